	.target	sm_90a

	.elftype	@"ET_EXEC"


//--------------------- .note.nv.tkinfo           --------------------------
	.section	.note.nv.tkinfo,"",@"SHT_NOTE"
	.sectionflags	@"SHF_NOTE_NV_TKINFO"
	.tkinfo
        /*0018*/ 	.word	0x00000002
        /*0030*/ 	.string	""
        /*0030*/ 	.string	"ptxas"
        /*0030*/ 	.string	"Cuda compilation tools, release 13.0, V13.0.88"
        /*0030*/ 	.string	"Build cuda_13.0.r13.0/compiler.36424714_0"
        /*0030*/ 	.string	"-arch sm_90a -m 64 "



//--------------------- .note.nv.cuinfo           --------------------------
	.section	.note.nv.cuinfo,"",@"SHT_NOTE"
	.sectionflags	@"SHF_NOTE_NV_CUINFO"
        /*0018*/ 	.short	0x0002
        /*001a*/ 	.short	0x005a
        /*001c*/ 	.short	0x0082
	.zero		2


//--------------------- .nv.info                  --------------------------
	.section	.nv.info,"",@"SHT_CUDA_INFO"
	.align	4


	//----- nvinfo : EIATTR_REGCOUNT
	.align		4
        /*0000*/ 	.byte	0x04, 0x2f
        /*0002*/ 	.short	(.L_23 - .L_22)
	.align		4
.L_22:
        /*0004*/ 	.word	index@(_ZN7cutlass13device_kernelIN5flash11enable_sm90INS1_16FlashAttnFwdSm90INS1_25CollectiveMainloopFwdSm90ILi2EN4cute5tupleIJNS5_1CILi1EEES8_S8_EEENS6_IJNS7_ILi128EEENS7_ILi80EEENS7_ILi256EEEEEELi256ENS_6half_tEfNS_4arch4Sm90ELb1ELb0ELb1ELb1ELb0ELb1ELb0ELb1ELb1ELb1ELb1ELb0EEENS1_21CollectiveEpilogueFwdINS6_IJSA_SC_SB_EEES9_SE_SG_Li256ELb1ELb1ELb1ELb0EEENS1_36VarlenDynamicPersistentTileSchedulerILi128ELi80ELi256ELi128ELb1ELb1ELb1ELb1ELb1ELb1EEEEEEEEEvNT_6ParamsE)
        /*0008*/ 	.word	0x000000a8


	//----- nvinfo : EIATTR_FRAME_SIZE
	.align		4
.L_23:
        /*000c*/ 	.byte	0x04, 0x11
        /*000e*/ 	.short	(.L_25 - .L_24)
	.align		4
.L_24:
        /*0010*/ 	.word	index@(_ZN7cutlass13device_kernelIN5flash11enable_sm90INS1_16FlashAttnFwdSm90INS1_25CollectiveMainloopFwdSm90ILi2EN4cute5tupleIJNS5_1CILi1EEES8_S8_EEENS6_IJNS7_ILi128EEENS7_ILi80EEENS7_ILi256EEEEEELi256ENS_6half_tEfNS_4arch4Sm90ELb1ELb0ELb1ELb1ELb0ELb1ELb0ELb1ELb1ELb1ELb1ELb0EEENS1_21CollectiveEpilogueFwdINS6_IJSA_SC_SB_EEES9_SE_SG_Li256ELb1ELb1ELb1ELb0EEENS1_36VarlenDynamicPersistentTileSchedulerILi128ELi80ELi256ELi128ELb1ELb1ELb1ELb1ELb1ELb1EEEEEEEEEvNT_6ParamsE)
        /*0014*/ 	.word	0x000000c0


	//----- nvinfo : EIATTR_REGCOUNT
	.align		4
.L_25:
        /*0018*/ 	.byte	0x04, 0x2f
        /*001a*/ 	.short	(.L_27 - .L_26)
	.align		4
.L_26:
        /*001c*/ 	.word	index@(_ZN7cutlass13device_kernelIN5flash11enable_sm90INS1_16FlashAttnFwdSm90INS1_25CollectiveMainloopFwdSm90ILi2EN4cute5tupleIJNS5_1CILi1EEES8_S8_EEENS6_IJNS7_ILi128EEENS7_ILi80EEENS7_ILi256EEEEEELi256ENS_6half_tEfNS_4arch4Sm90ELb1ELb0ELb1ELb1ELb0ELb0ELb0ELb1ELb1ELb1ELb1ELb0EEENS1_21CollectiveEpilogueFwdINS6_IJSA_SC_SB_EEES9_SE_SG_Li256ELb1ELb1ELb1ELb0EEENS1_36VarlenDynamicPersistentTileSchedulerILi128ELi80ELi256ELi128ELb1ELb1ELb1ELb1ELb1ELb1EEEEEEEEEvNT_6ParamsE)
        /*0020*/ 	.word	0x000000a8


	//----- nvinfo : EIATTR_FRAME_SIZE
	.align		4
.L_27:
        /*0024*/ 	.byte	0x04, 0x11
        /*0026*/ 	.short	(.L_29 - .L_28)
	.align		4
.L_28:
        /*0028*/ 	.word	index@(_ZN7cutlass13device_kernelIN5flash11enable_sm90INS1_16FlashAttnFwdSm90INS1_25CollectiveMainloopFwdSm90ILi2EN4cute5tupleIJNS5_1CILi1EEES8_S8_EEENS6_IJNS7_ILi128EEENS7_ILi80EEENS7_ILi256EEEEEELi256ENS_6half_tEfNS_4arch4Sm90ELb1ELb0ELb1ELb1ELb0ELb0ELb0ELb1ELb1ELb1ELb1ELb0EEENS1_21CollectiveEpilogueFwdINS6_IJSA_SC_SB_EEES9_SE_SG_Li256ELb1ELb1ELb1ELb0EEENS1_36VarlenDynamicPersistentTileSchedulerILi128ELi80ELi256ELi128ELb1ELb1ELb1ELb1ELb1ELb1EEEEEEEEEvNT_6ParamsE)
        /*002c*/ 	.word	0x00000070


	//----- nvinfo : EIATTR_REGCOUNT
	.align		4
.L_29:
        /*0030*/ 	.byte	0x04, 0x2f
        /*0032*/ 	.short	(.L_31 - .L_30)
	.align		4
.L_30:
        /*0034*/ 	.word	index@(_ZN7cutlass13device_kernelIN5flash11enable_sm90INS1_16FlashAttnFwdSm90INS1_25CollectiveMainloopFwdSm90ILi2EN4cute5tupleIJNS5_1CILi1EEES8_S8_EEENS6_IJNS7_ILi128EEENS7_ILi80EEENS7_ILi256EEEEEELi256ENS_6half_tEfNS_4arch4Sm90ELb1ELb0ELb1ELb0ELb0ELb0ELb0ELb1ELb1ELb1ELb1ELb0EEENS1_21CollectiveEpilogueFwdINS6_IJSA_SC_SB_EEES9_SE_SG_Li256ELb0ELb1ELb1ELb0EEENS1_19SingleTileSchedulerILb0ELb1ELb1ELi128EEEEEEEEEvNT_6ParamsE)
        /*0038*/ 	.word	0x000000a8


	//----- nvinfo : EIATTR_FRAME_SIZE
	.align		4
.L_31:
        /*003c*/ 	.byte	0x04, 0x11
        /*003e*/ 	.short	(.L_33 - .L_32)
	.align		4
.L_32:
        /*0040*/ 	.word	index@(_ZN7cutlass13device_kernelIN5flash11enable_sm90INS1_16FlashAttnFwdSm90INS1_25CollectiveMainloopFwdSm90ILi2EN4cute5tupleIJNS5_1CILi1EEES8_S8_EEENS6_IJNS7_ILi128EEENS7_ILi80EEENS7_ILi256EEEEEELi256ENS_6half_tEfNS_4arch4Sm90ELb1ELb0ELb1ELb0ELb0ELb0ELb0ELb1ELb1ELb1ELb1ELb0EEENS1_21CollectiveEpilogueFwdINS6_IJSA_SC_SB_EEES9_SE_SG_Li256ELb0ELb1ELb1ELb0EEENS1_19SingleTileSchedulerILb0ELb1ELb1ELi128EEEEEEEEEvNT_6ParamsE)
        /*0044*/ 	.word	0x00000018


	//----- nvinfo : EIATTR_REGCOUNT
	.align		4
.L_33:
        /*0048*/ 	.byte	0x04, 0x2f
        /*004a*/ 	.short	(.L_35 - .L_34)
	.align		4
.L_34:
        /*004c*/ 	.word	index@(_ZN7cutlass13device_kernelIN5flash11enable_sm90INS1_16FlashAttnFwdSm90INS1_25CollectiveMainloopFwdSm90ILi2EN4cute5tupleIJNS5_1CILi1EEES8_S8_EEENS6_IJNS7_ILi128EEENS7_ILi64EEENS7_ILi256EEEEEELi256ENS_6half_tEfNS_4arch4Sm90ELb0ELb1ELb1ELb1ELb0ELb1ELb0ELb1ELb1ELb1ELb1ELb0EEENS1_21CollectiveEpilogueFwdINS6_IJSA_SC_SB_EEES9_SE_SG_Li256ELb1ELb1ELb1ELb0EEENS1_36VarlenDynamicPersistentTileSchedulerILi128ELi64ELi256ELi128ELb1ELb1ELb1ELb1ELb0ELb1EEEEEEEEEvNT_6ParamsE)
        /*0050*/ 	.word	0x000000a8


	//----- nvinfo : EIATTR_FRAME_SIZE
	.align		4
.L_35:
        /*0054*/ 	.byte	0x04, 0x11
        /*0056*/ 	.short	(.L_37 - .L_36)
	.align		4
.L_36:
        /*0058*/ 	.word	index@(_ZN7cutlass13device_kernelIN5flash11enable_sm90INS1_16FlashAttnFwdSm90INS1_25CollectiveMainloopFwdSm90ILi2EN4cute5tupleIJNS5_1CILi1EEES8_S8_EEENS6_IJNS7_ILi128EEENS7_ILi64EEENS7_ILi256EEEEEELi256ENS_6half_tEfNS_4arch4Sm90ELb0ELb1ELb1ELb1ELb0ELb1ELb0ELb1ELb1ELb1ELb1ELb0EEENS1_21CollectiveEpilogueFwdINS6_IJSA_SC_SB_EEES9_SE_SG_Li256ELb1ELb1ELb1ELb0EEENS1_36VarlenDynamicPersistentTileSchedulerILi128ELi64ELi256ELi128ELb1ELb1ELb1ELb1ELb0ELb1EEEEEEEEEvNT_6ParamsE)
        /*005c*/ 	.word	0x000000a8


	//----- nvinfo : EIATTR_REGCOUNT
	.align		4
.L_37:
        /*0060*/ 	.byte	0x04, 0x2f
        /*0062*/ 	.short	(.L_39 - .L_38)
	.align		4
.L_38:
        /*0064*/ 	.word	index@(_ZN7cutlass13device_kernelIN5flash11enable_sm90INS1_16FlashAttnFwdSm90INS1_25CollectiveMainloopFwdSm90ILi2EN4cute5tupleIJNS5_1CILi1EEES8_S8_EEENS6_IJNS7_ILi128EEENS7_ILi64EEENS7_ILi256EEEEEELi256ENS_6half_tEfNS_4arch4Sm90ELb0ELb1ELb1ELb1ELb0ELb0ELb0ELb1ELb1ELb1ELb1ELb0EEENS1_21CollectiveEpilogueFwdINS6_IJSA_SC_SB_EEES9_SE_SG_Li256ELb1ELb1ELb1ELb0EEENS1_36VarlenDynamicPersistentTileSchedulerILi128ELi64ELi256ELi128ELb1ELb1ELb1ELb1ELb0ELb1EEEEEEEEEvNT_6ParamsE)
        /*0068*/ 	.word	0x000000a8


	//----- nvinfo : EIATTR_FRAME_SIZE
	.align		4
.L_39:
        /*006c*/ 	.byte	0x04, 0x11
        /*006e*/ 	.short	(.L_41 - .L_40)
	.align		4
.L_40:
        /*0070*/ 	.word	index@(_ZN7cutlass13device_kernelIN5flash11enable_sm90INS1_16FlashAttnFwdSm90INS1_25CollectiveMainloopFwdSm90ILi2EN4cute5tupleIJNS5_1CILi1EEES8_S8_EEENS6_IJNS7_ILi128EEENS7_ILi64EEENS7_ILi256EEEEEELi256ENS_6half_tEfNS_4arch4Sm90ELb0ELb1ELb1ELb1ELb0ELb0ELb0ELb1ELb1ELb1ELb1ELb0EEENS1_21CollectiveEpilogueFwdINS6_IJSA_SC_SB_EEES9_SE_SG_Li256ELb1ELb1ELb1ELb0EEENS1_36VarlenDynamicPersistentTileSchedulerILi128ELi64ELi256ELi128ELb1ELb1ELb1ELb1ELb0ELb1EEEEEEEEEvNT_6ParamsE)
        /*0074*/ 	.word	0x00000070


	//----- nvinfo : EIATTR_REGCOUNT
	.align		4
.L_41:
        /*0078*/ 	.byte	0x04, 0x2f
        /*007a*/ 	.short	(.L_43 - .L_42)
	.align		4
.L_42:
        /*007c*/ 	.word	index@(_ZN7cutlass13device_kernelIN5flash11enable_sm90INS1_16FlashAttnFwdSm90INS1_25CollectiveMainloopFwdSm90ILi2EN4cute5tupleIJNS5_1CILi1EEES8_S8_EEENS6_IJNS7_ILi128EEENS7_ILi64EEENS7_ILi256EEEEEELi256ENS_6half_tEfNS_4arch4Sm90ELb0ELb1ELb1ELb0ELb0ELb0ELb0ELb1ELb1ELb1ELb1ELb0EEENS1_21CollectiveEpilogueFwdINS6_IJSA_SC_SB_EEES9_SE_SG_Li256ELb0ELb1ELb1ELb0EEENS1_19SingleTileSchedulerILb0ELb1ELb1ELi128EEEEEEEEEvNT_6ParamsE)
        /*0080*/ 	.word	0x000000a8


	//----- nvinfo : EIATTR_FRAME_SIZE
	.align		4
.L_43:
        /*0084*/ 	.byte	0x04, 0x11
        /*0086*/ 	.short	(.L_45 - .L_44)
	.align		4
.L_44:
        /*0088*/ 	.word	index@(_ZN7cutlass13device_kernelIN5flash11enable_sm90INS1_16FlashAttnFwdSm90INS1_25CollectiveMainloopFwdSm90ILi2EN4cute5tupleIJNS5_1CILi1EEES8_S8_EEENS6_IJNS7_ILi128EEENS7_ILi64EEENS7_ILi256EEEEEELi256ENS_6half_tEfNS_4arch4Sm90ELb0ELb1ELb1ELb0ELb0ELb0ELb0ELb1ELb1ELb1ELb1ELb0EEENS1_21CollectiveEpilogueFwdINS6_IJSA_SC_SB_EEES9_SE_SG_Li256ELb0ELb1ELb1ELb0EEENS1_19SingleTileSchedulerILb0ELb1ELb1ELi128EEEEEEEEEvNT_6ParamsE)
        /*008c*/ 	.word	0x00000010


	//----- nvinfo : EIATTR_REGCOUNT
	.align		4
.L_45:
        /*0090*/ 	.byte	0x04, 0x2f
        /*0092*/ 	.short	(.L_47 - .L_46)
	.align		4
.L_46:
        /*0094*/ 	.word	index@(_ZN7cutlass13device_kernelIN5flash11enable_sm90INS1_16FlashAttnFwdSm90INS1_25CollectiveMainloopFwdSm90ILi2EN4cute5tupleIJNS5_1CILi1EEES8_S8_EEENS6_IJNS7_ILi128EEENS7_ILi80EEENS7_ILi256EEEEEELi256ENS_6half_tEfNS_4arch4Sm90ELb0ELb0ELb1ELb1ELb0ELb1ELb0ELb1ELb1ELb1ELb1ELb0EEENS1_21CollectiveEpilogueFwdINS6_IJSA_SC_SB_EEES9_SE_SG_Li256ELb1ELb1ELb1ELb0EEENS1_36VarlenDynamicPersistentTileSchedulerILi128ELi80ELi256ELi128ELb1ELb1ELb1ELb0ELb1ELb1EEEEEEEEEvNT_6ParamsE)
        /*0098*/ 	.word	0x000000a8


	//----- nvinfo : EIATTR_FRAME_SIZE
	.align		4
.L_47:
        /*009c*/ 	.byte	0x04, 0x11
        /*009e*/ 	.short	(.L_49 - .L_48)
	.align		4
.L_48:
        /*00a0*/ 	.word	index@(_ZN7cutlass13device_kernelIN5flash11enable_sm90INS1_16FlashAttnFwdSm90INS1_25CollectiveMainloopFwdSm90ILi2EN4cute5tupleIJNS5_1CILi1EEES8_S8_EEENS6_IJNS7_ILi128EEENS7_ILi80EEENS7_ILi256EEEEEELi256ENS_6half_tEfNS_4arch4Sm90ELb0ELb0ELb1ELb1ELb0ELb1ELb0ELb1ELb1ELb1ELb1ELb0EEENS1_21CollectiveEpilogueFwdINS6_IJSA_SC_SB_EEES9_SE_SG_Li256ELb1ELb1ELb1ELb0EEENS1_36VarlenDynamicPersistentTileSchedulerILi128ELi80ELi256ELi128ELb1ELb1ELb1ELb0ELb1ELb1EEEEEEEEEvNT_6ParamsE)
        /*00a4*/ 	.word	0x000001b0


	//----- nvinfo : EIATTR_REGCOUNT
	.align		4
.L_49:
        /*00a8*/ 	.byte	0x04, 0x2f
        /*00aa*/ 	.short	(.L_51 - .L_50)
	.align		4
.L_50:
        /*00ac*/ 	.word	index@(_ZN7cutlass13device_kernelIN5flash11enable_sm90INS1_16FlashAttnFwdSm90INS1_25CollectiveMainloopFwdSm90ILi2EN4cute5tupleIJNS5_1CILi1EEES8_S8_EEENS6_IJNS7_ILi128EEENS7_ILi80EEENS7_ILi256EEEEEELi256ENS_6half_tEfNS_4arch4Sm90ELb0ELb0ELb1ELb1ELb0ELb0ELb0ELb1ELb1ELb1ELb1ELb0EEENS1_21CollectiveEpilogueFwdINS6_IJSA_SC_SB_EEES9_SE_SG_Li256ELb1ELb1ELb1ELb0EEENS1_36VarlenDynamicPersistentTileSchedulerILi128ELi80ELi256ELi128ELb1ELb1ELb1ELb0ELb1ELb1EEEEEEEEEvNT_6ParamsE)
        /*00b0*/ 	.word	0x000000a8


	//----- nvinfo : EIATTR_FRAME_SIZE
	.align		4
.L_51:
        /*00b4*/ 	.byte	0x04, 0x11
        /*00b6*/ 	.short	(.L_53 - .L_52)
	.align		4
.L_52:
        /*00b8*/ 	.word	index@(_ZN7cutlass13device_kernelIN5flash11enable_sm90INS1_16FlashAttnFwdSm90INS1_25CollectiveMainloopFwdSm90ILi2EN4cute5tupleIJNS5_1CILi1EEES8_S8_EEENS6_IJNS7_ILi128EEENS7_ILi80EEENS7_ILi256EEEEEELi256ENS_6half_tEfNS_4arch4Sm90ELb0ELb0ELb1ELb1ELb0ELb0ELb0ELb1ELb1ELb1ELb1ELb0EEENS1_21CollectiveEpilogueFwdINS6_IJSA_SC_SB_EEES9_SE_SG_Li256ELb1ELb1ELb1ELb0EEENS1_36VarlenDynamicPersistentTileSchedulerILi128ELi80ELi256ELi128ELb1ELb1ELb1ELb0ELb1ELb1EEEEEEEEEvNT_6ParamsE)
        /*00bc*/ 	.word	0x00000078


	//----- nvinfo : EIATTR_REGCOUNT
	.align		4
.L_53:
        /*00c0*/ 	.byte	0x04, 0x2f
        /*00c2*/ 	.short	(.L_55 - .L_54)
	.align		4
.L_54:
        /*00c4*/ 	.word	index@(_ZN7cutlass13device_kernelIN5flash11enable_sm90INS1_16FlashAttnFwdSm90INS1_25CollectiveMainloopFwdSm90ILi2EN4cute5tupleIJNS5_1CILi1EEES8_S8_EEENS6_IJNS7_ILi128EEENS7_ILi80EEENS7_ILi256EEEEEELi256ENS_6half_tEfNS_4arch4Sm90ELb0ELb0ELb1ELb0ELb0ELb0ELb0ELb1ELb1ELb1ELb1ELb0EEENS1_21CollectiveEpilogueFwdINS6_IJSA_SC_SB_EEES9_SE_SG_Li256ELb0ELb1ELb1ELb0EEENS1_19SingleTileSchedulerILb0ELb1ELb1ELi128EEEEEEEEEvNT_6ParamsE)
        /*00c8*/ 	.word	0x000000a8


	//----- nvinfo : EIATTR_FRAME_SIZE
	.align		4
.L_55:
        /*00cc*/ 	.byte	0x04, 0x11
        /*00ce*/ 	.short	(.L_57 - .L_56)
	.align		4
.L_56:
        /*00d0*/ 	.word	index@(_ZN7cutlass13device_kernelIN5flash11enable_sm90INS1_16FlashAttnFwdSm90INS1_25CollectiveMainloopFwdSm90ILi2EN4cute5tupleIJNS5_1CILi1EEES8_S8_EEENS6_IJNS7_ILi128EEENS7_ILi80EEENS7_ILi256EEEEEELi256ENS_6half_tEfNS_4arch4Sm90ELb0ELb0ELb1ELb0ELb0ELb0ELb0ELb1ELb1ELb1ELb1ELb0EEENS1_21CollectiveEpilogueFwdINS6_IJSA_SC_SB_EEES9_SE_SG_Li256ELb0ELb1ELb1ELb0EEENS1_19SingleTileSchedulerILb0ELb1ELb1ELi128EEEEEEEEEvNT_6ParamsE)
        /*00d4*/ 	.word	0x00000018


	//----- nvinfo : EIATTR_MIN_STACK_SIZE
	.align		4
.L_57:
        /*00d8*/ 	.byte	0x04, 0x12
        /*00da*/ 	.short	(.L_59 - .L_58)
	.align		4
.L_58:
        /*00dc*/ 	.word	index@(_ZN7cutlass13device_kernelIN5flash11enable_sm90INS1_16FlashAttnFwdSm90INS1_25CollectiveMainloopFwdSm90ILi2EN4cute5tupleIJNS5_1CILi1EEES8_S8_EEENS6_IJNS7_ILi128EEENS7_ILi80EEENS7_ILi256EEEEEELi256ENS_6half_tEfNS_4arch4Sm90ELb0ELb0ELb1ELb0ELb0ELb0ELb0ELb1ELb1ELb1ELb1ELb0EEENS1_21CollectiveEpilogueFwdINS6_IJSA_SC_SB_EEES9_SE_SG_Li256ELb0ELb1ELb1ELb0EEENS1_19SingleTileSchedulerILb0ELb1ELb1ELi128EEEEEEEEEvNT_6ParamsE)
        /*00e0*/ 	.word	0x00000018


	//----- nvinfo : EIATTR_MIN_STACK_SIZE
	.align		4
.L_59:
        /*00e4*/ 	.byte	0x04, 0x12
        /*00e6*/ 	.short	(.L_61 - .L_60)
	.align		4
.L_60:
        /*00e8*/ 	.word	index@(_ZN7cutlass13device_kernelIN5flash11enable_sm90INS1_16FlashAttnFwdSm90INS1_25CollectiveMainloopFwdSm90ILi2EN4cute5tupleIJNS5_1CILi1EEES8_S8_EEENS6_IJNS7_ILi128EEENS7_ILi80EEENS7_ILi256EEEEEELi256ENS_6half_tEfNS_4arch4Sm90ELb0ELb0ELb1ELb1ELb0ELb0ELb0ELb1ELb1ELb1ELb1ELb0EEENS1_21CollectiveEpilogueFwdINS6_IJSA_SC_SB_EEES9_SE_SG_Li256ELb1ELb1ELb1ELb0EEENS1_36VarlenDynamicPersistentTileSchedulerILi128ELi80ELi256ELi128ELb1ELb1ELb1ELb0ELb1ELb1EEEEEEEEEvNT_6ParamsE)
        /*00ec*/ 	.word	0x00000078


	//----- nvinfo : EIATTR_MIN_STACK_SIZE
	.align		4
.L_61:
        /*00f0*/ 	.byte	0x04, 0x12
        /*00f2*/ 	.short	(.L_63 - .L_62)
	.align		4
.L_62:
        /*00f4*/ 	.word	index@(_ZN7cutlass13device_kernelIN5flash11enable_sm90INS1_16FlashAttnFwdSm90INS1_25CollectiveMainloopFwdSm90ILi2EN4cute5tupleIJNS5_1CILi1EEES8_S8_EEENS6_IJNS7_ILi128EEENS7_ILi80EEENS7_ILi256EEEEEELi256ENS_6half_tEfNS_4arch4Sm90ELb0ELb0ELb1ELb1ELb0ELb1ELb0ELb1ELb1ELb1ELb1ELb0EEENS1_21CollectiveEpilogueFwdINS6_IJSA_SC_SB_EEES9_SE_SG_Li256ELb1ELb1ELb1ELb0EEENS1_36VarlenDynamicPersistentTileSchedulerILi128ELi80ELi256ELi128ELb1ELb1ELb1ELb0ELb1ELb1EEEEEEEEEvNT_6ParamsE)
        /*00f8*/ 	.word	0x000001b0


	//----- nvinfo : EIATTR_MIN_STACK_SIZE
	.align		4
.L_63:
        /*00fc*/ 	.byte	0x04, 0x12
        /*00fe*/ 	.short	(.L_65 - .L_64)
	.align		4
.L_64:
        /*0100*/ 	.word	index@(_ZN7cutlass13device_kernelIN5flash11enable_sm90INS1_16FlashAttnFwdSm90INS1_25CollectiveMainloopFwdSm90ILi2EN4cute5tupleIJNS5_1CILi1EEES8_S8_EEENS6_IJNS7_ILi128EEENS7_ILi64EEENS7_ILi256EEEEEELi256ENS_6half_tEfNS_4arch4Sm90ELb0ELb1ELb1ELb0ELb0ELb0ELb0ELb1ELb1ELb1ELb1ELb0EEENS1_21CollectiveEpilogueFwdINS6_IJSA_SC_SB_EEES9_SE_SG_Li256ELb0ELb1ELb1ELb0EEENS1_19SingleTileSchedulerILb0ELb1ELb1ELi128EEEEEEEEEvNT_6ParamsE)
        /*0104*/ 	.word	0x00000010


	//----- nvinfo : EIATTR_MIN_STACK_SIZE
	.align		4
.L_65:
        /*0108*/ 	.byte	0x04, 0x12
        /*010a*/ 	.short	(.L_67 - .L_66)
	.align		4
.L_66:
        /*010c*/ 	.word	index@(_ZN7cutlass13device_kernelIN5flash11enable_sm90INS1_16FlashAttnFwdSm90INS1_25CollectiveMainloopFwdSm90ILi2EN4cute5tupleIJNS5_1CILi1EEES8_S8_EEENS6_IJNS7_ILi128EEENS7_ILi64EEENS7_ILi256EEEEEELi256ENS_6half_tEfNS_4arch4Sm90ELb0ELb1ELb1ELb1ELb0ELb0ELb0ELb1ELb1ELb1ELb1ELb0EEENS1_21CollectiveEpilogueFwdINS6_IJSA_SC_SB_EEES9_SE_SG_Li256ELb1ELb1ELb1ELb0EEENS1_36VarlenDynamicPersistentTileSchedulerILi128ELi64ELi256ELi128ELb1ELb1ELb1ELb1ELb0ELb1EEEEEEEEEvNT_6ParamsE)
        /*0110*/ 	.word	0x00000070


	//----- nvinfo : EIATTR_MIN_STACK_SIZE
	.align		4
.L_67:
        /*0114*/ 	.byte	0x04, 0x12
        /*0116*/ 	.short	(.L_69 - .L_68)
	.align		4
.L_68:
        /*0118*/ 	.word	index@(_ZN7cutlass13device_kernelIN5flash11enable_sm90INS1_16FlashAttnFwdSm90INS1_25CollectiveMainloopFwdSm90ILi2EN4cute5tupleIJNS5_1CILi1EEES8_S8_EEENS6_IJNS7_ILi128EEENS7_ILi64EEENS7_ILi256EEEEEELi256ENS_6half_tEfNS_4arch4Sm90ELb0ELb1ELb1ELb1ELb0ELb1ELb0ELb1ELb1ELb1ELb1ELb0EEENS1_21CollectiveEpilogueFwdINS6_IJSA_SC_SB_EEES9_SE_SG_Li256ELb1ELb1ELb1ELb0EEENS1_36VarlenDynamicPersistentTileSchedulerILi128ELi64ELi256ELi128ELb1ELb1ELb1ELb1ELb0ELb1EEEEEEEEEvNT_6ParamsE)
        /*011c*/ 	.word	0x000000a8


	//----- nvinfo : EIATTR_MIN_STACK_SIZE
	.align		4
.L_69:
        /*0120*/ 	.byte	0x04, 0x12
        /*0122*/ 	.short	(.L_71 - .L_70)
	.align		4
.L_70:
        /*0124*/ 	.word	index@(_ZN7cutlass13device_kernelIN5flash11enable_sm90INS1_16FlashAttnFwdSm90INS1_25CollectiveMainloopFwdSm90ILi2EN4cute5tupleIJNS5_1CILi1EEES8_S8_EEENS6_IJNS7_ILi128EEENS7_ILi80EEENS7_ILi256EEEEEELi256ENS_6half_tEfNS_4arch4Sm90ELb1ELb0ELb1ELb0ELb0ELb0ELb0ELb1ELb1ELb1ELb1ELb0EEENS1_21CollectiveEpilogueFwdINS6_IJSA_SC_SB_EEES9_SE_SG_Li256ELb0ELb1ELb1ELb0EEENS1_19SingleTileSchedulerILb0ELb1ELb1ELi128EEEEEEEEEvNT_6ParamsE)
        /*0128*/ 	.word	0x00000018


	//----- nvinfo : EIATTR_MIN_STACK_SIZE
	.align		4
.L_71:
        /*012c*/ 	.byte	0x04, 0x12
        /*012e*/ 	.short	(.L_73 - .L_72)
	.align		4
.L_72:
        /*0130*/ 	.word	index@(_ZN7cutlass13device_kernelIN5flash11enable_sm90INS1_16FlashAttnFwdSm90INS1_25CollectiveMainloopFwdSm90ILi2EN4cute5tupleIJNS5_1CILi1EEES8_S8_EEENS6_IJNS7_ILi128EEENS7_ILi80EEENS7_ILi256EEEEEELi256ENS_6half_tEfNS_4arch4Sm90ELb1ELb0ELb1ELb1ELb0ELb0ELb0ELb1ELb1ELb1ELb1ELb0EEENS1_21CollectiveEpilogueFwdINS6_IJSA_SC_SB_EEES9_SE_SG_Li256ELb1ELb1ELb1ELb0EEENS1_36VarlenDynamicPersistentTileSchedulerILi128ELi80ELi256ELi128ELb1ELb1ELb1ELb1ELb1ELb1EEEEEEEEEvNT_6ParamsE)
        /*0134*/ 	.word	0x00000070


	//----- nvinfo : EIATTR_MIN_STACK_SIZE
	.align		4
.L_73:
        /*0138*/ 	.byte	0x04, 0x12
        /*013a*/ 	.short	(.L_75 - .L_74)
	.align		4
.L_74:
        /*013c*/ 	.word	index@(_ZN7cutlass13device_kernelIN5flash11enable_sm90INS1_16FlashAttnFwdSm90INS1_25CollectiveMainloopFwdSm90ILi2EN4cute5tupleIJNS5_1CILi1EEES8_S8_EEENS6_IJNS7_ILi128EEENS7_ILi80EEENS7_ILi256EEEEEELi256ENS_6half_tEfNS_4arch4Sm90ELb1ELb0ELb1ELb1ELb0ELb1ELb0ELb1ELb1ELb1ELb1ELb0EEENS1_21CollectiveEpilogueFwdINS6_IJSA_SC_SB_EEES9_SE_SG_Li256ELb1ELb1ELb1ELb0EEENS1_36VarlenDynamicPersistentTileSchedulerILi128ELi80ELi256ELi128ELb1ELb1ELb1ELb1ELb1ELb1EEEEEEEEEvNT_6ParamsE)
        /*0140*/ 	.word	0x000000c0
.L_75:


//--------------------- .nv.compat                --------------------------
	.section	.nv.compat,"",@"SHT_CUDA_COMPAT_INFO"
	.align	4
        /*0000*/ 	.byte	0x02, 0x09, 0x01, 0x00, 0x02, 0x02, 0x04, 0x00, 0x02, 0x05, 0x05, 0x00, 0x03, 0x07, 0x01, 0x01
        /*0010*/ 	.byte	0x02, 0x03, 0x01, 0x00, 0x02, 0x06, 0x01, 0x00, 0x04, 0x0b, 0x08, 0x00, 0x00, 0x00, 0x00, 0x00
        /*0020*/ 	.byte	0x00, 0x00, 0x00, 0x00


//--------------------- .nv.info._ZN7cutlass13device_kernelIN5flash11enable_sm90INS1_16FlashAttnFwdSm90INS1_25CollectiveMainloopFwdSm90ILi2EN4cute5tupleIJNS5_1CILi1EEES8_S8_EEENS6_IJNS7_ILi128EEENS7_ILi80EEENS7_ILi256EEEEEELi256ENS_6half_tEfNS_4arch4Sm90ELb0ELb0ELb1ELb0ELb0ELb0ELb0ELb1ELb1ELb1ELb1ELb0EEENS1_21CollectiveEpilogueFwdINS6_IJSA_SC_SB_EEES9_SE_SG_Li256ELb0ELb1ELb1ELb0EEENS1_19SingleTileSchedulerILb0ELb1ELb1ELi128EEEEEEEEEvNT_6ParamsE --------------------------
	.section	.nv.info._ZN7cutlass13device_kernelIN5flash11enable_sm90INS1_16FlashAttnFwdSm90INS1_25CollectiveMainloopFwdSm90ILi2EN4cute5tupleIJNS5_1CILi1EEES8_S8_EEENS6_IJNS7_ILi128EEENS7_ILi80EEENS7_ILi256EEEEEELi256ENS_6half_tEfNS_4arch4Sm90ELb0ELb0ELb1ELb0ELb0ELb0ELb0ELb1ELb1ELb1ELb1ELb0EEENS1_21CollectiveEpilogueFwdINS6_IJSA_SC_SB_EEES9_SE_SG_Li256ELb0ELb1ELb1ELb0EEENS1_19SingleTileSchedulerILb0ELb1ELb1ELi128EEEEEEEEEvNT_6ParamsE,"",@"SHT_CUDA_INFO"
	.sectionflags	@""
	.align	4


	//----- nvinfo : EIATTR_CUDA_API_VERSION
	.align		4
        /*0000*/ 	.byte	0x04, 0x37
        /*0002*/ 	.short	(.L_77 - .L_76)
.L_76:
        /*0004*/ 	.word	0x00000082


	//----- nvinfo : EIATTR_KPARAM_INFO
	.align		4
.L_77:
        /*0008*/ 	.byte	0x04, 0x17
        /*000a*/ 	.short	(.L_79 - .L_78)
.L_78:
        /*000c*/ 	.word	0x00000000
        /*0010*/ 	.short	0x0000
        /*0012*/ 	.short	0x0070
        /*0014*/ 	.byte	0x00, 0xf0, 0x01, 0x28


	//----- nvinfo : EIATTR_SPARSE_MMA_MASK
	.align		4
.L_79:
        /*0018*/ 	.byte	0x03, 0x50
        /*001a*/ 	.short	0x0000


	//----- nvinfo : EIATTR_MAXREG_COUNT
	.align		4
        /*001c*/ 	.byte	0x03, 0x1b
        /*001e*/ 	.short	0x00a8


	//----- nvinfo : EIATTR_NUM_BARRIERS
	.align		4
        /*0020*/ 	.byte	0x02, 0x4c
        /*0022*/ 	.byte	0x09
	.zero		1


	//----- nvinfo : EIATTR_EXTERNS
	.align		4
        /*0024*/ 	.byte	0x04, 0x0f
        /*0026*/ 	.short	(.L_81 - .L_80)


	//   ....[0]....
	.align		4
.L_80:
        /*0028*/ 	.word	index@(__assertfail)


	//----- nvinfo : EIATTR_ANNOTATIONS
	.align		4
.L_81:
        /*002c*/ 	.byte	0x04, 0x55
        /*002e*/ 	.short	(.L_83 - .L_82)


	//   ....[0]....
.L_82:
        /*0030*/ 	.word	0x00000001
        /*0034*/ 	.byte	0x30, 0x09, 0x00, 0x00, 0x01, 0x00, 0x00, 0x00, 0x10, 0x14, 0x00, 0x00, 0x01, 0x00, 0x00, 0x00
        /* <DEDUP_REMOVED lines=9> */
        /*00d4*/ 	.byte	0x50, 0x11, 0x01, 0x00, 0x01, 0x00, 0x00, 0x00, 0x00, 0x18, 0x01, 0x00


	//----- nvinfo : EIATTR_MERCURY_ISA_VERSION
	.align		4
.L_83:
        /*00e0*/ 	.byte	0x03, 0x5f
        /*00e2*/ 	.short	0x0101


	//----- nvinfo : EIATTR_INT_WARP_WIDE_INSTR_OFFSETS
	.align		4
        /*00e4*/ 	.byte	0x04, 0x31
        /*00e6*/ 	.short	(.L_85 - .L_84)


	//   ....[0]....
.L_84:
        /*00e8*/ 	.word	0x00000120


	//   ....[1]....
        /*00ec*/ 	.word	0x00000160


	//   ....[2]....
        /*00f0*/ 	.word	0x00000220


	//----- nvinfo : EIATTR_COOP_GROUP_MASK_REGIDS
	.align		4
.L_85:
        /*00f4*/ 	.byte	0x04, 0x29
        /*00f6*/ 	.short	(.L_87 - .L_86)


	//   ....[0]....
.L_86:
        /*00f8*/ 	.word	0xffffffff


	//   ....[1]....
        /*00fc*/ 	.word	0xffffffff


	//   ....[2]....
        /*0100*/ 	.word	0xffffffff


	//   ....[3]....
        /*0104*/ 	.word	0xffffffff


	//   ....[4]....
        /*0108*/ 	.word	0xffffffff


	//   ....[5]....
        /*010c*/ 	.word	0xffffffff


	//   ....[6]....
        /*0110*/ 	.word	0xffffffff


	//   ....[7]....
        /*0114*/ 	.word	0xffffffff


	//   ....[8]....
        /*0118*/ 	.word	0xffffffff


	//   ....[9]....
        /*011c*/ 	.word	0xffffffff


	//   ....[10]....
        /*0120*/ 	.word	0xffffffff


	//   ....[11]....
        /*0124*/ 	.word	0xffffffff


	//   ....[12]....
        /*0128*/ 	.word	0xffffffff


	//   ....[13]....
        /*012c*/ 	.word	0xffffffff


	//   ....[14]....
        /*0130*/ 	.word	0xffffffff


	//   ....[15]....
        /*0134*/ 	.word	0xffffffff


	//   ....[16]....
        /*0138*/ 	.word	0xffffffff


	//   ....[17]....
        /*013c*/ 	.word	0xffffffff


	//   ....[18]....
        /*0140*/ 	.word	0xffffffff


	//   ....[19]....
        /*0144*/ 	.word	0xffffffff


	//   ....[20]....
        /*0148*/ 	.word	0xffffffff


	//   ....[21]....
        /*014c*/ 	.word	0xffffffff


	//   ....[22]....
        /*0150*/ 	.word	0xffffffff


	//   ....[23]....
        /*0154*/ 	.word	0xffffffff


	//   ....[24]....
        /*0158*/ 	.word	0xffffffff


	//   ....[25]....
        /*015c*/ 	.word	0xffffffff


	//   ....[26]....
        /*0160*/ 	.word	0xffffffff


	//   ....[27]....
        /*0164*/ 	.word	0xffffffff


	//   ....[28]....
        /*0168*/ 	.word	0xffffffff


	//   ....[29]....
        /*016c*/ 	.word	0xffffffff


	//   ....[30]....
        /*0170*/ 	.word	0xffffffff


	//   ....[31]....
        /*0174*/ 	.word	0xffffffff


	//   ....[32]....
        /*0178*/ 	.word	0xffffffff


	//   ....[33]....
        /*017c*/ 	.word	0xffffffff


	//   ....[34]....
        /*0180*/ 	.word	0xffffffff


	//   ....[35]....
        /*0184*/ 	.word	0xffffffff


	//   ....[36]....
        /*0188*/ 	.word	0xffffffff


	//   ....[37]....
        /*018c*/ 	.word	0xffffffff


	//   ....[38]....
        /*0190*/ 	.word	0xffffffff


	//   ....[39]....
        /*0194*/ 	.word	0xffffffff


	//   ....[40]....
        /*0198*/ 	.word	0xffffffff


	//   ....[41]....
        /*019c*/ 	.word	0xffffffff


	//   ....[42]....
        /*01a0*/ 	.word	0xffffffff


	//   ....[43]....
        /*01a4*/ 	.word	0xffffffff


	//   ....[44]....
        /*01a8*/ 	.word	0xffffffff


	//   ....[45]....
        /*01ac*/ 	.word	0xffffffff


	//   ....[46]....
        /*01b0*/ 	.word	0xffffffff


	//   ....[47]....
        /*01b4*/ 	.word	0x0500000f


	//   ....[48]....
        /*01b8*/ 	.word	0x0500000f


	//   ....[49]....
        /*01bc*/ 	.word	0x0500000f


	//   ....[50]....
        /*01c0*/ 	.word	0x0500000f


	//   ....[51]....
        /*01c4*/ 	.word	0x0500000f


	//   ....[52]....
        /*01c8*/ 	.word	0x0500000f


	//   ....[53]....
        /*01cc*/ 	.word	0x0500000f


	//   ....[54]....
        /*01d0*/ 	.word	0x0500000f


	//   ....[55]....
        /*01d4*/ 	.word	0x0500000f


	//   ....[56]....
        /*01d8*/ 	.word	0x0500000f


	//   ....[57]....
        /*01dc*/ 	.word	0x0500000f


	//   ....[58]....
        /*01e0*/ 	.word	0x0500000f


	//   ....[59]....
        /*01e4*/ 	.word	0x0500000f


	//   ....[60]....
        /*01e8*/ 	.word	0x0500000f


	//   ....[61]....
        /*01ec*/ 	.word	0x0500000f


	//   ....[62]....
        /*01f0*/ 	.word	0x0500000f


	//   ....[63]....
        /*01f4*/ 	.word	0x0500000f


	//   ....[64]....
        /*01f8*/ 	.word	0x0500000f


	//----- nvinfo : EIATTR_COOP_GROUP_INSTR_OFFSETS
	.align		4
.L_87:
        /*01fc*/ 	.byte	0x04, 0x28
        /*01fe*/ 	.short	(.L_89 - .L_88)


	//   ....[0]....
.L_88:
        /*0200*/ 	.word	0x00000060


	//   ....[1]....
        /*0204*/ 	.word	0x00000130


	//   ....[2]....
        /*0208*/ 	.word	0x00000230


	//   ....[3]....
        /*020c*/ 	.word	0x000003a0


	//   ....[4]....
        /*0210*/ 	.word	0x00000500


	//   ....[5]....
        /*0214*/ 	.word	0x00000620


	//   ....[6]....
        /*0218*/ 	.word	0x00000780


	//   ....[7]....
        /*021c*/ 	.word	0x00001230


	//   ....[8]....
        /*0220*/ 	.word	0x000046c0


	//   ....[9]....
        /*0224*/ 	.word	0x00004730


	//   ....[10]....
        /*0228*/ 	.word	0x00004a60


	//   ....[11]....
        /*022c*/ 	.word	0x00004ae0


	//   ....[12]....
        /*0230*/ 	.word	0x00008db0


	//   ....[13]....
        /*0234*/ 	.word	0x00008e10


	//   ....[14]....
        /*0238*/ 	.word	0x00008e70


	//   ....[15]....
        /*023c*/ 	.word	0x00008f80


	//   ....[16]....
        /*0240*/ 	.word	0x0000a1b0


	//   ....[17]....
        /*0244*/ 	.word	0x0000a1d0


	//   ....[18]....
        /*0248*/ 	.word	0x0000a260


	//   ....[19]....
        /*024c*/ 	.word	0x0000a2a0


	//   ....[20]....
        /*0250*/ 	.word	0x0000b4a0


	//   ....[21]....
        /*0254*/ 	.word	0x0000b500


	//   ....[22]....
        /*0258*/ 	.word	0x0000b540


	//   ....[23]....
        /*025c*/ 	.word	0x0000b580


	//   ....[24]....
        /*0260*/ 	.word	0x0000b590


	//   ....[25]....
        /*0264*/ 	.word	0x0000b5c0


	//   ....[26]....
        /*0268*/ 	.word	0x0000c230


	//   ....[27]....
        /*026c*/ 	.word	0x0000c240


	//   ....[28]....
        /*0270*/ 	.word	0x0000d270


	//   ....[29]....
        /*0274*/ 	.word	0x0000dc80


	//   ....[30]....
        /*0278*/ 	.word	0x0000e700


	//   ....[31]....
        /*027c*/ 	.word	0x0000e710


	//   ....[32]....
        /*0280*/ 	.word	0x0000e720


	//   ....[33]....
        /*0284*/ 	.word	0x0000e740


	//   ....[34]....
        /*0288*/ 	.word	0x0000e810


	//   ....[35]....
        /*028c*/ 	.word	0x0000e830


	//   ....[36]....
        /*0290*/ 	.word	0x0000e8b0


	//   ....[37]....
        /*0294*/ 	.word	0x0000e8d0


	//   ....[38]....
        /*0298*/ 	.word	0x0000e950


	//   ....[39]....
        /*029c*/ 	.word	0x0000e970


	//   ....[40]....
        /*02a0*/ 	.word	0x0000e9f0


	//   ....[41]....
        /*02a4*/ 	.word	0x0000ea10


	//   ....[42]....
        /*02a8*/ 	.word	0x0000ea90


	//   ....[43]....
        /*02ac*/ 	.word	0x0000eab0


	//   ....[44]....
        /*02b0*/ 	.word	0x0000eb30


	//   ....[45]....
        /*02b4*/ 	.word	0x0000eb40


	//   ....[46]....
        /*02b8*/ 	.word	0x00011790


	//   ....[47]....
        /*02bc*/ 	.word	0x00011c50


	//   ....[48]....
        /*02c0*/ 	.word	0x00011dd0


	//   ....[49]....
        /*02c4*/ 	.word	0x00011e20


	//   ....[50]....
        /*02c8*/ 	.word	0x00011f90


	//   ....[51]....
        /*02cc*/ 	.word	0x00012000


	//   ....[52]....
        /*02d0*/ 	.word	0x00012100


	//   ....[53]....
        /*02d4*/ 	.word	0x00012170


	//   ....[54]....
        /*02d8*/ 	.word	0x00012270


	//   ....[55]....
        /*02dc*/ 	.word	0x000122e0


	//   ....[56]....
        /*02e0*/ 	.word	0x000123e0


	//   ....[57]....
        /*02e4*/ 	.word	0x00012450


	//   ....[58]....
        /*02e8*/ 	.word	0x00012550


	//   ....[59]....
        /*02ec*/ 	.word	0x000125c0


	//   ....[60]....
        /*02f0*/ 	.word	0x000126c0


	//   ....[61]....
        /*02f4*/ 	.word	0x00012720


	//   ....[62]....
        /*02f8*/ 	.word	0x00012810


	//   ....[63]....
        /*02fc*/ 	.word	0x00012860


	//   ....[64]....
        /*0300*/ 	.word	0x00012c60


	//----- nvinfo : EIATTR_REG_RECONFIG
	.align		4
.L_89:
        /*0304*/ 	.byte	0x01, 0x54
	.zero		2


	//----- nvinfo : EIATTR_SYSCALL_OFFSETS
	.align		4
        /*0308*/ 	.byte	0x04, 0x46
        /*030a*/ 	.short	(.L_91 - .L_90)


	//   ....[0]....
.L_90:
        /*030c*/ 	.word	0x00001400


	//   ....[1]....
        /*0310*/ 	.word	0x0000d900


	//   ....[2]....
        /*0314*/ 	.word	0x0000da40


	//   ....[3]....
        /*0318*/ 	.word	0x0000db30


	//   ....[4]....
        /*031c*/ 	.word	0x0000e2e0


	//----- nvinfo : EIATTR_MBARRIER_INSTR_OFFSETS
	.align		4
.L_91:
        /*0320*/ 	.byte	0x04, 0x39
        /*0322*/ 	.short	(.L_93 - .L_92)


	//   ....[0]....
.L_92:
        /*0324*/ 	.word	0x00000250
        /*0328*/ 	.word	0x000000ff
        /*032c*/ 	.word	0x00038800
        /*0330*/ 	.short	0x0100
        /*0332*/ 	.byte	0x08
	.zero		1


	//   ....[1]....
        /*0334*/ 	.word	0x00000260
        /*0338*/ 	.word	0x000000ff
        /*033c*/ 	.word	0x00038820
        /*0340*/ 	.short	0x0100
        /*0342*/ 	.byte	0x08
	.zero		1


	//   ....[2]....
        /*0344*/ 	.word	0x00000350
        /*0348*/ 	.word	0x000000ff
        /*034c*/ 	.word	0x00038830
        /*0350*/ 	.short	0x0100
        /*0352*/ 	.byte	0x08
	.zero		1


	//   ....[3]....
        /*0354*/ 	.word	0x00000360
        /*0358*/ 	.word	0x000000ff
        /*035c*/ 	.word	0x00038840
        /*0360*/ 	.short	0x0100
        /*0362*/ 	.byte	0x08
	.zero		1


	//   ....[4]....
        /*0364*/ 	.word	0x00000370
        /*0368*/ 	.word	0x000000ff
        /*036c*/ 	.word	0x00038838
        /*0370*/ 	.short	0x0100
        /*0372*/ 	.byte	0x08
	.zero		1


	//   ....[5]....
        /*0374*/ 	.word	0x00000380
        /*0378*/ 	.word	0x000000ff
        /*037c*/ 	.word	0x00038848
        /*0380*/ 	.short	0x0100
        /*0382*/ 	.byte	0x08
	.zero		1


	//   ....[6]....
        /*0384*/ 	.word	0x000004b0
        /*0388*/ 	.word	0x000000ff
        /*038c*/ 	.word	0x00038850
        /*0390*/ 	.short	0x0100
        /*0392*/ 	.byte	0x08
	.zero		1


	//   ....[7]....
        /*0394*/ 	.word	0x000004c0
        /*0398*/ 	.word	0x000000ff
        /*039c*/ 	.word	0x00038860
        /*03a0*/ 	.short	0x0100
        /*03a2*/ 	.byte	0x08
	.zero		1


	//   ....[8]....
        /*03a4*/ 	.word	0x000004d0
        /*03a8*/ 	.word	0x000000ff
        /*03ac*/ 	.word	0x00038858
        /*03b0*/ 	.short	0x0100
        /*03b2*/ 	.byte	0x08
	.zero		1


	//   ....[9]....
        /*03b4*/ 	.word	0x000004e0
        /*03b8*/ 	.word	0x000000ff
        /*03bc*/ 	.word	0x00038868
        /*03c0*/ 	.short	0x0100
        /*03c2*/ 	.byte	0x08
	.zero		1


	//   ....[10]....
        /*03c4*/ 	.word	0x000005d0
        /*03c8*/ 	.word	0x000000ff
        /*03cc*/ 	.word	0x00038870
        /*03d0*/ 	.short	0x0100
        /*03d2*/ 	.byte	0x06
	.zero		1


	//   ....[11]....
        /*03d4*/ 	.word	0x000005e0
        /*03d8*/ 	.word	0x000000ff
        /*03dc*/ 	.word	0x00038880
        /*03e0*/ 	.short	0x0100
        /*03e2*/ 	.byte	0x06
	.zero		1


	//   ....[12]....
        /*03e4*/ 	.word	0x000005f0
        /*03e8*/ 	.word	0x000000ff
        /*03ec*/ 	.word	0x00038878
        /*03f0*/ 	.short	0x0100
        /*03f2*/ 	.byte	0x06
	.zero		1


	//   ....[13]....
        /*03f4*/ 	.word	0x00000600
        /*03f8*/ 	.word	0x000000ff
        /*03fc*/ 	.word	0x00038888
        /*0400*/ 	.short	0x0100
        /*0402*/ 	.byte	0x06
	.zero		1


	//   ....[14]....
        /*0404*/ 	.word	0x00000730
        /*0408*/ 	.word	0x000000ff
        /*040c*/ 	.word	0x00038890
        /*0410*/ 	.short	0x0100
        /*0412*/ 	.byte	0x08
	.zero		1


	//   ....[15]....
        /*0414*/ 	.word	0x00000740
        /*0418*/ 	.word	0x000000ff
        /*041c*/ 	.word	0x000388a0
        /*0420*/ 	.short	0x0100
        /*0422*/ 	.byte	0x08
	.zero		1


	//   ....[16]....
        /*0424*/ 	.word	0x00000750
        /*0428*/ 	.word	0x000000ff
        /*042c*/ 	.word	0x00038898
        /*0430*/ 	.short	0x0100
        /*0432*/ 	.byte	0x08
	.zero		1


	//   ....[17]....
        /*0434*/ 	.word	0x00000760
        /*0438*/ 	.word	0x000000ff
        /*043c*/ 	.word	0x000388a8
        /*0440*/ 	.short	0x0100
        /*0442*/ 	.byte	0x08
	.zero		1


	//   ....[18]....
        /*0444*/ 	.word	0x00000890
        /*0448*/ 	.word	0x000000ff
        /*044c*/ 	.word	0x000388b0
        /*0450*/ 	.short	0x0100
        /*0452*/ 	.byte	0x08
	.zero		1


	//   ....[19]....
        /*0454*/ 	.word	0x000008a0
        /*0458*/ 	.word	0x000000ff
        /*045c*/ 	.word	0x000388c0
        /*0460*/ 	.short	0x0100
        /*0462*/ 	.byte	0x08
	.zero		1


	//   ....[20]....
        /*0464*/ 	.word	0x000008b0
        /*0468*/ 	.word	0x000000ff
        /*046c*/ 	.word	0x000388b8
        /*0470*/ 	.short	0x0100
        /*0472*/ 	.byte	0x08
	.zero		1


	//   ....[21]....
        /*0474*/ 	.word	0x000008c0
        /*0478*/ 	.word	0x000000ff
        /*047c*/ 	.word	0x000388c8
        /*0480*/ 	.short	0x0100
        /*0482*/ 	.byte	0x08
	.zero		1


	//   ....[22]....
        /*0484*/ 	.word	0x00001440
        /*0488*/ 	.word	0x000000ff
        /*048c*/ 	.word	0x00038800
        /*0490*/ 	.short	0x010a
        /*0492*/ 	.byte	0x04
	.zero		1


	//   ....[23]....
        /*0494*/ 	.word	0x000014b0
        /*0498*/ 	.word	0x000000ff
        /*049c*/ 	.word	0x00038830
        /*04a0*/ 	.short	0x010a
        /*04a2*/ 	.byte	0x04
	.zero		1


	//   ....[24]....
        /*04a4*/ 	.word	0x00001540
        /*04a8*/ 	.word	0x000000ff
        /*04ac*/ 	.word	0x00038830
        /*04b0*/ 	.short	0x010a
        /*04b2*/ 	.byte	0x04
	.zero		1


	//   ....[25]....
        /*04b4*/ 	.word	0x00005010
        /*04b8*/ 	.word	0x00000000
        /*04bc*/ 	.word	0x00000000
        /*04c0*/ 	.short	0x0101
        /*04c2*/ 	.byte	0x3f
	.zero		1


	//   ....[26]....
        /*04c4*/ 	.word	0x00005a90
        /*04c8*/ 	.word	0x000000ff
        /*04cc*/ 	.word	0x00038830
        /*04d0*/ 	.short	0x010a
        /*04d2*/ 	.byte	0x06
	.zero		1


	//   ....[27]....
        /*04d4*/ 	.word	0x00005ae0
        /*04d8*/ 	.word	0x000000ff
        /*04dc*/ 	.word	0x00038830
        /*04e0*/ 	.short	0x010a
        /*04e2*/ 	.byte	0x06
	.zero		1


	//   ....[28]....
        /*04e4*/ 	.word	0x000083e0
        /*04e8*/ 	.word	0x000000ff
        /*04ec*/ 	.word	0x00038850
        /*04f0*/ 	.short	0x010a
        /*04f2*/ 	.byte	0x07
	.zero		1


	//   ....[29]....
        /*04f4*/ 	.word	0x00008420
        /*04f8*/ 	.word	0x000000ff
        /*04fc*/ 	.word	0x00038850
        /*0500*/ 	.short	0x010a
        /*0502*/ 	.byte	0x07
	.zero		1


	//   ....[30]....
        /*0504*/ 	.word	0x00009490
        /*0508*/ 	.word	0x0000009d
        /*050c*/ 	.word	0x00000000
        /*0510*/ 	.short	0x0101
        /*0512*/ 	.byte	0x3f
	.zero		1


	//   ....[31]....
        /*0514*/ 	.word	0x000094f0
        /*0518*/ 	.word	0x000000a1
        /*051c*/ 	.word	0x00000000
        /*0520*/ 	.short	0x0101
        /*0522*/ 	.byte	0x3f
	.zero		1


	//   ....[32]....
        /*0524*/ 	.word	0x0000a110
        /*0528*/ 	.word	0x0000000b
        /*052c*/ 	.word	0x00038850
        /*0530*/ 	.short	0x010a
        /*0532*/ 	.byte	0x3f
	.zero		1


	//   ....[33]....
        /*0534*/ 	.word	0x0000a150
        /*0538*/ 	.word	0x0000000b
        /*053c*/ 	.word	0x00038850
        /*0540*/ 	.short	0x010a
        /*0542*/ 	.byte	0x3f
	.zero		1


	//   ....[34]....
        /*0544*/ 	.word	0x0000a550
        /*0548*/ 	.word	0x0000000b
        /*054c*/ 	.word	0x00000000
        /*0550*/ 	.short	0x0101
        /*0552*/ 	.byte	0x3f
	.zero		1


	//   ....[35]....
        /*0554*/ 	.word	0x0000b5a0
        /*0558*/ 	.word	0x000000ff
        /*055c*/ 	.word	0x00000000
        /*0560*/ 	.short	0x0101
        /*0562*/ 	.byte	0x04
	.zero		1


	//   ....[36]....
        /*0564*/ 	.word	0x0000de90
        /*0568*/ 	.word	0x000000ff
        /*056c*/ 	.word	0x00038840
        /*0570*/ 	.short	0x010a
        /*0572*/ 	.byte	0x26
	.zero		1


	//   ....[37]....
        /*0574*/ 	.word	0x0000ecc0
        /*0578*/ 	.word	0x000000ff
        /*057c*/ 	.word	0x00038800
        /*0580*/ 	.short	0x0107
        /*0582*/ 	.byte	0x26
	.zero		1


	//   ....[38]....
        /*0584*/ 	.word	0x0000ed30
        /*0588*/ 	.word	0x000000ff
        /*058c*/ 	.word	0x00038800
        /*0590*/ 	.short	0x0101
        /*0592*/ 	.byte	0x26
	.zero		1


	//   ....[39]....
        /*0594*/ 	.word	0x0000ed50
        /*0598*/ 	.word	0x000000ff
        /*059c*/ 	.word	0x00038820
        /*05a0*/ 	.short	0x010a
        /*05a2*/ 	.byte	0x26
	.zero		1


	//   ....[40]....
        /*05a4*/ 	.word	0x0000f140
        /*05a8*/ 	.word	0x000000ff
        /*05ac*/ 	.word	0x00038848
        /*05b0*/ 	.short	0x010a
        /*05b2*/ 	.byte	0x26
	.zero		1


	//   ....[41]....
        /*05b4*/ 	.word	0x0000f5e0
        /*05b8*/ 	.word	0x000000ff
        /*05bc*/ 	.word	0x00038860
        /*05c0*/ 	.short	0x010a
        /*05c2*/ 	.byte	0x26
	.zero		1


	//   ....[42]....
        /*05c4*/ 	.word	0x0000fc90
        /*05c8*/ 	.word	0x000000ff
        /*05cc*/ 	.word	0x00038840
        /*05d0*/ 	.short	0x010a
        /*05d2*/ 	.byte	0x26
	.zero		1


	//   ....[43]....
        /*05d4*/ 	.word	0x00010130
        /*05d8*/ 	.word	0x000000ff
        /*05dc*/ 	.word	0x00038868
        /*05e0*/ 	.short	0x010a
        /*05e2*/ 	.byte	0x26
	.zero		1


	//   ....[44]....
        /*05e4*/ 	.word	0x00010830
        /*05e8*/ 	.word	0x000000ff
        /*05ec*/ 	.word	0x00038848
        /*05f0*/ 	.short	0x010a
        /*05f2*/ 	.byte	0x26
	.zero		1


	//   ....[45]....
        /*05f4*/ 	.word	0x00010cb0
        /*05f8*/ 	.word	0x000000ff
        /*05fc*/ 	.word	0x00038860
        /*0600*/ 	.short	0x010a
        /*0602*/ 	.byte	0x26
	.zero		1


	//   ....[46]....
        /*0604*/ 	.word	0x000111f0
        /*0608*/ 	.word	0x00000003
        /*060c*/ 	.word	0x00038860
        /*0610*/ 	.short	0x010a
        /*0612*/ 	.byte	0x3f
	.zero		1


	//   ....[47]....
        /*0614*/ 	.word	0x00011720
        /*0618*/ 	.word	0x00000002
        /*061c*/ 	.word	0x00038820
        /*0620*/ 	.short	0x010a
        /*0622*/ 	.byte	0x3f
	.zero		1


	//   ....[48]....
        /*0624*/ 	.word	0x000118a0
        /*0628*/ 	.word	0x00000006
        /*062c*/ 	.word	0x00000000
        /*0630*/ 	.short	0x010a
        /*0632*/ 	.byte	0x3f
	.zero		1


	//   ....[49]....
        /*0634*/ 	.word	0x00011910
        /*0638*/ 	.word	0x00000003
        /*063c*/ 	.word	0x00000000
        /*0640*/ 	.short	0x010a
        /*0642*/ 	.byte	0x3f
	.zero		1


	//   ....[50]....
        /*0644*/ 	.word	0x00011970
        /*0648*/ 	.word	0x00000000
        /*064c*/ 	.word	0x00000000
        /*0650*/ 	.short	0x010a
        /*0652*/ 	.byte	0x3f
	.zero		1


	//   ....[51]....
        /*0654*/ 	.word	0x000119a0
        /*0658*/ 	.word	0x00000003
        /*065c*/ 	.word	0x00000000
        /*0660*/ 	.short	0x010a
        /*0662*/ 	.byte	0x3f
	.zero		1


	//   ....[52]....
        /*0664*/ 	.word	0x00011a20
        /*0668*/ 	.word	0x00000003
        /*066c*/ 	.word	0x00038800
        /*0670*/ 	.short	0x010a
        /*0672*/ 	.byte	0x3f
	.zero		1


	//   ....[53]....
        /*0674*/ 	.word	0x00011a90
        /*0678*/ 	.word	0x00000003
        /*067c*/ 	.word	0x00038830
        /*0680*/ 	.short	0x010a
        /*0682*/ 	.byte	0x3f
	.zero		1


	//   ....[54]....
        /*0684*/ 	.word	0x00011b00
        /*0688*/ 	.word	0x00000007
        /*068c*/ 	.word	0x00038830
        /*0690*/ 	.short	0x010a
        /*0692*/ 	.byte	0x3f
	.zero		1


	//   ....[55]....
        /*0694*/ 	.word	0x00011b60
        /*0698*/ 	.word	0x00000003
        /*069c*/ 	.word	0x00038850
        /*06a0*/ 	.short	0x010a
        /*06a2*/ 	.byte	0x3f
	.zero		1


	//   ....[56]....
        /*06a4*/ 	.word	0x00011bb0
        /*06a8*/ 	.word	0x0000000b
        /*06ac*/ 	.word	0x00038850
        /*06b0*/ 	.short	0x010a
        /*06b2*/ 	.byte	0x3f
	.zero		1


	//   ....[57]....
        /*06b4*/ 	.word	0x00011d10
        /*06b8*/ 	.word	0x00000003
        /*06bc*/ 	.word	0x00038840
        /*06c0*/ 	.short	0x010a
        /*06c2*/ 	.byte	0x3f
	.zero		1


	//   ....[58]....
        /*06c4*/ 	.word	0x000128a0
        /*06c8*/ 	.word	0x00000003
        /*06cc*/ 	.word	0x00038820
        /*06d0*/ 	.short	0x010a
        /*06d2*/ 	.byte	0x3f
	.zero		1


	//   ....[59]....
        /*06d4*/ 	.word	0x00012900
        /*06d8*/ 	.word	0x00000003
        /*06dc*/ 	.word	0x00038848
        /*06e0*/ 	.short	0x010a
        /*06e2*/ 	.byte	0x3f
	.zero		1


	//   ....[60]....
        /*06e4*/ 	.word	0x00012960
        /*06e8*/ 	.word	0x00000003
        /*06ec*/ 	.word	0x00038860
        /*06f0*/ 	.short	0x010a
        /*06f2*/ 	.byte	0x3f
	.zero		1


	//   ....[61]....
        /*06f4*/ 	.word	0x000129c0
        /*06f8*/ 	.word	0x00000003
        /*06fc*/ 	.word	0x00038840
        /*0700*/ 	.short	0x010a
        /*0702*/ 	.byte	0x3f
	.zero		1


	//   ....[62]....
        /*0704*/ 	.word	0x00012a20
        /*0708*/ 	.word	0x00000003
        /*070c*/ 	.word	0x00038868
        /*0710*/ 	.short	0x010a
        /*0712*/ 	.byte	0x3f
	.zero		1


	//   ....[63]....
        /*0714*/ 	.word	0x00012a80
        /*0718*/ 	.word	0x00000003
        /*071c*/ 	.word	0x00038848
        /*0720*/ 	.short	0x010a
        /*0722*/ 	.byte	0x3f
	.zero		1


	//   ....[64]....
        /*0724*/ 	.word	0x00012ae0
        /*0728*/ 	.word	0x00000003
        /*072c*/ 	.word	0x00038860
        /*0730*/ 	.short	0x010a
        /*0732*/ 	.byte	0x3f
	.zero		1


	//   ....[65]....
        /*0734*/ 	.word	0x00012b30
        /*0738*/ 	.word	0x00000003
        /*073c*/ 	.word	0x00038860
        /*0740*/ 	.short	0x010a
        /*0742*/ 	.byte	0x3f
	.zero		1


	//   ....[66]....
        /*0744*/ 	.word	0x00012b80
        /*0748*/ 	.word	0x00000002
        /*074c*/ 	.word	0x00038820
        /*0750*/ 	.short	0x010a
        /*0752*/ 	.byte	0x3f
	.zero		1


	//   ....[67]....
        /*0754*/ 	.word	0x00012d20
        /*0758*/ 	.word	0x00000006
        /*075c*/ 	.word	0x00000000
        /*0760*/ 	.short	0x010a
        /*0762*/ 	.byte	0x3f
	.zero		1


	//   ....[68]....
        /*0764*/ 	.word	0x00012d70
        /*0768*/ 	.word	0x00000003
        /*076c*/ 	.word	0x00000000
        /*0770*/ 	.short	0x010a
        /*0772*/ 	.byte	0x3f
	.zero		1


	//   ....[69]....
        /*0774*/ 	.word	0x00012dc0
        /*0778*/ 	.word	0x00000000
        /*077c*/ 	.word	0x00000000
        /*0780*/ 	.short	0x010a
        /*0782*/ 	.byte	0x3f
	.zero		1


	//----- nvinfo : EIATTR_NUM_MBARRIERS
	.align		4
.L_93:
        /*0784*/ 	.byte	0x03, 0x38
        /*0786*/ 	.short	0x0016


	//----- nvinfo : EIATTR_EXIT_INSTR_OFFSETS
	.align		4
        /*0788*/ 	.byte	0x04, 0x1c
        /*078a*/ 	.short	(.L_95 - .L_94)


	//   ....[0]....
.L_94:
        /*078c*/ 	.word	0x000119f0


	//----- nvinfo : EIATTR_MAX_THREADS
	.align		4
.L_95:
        /*0790*/ 	.byte	0x04, 0x05
        /*0792*/ 	.short	(.L_97 - .L_96)
.L_96:
        /*0794*/ 	.word	0x00000180
        /*0798*/ 	.word	0x00000001
        /*079c*/ 	.word	0x00000001


	//----- nvinfo : EIATTR_CRS_STACK_SIZE
	.align		4
.L_97:
        /*07a0*/ 	.byte	0x04, 0x1e
        /*07a2*/ 	.short	(.L_99 - .L_98)
.L_98:
        /*07a4*/ 	.word	0x00000000


	//----- nvinfo : EIATTR_CBANK_PARAM_SIZE
	.align		4
.L_99:
        /*07a8*/ 	.byte	0x03, 0x19
        /*07aa*/ 	.short	0x0a70


	//----- nvinfo : EIATTR_PARAM_CBANK
	.align		4
        /*07ac*/ 	.byte	0x04, 0x0a
        /*07ae*/ 	.short	(.L_101 - .L_100)
	.align		4
.L_100:
        /*07b0*/ 	.word	index@(.nv.constant0._ZN7cutlass13device_kernelIN5flash11enable_sm90INS1_16FlashAttnFwdSm90INS1_25CollectiveMainloopFwdSm90ILi2EN4cute5tupleIJNS5_1CILi1EEES8_S8_EEENS6_IJNS7_ILi128EEENS7_ILi80EEENS7_ILi256EEEEEELi256ENS_6half_tEfNS_4arch4Sm90ELb0ELb0ELb1ELb0ELb0ELb0ELb0ELb1ELb1ELb1ELb1ELb0EEENS1_21CollectiveEpilogueFwdINS6_IJSA_SC_SB_EEES9_SE_SG_Li256ELb0ELb1ELb1ELb0EEENS1_19SingleTileSchedulerILb0ELb1ELb1ELi128EEEEEEEEEvNT_6ParamsE)
        /*07b4*/ 	.short	0x0210
        /*07b6*/ 	.short	0x0a70


	//----- nvinfo : EIATTR_SW_WAR
	.align		4
.L_101:
        /*07b8*/ 	.byte	0x04, 0x36
        /*07ba*/ 	.short	(.L_103 - .L_102)
.L_102:
        /*07bc*/ 	.word	0x00000008
.L_103:


//--------------------- .nv.info._ZN7cutlass13device_kernelIN5flash11enable_sm90INS1_16FlashAttnFwdSm90INS1_25CollectiveMainloopFwdSm90ILi2EN4cute5tupleIJNS5_1CILi1EEES8_S8_EEENS6_IJNS7_ILi128EEENS7_ILi80EEENS7_ILi256EEEEEELi256ENS_6half_tEfNS_4arch4Sm90ELb0ELb0ELb1ELb1ELb0ELb0ELb0ELb1ELb1ELb1ELb1ELb0EEENS1_21CollectiveEpilogueFwdINS6_IJSA_SC_SB_EEES9_SE_SG_Li256ELb1ELb1ELb1ELb0EEENS1_36VarlenDynamicPersistentTileSchedulerILi128ELi80ELi256ELi128ELb1ELb1ELb1ELb0ELb1ELb1EEEEEEEEEvNT_6ParamsE --------------------------
	.section	.nv.info._ZN7cutlass13device_kernelIN5flash11enable_sm90INS1_16FlashAttnFwdSm90INS1_25CollectiveMainloopFwdSm90ILi2EN4cute5tupleIJNS5_1CILi1EEES8_S8_EEENS6_IJNS7_ILi128EEENS7_ILi80EEENS7_ILi256EEEEEELi256ENS_6half_tEfNS_4arch4Sm90ELb0ELb0ELb1ELb1ELb0ELb0ELb0ELb1ELb1ELb1ELb1ELb0EEENS1_21CollectiveEpilogueFwdINS6_IJSA_SC_SB_EEES9_SE_SG_Li256ELb1ELb1ELb1ELb0EEENS1_36VarlenDynamicPersistentTileSchedulerILi128ELi80ELi256ELi128ELb1ELb1ELb1ELb0ELb1ELb1EEEEEEEEEvNT_6ParamsE,"",@"SHT_CUDA_INFO"
	.sectionflags	@""
	.align	4


	//----- nvinfo : EIATTR_CUDA_API_VERSION
	.align		4
        /*0000*/ 	.byte	0x04, 0x37
        /*0002*/ 	.short	(.L_105 - .L_104)
.L_104:
        /*0004*/ 	.word	0x00000082


	//----- nvinfo : EIATTR_KPARAM_INFO
	.align		4
.L_105:
        /*0008*/ 	.byte	0x04, 0x17
        /*000a*/ 	.short	(.L_107 - .L_106)
.L_106:
        /*000c*/ 	.word	0x00000000
        /*0010*/ 	.short	0x0000
        /*0012*/ 	.short	0x0070
        /*0014*/ 	.byte	0x00, 0xf0, 0x01, 0x2a


	//----- nvinfo : EIATTR_SPARSE_MMA_MASK
	.align		4
.L_107:
        /*0018*/ 	.byte	0x03, 0x50
        /*001a*/ 	.short	0x0000


	//----- nvinfo : EIATTR_MAXREG_COUNT
	.align		4
        /*001c*/ 	.byte	0x03, 0x1b
        /*001e*/ 	.short	0x00a8


	//----- nvinfo : EIATTR_NUM_BARRIERS
	.align		4
        /*0020*/ 	.byte	0x02, 0x4c
        /*0022*/ 	.byte	0x09
	.zero		1


	//----- nvinfo : EIATTR_EXTERNS
	.align		4
        /*0024*/ 	.byte	0x04, 0x0f
        /*0026*/ 	.short	(.L_109 - .L_108)


	//   ....[0]....
	.align		4
.L_108:
        /*0028*/ 	.word	index@(__assertfail)


	//----- nvinfo : EIATTR_ANNOTATIONS
	.align		4
.L_109:
        /*002c*/ 	.byte	0x04, 0x55
        /*002e*/ 	.short	(.L_111 - .L_110)


	//   ....[0]....
.L_110:
        /* <DEDUP_REMOVED lines=81> */


	//----- nvinfo : EIATTR_MERCURY_ISA_VERSION
	.align		4
.L_111:
        /*0530*/ 	.byte	0x03, 0x5f
        /*0532*/ 	.short	0x0101


	//----- nvinfo : EIATTR_UNUSED_LOAD_BYTE_OFFSET
	.align		4
        /*0534*/ 	.byte	0x04, 0x44
        /*0536*/ 	.short	(.L_113 - .L_112)


	//   ....[0]....
.L_112:
        /*0538*/ 	.word	0x00000a10
        /*053c*/ 	.word	0x0000fff0


	//   ....[1]....
        /*0540*/ 	.word	0x0000bc40
        /*0544*/ 	.word	0x0000fff0


	//----- nvinfo : EIATTR_INT_WARP_WIDE_INSTR_OFFSETS
	.align		4
.L_113:
        /*0548*/ 	.byte	0x04, 0x31
        /*054a*/ 	.short	(.L_115 - .L_114)


	//   ....[0]....
.L_114:
        /*054c*/ 	.word	0x00000130


	//   ....[1]....
        /*0550*/ 	.word	0x00000170


	//   ....[2]....
        /*0554*/ 	.word	0x000001e0


	//   ....[3]....
        /*0558*/ 	.word	0x000095b0


	//   ....[4]....
        /*055c*/ 	.word	0x00011f10


	//   ....[5]....
        /*0560*/ 	.word	0x00011fb0


	//   ....[6]....
        /*0564*/ 	.word	0x00016400


	//   ....[7]....
        /*0568*/ 	.word	0x00016470


	//----- nvinfo : EIATTR_COOP_GROUP_MASK_REGIDS
	.align		4
.L_115:
        /*056c*/ 	.byte	0x04, 0x29
        /*056e*/ 	.short	(.L_117 - .L_116)


	//   ....[0]....
.L_116:
        /*0570*/ 	.word	0xffffffff


	//   ....[1]....
        /*0574*/ 	.word	0xffffffff


	//   ....[2]....
        /*0578*/ 	.word	0xffffffff


	//   ....[3]....
        /*057c*/ 	.word	0xffffffff


	//   ....[4]....
        /*0580*/ 	.word	0xffffffff


	//   ....[5]....
        /*0584*/ 	.word	0xffffffff


	//   ....[6]....
        /*0588*/ 	.word	0xffffffff


	//   ....[7]....
        /*058c*/ 	.word	0xffffffff


	//   ....[8]....
        /*0590*/ 	.word	0xffffffff


	//   ....[9]....
        /*0594*/ 	.word	0xffffffff


	//   ....[10]....
        /*0598*/ 	.word	0xffffffff


	//   ....[11]....
        /*059c*/ 	.word	0xffffffff


	//   ....[12]....
        /*05a0*/ 	.word	0xffffffff


	//   ....[13]....
        /*05a4*/ 	.word	0xffffffff


	//   ....[14]....
        /*05a8*/ 	.word	0xffffffff


	//   ....[15]....
        /*05ac*/ 	.word	0xffffffff


	//   ....[16]....
        /*05b0*/ 	.word	0xffffffff


	//   ....[17]....
        /*05b4*/ 	.word	0xffffffff


	//   ....[18]....
        /*05b8*/ 	.word	0xffffffff


	//   ....[19]....
        /*05bc*/ 	.word	0xffffffff


	//   ....[20]....
        /*05c0*/ 	.word	0xffffffff


	//   ....[21]....
        /*05c4*/ 	.word	0xffffffff


	//   ....[22]....
        /*05c8*/ 	.word	0xffffffff


	//   ....[23]....
        /*05cc*/ 	.word	0xffffffff


	//   ....[24]....
        /*05d0*/ 	.word	0xffffffff


	//   ....[25]....
        /*05d4*/ 	.word	0xffffffff


	//   ....[26]....
        /*05d8*/ 	.word	0xffffffff


	//   ....[27]....
        /*05dc*/ 	.word	0xffffffff


	//   ....[28]....
        /*05e0*/ 	.word	0xffffffff


	//   ....[29]....
        /*05e4*/ 	.word	0xffffffff


	//   ....[30]....
        /*05e8*/ 	.word	0xffffffff


	//   ....[31]....
        /*05ec*/ 	.word	0xffffffff


	//   ....[32]....
        /*05f0*/ 	.word	0xffffffff


	//   ....[33]....
        /*05f4*/ 	.word	0xffffffff


	//   ....[34]....
        /*05f8*/ 	.word	0xffffffff


	//   ....[35]....
        /*05fc*/ 	.word	0xffffffff


	//   ....[36]....
        /*0600*/ 	.word	0xffffffff


	//   ....[37]....
        /*0604*/ 	.word	0xffffffff


	//   ....[38]....
        /*0608*/ 	.word	0xffffffff


	//   ....[39]....
        /*060c*/ 	.word	0xffffffff


	//   ....[40]....
        /*0610*/ 	.word	0xffffffff


	//   ....[41]....
        /*0614*/ 	.word	0xffffffff


	//   ....[42]....
        /*0618*/ 	.word	0xffffffff


	//   ....[43]....
        /*061c*/ 	.word	0xffffffff


	//   ....[44]....
        /*0620*/ 	.word	0xffffffff


	//   ....[45]....
        /*0624*/ 	.word	0xffffffff


	//   ....[46]....
        /*0628*/ 	.word	0xffffffff


	//   ....[47]....
        /*062c*/ 	.word	0xffffffff


	//   ....[48]....
        /*0630*/ 	.word	0xffffffff


	//   ....[49]....
        /*0634*/ 	.word	0xffffffff


	//   ....[50]....
        /*0638*/ 	.word	0xffffffff


	//   ....[51]....
        /*063c*/ 	.word	0xffffffff


	//   ....[52]....
        /*0640*/ 	.word	0xffffffff


	//   ....[53]....
        /*0644*/ 	.word	0xffffffff


	//   ....[54]....
        /*0648*/ 	.word	0xffffffff


	//   ....[55]....
        /*064c*/ 	.word	0xffffffff


	//   ....[56]....
        /*0650*/ 	.word	0xffffffff


	//   ....[57]....
        /*0654*/ 	.word	0xffffffff


	//   ....[58]....
        /*0658*/ 	.word	0xffffffff


	//   ....[59]....
        /*065c*/ 	.word	0xffffffff


	//   ....[60]....
        /*0660*/ 	.word	0xffffffff


	//   ....[61]....
        /*0664*/ 	.word	0xffffffff


	//   ....[62]....
        /*0668*/ 	.word	0xffffffff


	//   ....[63]....
        /*066c*/ 	.word	0xffffffff


	//   ....[64]....
        /*0670*/ 	.word	0xffffffff


	//   ....[65]....
        /*0674*/ 	.word	0xffffffff


	//   ....[66]....
        /*0678*/ 	.word	0xffffffff


	//   ....[67]....
        /*067c*/ 	.word	0xffffffff


	//   ....[68]....
        /*0680*/ 	.word	0xffffffff


	//   ....[69]....
        /*0684*/ 	.word	0xffffffff


	//   ....[70]....
        /*0688*/ 	.word	0xffffffff


	//   ....[71]....
        /*068c*/ 	.word	0xffffffff


	//   ....[72]....
        /*0690*/ 	.word	0xffffffff


	//   ....[73]....
        /*0694*/ 	.word	0xffffffff


	//   ....[74]....
        /*0698*/ 	.word	0xffffffff


	//   ....[75]....
        /*069c*/ 	.word	0xffffffff


	//   ....[76]....
        /*06a0*/ 	.word	0xffffffff


	//   ....[77]....
        /*06a4*/ 	.word	0xffffffff


	//   ....[78]....
        /*06a8*/ 	.word	0xffffffff


	//   ....[79]....
        /*06ac*/ 	.word	0xffffffff


	//   ....[80]....
        /*06b0*/ 	.word	0xffffffff


	//   ....[81]....
        /*06b4*/ 	.word	0xffffffff


	//   ....[82]....
        /*06b8*/ 	.word	0xffffffff


	//   ....[83]....
        /*06bc*/ 	.word	0xffffffff


	//   ....[84]....
        /*06c0*/ 	.word	0xffffffff


	//   ....[85]....
        /*06c4*/ 	.word	0xffffffff


	//   ....[86]....
        /*06c8*/ 	.word	0xffffffff


	//   ....[87]....
        /*06cc*/ 	.word	0xffffffff


	//   ....[88]....
        /*06d0*/ 	.word	0xffffffff


	//   ....[89]....
        /*06d4*/ 	.word	0xffffffff


	//   ....[90]....
        /*06d8*/ 	.word	0xffffffff


	//   ....[91]....
        /*06dc*/ 	.word	0xffffffff


	//   ....[92]....
        /*06e0*/ 	.word	0xffffffff


	//   ....[93]....
        /*06e4*/ 	.word	0xffffffff


	//   ....[94]....
        /*06e8*/ 	.word	0xffffffff


	//   ....[95]....
        /*06ec*/ 	.word	0xffffffff


	//   ....[96]....
        /*06f0*/ 	.word	0xffffffff


	//   ....[97]....
        /*06f4*/ 	.word	0x0500000f


	//   ....[98]....
        /*06f8*/ 	.word	0x0500000f


	//   ....[99]....
        /*06fc*/ 	.word	0x0500000f


	//   ....[100]....
        /*0700*/ 	.word	0x0500000f


	//   ....[101]....
        /*0704*/ 	.word	0x0500000f


	//   ....[102]....
        /*0708*/ 	.word	0x0500000f


	//   ....[103]....
        /*070c*/ 	.word	0x0500000f


	//   ....[104]....
        /*0710*/ 	.word	0x0500000f


	//   ....[105]....
        /*0714*/ 	.word	0x0500000f


	//   ....[106]....
        /*0718*/ 	.word	0x0500000f


	//   ....[107]....
        /*071c*/ 	.word	0x0500000f


	//   ....[108]....
        /*0720*/ 	.word	0x0500000f


	//   ....[109]....
        /*0724*/ 	.word	0x0500000f


	//   ....[110]....
        /*0728*/ 	.word	0x0500000f


	//   ....[111]....
        /*072c*/ 	.word	0x0500000f


	//   ....[112]....
        /*0730*/ 	.word	0x0500000f


	//   ....[113]....
        /*0734*/ 	.word	0x0500000f


	//   ....[114]....
        /*0738*/ 	.word	0x0500000f


	//   ....[115]....
        /*073c*/ 	.word	0x0500000f


	//   ....[116]....
        /*0740*/ 	.word	0x0500000f


	//   ....[117]....
        /*0744*/ 	.word	0x0500000f


	//   ....[118]....
        /*0748*/ 	.word	0x0500000f


	//   ....[119]....
        /*074c*/ 	.word	0x0500000f


	//   ....[120]....
        /*0750*/ 	.word	0x0500000f


	//   ....[121]....
        /*0754*/ 	.word	0x0500000f


	//   ....[122]....
        /*0758*/ 	.word	0x0500000f


	//   ....[123]....
        /*075c*/ 	.word	0x0500000f


	//   ....[124]....
        /*0760*/ 	.word	0x0500000f


	//   ....[125]....
        /*0764*/ 	.word	0x0500000f


	//   ....[126]....
        /*0768*/ 	.word	0x0500000f


	//   ....[127]....
        /*076c*/ 	.word	0x0500000f


	//   ....[128]....
        /*0770*/ 	.word	0x0500000f


	//   ....[129]....
        /*0774*/ 	.word	0x0500000f


	//   ....[130]....
        /*0778*/ 	.word	0x0500000f


	//   ....[131]....
        /*077c*/ 	.word	0x0500000f


	//   ....[132]....
        /*0780*/ 	.word	0x0500000f


	//----- nvinfo : EIATTR_COOP_GROUP_INSTR_OFFSETS
	.align		4
.L_117:
        /*0784*/ 	.byte	0x04, 0x28
        /*0786*/ 	.short	(.L_119 - .L_118)


	//   ....[0]....
.L_118:
        /*0788*/ 	.word	0x00000060


	//   ....[1]....
        /*078c*/ 	.word	0x00000140


	//   ....[2]....
        /*0790*/ 	.word	0x00000190


	//   ....[3]....
        /*0794*/ 	.word	0x000003c0


	//   ....[4]....
        /*0798*/ 	.word	0x00000520


	//   ....[5]....
        /*079c*/ 	.word	0x00000640


	//   ....[6]....
        /*07a0*/ 	.word	0x000007a0


	//   ....[7]....
        /*07a4*/ 	.word	0x00001df0


	//   ....[8]....
        /*07a8*/ 	.word	0x00005520


	//   ....[9]....
        /*07ac*/ 	.word	0x00005590


	//   ....[10]....
        /*07b0*/ 	.word	0x00005930


	//   ....[11]....
        /*07b4*/ 	.word	0x000059a0


	//   ....[12]....
        /*07b8*/ 	.word	0x000097f0


	//   ....[13]....
        /*07bc*/ 	.word	0x00009850


	//   ....[14]....
        /*07c0*/ 	.word	0x00009de0


	//   ....[15]....
        /*07c4*/ 	.word	0x00009e40


	//   ....[16]....
        /*07c8*/ 	.word	0x0000af50


	//   ....[17]....
        /*07cc*/ 	.word	0x0000afe0


	//   ....[18]....
        /*07d0*/ 	.word	0x0000b230


	//   ....[19]....
        /*07d4*/ 	.word	0x0000b240


	//   ....[20]....
        /*07d8*/ 	.word	0x0000ce60


	//   ....[21]....
        /*07dc*/ 	.word	0x0000ce80


	//   ....[22]....
        /*07e0*/ 	.word	0x0000ce90


	//   ....[23]....
        /*07e4*/ 	.word	0x0000ceb0


	//   ....[24]....
        /*07e8*/ 	.word	0x0000d9c0


	//   ....[25]....
        /*07ec*/ 	.word	0x0000d9f0


	//   ....[26]....
        /*07f0*/ 	.word	0x0000db90


	//   ....[27]....
        /*07f4*/ 	.word	0x0000dbb0


	//   ....[28]....
        /*07f8*/ 	.word	0x0000dd00


	//   ....[29]....
        /*07fc*/ 	.word	0x0000dd20


	//   ....[30]....
        /*0800*/ 	.word	0x0000de80


	//   ....[31]....
        /*0804*/ 	.word	0x0000dea0


	//   ....[32]....
        /*0808*/ 	.word	0x0000e470


	//   ....[33]....
        /*080c*/ 	.word	0x0000e4b0


	//   ....[34]....
        /*0810*/ 	.word	0x0000ee20


	//   ....[35]....
        /*0814*/ 	.word	0x0000ee30


	//   ....[36]....
        /*0818*/ 	.word	0x000101e0


	//   ....[37]....
        /*081c*/ 	.word	0x00010210


	//   ....[38]....
        /*0820*/ 	.word	0x00010390


	//   ....[39]....
        /*0824*/ 	.word	0x000103b0


	//   ....[40]....
        /*0828*/ 	.word	0x00010500


	//   ....[41]....
        /*082c*/ 	.word	0x00010520


	//   ....[42]....
        /*0830*/ 	.word	0x00010680


	//   ....[43]....
        /*0834*/ 	.word	0x000106a0


	//   ....[44]....
        /*0838*/ 	.word	0x00010880


	//   ....[45]....
        /*083c*/ 	.word	0x00010ab0


	//   ....[46]....
        /*0840*/ 	.word	0x00010ae0


	//   ....[47]....
        /*0844*/ 	.word	0x00010b10


	//   ....[48]....
        /*0848*/ 	.word	0x00010b40


	//   ....[49]....
        /*084c*/ 	.word	0x00010b70


	//   ....[50]....
        /*0850*/ 	.word	0x00010ba0


	//   ....[51]....
        /*0854*/ 	.word	0x00010d50


	//   ....[52]....
        /*0858*/ 	.word	0x00010d80


	//   ....[53]....
        /*085c*/ 	.word	0x00010db0


	//   ....[54]....
        /*0860*/ 	.word	0x00010de0


	//   ....[55]....
        /*0864*/ 	.word	0x00010e10


	//   ....[56]....
        /*0868*/ 	.word	0x00010e40


	//   ....[57]....
        /*086c*/ 	.word	0x00010ed0


	//   ....[58]....
        /*0870*/ 	.word	0x00010f00


	//   ....[59]....
        /*0874*/ 	.word	0x00010f10


	//   ....[60]....
        /*0878*/ 	.word	0x00010fc0


	//   ....[61]....
        /*087c*/ 	.word	0x00012510


	//   ....[62]....
        /*0880*/ 	.word	0x00013150


	//   ....[63]....
        /*0884*/ 	.word	0x000131a0


	//   ....[64]....
        /*0888*/ 	.word	0x00013270


	//   ....[65]....
        /*088c*/ 	.word	0x00013280


	//   ....[66]....
        /*0890*/ 	.word	0x00013330


	//   ....[67]....
        /*0894*/ 	.word	0x00013340


	//   ....[68]....
        /*0898*/ 	.word	0x000133f0


	//   ....[69]....
        /*089c*/ 	.word	0x00013400


	//   ....[70]....
        /*08a0*/ 	.word	0x000134b0


	//   ....[71]....
        /*08a4*/ 	.word	0x000134c0


	//   ....[72]....
        /*08a8*/ 	.word	0x00013570


	//   ....[73]....
        /*08ac*/ 	.word	0x00013580


	//   ....[74]....
        /*08b0*/ 	.word	0x00013630


	//   ....[75]....
        /*08b4*/ 	.word	0x00013640


	//   ....[76]....
        /*08b8*/ 	.word	0x00013690


	//   ....[77]....
        /*08bc*/ 	.word	0x000136e0


	//   ....[78]....
        /*08c0*/ 	.word	0x00016d40


	//   ....[79]....
        /*08c4*/ 	.word	0x00016d70


	//   ....[80]....
        /*08c8*/ 	.word	0x00016dd0


	//   ....[81]....
        /*08cc*/ 	.word	0x00016e00


	//   ....[82]....
        /*08d0*/ 	.word	0x00016e30


	//   ....[83]....
        /*08d4*/ 	.word	0x00016e60


	//   ....[84]....
        /*08d8*/ 	.word	0x00016e90


	//   ....[85]....
        /*08dc*/ 	.word	0x00016ec0


	//   ....[86]....
        /*08e0*/ 	.word	0x00017090


	//   ....[87]....
        /*08e4*/ 	.word	0x000170c0


	//   ....[88]....
        /*08e8*/ 	.word	0x000170f0


	//   ....[89]....
        /*08ec*/ 	.word	0x00017120


	//   ....[90]....
        /*08f0*/ 	.word	0x00017150


	//   ....[91]....
        /*08f4*/ 	.word	0x00017180


	//   ....[92]....
        /*08f8*/ 	.word	0x00017240


	//   ....[93]....
        /*08fc*/ 	.word	0x00017260


	//   ....[94]....
        /*0900*/ 	.word	0x00017270


	//   ....[95]....
        /*0904*/ 	.word	0x000172d0


	//   ....[96]....
        /*0908*/ 	.word	0x000179f0


	//   ....[97]....
        /*090c*/ 	.word	0x00017ee0


	//   ....[98]....
        /*0910*/ 	.word	0x000180c0


	//   ....[99]....
        /*0914*/ 	.word	0x00018110


	//   ....[100]....
        /*0918*/ 	.word	0x00018250


	//   ....[101]....
        /*091c*/ 	.word	0x000182a0


	//   ....[102]....
        /*0920*/ 	.word	0x000183e0


	//   ....[103]....
        /*0924*/ 	.word	0x00018430


	//   ....[104]....
        /*0928*/ 	.word	0x00018570


	//   ....[105]....
        /*092c*/ 	.word	0x000185c0


	//   ....[106]....
        /*0930*/ 	.word	0x00018700


	//   ....[107]....
        /*0934*/ 	.word	0x00018750


	//   ....[108]....
        /*0938*/ 	.word	0x00018890


	//   ....[109]....
        /*093c*/ 	.word	0x000188e0


	//   ....[110]....
        /*0940*/ 	.word	0x00018a00


	//   ....[111]....
        /*0944*/ 	.word	0x00018a70


	//   ....[112]....
        /*0948*/ 	.word	0x00018b90


	//   ....[113]....
        /*094c*/ 	.word	0x00018be0


	//   ....[114]....
        /*0950*/ 	.word	0x00018f10


	//   ....[115]....
        /*0954*/ 	.word	0x00018fb0


	//   ....[116]....
        /*0958*/ 	.word	0x00019160


	//   ....[117]....
        /*095c*/ 	.word	0x000191e0


	//   ....[118]....
        /*0960*/ 	.word	0x00019260


	//   ....[119]....
        /*0964*/ 	.word	0x000192e0


	//   ....[120]....
        /*0968*/ 	.word	0x00019360


	//   ....[121]....
        /*096c*/ 	.word	0x000193f0


	//   ....[122]....
        /*0970*/ 	.word	0x00019490


	//   ....[123]....
        /*0974*/ 	.word	0x00019540


	//   ....[124]....
        /*0978*/ 	.word	0x000195c0


	//   ....[125]....
        /*097c*/ 	.word	0x00019640


	//   ....[126]....
        /*0980*/ 	.word	0x000196c0


	//   ....[127]....
        /*0984*/ 	.word	0x00019750


	//   ....[128]....
        /*0988*/ 	.word	0x000197d0


	//   ....[129]....
        /*098c*/ 	.word	0x00019870


	//   ....[130]....
        /*0990*/ 	.word	0x000198c0


	//   ....[131]....
        /*0994*/ 	.word	0x00019950


	//   ....[132]....
        /*0998*/ 	.word	0x00019a80


	//----- nvinfo : EIATTR_REG_RECONFIG
	.align		4
.L_119:
        /*099c*/ 	.byte	0x01, 0x54
	.zero		2


	//----- nvinfo : EIATTR_SYSCALL_OFFSETS
	.align		4
        /*09a0*/ 	.byte	0x04, 0x46
        /*09a2*/ 	.short	(.L_121 - .L_120)


	//   ....[0]....
.L_120:
        /*09a4*/ 	.word	0x00001f70


	//   ....[1]....
        /*09a8*/ 	.word	0x00012120


	//   ....[2]....
        /*09ac*/ 	.word	0x00012270


	//   ....[3]....
        /*09b0*/ 	.word	0x00012370


	//   ....[4]....
        /*09b4*/ 	.word	0x00012d00


	//----- nvinfo : EIATTR_MBARRIER_INSTR_OFFSETS
	.align		4
.L_121:
        /*09b8*/ 	.byte	0x04, 0x39
        /*09ba*/ 	.short	(.L_123 - .L_122)


	//   ....[0]....
.L_122:
        /*09bc*/ 	.word	0x00000270
        /*09c0*/ 	.word	0x000000ff
        /*09c4*/ 	.word	0x00038800
        /*09c8*/ 	.short	0x0100
        /*09ca*/ 	.byte	0x08
	.zero		1


	//   ....[1]....
        /*09cc*/ 	.word	0x00000280
        /*09d0*/ 	.word	0x000000ff
        /*09d4*/ 	.word	0x00038820
        /*09d8*/ 	.short	0x0100
        /*09da*/ 	.byte	0x08
	.zero		1


	//   ....[2]....
        /*09dc*/ 	.word	0x00000370
        /*09e0*/ 	.word	0x000000ff
        /*09e4*/ 	.word	0x00038830
        /*09e8*/ 	.short	0x0100
        /*09ea*/ 	.byte	0x08
	.zero		1


	//   ....[3]....
        /*09ec*/ 	.word	0x00000380
        /*09f0*/ 	.word	0x000000ff
        /*09f4*/ 	.word	0x00038840
        /*09f8*/ 	.short	0x0100
        /*09fa*/ 	.byte	0x08
	.zero		1


	//   ....[4]....
        /*09fc*/ 	.word	0x00000390
        /*0a00*/ 	.word	0x000000ff
        /*0a04*/ 	.word	0x00038838
        /*0a08*/ 	.short	0x0100
        /*0a0a*/ 	.byte	0x08
	.zero		1


	//   ....[5]....
        /*0a0c*/ 	.word	0x000003a0
        /*0a10*/ 	.word	0x000000ff
        /*0a14*/ 	.word	0x00038848
        /*0a18*/ 	.short	0x0100
        /*0a1a*/ 	.byte	0x08
	.zero		1


	//   ....[6]....
        /*0a1c*/ 	.word	0x000004d0
        /*0a20*/ 	.word	0x000000ff
        /*0a24*/ 	.word	0x00038850
        /*0a28*/ 	.short	0x0100
        /*0a2a*/ 	.byte	0x08
	.zero		1


	//   ....[7]....
        /*0a2c*/ 	.word	0x000004e0
        /*0a30*/ 	.word	0x000000ff
        /*0a34*/ 	.word	0x00038860
        /*0a38*/ 	.short	0x0100
        /*0a3a*/ 	.byte	0x08
	.zero		1


	//   ....[8]....
        /*0a3c*/ 	.word	0x000004f0
        /*0a40*/ 	.word	0x000000ff
        /*0a44*/ 	.word	0x00038858
        /*0a48*/ 	.short	0x0100
        /*0a4a*/ 	.byte	0x08
	.zero		1


	//   ....[9]....
        /*0a4c*/ 	.word	0x00000500
        /*0a50*/ 	.word	0x000000ff
        /*0a54*/ 	.word	0x00038868
        /*0a58*/ 	.short	0x0100
        /*0a5a*/ 	.byte	0x08
	.zero		1


	//   ....[10]....
        /*0a5c*/ 	.word	0x000005f0
        /*0a60*/ 	.word	0x000000ff
        /*0a64*/ 	.word	0x00038870
        /*0a68*/ 	.short	0x0100
        /*0a6a*/ 	.byte	0x06
	.zero		1


	//   ....[11]....
        /*0a6c*/ 	.word	0x00000600
        /*0a70*/ 	.word	0x000000ff
        /*0a74*/ 	.word	0x00038880
        /*0a78*/ 	.short	0x0100
        /*0a7a*/ 	.byte	0x06
	.zero		1


	//   ....[12]....
        /*0a7c*/ 	.word	0x00000610
        /*0a80*/ 	.word	0x000000ff
        /*0a84*/ 	.word	0x00038878
        /*0a88*/ 	.short	0x0100
        /*0a8a*/ 	.byte	0x06
	.zero		1


	//   ....[13]....
        /*0a8c*/ 	.word	0x00000620
        /*0a90*/ 	.word	0x000000ff
        /*0a94*/ 	.word	0x00038888
        /*0a98*/ 	.short	0x0100
        /*0a9a*/ 	.byte	0x06
	.zero		1


	//   ....[14]....
        /*0a9c*/ 	.word	0x00000750
        /*0aa0*/ 	.word	0x000000ff
        /*0aa4*/ 	.word	0x00038890
        /*0aa8*/ 	.short	0x0100
        /*0aaa*/ 	.byte	0x08
	.zero		1


	//   ....[15]....
        /*0aac*/ 	.word	0x00000760
        /*0ab0*/ 	.word	0x000000ff
        /*0ab4*/ 	.word	0x000388a0
        /*0ab8*/ 	.short	0x0100
        /*0aba*/ 	.byte	0x08
	.zero		1


	//   ....[16]....
        /*0abc*/ 	.word	0x00000770
        /*0ac0*/ 	.word	0x000000ff
        /*0ac4*/ 	.word	0x00038898
        /*0ac8*/ 	.short	0x0100
        /*0aca*/ 	.byte	0x08
	.zero		1


	//   ....[17]....
        /*0acc*/ 	.word	0x00000780
        /*0ad0*/ 	.word	0x000000ff
        /*0ad4*/ 	.word	0x000388a8
        /*0ad8*/ 	.short	0x0100
        /*0ada*/ 	.byte	0x08
	.zero		1


	//   ....[18]....
        /*0adc*/ 	.word	0x000008b0
        /*0ae0*/ 	.word	0x000000ff
        /*0ae4*/ 	.word	0x000388b0
        /*0ae8*/ 	.short	0x0100
        /*0aea*/ 	.byte	0x08
	.zero		1


	//   ....[19]....
        /*0aec*/ 	.word	0x000008c0
        /*0af0*/ 	.word	0x000000ff
        /*0af4*/ 	.word	0x000388c0
        /*0af8*/ 	.short	0x0100
        /*0afa*/ 	.byte	0x08
	.zero		1


	//   ....[20]....
        /*0afc*/ 	.word	0x000008d0
        /*0b00*/ 	.word	0x000000ff
        /*0b04*/ 	.word	0x000388b8
        /*0b08*/ 	.short	0x0100
        /*0b0a*/ 	.byte	0x08
	.zero		1


	//   ....[21]....
        /*0b0c*/ 	.word	0x000008e0
        /*0b10*/ 	.word	0x000000ff
        /*0b14*/ 	.word	0x000388c8
        /*0b18*/ 	.short	0x0100
        /*0b1a*/ 	.byte	0x08
	.zero		1


	//   ....[22]....
        /*0b1c*/ 	.word	0x00002030
        /*0b20*/ 	.word	0x00000005
        /*0b24*/ 	.word	0x00038800
        /*0b28*/ 	.short	0x010a
        /*0b2a*/ 	.byte	0x3f
	.zero		1


	//   ....[23]....
        /*0b2c*/ 	.word	0x000020d0
        /*0b30*/ 	.word	0x00000000
        /*0b34*/ 	.word	0x00038830
        /*0b38*/ 	.short	0x010a
        /*0b3a*/ 	.byte	0x3f
	.zero		1


	//   ....[24]....
        /*0b3c*/ 	.word	0x00002150
        /*0b40*/ 	.word	0x00000000
        /*0b44*/ 	.word	0x00038830
        /*0b48*/ 	.short	0x010a
        /*0b4a*/ 	.byte	0x3f
	.zero		1


	//   ....[25]....
        /*0b4c*/ 	.word	0x000052a0
        /*0b50*/ 	.word	0x00000000
        /*0b54*/ 	.word	0x00000000
        /*0b58*/ 	.short	0x0101
        /*0b5a*/ 	.byte	0x3f
	.zero		1


	//   ....[26]....
        /*0b5c*/ 	.word	0x00006840
        /*0b60*/ 	.word	0x000000ff
        /*0b64*/ 	.word	0x00038830
        /*0b68*/ 	.short	0x010a
        /*0b6a*/ 	.byte	0x3d
	.zero		1


	//   ....[27]....
        /*0b6c*/ 	.word	0x00006880
        /*0b70*/ 	.word	0x000000ff
        /*0b74*/ 	.word	0x00038830
        /*0b78*/ 	.short	0x010a
        /*0b7a*/ 	.byte	0x3d
	.zero		1


	//   ....[28]....
        /*0b7c*/ 	.word	0x00009140
        /*0b80*/ 	.word	0x000000ff
        /*0b84*/ 	.word	0x00038850
        /*0b88*/ 	.short	0x010a
        /*0b8a*/ 	.byte	0x06
	.zero		1


	//   ....[29]....
        /*0b8c*/ 	.word	0x00009180
        /*0b90*/ 	.word	0x000000ff
        /*0b94*/ 	.word	0x00038850
        /*0b98*/ 	.short	0x010a
        /*0b9a*/ 	.byte	0x06
	.zero		1


	//   ....[30]....
        /*0b9c*/ 	.word	0x0000a0e0
        /*0ba0*/ 	.word	0x000000ff
        /*0ba4*/ 	.word	0x00000000
        /*0ba8*/ 	.short	0x0101
        /*0baa*/ 	.byte	0x3d
	.zero		1


	//   ....[31]....
        /*0bac*/ 	.word	0x0000a140
        /*0bb0*/ 	.word	0x000000ff
        /*0bb4*/ 	.word	0x00000000
        /*0bb8*/ 	.short	0x0101
        /*0bba*/ 	.byte	0x06
	.zero		1


	//   ....[32]....
        /*0bbc*/ 	.word	0x0000ae80
        /*0bc0*/ 	.word	0x00000000
        /*0bc4*/ 	.word	0x00038850
        /*0bc8*/ 	.short	0x010a
        /*0bca*/ 	.byte	0x3f
	.zero		1


	//   ....[33]....
        /*0bcc*/ 	.word	0x0000aec0
        /*0bd0*/ 	.word	0x00000000
        /*0bd4*/ 	.word	0x00038850
        /*0bd8*/ 	.short	0x010a
        /*0bda*/ 	.byte	0x3f
	.zero		1


	//   ....[34]....
        /*0bdc*/ 	.word	0x0000b3e0
        /*0be0*/ 	.word	0x0000000b
        /*0be4*/ 	.word	0x00000000
        /*0be8*/ 	.short	0x0101
        /*0bea*/ 	.byte	0x3f
	.zero		1


	//   ....[35]....
        /*0bec*/ 	.word	0x0000d9d0
        /*0bf0*/ 	.word	0x000000ff
        /*0bf4*/ 	.word	0x00000000
        /*0bf8*/ 	.short	0x0101
        /*0bfa*/ 	.byte	0x08
	.zero		1


	//   ....[36]....
        /*0bfc*/ 	.word	0x0000e2b0
        /*0c00*/ 	.word	0x000000ff
        /*0c04*/ 	.word	0x00000000
        /*0c08*/ 	.short	0x0101
        /*0c0a*/ 	.byte	0x08
	.zero		1


	//   ....[37]....
        /*0c0c*/ 	.word	0x00012770
        /*0c10*/ 	.word	0x00000000
        /*0c14*/ 	.word	0x00038840
        /*0c18*/ 	.short	0x010a
        /*0c1a*/ 	.byte	0x3f
	.zero		1


	//   ....[38]....
        /*0c1c*/ 	.word	0x000137e0
        /*0c20*/ 	.word	0x00000012
        /*0c24*/ 	.word	0x00038800
        /*0c28*/ 	.short	0x0107
        /*0c2a*/ 	.byte	0x3f
	.zero		1


	//   ....[39]....
        /*0c2c*/ 	.word	0x000138f0
        /*0c30*/ 	.word	0x00000012
        /*0c34*/ 	.word	0x00038800
        /*0c38*/ 	.short	0x0101
        /*0c3a*/ 	.byte	0x3f
	.zero		1


	//   ....[40]....
        /*0c3c*/ 	.word	0x00013910
        /*0c40*/ 	.word	0x00000012
        /*0c44*/ 	.word	0x00038820
        /*0c48*/ 	.short	0x010a
        /*0c4a*/ 	.byte	0x3f
	.zero		1


	//   ....[41]....
        /*0c4c*/ 	.word	0x00013ce0
        /*0c50*/ 	.word	0x00000003
        /*0c54*/ 	.word	0x00038840
        /*0c58*/ 	.short	0x010a
        /*0c5a*/ 	.byte	0x3f
	.zero		1


	//   ....[42]....
        /*0c5c*/ 	.word	0x00014280
        /*0c60*/ 	.word	0x00000003
        /*0c64*/ 	.word	0x00000060
        /*0c68*/ 	.short	0x010a
        /*0c6a*/ 	.byte	0x3f
	.zero		1


	//   ....[43]....
        /*0c6c*/ 	.word	0x00014b00
        /*0c70*/ 	.word	0x00000003
        /*0c74*/ 	.word	0x00038840
        /*0c78*/ 	.short	0x010a
        /*0c7a*/ 	.byte	0x3f
	.zero		1


	//   ....[44]....
        /*0c7c*/ 	.word	0x000150a0
        /*0c80*/ 	.word	0x00000002
        /*0c84*/ 	.word	0x00000060
        /*0c88*/ 	.short	0x010a
        /*0c8a*/ 	.byte	0x3f
	.zero		1


	//   ....[45]....
        /*0c8c*/ 	.word	0x00015860
        /*0c90*/ 	.word	0x00000002
        /*0c94*/ 	.word	0x00038840
        /*0c98*/ 	.short	0x010a
        /*0c9a*/ 	.byte	0x3f
	.zero		1


	//   ....[46]....
        /*0c9c*/ 	.word	0x00015e00
        /*0ca0*/ 	.word	0x00000002
        /*0ca4*/ 	.word	0x00000060
        /*0ca8*/ 	.short	0x010a
        /*0caa*/ 	.byte	0x3f
	.zero		1


	//   ....[47]....
        /*0cac*/ 	.word	0x00016570
        /*0cb0*/ 	.word	0x00000000
        /*0cb4*/ 	.word	0x00038860
        /*0cb8*/ 	.short	0x010a
        /*0cba*/ 	.byte	0x3f
	.zero		1


	//   ....[48]....
        /*0cbc*/ 	.word	0x00017970
        /*0cc0*/ 	.word	0x00000000
        /*0cc4*/ 	.word	0x00038820
        /*0cc8*/ 	.short	0x010a
        /*0cca*/ 	.byte	0x3f
	.zero		1


	//   ....[49]....
        /*0ccc*/ 	.word	0x00017b80
        /*0cd0*/ 	.word	0x00000006
        /*0cd4*/ 	.word	0x00000000
        /*0cd8*/ 	.short	0x010a
        /*0cda*/ 	.byte	0x3f
	.zero		1


	//   ....[50]....
        /*0cdc*/ 	.word	0x00017bb0
        /*0ce0*/ 	.word	0x00000007
        /*0ce4*/ 	.word	0x00000000
        /*0ce8*/ 	.short	0x010a
        /*0cea*/ 	.byte	0x3f
	.zero		1


	//   ....[51]....
        /*0cec*/ 	.word	0x00017c10
        /*0cf0*/ 	.word	0x00000004
        /*0cf4*/ 	.word	0x00000000
        /*0cf8*/ 	.short	0x010a
        /*0cfa*/ 	.byte	0x3f
	.zero		1


	//   ....[52]....
        /*0cfc*/ 	.word	0x00017c40
        /*0d00*/ 	.word	0x00000003
        /*0d04*/ 	.word	0x00000000
        /*0d08*/ 	.short	0x010a
        /*0d0a*/ 	.byte	0x3f
	.zero		1


	//   ....[53]....
        /*0d0c*/ 	.word	0x00017ca0
        /*0d10*/ 	.word	0x00000005
        /*0d14*/ 	.word	0x00038800
        /*0d18*/ 	.short	0x010a
        /*0d1a*/ 	.byte	0x3f
	.zero		1


	//   ....[54]....
        /*0d1c*/ 	.word	0x00017cf0
        /*0d20*/ 	.word	0x00000000
        /*0d24*/ 	.word	0x00038830
        /*0d28*/ 	.short	0x010a
        /*0d2a*/ 	.byte	0x3f
	.zero		1


	//   ....[55]....
        /*0d2c*/ 	.word	0x00017d50
        /*0d30*/ 	.word	0x00000004
        /*0d34*/ 	.word	0x00038830
        /*0d38*/ 	.short	0x010a
        /*0d3a*/ 	.byte	0x3f
	.zero		1


	//   ....[56]....
        /*0d3c*/ 	.word	0x00017db0
        /*0d40*/ 	.word	0x00000002
        /*0d44*/ 	.word	0x00038850
        /*0d48*/ 	.short	0x010a
        /*0d4a*/ 	.byte	0x3f
	.zero		1


	//   ....[57]....
        /*0d4c*/ 	.word	0x00017e00
        /*0d50*/ 	.word	0x00000000
        /*0d54*/ 	.word	0x00038850
        /*0d58*/ 	.short	0x010a
        /*0d5a*/ 	.byte	0x3f
	.zero		1


	//   ....[58]....
        /*0d5c*/ 	.word	0x00017fa0
        /*0d60*/ 	.word	0x00000000
        /*0d64*/ 	.word	0x00038840
        /*0d68*/ 	.short	0x010a
        /*0d6a*/ 	.byte	0x3f
	.zero		1


	//   ....[59]....
        /*0d6c*/ 	.word	0x00018c20
        /*0d70*/ 	.word	0x00000012
        /*0d74*/ 	.word	0x00038820
        /*0d78*/ 	.short	0x010a
        /*0d7a*/ 	.byte	0x3f
	.zero		1


	//   ....[60]....
        /*0d7c*/ 	.word	0x00018c70
        /*0d80*/ 	.word	0x00000003
        /*0d84*/ 	.word	0x00038840
        /*0d88*/ 	.short	0x010a
        /*0d8a*/ 	.byte	0x3f
	.zero		1


	//   ....[61]....
        /*0d8c*/ 	.word	0x00018cc0
        /*0d90*/ 	.word	0x00000003
        /*0d94*/ 	.word	0x00000060
        /*0d98*/ 	.short	0x010a
        /*0d9a*/ 	.byte	0x3f
	.zero		1


	//   ....[62]....
        /*0d9c*/ 	.word	0x00018d10
        /*0da0*/ 	.word	0x00000003
        /*0da4*/ 	.word	0x00038840
        /*0da8*/ 	.short	0x010a
        /*0daa*/ 	.byte	0x3f
	.zero		1


	//   ....[63]....
        /*0dac*/ 	.word	0x00018d60
        /*0db0*/ 	.word	0x00000002
        /*0db4*/ 	.word	0x00000060
        /*0db8*/ 	.short	0x010a
        /*0dba*/ 	.byte	0x3f
	.zero		1


	//   ....[64]....
        /*0dbc*/ 	.word	0x00018db0
        /*0dc0*/ 	.word	0x00000002
        /*0dc4*/ 	.word	0x00038840
        /*0dc8*/ 	.short	0x010a
        /*0dca*/ 	.byte	0x3f
	.zero		1


	//   ....[65]....
        /*0dcc*/ 	.word	0x00018e00
        /*0dd0*/ 	.word	0x00000002
        /*0dd4*/ 	.word	0x00000060
        /*0dd8*/ 	.short	0x010a
        /*0dda*/ 	.byte	0x3f
	.zero		1


	//   ....[66]....
        /*0ddc*/ 	.word	0x00018e50
        /*0de0*/ 	.word	0x00000000
        /*0de4*/ 	.word	0x00038860
        /*0de8*/ 	.short	0x010a
        /*0dea*/ 	.byte	0x3f
	.zero		1


	//   ....[67]....
        /*0dec*/ 	.word	0x000199a0
        /*0df0*/ 	.word	0x00000000
        /*0df4*/ 	.word	0x00038820
        /*0df8*/ 	.short	0x010a
        /*0dfa*/ 	.byte	0x3f
	.zero		1


	//   ....[68]....
        /*0dfc*/ 	.word	0x00019b40
        /*0e00*/ 	.word	0x00000006
        /*0e04*/ 	.word	0x00000000
        /*0e08*/ 	.short	0x010a
        /*0e0a*/ 	.byte	0x3f
	.zero		1


	//   ....[69]....
        /*0e0c*/ 	.word	0x00019b90
        /*0e10*/ 	.word	0x00000007
        /*0e14*/ 	.word	0x00000000
        /*0e18*/ 	.short	0x010a
        /*0e1a*/ 	.byte	0x3f
	.zero		1


	//   ....[70]....
        /*0e1c*/ 	.word	0x00019be0
        /*0e20*/ 	.word	0x00000004
        /*0e24*/ 	.word	0x00000000
        /*0e28*/ 	.short	0x010a
        /*0e2a*/ 	.byte	0x3f
	.zero		1


	//----- nvinfo : EIATTR_NUM_MBARRIERS
	.align		4
.L_123:
        /*0e2c*/ 	.byte	0x03, 0x38
        /*0e2e*/ 	.short	0x0016


	//----- nvinfo : EIATTR_EXIT_INSTR_OFFSETS
	.align		4
        /*0e30*/ 	.byte	0x04, 0x1c
        /*0e32*/ 	.short	(.L_125 - .L_124)


	//   ....[0]....
.L_124:
        /*0e34*/ 	.word	0x00000a50


	//   ....[1]....
        /*0e38*/ 	.word	0x00010830


	//   ....[2]....
        /*0e3c*/ 	.word	0x00017c90


	//----- nvinfo : EIATTR_MAX_THREADS
	.align		4
.L_125:
        /*0e40*/ 	.byte	0x04, 0x05
        /*0e42*/ 	.short	(.L_127 - .L_126)
.L_126:
        /*0e44*/ 	.word	0x00000180
        /*0e48*/ 	.word	0x00000001
        /*0e4c*/ 	.word	0x00000001


	//----- nvinfo : EIATTR_CRS_STACK_SIZE
	.align		4
.L_127:
        /*0e50*/ 	.byte	0x04, 0x1e
        /*0e52*/ 	.short	(.L_129 - .L_128)
.L_128:
        /*0e54*/ 	.word	0x00000000


	//----- nvinfo : EIATTR_CBANK_PARAM_SIZE
	.align		4
.L_129:
        /*0e58*/ 	.byte	0x03, 0x19
        /*0e5a*/ 	.short	0x0af0


	//----- nvinfo : EIATTR_PARAM_CBANK
	.align		4
        /*0e5c*/ 	.byte	0x04, 0x0a
        /*0e5e*/ 	.short	(.L_131 - .L_130)
	.align		4
.L_130:
        /*0e60*/ 	.word	index@(.nv.constant0._ZN7cutlass13device_kernelIN5flash11enable_sm90INS1_16FlashAttnFwdSm90INS1_25CollectiveMainloopFwdSm90ILi2EN4cute5tupleIJNS5_1CILi1EEES8_S8_EEENS6_IJNS7_ILi128EEENS7_ILi80EEENS7_ILi256EEEEEELi256ENS_6half_tEfNS_4arch4Sm90ELb0ELb0ELb1ELb1ELb0ELb0ELb0ELb1ELb1ELb1ELb1ELb0EEENS1_21CollectiveEpilogueFwdINS6_IJSA_SC_SB_EEES9_SE_SG_Li256ELb1ELb1ELb1ELb0EEENS1_36VarlenDynamicPersistentTileSchedulerILi128ELi80ELi256ELi128ELb1ELb1ELb1ELb0ELb1ELb1EEEEEEEEEvNT_6ParamsE)
        /*0e64*/ 	.short	0x0210
        /*0e66*/ 	.short	0x0af0


	//----- nvinfo : EIATTR_SW_WAR
	.align		4
.L_131:
        /*0e68*/ 	.byte	0x04, 0x36
        /*0e6a*/ 	.short	(.L_133 - .L_132)
.L_132:
        /*0e6c*/ 	.word	0x00000008
.L_133:


//--------------------- .nv.info._ZN7cutlass13device_kernelIN5flash11enable_sm90INS1_16FlashAttnFwdSm90INS1_25CollectiveMainloopFwdSm90ILi2EN4cute5tupleIJNS5_1CILi1EEES8_S8_EEENS6_IJNS7_ILi128EEENS7_ILi80EEENS7_ILi256EEEEEELi256ENS_6half_tEfNS_4arch4Sm90ELb0ELb0ELb1ELb1ELb0ELb1ELb0ELb1ELb1ELb1ELb1ELb0EEENS1_21CollectiveEpilogueFwdINS6_IJSA_SC_SB_EEES9_SE_SG_Li256ELb1ELb1ELb1ELb0EEENS1_36VarlenDynamicPersistentTileSchedulerILi128ELi80ELi256ELi128ELb1ELb1ELb1ELb0ELb1ELb1EEEEEEEEEvNT_6ParamsE --------------------------
	.section	.nv.info._ZN7cutlass13device_kernelIN5flash11enable_sm90INS1_16FlashAttnFwdSm90INS1_25CollectiveMainloopFwdSm90ILi2EN4cute5tupleIJNS5_1CILi1EEES8_S8_EEENS6_IJNS7_ILi128EEENS7_ILi80EEENS7_ILi256EEEEEELi256ENS_6half_tEfNS_4arch4Sm90ELb0ELb0ELb1ELb1ELb0ELb1ELb0ELb1ELb1ELb1ELb1ELb0EEENS1_21CollectiveEpilogueFwdINS6_IJSA_SC_SB_EEES9_SE_SG_Li256ELb1ELb1ELb1ELb0EEENS1_36VarlenDynamicPersistentTileSchedulerILi128ELi80ELi256ELi128ELb1ELb1ELb1ELb0ELb1ELb1EEEEEEEEEvNT_6ParamsE,"",@"SHT_CUDA_INFO"
	.sectionflags	@""
	.align	4


	//----- nvinfo : EIATTR_CUDA_API_VERSION
	.align		4
        /*0000*/ 	.byte	0x04, 0x37
        /*0002*/ 	.short	(.L_135 - .L_134)
.L_134:
        /*0004*/ 	.word	0x00000082


	//----- nvinfo : EIATTR_KPARAM_INFO
	.align		4
.L_135:
        /*0008*/ 	.byte	0x04, 0x17
        /*000a*/ 	.short	(.L_137 - .L_136)
.L_136:
        /*000c*/ 	.word	0x00000000
        /*0010*/ 	.short	0x0000
        /*0012*/ 	.short	0x0070
        /*0014*/ 	.byte	0x00, 0xf0, 0x01, 0x2a


	//----- nvinfo : EIATTR_SPARSE_MMA_MASK
	.align		4
.L_137:
        /*0018*/ 	.byte	0x03, 0x50
        /*001a*/ 	.short	0x0000


	//----- nvinfo : EIATTR_MAXREG_COUNT
	.align		4
        /*001c*/ 	.byte	0x03, 0x1b
        /*001e*/ 	.short	0x00a8


	//----- nvinfo : EIATTR_NUM_BARRIERS
	.align		4
        /*0020*/ 	.byte	0x02, 0x4c
        /*0022*/ 	.byte	0x10
	.zero		1


	//----- nvinfo : EIATTR_EXTERNS
	.align		4
        /*0024*/ 	.byte	0x04, 0x0f
        /*0026*/ 	.short	(.L_139 - .L_138)


	//   ....[0]....
	.align		4
.L_138:
        /*0028*/ 	.word	index@(__assertfail)


	//----- nvinfo : EIATTR_ANNOTATIONS
	.align		4
.L_139:
        /*002c*/ 	.byte	0x04, 0x55
        /*002e*/ 	.short	(.L_141 - .L_140)


	//   ....[0]....
.L_140:
        /* <DEDUP_REMOVED lines=189> */


	//----- nvinfo : EIATTR_MERCURY_ISA_VERSION
	.align		4
.L_141:
        /*0bf0*/ 	.byte	0x03, 0x5f
        /*0bf2*/ 	.short	0x0101


	//----- nvinfo : EIATTR_UNUSED_LOAD_BYTE_OFFSET
	.align		4
        /*0bf4*/ 	.byte	0x04, 0x44
        /*0bf6*/ 	.short	(.L_143 - .L_142)


	//   ....[0]....
.L_142:
        /*0bf8*/ 	.word	0x00000a80
        /*0bfc*/ 	.word	0x0000fff0


	//   ....[1]....
        /*0c00*/ 	.word	0x0001e480
        /*0c04*/ 	.word	0x0000fff0


	//----- nvinfo : EIATTR_INT_WARP_WIDE_INSTR_OFFSETS
	.align		4
.L_143:
        /*0c08*/ 	.byte	0x04, 0x31
        /*0c0a*/ 	.short	(.L_145 - .L_144)


	//   ....[0]....
.L_144:
        /*0c0c*/ 	.word	0x00000190


	//   ....[1]....
        /*0c10*/ 	.word	0x000001d0


	//   ....[2]....
        /*0c14*/ 	.word	0x00000240


	//   ....[3]....
        /*0c18*/ 	.word	0x00025fd0


	//   ....[4]....
        /*0c1c*/ 	.word	0x00026070


	//   ....[5]....
        /*0c20*/ 	.word	0x0002a500


	//   ....[6]....
        /*0c24*/ 	.word	0x0002a570


	//----- nvinfo : EIATTR_COOP_GROUP_MASK_REGIDS
	.align		4
.L_145:
        /*0c28*/ 	.byte	0x04, 0x29
        /*0c2a*/ 	.short	(.L_147 - .L_146)


	//   ....[0]....
.L_146:
        /*0c2c*/ 	.word	0xffffffff


	//   ....[1]....
        /*0c30*/ 	.word	0xffffffff


	//   ....[2]....
        /*0c34*/ 	.word	0xffffffff


	//   ....[3]....
        /*0c38*/ 	.word	0xffffffff


	//   ....[4]....
        /*0c3c*/ 	.word	0xffffffff


	//   ....[5]....
        /*0c40*/ 	.word	0xffffffff


	//   ....[6]....
        /*0c44*/ 	.word	0xffffffff


	//   ....[7]....
        /*0c48*/ 	.word	0xffffffff


	//   ....[8]....
        /*0c4c*/ 	.word	0xffffffff


	//   ....[9]....
        /*0c50*/ 	.word	0xffffffff


	//   ....[10]....
        /*0c54*/ 	.word	0xffffffff


	//   ....[11]....
        /*0c58*/ 	.word	0xffffffff


	//   ....[12]....
        /*0c5c*/ 	.word	0xffffffff


	//   ....[13]....
        /*0c60*/ 	.word	0xffffffff


	//   ....[14]....
        /*0c64*/ 	.word	0xffffffff


	//   ....[15]....
        /*0c68*/ 	.word	0xffffffff


	//   ....[16]....
        /*0c6c*/ 	.word	0xffffffff


	//   ....[17]....
        /*0c70*/ 	.word	0xffffffff


	//   ....[18]....
        /*0c74*/ 	.word	0xffffffff


	//   ....[19]....
        /*0c78*/ 	.word	0xffffffff


	//   ....[20]....
        /*0c7c*/ 	.word	0xffffffff


	//   ....[21]....
        /*0c80*/ 	.word	0xffffffff


	//   ....[22]....
        /*0c84*/ 	.word	0xffffffff


	//   ....[23]....
        /*0c88*/ 	.word	0xffffffff


	//   ....[24]....
        /*0c8c*/ 	.word	0xffffffff


	//   ....[25]....
        /*0c90*/ 	.word	0xffffffff


	//   ....[26]....
        /*0c94*/ 	.word	0xffffffff


	//   ....[27]....
        /*0c98*/ 	.word	0xffffffff


	//   ....[28]....
        /*0c9c*/ 	.word	0xffffffff


	//   ....[29]....
        /*0ca0*/ 	.word	0xffffffff


	//   ....[30]....
        /*0ca4*/ 	.word	0xffffffff


	//   ....[31]....
        /*0ca8*/ 	.word	0xffffffff


	//   ....[32]....
        /*0cac*/ 	.word	0xffffffff


	//   ....[33]....
        /*0cb0*/ 	.word	0xffffffff


	//   ....[34]....
        /*0cb4*/ 	.word	0xffffffff


	//   ....[35]....
        /*0cb8*/ 	.word	0xffffffff


	//   ....[36]....
        /*0cbc*/ 	.word	0xffffffff


	//   ....[37]....
        /*0cc0*/ 	.word	0xffffffff


	//   ....[38]....
        /*0cc4*/ 	.word	0xffffffff


	//   ....[39]....
        /*0cc8*/ 	.word	0xffffffff


	//   ....[40]....
        /*0ccc*/ 	.word	0xffffffff


	//   ....[41]....
        /*0cd0*/ 	.word	0xffffffff


	//   ....[42]....
        /*0cd4*/ 	.word	0xffffffff


	//   ....[43]....
        /*0cd8*/ 	.word	0xffffffff


	//   ....[44]....
        /*0cdc*/ 	.word	0xffffffff


	//   ....[45]....
        /*0ce0*/ 	.word	0xffffffff


	//   ....[46]....
        /*0ce4*/ 	.word	0xffffffff


	//   ....[47]....
        /*0ce8*/ 	.word	0xffffffff


	//   ....[48]....
        /*0cec*/ 	.word	0xffffffff


	//   ....[49]....
        /*0cf0*/ 	.word	0xffffffff


	//   ....[50]....
        /*0cf4*/ 	.word	0xffffffff


	//   ....[51]....
        /*0cf8*/ 	.word	0xffffffff


	//   ....[52]....
        /*0cfc*/ 	.word	0xffffffff


	//   ....[53]....
        /*0d00*/ 	.word	0xffffffff


	//   ....[54]....
        /*0d04*/ 	.word	0xffffffff


	//   ....[55]....
        /*0d08*/ 	.word	0xffffffff


	//   ....[56]....
        /*0d0c*/ 	.word	0xffffffff


	//   ....[57]....
        /*0d10*/ 	.word	0xffffffff


	//   ....[58]....
        /*0d14*/ 	.word	0xffffffff


	//   ....[59]....
        /*0d18*/ 	.word	0xffffffff


	//   ....[60]....
        /*0d1c*/ 	.word	0xffffffff


	//   ....[61]....
        /*0d20*/ 	.word	0xffffffff


	//   ....[62]....
        /*0d24*/ 	.word	0xffffffff


	//   ....[63]....
        /*0d28*/ 	.word	0xffffffff


	//   ....[64]....
        /*0d2c*/ 	.word	0xffffffff


	//   ....[65]....
        /*0d30*/ 	.word	0xffffffff


	//   ....[66]....
        /*0d34*/ 	.word	0xffffffff


	//   ....[67]....
        /*0d38*/ 	.word	0xffffffff


	//   ....[68]....
        /*0d3c*/ 	.word	0xffffffff


	//   ....[69]....
        /*0d40*/ 	.word	0xffffffff


	//   ....[70]....
        /*0d44*/ 	.word	0xffffffff


	//   ....[71]....
        /*0d48*/ 	.word	0xffffffff


	//   ....[72]....
        /*0d4c*/ 	.word	0xffffffff


	//   ....[73]....
        /*0d50*/ 	.word	0xffffffff


	//   ....[74]....
        /*0d54*/ 	.word	0xffffffff


	//   ....[75]....
        /*0d58*/ 	.word	0xffffffff


	//   ....[76]....
        /*0d5c*/ 	.word	0xffffffff


	//   ....[77]....
        /*0d60*/ 	.word	0xffffffff


	//   ....[78]....
        /*0d64*/ 	.word	0xffffffff


	//   ....[79]....
        /*0d68*/ 	.word	0xffffffff


	//   ....[80]....
        /*0d6c*/ 	.word	0xffffffff


	//   ....[81]....
        /*0d70*/ 	.word	0xffffffff


	//   ....[82]....
        /*0d74*/ 	.word	0xffffffff


	//   ....[83]....
        /*0d78*/ 	.word	0xffffffff


	//   ....[84]....
        /*0d7c*/ 	.word	0xffffffff


	//   ....[85]....
        /*0d80*/ 	.word	0xffffffff


	//   ....[86]....
        /*0d84*/ 	.word	0xffffffff


	//   ....[87]....
        /*0d88*/ 	.word	0xffffffff


	//   ....[88]....
        /*0d8c*/ 	.word	0xffffffff


	//   ....[89]....
        /*0d90*/ 	.word	0xffffffff


	//   ....[90]....
        /*0d94*/ 	.word	0xffffffff


	//   ....[91]....
        /*0d98*/ 	.word	0xffffffff


	//   ....[92]....
        /*0d9c*/ 	.word	0xffffffff


	//   ....[93]....
        /*0da0*/ 	.word	0xffffffff


	//   ....[94]....
        /*0da4*/ 	.word	0xffffffff


	//   ....[95]....
        /*0da8*/ 	.word	0xffffffff


	//   ....[96]....
        /*0dac*/ 	.word	0xffffffff


	//   ....[97]....
        /*0db0*/ 	.word	0xffffffff


	//   ....[98]....
        /*0db4*/ 	.word	0xffffffff


	//   ....[99]....
        /*0db8*/ 	.word	0xffffffff


	//   ....[100]....
        /*0dbc*/ 	.word	0xffffffff


	//   ....[101]....
        /*0dc0*/ 	.word	0xffffffff


	//   ....[102]....
        /*0dc4*/ 	.word	0xffffffff


	//   ....[103]....
        /*0dc8*/ 	.word	0xffffffff


	//   ....[104]....
        /*0dcc*/ 	.word	0xffffffff


	//   ....[105]....
        /*0dd0*/ 	.word	0xffffffff


	//   ....[106]....
        /*0dd4*/ 	.word	0x0500000f


	//   ....[107]....
        /*0dd8*/ 	.word	0x0500000f


	//   ....[108]....
        /*0ddc*/ 	.word	0x0500000f


	//   ....[109]....
        /*0de0*/ 	.word	0x0500000f


	//   ....[110]....
        /*0de4*/ 	.word	0x0500000f


	//   ....[111]....
        /*0de8*/ 	.word	0x0500000f


	//   ....[112]....
        /*0dec*/ 	.word	0x0500000f


	//   ....[113]....
        /*0df0*/ 	.word	0x0500000f


	//   ....[114]....
        /*0df4*/ 	.word	0x0500000f


	//   ....[115]....
        /*0df8*/ 	.word	0x0500000f


	//   ....[116]....
        /*0dfc*/ 	.word	0x0500000f


	//   ....[117]....
        /*0e00*/ 	.word	0x0500000f


	//   ....[118]....
        /*0e04*/ 	.word	0x0500000f


	//   ....[119]....
        /*0e08*/ 	.word	0x0500000f


	//   ....[120]....
        /*0e0c*/ 	.word	0x0500000f


	//   ....[121]....
        /*0e10*/ 	.word	0x0500000f


	//   ....[122]....
        /*0e14*/ 	.word	0x0500000f


	//   ....[123]....
        /*0e18*/ 	.word	0x0500000f


	//   ....[124]....
        /*0e1c*/ 	.word	0x0500000f


	//   ....[125]....
        /*0e20*/ 	.word	0x0500000f


	//   ....[126]....
        /*0e24*/ 	.word	0x0500000f


	//   ....[127]....
        /*0e28*/ 	.word	0x0500000f


	//   ....[128]....
        /*0e2c*/ 	.word	0x0500000f


	//   ....[129]....
        /*0e30*/ 	.word	0x0500000f


	//   ....[130]....
        /*0e34*/ 	.word	0x0500000f


	//   ....[131]....
        /*0e38*/ 	.word	0x0500000f


	//   ....[132]....
        /*0e3c*/ 	.word	0x0500000f


	//   ....[133]....
        /*0e40*/ 	.word	0x0500000f


	//   ....[134]....
        /*0e44*/ 	.word	0x0500000f


	//   ....[135]....
        /*0e48*/ 	.word	0x0500000f


	//   ....[136]....
        /*0e4c*/ 	.word	0x0500000f


	//   ....[137]....
        /*0e50*/ 	.word	0x0500000f


	//   ....[138]....
        /*0e54*/ 	.word	0x0500000f


	//   ....[139]....
        /*0e58*/ 	.word	0x0500000f


	//   ....[140]....
        /*0e5c*/ 	.word	0x0500000f


	//   ....[141]....
        /*0e60*/ 	.word	0x0500000f


	//   ....[142]....
        /*0e64*/ 	.word	0x0500000f


	//   ....[143]....
        /*0e68*/ 	.word	0x0500000f


	//   ....[144]....
        /*0e6c*/ 	.word	0x0500000f


	//   ....[145]....
        /*0e70*/ 	.word	0x0500000f


	//   ....[146]....
        /*0e74*/ 	.word	0x0500000f


	//   ....[147]....
        /*0e78*/ 	.word	0x0500000f


	//   ....[148]....
        /*0e7c*/ 	.word	0x0500000f


	//   ....[149]....
        /*0e80*/ 	.word	0x0500000f


	//   ....[150]....
        /*0e84*/ 	.word	0x0500000f


	//----- nvinfo : EIATTR_COOP_GROUP_INSTR_OFFSETS
	.align		4
.L_147:
        /*0e88*/ 	.byte	0x04, 0x28
        /*0e8a*/ 	.short	(.L_149 - .L_148)


	//   ....[0]....
.L_148:
        /*0e8c*/ 	.word	0x00000060


	//   ....[1]....
        /*0e90*/ 	.word	0x000001a0


	//   ....[2]....
        /*0e94*/ 	.word	0x000001f0


	//   ....[3]....
        /*0e98*/ 	.word	0x00000420


	//   ....[4]....
        /*0e9c*/ 	.word	0x00000580


	//   ....[5]....
        /*0ea0*/ 	.word	0x000006a0


	//   ....[6]....
        /*0ea4*/ 	.word	0x00000800


	//   ....[7]....
        /*0ea8*/ 	.word	0x0000be30


	//   ....[8]....
        /*0eac*/ 	.word	0x0000c3b0


	//   ....[9]....
        /*0eb0*/ 	.word	0x0000c3c0


	//   ....[10]....
        /*0eb4*/ 	.word	0x0000c3d0


	//   ....[11]....
        /*0eb8*/ 	.word	0x0000c3e0


	//   ....[12]....
        /*0ebc*/ 	.word	0x0000f690


	//   ....[13]....
        /*0ec0*/ 	.word	0x0000f6a0


	//   ....[14]....
        /*0ec4*/ 	.word	0x0000f6b0


	//   ....[15]....
        /*0ec8*/ 	.word	0x0000f6c0


	//   ....[16]....
        /*0ecc*/ 	.word	0x00016870


	//   ....[17]....
        /*0ed0*/ 	.word	0x00016890


	//   ....[18]....
        /*0ed4*/ 	.word	0x00016b60


	//   ....[19]....
        /*0ed8*/ 	.word	0x00016b80


	//   ....[20]....
        /*0edc*/ 	.word	0x0001c2a0


	//   ....[21]....
        /*0ee0*/ 	.word	0x0001c2c0


	//   ....[22]....
        /*0ee4*/ 	.word	0x0001c5b0


	//   ....[23]....
        /*0ee8*/ 	.word	0x0001c610


	//   ....[24]....
        /*0eec*/ 	.word	0x0001d7a0


	//   ....[25]....
        /*0ef0*/ 	.word	0x0001da70


	//   ....[26]....
        /*0ef4*/ 	.word	0x0001da80


	//   ....[27]....
        /*0ef8*/ 	.word	0x0001dab0


	//   ....[28]....
        /*0efc*/ 	.word	0x0001f510


	//   ....[29]....
        /*0f00*/ 	.word	0x0001f530


	//   ....[30]....
        /*0f04*/ 	.word	0x0001f540


	//   ....[31]....
        /*0f08*/ 	.word	0x0001f550


	//   ....[32]....
        /*0f0c*/ 	.word	0x0001ff90


	//   ....[33]....
        /*0f10*/ 	.word	0x0001ffb0


	//   ....[34]....
        /*0f14*/ 	.word	0x00020110


	//   ....[35]....
        /*0f18*/ 	.word	0x00020130


	//   ....[36]....
        /*0f1c*/ 	.word	0x00020280


	//   ....[37]....
        /*0f20*/ 	.word	0x000202a0


	//   ....[38]....
        /*0f24*/ 	.word	0x00020400


	//   ....[39]....
        /*0f28*/ 	.word	0x00020420


	//   ....[40]....
        /*0f2c*/ 	.word	0x00020c20


	//   ....[41]....
        /*0f30*/ 	.word	0x00020c50


	//   ....[42]....
        /*0f34*/ 	.word	0x000214a0


	//   ....[43]....
        /*0f38*/ 	.word	0x000214b0


	//   ....[44]....
        /*0f3c*/ 	.word	0x000225b0


	//   ....[45]....
        /*0f40*/ 	.word	0x000225c0


	//   ....[46]....
        /*0f44*/ 	.word	0x00022720


	//   ....[47]....
        /*0f48*/ 	.word	0x00022740


	//   ....[48]....
        /*0f4c*/ 	.word	0x00022890


	//   ....[49]....
        /*0f50*/ 	.word	0x000228b0


	//   ....[50]....
        /*0f54*/ 	.word	0x00022a10


	//   ....[51]....
        /*0f58*/ 	.word	0x00022a30


	//   ....[52]....
        /*0f5c*/ 	.word	0x00022c10


	//   ....[53]....
        /*0f60*/ 	.word	0x00022e50


	//   ....[54]....
        /*0f64*/ 	.word	0x00022e80


	//   ....[55]....
        /*0f68*/ 	.word	0x00022eb0


	//   ....[56]....
        /*0f6c*/ 	.word	0x00022ee0


	//   ....[57]....
        /*0f70*/ 	.word	0x00022f10


	//   ....[58]....
        /*0f74*/ 	.word	0x00022f40


	//   ....[59]....
        /*0f78*/ 	.word	0x000230f0


	//   ....[60]....
        /*0f7c*/ 	.word	0x00023120


	//   ....[61]....
        /*0f80*/ 	.word	0x00023150


	//   ....[62]....
        /*0f84*/ 	.word	0x00023180


	//   ....[63]....
        /*0f88*/ 	.word	0x000231b0


	//   ....[64]....
        /*0f8c*/ 	.word	0x000231e0


	//   ....[65]....
        /*0f90*/ 	.word	0x00023270


	//   ....[66]....
        /*0f94*/ 	.word	0x000232a0


	//   ....[67]....
        /*0f98*/ 	.word	0x000232b0


	//   ....[68]....
        /*0f9c*/ 	.word	0x00023360


	//   ....[69]....
        /*0fa0*/ 	.word	0x00024440


	//   ....[70]....
        /*0fa4*/ 	.word	0x000265d0


	//   ....[71]....
        /*0fa8*/ 	.word	0x00027250


	//   ....[72]....
        /*0fac*/ 	.word	0x000272a0


	//   ....[73]....
        /*0fb0*/ 	.word	0x00027370


	//   ....[74]....
        /*0fb4*/ 	.word	0x00027380


	//   ....[75]....
        /*0fb8*/ 	.word	0x00027430


	//   ....[76]....
        /*0fbc*/ 	.word	0x00027440


	//   ....[77]....
        /*0fc0*/ 	.word	0x000274f0


	//   ....[78]....
        /*0fc4*/ 	.word	0x00027500


	//   ....[79]....
        /*0fc8*/ 	.word	0x000275b0


	//   ....[80]....
        /*0fcc*/ 	.word	0x000275c0


	//   ....[81]....
        /*0fd0*/ 	.word	0x00027670


	//   ....[82]....
        /*0fd4*/ 	.word	0x00027680


	//   ....[83]....
        /*0fd8*/ 	.word	0x00027730


	//   ....[84]....
        /*0fdc*/ 	.word	0x00027740


	//   ....[85]....
        /*0fe0*/ 	.word	0x00027790


	//   ....[86]....
        /*0fe4*/ 	.word	0x000277e0


	//   ....[87]....
        /*0fe8*/ 	.word	0x0002ae40


	//   ....[88]....
        /*0fec*/ 	.word	0x0002ae70


	//   ....[89]....
        /*0ff0*/ 	.word	0x0002aed0


	//   ....[90]....
        /*0ff4*/ 	.word	0x0002af00


	//   ....[91]....
        /*0ff8*/ 	.word	0x0002af30


	//   ....[92]....
        /*0ffc*/ 	.word	0x0002af60


	//   ....[93]....
        /*1000*/ 	.word	0x0002af90


	//   ....[94]....
        /*1004*/ 	.word	0x0002afc0


	//   ....[95]....
        /*1008*/ 	.word	0x0002b190


	//   ....[96]....
        /*100c*/ 	.word	0x0002b1c0


	//   ....[97]....
        /*1010*/ 	.word	0x0002b1f0


	//   ....[98]....
        /*1014*/ 	.word	0x0002b220


	//   ....[99]....
        /*1018*/ 	.word	0x0002b250


	//   ....[100]....
        /*101c*/ 	.word	0x0002b280


	//   ....[101]....
        /*1020*/ 	.word	0x0002b340


	//   ....[102]....
        /*1024*/ 	.word	0x0002b360


	//   ....[103]....
        /*1028*/ 	.word	0x0002b370


	//   ....[104]....
        /*102c*/ 	.word	0x0002b3d0


	//   ....[105]....
        /*1030*/ 	.word	0x0002baf0


	//   ....[106]....
        /*1034*/ 	.word	0x0002bf10


	//   ....[107]....
        /*1038*/ 	.word	0x0002bfa0


	//   ....[108]....
        /*103c*/ 	.word	0x0002bff0


	//   ....[109]....
        /*1040*/ 	.word	0x0002c040


	//   ....[110]....
        /*1044*/ 	.word	0x0002c130


	//   ....[111]....
        /*1048*/ 	.word	0x0002c1c0


	//   ....[112]....
        /*104c*/ 	.word	0x0002c210


	//   ....[113]....
        /*1050*/ 	.word	0x0002c260


	//   ....[114]....
        /*1054*/ 	.word	0x0002c4c0


	//   ....[115]....
        /*1058*/ 	.word	0x0002c7a0


	//   ....[116]....
        /*105c*/ 	.word	0x0002c980


	//   ....[117]....
        /*1060*/ 	.word	0x0002c9d0


	//   ....[118]....
        /*1064*/ 	.word	0x0002cb10


	//   ....[119]....
        /*1068*/ 	.word	0x0002cb60


	//   ....[120]....
        /*106c*/ 	.word	0x0002cca0


	//   ....[121]....
        /*1070*/ 	.word	0x0002ccf0


	//   ....[122]....
        /*1074*/ 	.word	0x0002ce30


	//   ....[123]....
        /*1078*/ 	.word	0x0002ce80


	//   ....[124]....
        /*107c*/ 	.word	0x0002cfc0


	//   ....[125]....
        /*1080*/ 	.word	0x0002d010


	//   ....[126]....
        /*1084*/ 	.word	0x0002d150


	//   ....[127]....
        /*1088*/ 	.word	0x0002d1a0


	//   ....[128]....
        /*108c*/ 	.word	0x0002d2c0


	//   ....[129]....
        /*1090*/ 	.word	0x0002d330


	//   ....[130]....
        /*1094*/ 	.word	0x0002d450


	//   ....[131]....
        /*1098*/ 	.word	0x0002d4a0


	//   ....[132]....
        /*109c*/ 	.word	0x0002d7d0


	//   ....[133]....
        /*10a0*/ 	.word	0x0002d870


	//   ....[134]....
        /*10a4*/ 	.word	0x0002da20


	//   ....[135]....
        /*10a8*/ 	.word	0x0002daa0


	//   ....[136]....
        /*10ac*/ 	.word	0x0002db20


	//   ....[137]....
        /*10b0*/ 	.word	0x0002dba0


	//   ....[138]....
        /*10b4*/ 	.word	0x0002dc20


	//   ....[139]....
        /*10b8*/ 	.word	0x0002dcb0


	//   ....[140]....
        /*10bc*/ 	.word	0x0002dd50


	//   ....[141]....
        /*10c0*/ 	.word	0x0002de00


	//   ....[142]....
        /*10c4*/ 	.word	0x0002de80


	//   ....[143]....
        /*10c8*/ 	.word	0x0002df00


	//   ....[144]....
        /*10cc*/ 	.word	0x0002df80


	//   ....[145]....
        /*10d0*/ 	.word	0x0002e010


	//   ....[146]....
        /*10d4*/ 	.word	0x0002e090


	//   ....[147]....
        /*10d8*/ 	.word	0x0002e130


	//   ....[148]....
        /*10dc*/ 	.word	0x0002e180


	//   ....[149]....
        /*10e0*/ 	.word	0x0002e210


	//   ....[150]....
        /*10e4*/ 	.word	0x0002e340


	//----- nvinfo : EIATTR_REG_RECONFIG
	.align		4
.L_149:
        /*10e8*/ 	.byte	0x01, 0x54
	.zero		2


	//----- nvinfo : EIATTR_SYSCALL_OFFSETS
	.align		4
        /*10ec*/ 	.byte	0x04, 0x46
        /*10ee*/ 	.short	(.L_151 - .L_150)


	//   ....[0]....
.L_150:
        /*10f0*/ 	.word	0x00002660


	//   ....[1]....
        /*10f4*/ 	.word	0x000027b0


	//   ....[2]....
        /*10f8*/ 	.word	0x0000bfa0


	//   ....[3]....
        /*10fc*/ 	.word	0x0000c330


	//   ....[4]....
        /*1100*/ 	.word	0x000261e0


	//   ....[5]....
        /*1104*/ 	.word	0x00026330


	//   ....[6]....
        /*1108*/ 	.word	0x00026420


	//   ....[7]....
        /*110c*/ 	.word	0x00026e00


	//----- nvinfo : EIATTR_MBARRIER_INSTR_OFFSETS
	.align		4
.L_151:
        /*1110*/ 	.byte	0x04, 0x39
        /*1112*/ 	.short	(.L_153 - .L_152)


	//   ....[0]....
.L_152:
        /*1114*/ 	.word	0x000002d0
        /*1118*/ 	.word	0x000000ff
        /*111c*/ 	.word	0x00038800
        /*1120*/ 	.short	0x0100
        /*1122*/ 	.byte	0x08
	.zero		1


	//   ....[1]....
        /*1124*/ 	.word	0x000002e0
        /*1128*/ 	.word	0x000000ff
        /*112c*/ 	.word	0x00038820
        /*1130*/ 	.short	0x0100
        /*1132*/ 	.byte	0x08
	.zero		1


	//   ....[2]....
        /*1134*/ 	.word	0x000003d0
        /*1138*/ 	.word	0x000000ff
        /*113c*/ 	.word	0x00038830
        /*1140*/ 	.short	0x0100
        /*1142*/ 	.byte	0x08
	.zero		1


	//   ....[3]....
        /*1144*/ 	.word	0x000003e0
        /*1148*/ 	.word	0x000000ff
        /*114c*/ 	.word	0x00038840
        /*1150*/ 	.short	0x0100
        /*1152*/ 	.byte	0x08
	.zero		1


	//   ....[4]....
        /*1154*/ 	.word	0x000003f0
        /*1158*/ 	.word	0x000000ff
        /*115c*/ 	.word	0x00038838
        /*1160*/ 	.short	0x0100
        /*1162*/ 	.byte	0x08
	.zero		1


	//   ....[5]....
        /*1164*/ 	.word	0x00000400
        /*1168*/ 	.word	0x000000ff
        /*116c*/ 	.word	0x00038848
        /*1170*/ 	.short	0x0100
        /*1172*/ 	.byte	0x08
	.zero		1


	//   ....[6]....
        /*1174*/ 	.word	0x00000530
        /*1178*/ 	.word	0x000000ff
        /*117c*/ 	.word	0x00038850
        /*1180*/ 	.short	0x0100
        /*1182*/ 	.byte	0x08
	.zero		1


	//   ....[7]....
        /*1184*/ 	.word	0x00000540
        /*1188*/ 	.word	0x000000ff
        /*118c*/ 	.word	0x00038860
        /*1190*/ 	.short	0x0100
        /*1192*/ 	.byte	0x08
	.zero		1


	//   ....[8]....
        /*1194*/ 	.word	0x00000550
        /*1198*/ 	.word	0x000000ff
        /*119c*/ 	.word	0x00038858
        /*11a0*/ 	.short	0x0100
        /*11a2*/ 	.byte	0x08
	.zero		1


	//   ....[9]....
        /*11a4*/ 	.word	0x00000560
        /*11a8*/ 	.word	0x000000ff
        /*11ac*/ 	.word	0x00038868
        /*11b0*/ 	.short	0x0100
        /*11b2*/ 	.byte	0x08
	.zero		1


	//   ....[10]....
        /*11b4*/ 	.word	0x00000650
        /*11b8*/ 	.word	0x000000ff
        /*11bc*/ 	.word	0x00038870
        /*11c0*/ 	.short	0x0100
        /*11c2*/ 	.byte	0x06
	.zero		1


	//   ....[11]....
        /*11c4*/ 	.word	0x00000660
        /*11c8*/ 	.word	0x000000ff
        /*11cc*/ 	.word	0x00038880
        /*11d0*/ 	.short	0x0100
        /*11d2*/ 	.byte	0x06
	.zero		1


	//   ....[12]....
        /*11d4*/ 	.word	0x00000670
        /*11d8*/ 	.word	0x000000ff
        /*11dc*/ 	.word	0x00038878
        /*11e0*/ 	.short	0x0100
        /*11e2*/ 	.byte	0x06
	.zero		1


	//   ....[13]....
        /*11e4*/ 	.word	0x00000680
        /*11e8*/ 	.word	0x000000ff
        /*11ec*/ 	.word	0x00038888
        /*11f0*/ 	.short	0x0100
        /*11f2*/ 	.byte	0x06
	.zero		1


	//   ....[14]....
        /*11f4*/ 	.word	0x000007b0
        /*11f8*/ 	.word	0x000000ff
        /*11fc*/ 	.word	0x00038890
        /*1200*/ 	.short	0x0100
        /*1202*/ 	.byte	0x08
	.zero		1


	//   ....[15]....
        /*1204*/ 	.word	0x000007c0
        /*1208*/ 	.word	0x000000ff
        /*120c*/ 	.word	0x000388a0
        /*1210*/ 	.short	0x0100
        /*1212*/ 	.byte	0x08
	.zero		1


	//   ....[16]....
        /*1214*/ 	.word	0x000007d0
        /*1218*/ 	.word	0x000000ff
        /*121c*/ 	.word	0x00038898
        /*1220*/ 	.short	0x0100
        /*1222*/ 	.byte	0x08
	.zero		1


	//   ....[17]....
        /*1224*/ 	.word	0x000007e0
        /*1228*/ 	.word	0x000000ff
        /*122c*/ 	.word	0x000388a8
        /*1230*/ 	.short	0x0100
        /*1232*/ 	.byte	0x08
	.zero		1


	//   ....[18]....
        /*1234*/ 	.word	0x00000910
        /*1238*/ 	.word	0x000000ff
        /*123c*/ 	.word	0x000388b0
        /*1240*/ 	.short	0x0100
        /*1242*/ 	.byte	0x08
	.zero		1


	//   ....[19]....
        /*1244*/ 	.word	0x00000920
        /*1248*/ 	.word	0x000000ff
        /*124c*/ 	.word	0x000388c0
        /*1250*/ 	.short	0x0100
        /*1252*/ 	.byte	0x08
	.zero		1


	//   ....[20]....
        /*1254*/ 	.word	0x00000930
        /*1258*/ 	.word	0x000000ff
        /*125c*/ 	.word	0x000388b8
        /*1260*/ 	.short	0x0100
        /*1262*/ 	.byte	0x08
	.zero		1


	//   ....[21]....
        /*1264*/ 	.word	0x00000940
        /*1268*/ 	.word	0x000000ff
        /*126c*/ 	.word	0x000388c8
        /*1270*/ 	.short	0x0100
        /*1272*/ 	.byte	0x08
	.zero		1


	//   ....[22]....
        /*1274*/ 	.word	0x000042e0
        /*1278*/ 	.word	0x00000003
        /*127c*/ 	.word	0x00038890
        /*1280*/ 	.short	0x010a
        /*1282*/ 	.byte	0x3f
	.zero		1


	//   ....[23]....
        /*1284*/ 	.word	0x000078c0
        /*1288*/ 	.word	0x00000003
        /*128c*/ 	.word	0x00038890
        /*1290*/ 	.short	0x010a
        /*1292*/ 	.byte	0x3f
	.zero		1


	//   ....[24]....
        /*1294*/ 	.word	0x0000ab50
        /*1298*/ 	.word	0x00000003
        /*129c*/ 	.word	0x00038890
        /*12a0*/ 	.short	0x010a
        /*12a2*/ 	.byte	0x3f
	.zero		1


	//   ....[25]....
        /*12a4*/ 	.word	0x0000afb0
        /*12a8*/ 	.word	0x00000024
        /*12ac*/ 	.word	0x00000000
        /*12b0*/ 	.short	0x0101
        /*12b2*/ 	.byte	0x3f
	.zero		1


	//   ....[26]....
        /*12b4*/ 	.word	0x0000aff0
        /*12b8*/ 	.word	0x00000003
        /*12bc*/ 	.word	0x000388b0
        /*12c0*/ 	.short	0x010a
        /*12c2*/ 	.byte	0x3f
	.zero		1


	//   ....[27]....
        /*12c4*/ 	.word	0x0000b640
        /*12c8*/ 	.word	0x00000003
        /*12cc*/ 	.word	0x00000000
        /*12d0*/ 	.short	0x0101
        /*12d2*/ 	.byte	0x3f
	.zero		1


	//   ....[28]....
        /*12d4*/ 	.word	0x0000c030
        /*12d8*/ 	.word	0x00000012
        /*12dc*/ 	.word	0x00038800
        /*12e0*/ 	.short	0x010a
        /*12e2*/ 	.byte	0x3f
	.zero		1


	//   ....[29]....
        /*12e4*/ 	.word	0x0000c080
        /*12e8*/ 	.word	0x00000012
        /*12ec*/ 	.word	0x00038800
        /*12f0*/ 	.short	0x010a
        /*12f2*/ 	.byte	0x3f
	.zero		1


	//   ....[30]....
        /*12f4*/ 	.word	0x0000cb40
        /*12f8*/ 	.word	0x00000012
        /*12fc*/ 	.word	0x00038800
        /*1300*/ 	.short	0x010a
        /*1302*/ 	.byte	0x3f
	.zero		1


	//   ....[31]....
        /*1304*/ 	.word	0x0000fcd0
        /*1308*/ 	.word	0x00000012
        /*130c*/ 	.word	0x00038800
        /*1310*/ 	.short	0x010a
        /*1312*/ 	.byte	0x3f
	.zero		1


	//   ....[32]....
        /*1314*/ 	.word	0x00012e20
        /*1318*/ 	.word	0x00000000
        /*131c*/ 	.word	0x00038830
        /*1320*/ 	.short	0x010a
        /*1322*/ 	.byte	0x3f
	.zero		1


	//   ....[33]....
        /*1324*/ 	.word	0x00012ea0
        /*1328*/ 	.word	0x00000000
        /*132c*/ 	.word	0x00038830
        /*1330*/ 	.short	0x010a
        /*1332*/ 	.byte	0x3f
	.zero		1


	//   ....[34]....
        /*1334*/ 	.word	0x00017120
        /*1338*/ 	.word	0x00000000
        /*133c*/ 	.word	0x00000000
        /*1340*/ 	.short	0x0101
        /*1342*/ 	.byte	0x3f
	.zero		1


	//   ....[35]....
        /*1344*/ 	.word	0x00018190
        /*1348*/ 	.word	0x0000000b
        /*134c*/ 	.word	0x00038830
        /*1350*/ 	.short	0x010a
        /*1352*/ 	.byte	0x3f
	.zero		1


	//   ....[36]....
        /*1354*/ 	.word	0x00018210
        /*1358*/ 	.word	0x0000000b
        /*135c*/ 	.word	0x00038830
        /*1360*/ 	.short	0x010a
        /*1362*/ 	.byte	0x3f
	.zero		1


	//   ....[37]....
        /*1364*/ 	.word	0x0001b940
        /*1368*/ 	.word	0x00000009
        /*136c*/ 	.word	0x00038850
        /*1370*/ 	.short	0x010a
        /*1372*/ 	.byte	0x3f
	.zero		1


	//   ....[38]....
        /*1374*/ 	.word	0x0001b990
        /*1378*/ 	.word	0x00000009
        /*137c*/ 	.word	0x00038850
        /*1380*/ 	.short	0x010a
        /*1382*/ 	.byte	0x3f
	.zero		1


	//   ....[39]....
        /*1384*/ 	.word	0x0001c780
        /*1388*/ 	.word	0x0000009d
        /*138c*/ 	.word	0x00000000
        /*1390*/ 	.short	0x0101
        /*1392*/ 	.byte	0x3f
	.zero		1


	//   ....[40]....
        /*1394*/ 	.word	0x0001ca10
        /*1398*/ 	.word	0x0000009c
        /*139c*/ 	.word	0x00000000
        /*13a0*/ 	.short	0x0101
        /*13a2*/ 	.byte	0x3f
	.zero		1


	//   ....[41]....
        /*13a4*/ 	.word	0x0001d6c0
        /*13a8*/ 	.word	0x00000003
        /*13ac*/ 	.word	0x00038850
        /*13b0*/ 	.short	0x010a
        /*13b2*/ 	.byte	0x3f
	.zero		1


	//   ....[42]....
        /*13b4*/ 	.word	0x0001d710
        /*13b8*/ 	.word	0x00000003
        /*13bc*/ 	.word	0x00038850
        /*13c0*/ 	.short	0x010a
        /*13c2*/ 	.byte	0x3f
	.zero		1


	//   ....[43]....
        /*13c4*/ 	.word	0x0001dc10
        /*13c8*/ 	.word	0x00000003
        /*13cc*/ 	.word	0x00000000
        /*13d0*/ 	.short	0x0101
        /*13d2*/ 	.byte	0x3f
	.zero		1


	//   ....[44]....
        /*13d4*/ 	.word	0x0001ff80
        /*13d8*/ 	.word	0x00000014
        /*13dc*/ 	.word	0x00000000
        /*13e0*/ 	.short	0x0101
        /*13e2*/ 	.byte	0x3f
	.zero		1


	//   ....[45]....
        /*13e4*/ 	.word	0x00020c40
        /*13e8*/ 	.word	0x0000005e
        /*13ec*/ 	.word	0x00000000
        /*13f0*/ 	.short	0x0101
        /*13f2*/ 	.byte	0x3f
	.zero		1


	//   ....[46]....
        /*13f4*/ 	.word	0x00024520
        /*13f8*/ 	.word	0x00000012
        /*13fc*/ 	.word	0x00038820
        /*1400*/ 	.short	0x010a
        /*1402*/ 	.byte	0x3f
	.zero		1


	//   ....[47]....
        /*1404*/ 	.word	0x000245f0
        /*1408*/ 	.word	0x00000006
        /*140c*/ 	.word	0x000388a0
        /*1410*/ 	.short	0x010a
        /*1412*/ 	.byte	0x3f
	.zero		1


	//   ....[48]....
        /*1414*/ 	.word	0x00024b30
        /*1418*/ 	.word	0x00000006
        /*141c*/ 	.word	0x000388c0
        /*1420*/ 	.short	0x010a
        /*1422*/ 	.byte	0x3f
	.zero		1


	//   ....[49]....
        /*1424*/ 	.word	0x000251b0
        /*1428*/ 	.word	0x00000006
        /*142c*/ 	.word	0x000388a0
        /*1430*/ 	.short	0x010a
        /*1432*/ 	.byte	0x3f
	.zero		1


	//   ....[50]....
        /*1434*/ 	.word	0x000256e0
        /*1438*/ 	.word	0x00000006
        /*143c*/ 	.word	0x000388c0
        /*1440*/ 	.short	0x010a
        /*1442*/ 	.byte	0x3f
	.zero		1


	//   ....[51]....
        /*1444*/ 	.word	0x00026850
        /*1448*/ 	.word	0x00000000
        /*144c*/ 	.word	0x00038840
        /*1450*/ 	.short	0x010a
        /*1452*/ 	.byte	0x3f
	.zero		1


	//   ....[52]....
        /*1454*/ 	.word	0x000278e0
        /*1458*/ 	.word	0x00000012
        /*145c*/ 	.word	0x00038800
        /*1460*/ 	.short	0x0107
        /*1462*/ 	.byte	0x3f
	.zero		1


	//   ....[53]....
        /*1464*/ 	.word	0x000279f0
        /*1468*/ 	.word	0x00000012
        /*146c*/ 	.word	0x00038800
        /*1470*/ 	.short	0x0101
        /*1472*/ 	.byte	0x3f
	.zero		1


	//   ....[54]....
        /*1474*/ 	.word	0x00027a10
        /*1478*/ 	.word	0x00000012
        /*147c*/ 	.word	0x00038820
        /*1480*/ 	.short	0x010a
        /*1482*/ 	.byte	0x3f
	.zero		1


	//   ....[55]....
        /*1484*/ 	.word	0x00027de0
        /*1488*/ 	.word	0x00000003
        /*148c*/ 	.word	0x00038840
        /*1490*/ 	.short	0x010a
        /*1492*/ 	.byte	0x3f
	.zero		1


	//   ....[56]....
        /*1494*/ 	.word	0x00028380
        /*1498*/ 	.word	0x00000003
        /*149c*/ 	.word	0x00000060
        /*14a0*/ 	.short	0x010a
        /*14a2*/ 	.byte	0x3f
	.zero		1


	//   ....[57]....
        /*14a4*/ 	.word	0x00028c00
        /*14a8*/ 	.word	0x00000003
        /*14ac*/ 	.word	0x00038840
        /*14b0*/ 	.short	0x010a
        /*14b2*/ 	.byte	0x3f
	.zero		1


	//   ....[58]....
        /*14b4*/ 	.word	0x000291a0
        /*14b8*/ 	.word	0x00000002
        /*14bc*/ 	.word	0x00000060
        /*14c0*/ 	.short	0x010a
        /*14c2*/ 	.byte	0x3f
	.zero		1


	//   ....[59]....
        /*14c4*/ 	.word	0x00029960
        /*14c8*/ 	.word	0x00000002
        /*14cc*/ 	.word	0x00038840
        /*14d0*/ 	.short	0x010a
        /*14d2*/ 	.byte	0x3f
	.zero		1


	//   ....[60]....
        /*14d4*/ 	.word	0x00029f00
        /*14d8*/ 	.word	0x00000002
        /*14dc*/ 	.word	0x00000060
        /*14e0*/ 	.short	0x010a
        /*14e2*/ 	.byte	0x3f
	.zero		1


	//   ....[61]....
        /*14e4*/ 	.word	0x0002a670
        /*14e8*/ 	.word	0x00000000
        /*14ec*/ 	.word	0x00038860
        /*14f0*/ 	.short	0x010a
        /*14f2*/ 	.byte	0x3f
	.zero		1


	//   ....[62]....
        /*14f4*/ 	.word	0x0002ba70
        /*14f8*/ 	.word	0x00000000
        /*14fc*/ 	.word	0x00038820
        /*1500*/ 	.short	0x010a
        /*1502*/ 	.byte	0x3f
	.zero		1


	//   ....[63]....
        /*1504*/ 	.word	0x0002bc50
        /*1508*/ 	.word	0x00000006
        /*150c*/ 	.word	0x00000000
        /*1510*/ 	.short	0x010a
        /*1512*/ 	.byte	0x3f
	.zero		1


	//   ....[64]....
        /*1514*/ 	.word	0x0002bc80
        /*1518*/ 	.word	0x00000007
        /*151c*/ 	.word	0x00000000
        /*1520*/ 	.short	0x010a
        /*1522*/ 	.byte	0x3f
	.zero		1


	//   ....[65]....
        /*1524*/ 	.word	0x0002bce0
        /*1528*/ 	.word	0x00000004
        /*152c*/ 	.word	0x00000000
        /*1530*/ 	.short	0x010a
        /*1532*/ 	.byte	0x3f
	.zero		1


	//   ....[66]....
        /*1534*/ 	.word	0x0002bd10
        /*1538*/ 	.word	0x00000003
        /*153c*/ 	.word	0x00000000
        /*1540*/ 	.short	0x010a
        /*1542*/ 	.byte	0x3f
	.zero		1


	//   ....[67]....
        /*1544*/ 	.word	0x0002bd70
        /*1548*/ 	.word	0x00000003
        /*154c*/ 	.word	0x00038890
        /*1550*/ 	.short	0x010a
        /*1552*/ 	.byte	0x3f
	.zero		1


	//   ....[68]....
        /*1554*/ 	.word	0x0002bdc0
        /*1558*/ 	.word	0x00000003
        /*155c*/ 	.word	0x00038890
        /*1560*/ 	.short	0x010a
        /*1562*/ 	.byte	0x3f
	.zero		1


	//   ....[69]....
        /*1564*/ 	.word	0x0002be10
        /*1568*/ 	.word	0x00000003
        /*156c*/ 	.word	0x00038890
        /*1570*/ 	.short	0x010a
        /*1572*/ 	.byte	0x3f
	.zero		1


	//   ....[70]....
        /*1574*/ 	.word	0x0002be60
        /*1578*/ 	.word	0x00000003
        /*157c*/ 	.word	0x000388b0
        /*1580*/ 	.short	0x010a
        /*1582*/ 	.byte	0x3f
	.zero		1


	//   ....[71]....
        /*1584*/ 	.word	0x0002c080
        /*1588*/ 	.word	0x00000012
        /*158c*/ 	.word	0x00038800
        /*1590*/ 	.short	0x010a
        /*1592*/ 	.byte	0x3f
	.zero		1


	//   ....[72]....
        /*1594*/ 	.word	0x0002c2a0
        /*1598*/ 	.word	0x00000012
        /*159c*/ 	.word	0x00038800
        /*15a0*/ 	.short	0x010a
        /*15a2*/ 	.byte	0x3f
	.zero		1


	//   ....[73]....
        /*15a4*/ 	.word	0x0002c2f0
        /*15a8*/ 	.word	0x00000000
        /*15ac*/ 	.word	0x00038830
        /*15b0*/ 	.short	0x010a
        /*15b2*/ 	.byte	0x3f
	.zero		1


	//   ....[74]....
        /*15b4*/ 	.word	0x0002c340
        /*15b8*/ 	.word	0x0000000b
        /*15bc*/ 	.word	0x00038830
        /*15c0*/ 	.short	0x010a
        /*15c2*/ 	.byte	0x3f
	.zero		1


	//   ....[75]....
        /*15c4*/ 	.word	0x0002c390
        /*15c8*/ 	.word	0x00000009
        /*15cc*/ 	.word	0x00038850
        /*15d0*/ 	.short	0x010a
        /*15d2*/ 	.byte	0x3f
	.zero		1


	//   ....[76]....
        /*15d4*/ 	.word	0x0002c3e0
        /*15d8*/ 	.word	0x00000003
        /*15dc*/ 	.word	0x00038850
        /*15e0*/ 	.short	0x010a
        /*15e2*/ 	.byte	0x3f
	.zero		1


	//   ....[77]....
        /*15e4*/ 	.word	0x0002c580
        /*15e8*/ 	.word	0x00000012
        /*15ec*/ 	.word	0x00038820
        /*15f0*/ 	.short	0x010a
        /*15f2*/ 	.byte	0x3f
	.zero		1


	//   ....[78]....
        /*15f4*/ 	.word	0x0002c5d0
        /*15f8*/ 	.word	0x00000006
        /*15fc*/ 	.word	0x000388a0
        /*1600*/ 	.short	0x010a
        /*1602*/ 	.byte	0x3f
	.zero		1


	//   ....[79]....
        /*1604*/ 	.word	0x0002c620
        /*1608*/ 	.word	0x00000006
        /*160c*/ 	.word	0x000388c0
        /*1610*/ 	.short	0x010a
        /*1612*/ 	.byte	0x3f
	.zero		1


	//   ....[80]....
        /*1614*/ 	.word	0x0002c670
        /*1618*/ 	.word	0x00000006
        /*161c*/ 	.word	0x000388a0
        /*1620*/ 	.short	0x010a
        /*1622*/ 	.byte	0x3f
	.zero		1


	//   ....[81]....
        /*1624*/ 	.word	0x0002c6c0
        /*1628*/ 	.word	0x00000006
        /*162c*/ 	.word	0x000388c0
        /*1630*/ 	.short	0x010a
        /*1632*/ 	.byte	0x3f
	.zero		1


	//   ....[82]....
        /*1634*/ 	.word	0x0002c860
        /*1638*/ 	.word	0x00000000
        /*163c*/ 	.word	0x00038840
        /*1640*/ 	.short	0x010a
        /*1642*/ 	.byte	0x3f
	.zero		1


	//   ....[83]....
        /*1644*/ 	.word	0x0002d4e0
        /*1648*/ 	.word	0x00000012
        /*164c*/ 	.word	0x00038820
        /*1650*/ 	.short	0x010a
        /*1652*/ 	.byte	0x3f
	.zero		1


	//   ....[84]....
        /*1654*/ 	.word	0x0002d530
        /*1658*/ 	.word	0x00000003
        /*165c*/ 	.word	0x00038840
        /*1660*/ 	.short	0x010a
        /*1662*/ 	.byte	0x3f
	.zero		1


	//   ....[85]....
        /*1664*/ 	.word	0x0002d580
        /*1668*/ 	.word	0x00000003
        /*166c*/ 	.word	0x00000060
        /*1670*/ 	.short	0x010a
        /*1672*/ 	.byte	0x3f
	.zero		1


	//   ....[86]....
        /*1674*/ 	.word	0x0002d5d0
        /*1678*/ 	.word	0x00000003
        /*167c*/ 	.word	0x00038840
        /*1680*/ 	.short	0x010a
        /*1682*/ 	.byte	0x3f
	.zero		1


	//   ....[87]....
        /*1684*/ 	.word	0x0002d620
        /*1688*/ 	.word	0x00000002
        /*168c*/ 	.word	0x00000060
        /*1690*/ 	.short	0x010a
        /*1692*/ 	.byte	0x3f
	.zero		1


	//   ....[88]....
        /*1694*/ 	.word	0x0002d670
        /*1698*/ 	.word	0x00000002
        /*169c*/ 	.word	0x00038840
        /*16a0*/ 	.short	0x010a
        /*16a2*/ 	.byte	0x3f
	.zero		1


	//   ....[89]....
        /*16a4*/ 	.word	0x0002d6c0
        /*16a8*/ 	.word	0x00000002
        /*16ac*/ 	.word	0x00000060
        /*16b0*/ 	.short	0x010a
        /*16b2*/ 	.byte	0x3f
	.zero		1


	//   ....[90]....
        /*16b4*/ 	.word	0x0002d710
        /*16b8*/ 	.word	0x00000000
        /*16bc*/ 	.word	0x00038860
        /*16c0*/ 	.short	0x010a
        /*16c2*/ 	.byte	0x3f
	.zero		1


	//   ....[91]....
        /*16c4*/ 	.word	0x0002e260
        /*16c8*/ 	.word	0x00000000
        /*16cc*/ 	.word	0x00038820
        /*16d0*/ 	.short	0x010a
        /*16d2*/ 	.byte	0x3f
	.zero		1


	//   ....[92]....
        /*16d4*/ 	.word	0x0002e400
        /*16d8*/ 	.word	0x00000006
        /*16dc*/ 	.word	0x00000000
        /*16e0*/ 	.short	0x010a
        /*16e2*/ 	.byte	0x3f
	.zero		1


	//   ....[93]....
        /*16e4*/ 	.word	0x0002e450
        /*16e8*/ 	.word	0x00000007
        /*16ec*/ 	.word	0x00000000
        /*16f0*/ 	.short	0x010a
        /*16f2*/ 	.byte	0x3f
	.zero		1


	//   ....[94]....
        /*16f4*/ 	.word	0x0002e4a0
        /*16f8*/ 	.word	0x00000004
        /*16fc*/ 	.word	0x00000000
        /*1700*/ 	.short	0x010a
        /*1702*/ 	.byte	0x3f
	.zero		1


	//----- nvinfo : EIATTR_NUM_MBARRIERS
	.align		4
.L_153:
        /*1704*/ 	.byte	0x03, 0x38
        /*1706*/ 	.short	0x0016


	//----- nvinfo : EIATTR_EXIT_INSTR_OFFSETS
	.align		4
        /*1708*/ 	.byte	0x04, 0x1c
        /*170a*/ 	.short	(.L_155 - .L_154)


	//   ....[0]....
.L_154:
        /*170c*/ 	.word	0x0002bd60


	//----- nvinfo : EIATTR_MAX_THREADS
	.align		4
.L_155:
        /*1710*/ 	.byte	0x04, 0x05
        /*1712*/ 	.short	(.L_157 - .L_156)
.L_156:
        /*1714*/ 	.word	0x00000180
        /*1718*/ 	.word	0x00000001
        /*171c*/ 	.word	0x00000001


	//----- nvinfo : EIATTR_CRS_STACK_SIZE
	.align		4
.L_157:
        /*1720*/ 	.byte	0x04, 0x1e
        /*1722*/ 	.short	(.L_159 - .L_158)
.L_158:
        /*1724*/ 	.word	0x00000000


	//----- nvinfo : EIATTR_CBANK_PARAM_SIZE
	.align		4
.L_159:
        /*1728*/ 	.byte	0x03, 0x19
        /*172a*/ 	.short	0x0af0


	//----- nvinfo : EIATTR_PARAM_CBANK
	.align		4
        /*172c*/ 	.byte	0x04, 0x0a
        /*172e*/ 	.short	(.L_161 - .L_160)
	.align		4
.L_160:
        /*1730*/ 	.word	index@(.nv.constant0._ZN7cutlass13device_kernelIN5flash11enable_sm90INS1_16FlashAttnFwdSm90INS1_25CollectiveMainloopFwdSm90ILi2EN4cute5tupleIJNS5_1CILi1EEES8_S8_EEENS6_IJNS7_ILi128EEENS7_ILi80EEENS7_ILi256EEEEEELi256ENS_6half_tEfNS_4arch4Sm90ELb0ELb0ELb1ELb1ELb0ELb1ELb0ELb1ELb1ELb1ELb1ELb0EEENS1_21CollectiveEpilogueFwdINS6_IJSA_SC_SB_EEES9_SE_SG_Li256ELb1ELb1ELb1ELb0EEENS1_36VarlenDynamicPersistentTileSchedulerILi128ELi80ELi256ELi128ELb1ELb1ELb1ELb0ELb1ELb1EEEEEEEEEvNT_6ParamsE)
        /*1734*/ 	.short	0x0210
        /*1736*/ 	.short	0x0af0


	//----- nvinfo : EIATTR_SW_WAR
	.align		4
.L_161:
        /*1738*/ 	.byte	0x04, 0x36
        /*173a*/ 	.short	(.L_163 - .L_162)
.L_162:
        /*173c*/ 	.word	0x00000008
.L_163:


//--------------------- .nv.info._ZN7cutlass13device_kernelIN5flash11enable_sm90INS1_16FlashAttnFwdSm90INS1_25CollectiveMainloopFwdSm90ILi2EN4cute5tupleIJNS5_1CILi1EEES8_S8_EEENS6_IJNS7_ILi128EEENS7_ILi64EEENS7_ILi256EEEEEELi256ENS_6half_tEfNS_4arch4Sm90ELb0ELb1ELb1ELb0ELb0ELb0ELb0ELb1ELb1ELb1ELb1ELb0EEENS1_21CollectiveEpilogueFwdINS6_IJSA_SC_SB_EEES9_SE_SG_Li256ELb0ELb1ELb1ELb0EEENS1_19SingleTileSchedulerILb0ELb1ELb1ELi128EEEEEEEEEvNT_6ParamsE --------------------------
	.section	.nv.info._ZN7cutlass13device_kernelIN5flash11enable_sm90INS1_16FlashAttnFwdSm90INS1_25CollectiveMainloopFwdSm90ILi2EN4cute5tupleIJNS5_1CILi1EEES8_S8_EEENS6_IJNS7_ILi128EEENS7_ILi64EEENS7_ILi256EEEEEELi256ENS_6half_tEfNS_4arch4Sm90ELb0ELb1ELb1ELb0ELb0ELb0ELb0ELb1ELb1ELb1ELb1ELb0EEENS1_21CollectiveEpilogueFwdINS6_IJSA_SC_SB_EEES9_SE_SG_Li256ELb0ELb1ELb1ELb0EEENS1_19SingleTileSchedulerILb0ELb1ELb1ELi128EEEEEEEEEvNT_6ParamsE,"",@"SHT_CUDA_INFO"
	.sectionflags	@""
	.align	4


	//----- nvinfo : EIATTR_CUDA_API_VERSION
	.align		4
        /*0000*/ 	.byte	0x04, 0x37
        /*0002*/ 	.short	(.L_165 - .L_164)
.L_164:
        /*0004*/ 	.word	0x00000082


	//----- nvinfo : EIATTR_KPARAM_INFO
	.align		4
.L_165:
        /*0008*/ 	.byte	0x04, 0x17
        /*000a*/ 	.short	(.L_167 - .L_166)
.L_166:
        /*000c*/ 	.word	0x00000000
        /*0010*/ 	.short	0x0000
        /*0012*/ 	.short	0x0070
        /*0014*/ 	.byte	0x00, 0xf0, 0x01, 0x28


	//----- nvinfo : EIATTR_SPARSE_MMA_MASK
	.align		4
.L_167:
        /*0018*/ 	.byte	0x03, 0x50
        /*001a*/ 	.short	0x0000


	//----- nvinfo : EIATTR_MAXREG_COUNT
	.align		4
        /*001c*/ 	.byte	0x03, 0x1b
        /*001e*/ 	.short	0x00a8


	//----- nvinfo : EIATTR_NUM_BARRIERS
	.align		4
        /*0020*/ 	.byte	0x02, 0x4c
        /*0022*/ 	.byte	0x09
	.zero		1


	//----- nvinfo : EIATTR_EXTERNS
	.align		4
        /*0024*/ 	.byte	0x04, 0x0f
        /*0026*/ 	.short	(.L_169 - .L_168)


	//   ....[0]....
	.align		4
.L_168:
        /*0028*/ 	.word	index@(__assertfail)


	//----- nvinfo : EIATTR_ANNOTATIONS
	.align		4
.L_169:
        /*002c*/ 	.byte	0x04, 0x55
        /*002e*/ 	.short	(.L_171 - .L_170)


	//   ....[0]....
.L_170:
        /* <DEDUP_REMOVED lines=10> */


	//----- nvinfo : EIATTR_MERCURY_ISA_VERSION
	.align		4
.L_171:
        /*00c0*/ 	.byte	0x03, 0x5f
        /*00c2*/ 	.short	0x0101


	//----- nvinfo : EIATTR_INT_WARP_WIDE_INSTR_OFFSETS
	.align		4
        /*00c4*/ 	.byte	0x04, 0x31
        /*00c6*/ 	.short	(.L_173 - .L_172)


	//   ....[0]....
.L_172:
        /*00c8*/ 	.word	0x00000130


	//   ....[1]....
        /*00cc*/ 	.word	0x00000170


	//   ....[2]....
        /*00d0*/ 	.word	0x000001e0


	//----- nvinfo : EIATTR_COOP_GROUP_MASK_REGIDS
	.align		4
.L_173:
        /*00d4*/ 	.byte	0x04, 0x29
        /*00d6*/ 	.short	(.L_175 - .L_174)


	//   ....[0]....
.L_174:
        /*00d8*/ 	.word	0xffffffff


	//   ....[1]....
        /*00dc*/ 	.word	0xffffffff


	//   ....[2]....
        /*00e0*/ 	.word	0xffffffff


	//   ....[3]....
        /*00e4*/ 	.word	0xffffffff


	//   ....[4]....
        /*00e8*/ 	.word	0xffffffff


	//   ....[5]....
        /*00ec*/ 	.word	0xffffffff


	//   ....[6]....
        /*00f0*/ 	.word	0xffffffff


	//   ....[7]....
        /*00f4*/ 	.word	0xffffffff


	//   ....[8]....
        /*00f8*/ 	.word	0xffffffff


	//   ....[9]....
        /*00fc*/ 	.word	0xffffffff


	//   ....[10]....
        /*0100*/ 	.word	0xffffffff


	//   ....[11]....
        /*0104*/ 	.word	0xffffffff


	//   ....[12]....
        /*0108*/ 	.word	0xffffffff


	//   ....[13]....
        /*010c*/ 	.word	0xffffffff


	//   ....[14]....
        /*0110*/ 	.word	0xffffffff


	//   ....[15]....
        /*0114*/ 	.word	0xffffffff


	//   ....[16]....
        /*0118*/ 	.word	0xffffffff


	//   ....[17]....
        /*011c*/ 	.word	0xffffffff


	//   ....[18]....
        /*0120*/ 	.word	0xffffffff


	//   ....[19]....
        /*0124*/ 	.word	0xffffffff


	//   ....[20]....
        /*0128*/ 	.word	0xffffffff


	//   ....[21]....
        /*012c*/ 	.word	0xffffffff


	//   ....[22]....
        /*0130*/ 	.word	0xffffffff


	//   ....[23]....
        /*0134*/ 	.word	0xffffffff


	//   ....[24]....
        /*0138*/ 	.word	0xffffffff


	//   ....[25]....
        /*013c*/ 	.word	0xffffffff


	//   ....[26]....
        /*0140*/ 	.word	0xffffffff


	//   ....[27]....
        /*0144*/ 	.word	0xffffffff


	//   ....[28]....
        /*0148*/ 	.word	0xffffffff


	//   ....[29]....
        /*014c*/ 	.word	0xffffffff


	//   ....[30]....
        /*0150*/ 	.word	0xffffffff


	//   ....[31]....
        /*0154*/ 	.word	0xffffffff


	//   ....[32]....
        /*0158*/ 	.word	0xffffffff


	//   ....[33]....
        /*015c*/ 	.word	0xffffffff


	//   ....[34]....
        /*0160*/ 	.word	0xffffffff


	//   ....[35]....
        /*0164*/ 	.word	0xffffffff


	//   ....[36]....
        /*0168*/ 	.word	0xffffffff


	//   ....[37]....
        /*016c*/ 	.word	0xffffffff


	//   ....[38]....
        /*0170*/ 	.word	0xffffffff


	//   ....[39]....
        /*0174*/ 	.word	0xffffffff


	//   ....[40]....
        /*0178*/ 	.word	0xffffffff


	//   ....[41]....
        /*017c*/ 	.word	0xffffffff


	//   ....[42]....
        /*0180*/ 	.word	0xffffffff


	//   ....[43]....
        /*0184*/ 	.word	0xffffffff


	//   ....[44]....
        /*0188*/ 	.word	0xffffffff


	//   ....[45]....
        /*018c*/ 	.word	0xffffffff


	//   ....[46]....
        /*0190*/ 	.word	0xffffffff


	//   ....[47]....
        /*0194*/ 	.word	0xffffffff


	//   ....[48]....
        /*0198*/ 	.word	0xffffffff


	//   ....[49]....
        /*019c*/ 	.word	0xffffffff


	//   ....[50]....
        /*01a0*/ 	.word	0xffffffff


	//   ....[51]....
        /*01a4*/ 	.word	0xffffffff


	//   ....[52]....
        /*01a8*/ 	.word	0xffffffff


	//   ....[53]....
        /*01ac*/ 	.word	0xffffffff


	//   ....[54]....
        /*01b0*/ 	.word	0xffffffff


	//   ....[55]....
        /*01b4*/ 	.word	0xffffffff


	//   ....[56]....
        /*01b8*/ 	.word	0xffffffff


	//   ....[57]....
        /*01bc*/ 	.word	0xffffffff


	//   ....[58]....
        /*01c0*/ 	.word	0xffffffff


	//   ....[59]....
        /*01c4*/ 	.word	0xffffffff


	//   ....[60]....
        /*01c8*/ 	.word	0xffffffff


	//   ....[61]....
        /*01cc*/ 	.word	0x0500000f


	//   ....[62]....
        /*01d0*/ 	.word	0x0500000f


	//   ....[63]....
        /*01d4*/ 	.word	0x0500000f


	//   ....[64]....
        /*01d8*/ 	.word	0x0500000f


	//   ....[65]....
        /*01dc*/ 	.word	0x0500000f


	//   ....[66]....
        /*01e0*/ 	.word	0x0500000f


	//   ....[67]....
        /*01e4*/ 	.word	0x0500000f


	//   ....[68]....
        /*01e8*/ 	.word	0x0500000f


	//   ....[69]....
        /*01ec*/ 	.word	0x0500000f


	//   ....[70]....
        /*01f0*/ 	.word	0x0500000f


	//   ....[71]....
        /*01f4*/ 	.word	0x0500000f


	//   ....[72]....
        /*01f8*/ 	.word	0x0500000f


	//   ....[73]....
        /*01fc*/ 	.word	0x0500000f


	//   ....[74]....
        /*0200*/ 	.word	0x0500000f


	//   ....[75]....
        /*0204*/ 	.word	0x0500000f


	//   ....[76]....
        /*0208*/ 	.word	0x0500000f


	//   ....[77]....
        /*020c*/ 	.word	0x0500000f


	//   ....[78]....
        /*0210*/ 	.word	0x0500000f


	//----- nvinfo : EIATTR_COOP_GROUP_INSTR_OFFSETS
	.align		4
.L_175:
        /*0214*/ 	.byte	0x04, 0x28
        /*0216*/ 	.short	(.L_177 - .L_176)


	//   ....[0]....
.L_176:
        /*0218*/ 	.word	0x00000060


	//   ....[1]....
        /*021c*/ 	.word	0x00000140


	//   ....[2]....
        /*0220*/ 	.word	0x00000190


	//   ....[3]....
        /*0224*/ 	.word	0x000003c0


	//   ....[4]....
        /*0228*/ 	.word	0x00000520


	//   ....[5]....
        /*022c*/ 	.word	0x00000640


	//   ....[6]....
        /*0230*/ 	.word	0x000007a0


	//   ....[7]....
        /*0234*/ 	.word	0x00001800


	//   ....[8]....
        /*0238*/ 	.word	0x00002810


	//   ....[9]....
        /*023c*/ 	.word	0x00002ed0


	//   ....[10]....
        /*0240*/ 	.word	0x000038c0


	//   ....[11]....
        /*0244*/ 	.word	0x00003920


	//   ....[12]....
        /*0248*/ 	.word	0x00004020


	//   ....[13]....
        /*024c*/ 	.word	0x00004080


	//   ....[14]....
        /*0250*/ 	.word	0x00006210


	//   ....[15]....
        /*0254*/ 	.word	0x000065c0


	//   ....[16]....
        /*0258*/ 	.word	0x00006c80


	//   ....[17]....
        /*025c*/ 	.word	0x00006d60


	//   ....[18]....
        /*0260*/ 	.word	0x00007120


	//   ....[19]....
        /*0264*/ 	.word	0x000071a0


	//   ....[20]....
        /*0268*/ 	.word	0x000090b0


	//   ....[21]....
        /*026c*/ 	.word	0x00009340


	//   ....[22]....
        /*0270*/ 	.word	0x00009560


	//   ....[23]....
        /*0274*/ 	.word	0x000095b0


	//   ....[24]....
        /*0278*/ 	.word	0x0000b240


	//   ....[25]....
        /*027c*/ 	.word	0x0000b6a0


	//   ....[26]....
        /*0280*/ 	.word	0x0000bd60


	//   ....[27]....
        /*0284*/ 	.word	0x0000be50


	//   ....[28]....
        /*0288*/ 	.word	0x0000c190


	//   ....[29]....
        /*028c*/ 	.word	0x0000c2b0


	//   ....[30]....
        /*0290*/ 	.word	0x0000d290


	//   ....[31]....
        /*0294*/ 	.word	0x0000d2c0


	//   ....[32]....
        /*0298*/ 	.word	0x0000d360


	//   ....[33]....
        /*029c*/ 	.word	0x0000d3d0


	//   ....[34]....
        /*02a0*/ 	.word	0x0000e600


	//   ....[35]....
        /*02a4*/ 	.word	0x0000e660


	//   ....[36]....
        /*02a8*/ 	.word	0x0000e6a0


	//   ....[37]....
        /*02ac*/ 	.word	0x0000e6d0


	//   ....[38]....
        /*02b0*/ 	.word	0x0000e710


	//   ....[39]....
        /*02b4*/ 	.word	0x0000e720


	//   ....[40]....
        /*02b8*/ 	.word	0x0000f390


	//   ....[41]....
        /*02bc*/ 	.word	0x0000f3a0


	//   ....[42]....
        /*02c0*/ 	.word	0x00010420


	//   ....[43]....
        /*02c4*/ 	.word	0x00011300


	//   ....[44]....
        /*02c8*/ 	.word	0x00011d40


	//   ....[45]....
        /*02cc*/ 	.word	0x00011d80


	//   ....[46]....
        /*02d0*/ 	.word	0x00011db0


	//   ....[47]....
        /*02d4*/ 	.word	0x00011dd0


	//   ....[48]....
        /*02d8*/ 	.word	0x00011e10


	//   ....[49]....
        /*02dc*/ 	.word	0x00011e90


	//   ....[50]....
        /*02e0*/ 	.word	0x00011ec0


	//   ....[51]....
        /*02e4*/ 	.word	0x00011f30


	//   ....[52]....
        /*02e8*/ 	.word	0x00011f60


	//   ....[53]....
        /*02ec*/ 	.word	0x00011fd0


	//   ....[54]....
        /*02f0*/ 	.word	0x00012000


	//   ....[55]....
        /*02f4*/ 	.word	0x00012070


	//   ....[56]....
        /*02f8*/ 	.word	0x000120a0


	//   ....[57]....
        /*02fc*/ 	.word	0x00012110


	//   ....[58]....
        /*0300*/ 	.word	0x00012140


	//   ....[59]....
        /*0304*/ 	.word	0x000121a0


	//   ....[60]....
        /*0308*/ 	.word	0x00014e10


	//   ....[61]....
        /*030c*/ 	.word	0x00015470


	//   ....[62]....
        /*0310*/ 	.word	0x000155e0


	//   ....[63]....
        /*0314*/ 	.word	0x00015640


	//   ....[64]....
        /*0318*/ 	.word	0x00015790


	//   ....[65]....
        /*031c*/ 	.word	0x00015800


	//   ....[66]....
        /*0320*/ 	.word	0x00015900


	//   ....[67]....
        /*0324*/ 	.word	0x00015970


	//   ....[68]....
        /*0328*/ 	.word	0x00015a70


	//   ....[69]....
        /*032c*/ 	.word	0x00015ae0


	//   ....[70]....
        /*0330*/ 	.word	0x00015be0


	//   ....[71]....
        /*0334*/ 	.word	0x00015c50


	//   ....[72]....
        /*0338*/ 	.word	0x00015d50


	//   ....[73]....
        /*033c*/ 	.word	0x00015dc0


	//   ....[74]....
        /*0340*/ 	.word	0x00015ec0


	//   ....[75]....
        /*0344*/ 	.word	0x00015f20


	//   ....[76]....
        /*0348*/ 	.word	0x00016010


	//   ....[77]....
        /*034c*/ 	.word	0x00016060


	//   ....[78]....
        /*0350*/ 	.word	0x00016460


	//----- nvinfo : EIATTR_REG_RECONFIG
	.align		4
.L_177:
        /*0354*/ 	.byte	0x01, 0x54
	.zero		2


	//----- nvinfo : EIATTR_SYSCALL_OFFSETS
	.align		4
        /*0358*/ 	.byte	0x04, 0x46
        /*035a*/ 	.short	(.L_179 - .L_178)


	//   ....[0]....
.L_178:
        /*035c*/ 	.word	0x000019d0


	//   ....[1]....
        /*0360*/ 	.word	0x00010f80


	//   ....[2]....
        /*0364*/ 	.word	0x000110c0


	//   ....[3]....
        /*0368*/ 	.word	0x000111b0


	//   ....[4]....
        /*036c*/ 	.word	0x00011970


	//----- nvinfo : EIATTR_MBARRIER_INSTR_OFFSETS
	.align		4
.L_179:
        /*0370*/ 	.byte	0x04, 0x39
        /*0372*/ 	.short	(.L_181 - .L_180)


	//   ....[0]....
.L_180:
        /*0374*/ 	.word	0x00000270
        /*0378*/ 	.word	0x000000ff
        /*037c*/ 	.word	0x00030800
        /*0380*/ 	.short	0x0100
        /*0382*/ 	.byte	0x08
	.zero		1


	//   ....[1]....
        /*0384*/ 	.word	0x00000280
        /*0388*/ 	.word	0x000000ff
        /*038c*/ 	.word	0x00030820
        /*0390*/ 	.short	0x0100
        /*0392*/ 	.byte	0x08
	.zero		1


	//   ....[2]....
        /*0394*/ 	.word	0x00000370
        /*0398*/ 	.word	0x000000ff
        /*039c*/ 	.word	0x00030830
        /*03a0*/ 	.short	0x0100
        /*03a2*/ 	.byte	0x08
	.zero		1


	//   ....[3]....
        /*03a4*/ 	.word	0x00000380
        /*03a8*/ 	.word	0x000000ff
        /*03ac*/ 	.word	0x00030840
        /*03b0*/ 	.short	0x0100
        /*03b2*/ 	.byte	0x08
	.zero		1


	//   ....[4]....
        /*03b4*/ 	.word	0x00000390
        /*03b8*/ 	.word	0x000000ff
        /*03bc*/ 	.word	0x00030838
        /*03c0*/ 	.short	0x0100
        /*03c2*/ 	.byte	0x08
	.zero		1


	//   ....[5]....
        /*03c4*/ 	.word	0x000003a0
        /*03c8*/ 	.word	0x000000ff
        /*03cc*/ 	.word	0x00030848
        /*03d0*/ 	.short	0x0100
        /*03d2*/ 	.byte	0x08
	.zero		1


	//   ....[6]....
        /*03d4*/ 	.word	0x000004d0
        /*03d8*/ 	.word	0x000000ff
        /*03dc*/ 	.word	0x00030850
        /*03e0*/ 	.short	0x0100
        /*03e2*/ 	.byte	0x08
	.zero		1


	//   ....[7]....
        /*03e4*/ 	.word	0x000004e0
        /*03e8*/ 	.word	0x000000ff
        /*03ec*/ 	.word	0x00030860
        /*03f0*/ 	.short	0x0100
        /*03f2*/ 	.byte	0x08
	.zero		1


	//   ....[8]....
        /*03f4*/ 	.word	0x000004f0
        /*03f8*/ 	.word	0x000000ff
        /*03fc*/ 	.word	0x00030858
        /*0400*/ 	.short	0x0100
        /*0402*/ 	.byte	0x08
	.zero		1


	//   ....[9]....
        /*0404*/ 	.word	0x00000500
        /*0408*/ 	.word	0x000000ff
        /*040c*/ 	.word	0x00030868
        /*0410*/ 	.short	0x0100
        /*0412*/ 	.byte	0x08
	.zero		1


	//   ....[10]....
        /*0414*/ 	.word	0x000005f0
        /*0418*/ 	.word	0x000000ff
        /*041c*/ 	.word	0x00030870
        /*0420*/ 	.short	0x0100
        /*0422*/ 	.byte	0x06
	.zero		1


	//   ....[11]....
        /*0424*/ 	.word	0x00000600
        /*0428*/ 	.word	0x000000ff
        /*042c*/ 	.word	0x00030880
        /*0430*/ 	.short	0x0100
        /*0432*/ 	.byte	0x06
	.zero		1


	//   ....[12]....
        /*0434*/ 	.word	0x00000610
        /*0438*/ 	.word	0x000000ff
        /*043c*/ 	.word	0x00030878
        /*0440*/ 	.short	0x0100
        /*0442*/ 	.byte	0x06
	.zero		1


	//   ....[13]....
        /*0444*/ 	.word	0x00000620
        /*0448*/ 	.word	0x000000ff
        /*044c*/ 	.word	0x00030888
        /*0450*/ 	.short	0x0100
        /*0452*/ 	.byte	0x06
	.zero		1


	//   ....[14]....
        /*0454*/ 	.word	0x00000750
        /*0458*/ 	.word	0x000000ff
        /*045c*/ 	.word	0x00030890
        /*0460*/ 	.short	0x0100
        /*0462*/ 	.byte	0x08
	.zero		1


	//   ....[15]....
        /*0464*/ 	.word	0x00000760
        /*0468*/ 	.word	0x000000ff
        /*046c*/ 	.word	0x000308a0
        /*0470*/ 	.short	0x0100
        /*0472*/ 	.byte	0x08
	.zero		1


	//   ....[16]....
        /*0474*/ 	.word	0x00000770
        /*0478*/ 	.word	0x000000ff
        /*047c*/ 	.word	0x00030898
        /*0480*/ 	.short	0x0100
        /*0482*/ 	.byte	0x08
	.zero		1


	//   ....[17]....
        /*0484*/ 	.word	0x00000780
        /*0488*/ 	.word	0x000000ff
        /*048c*/ 	.word	0x000308a8
        /*0490*/ 	.short	0x0100
        /*0492*/ 	.byte	0x08
	.zero		1


	//   ....[18]....
        /*0494*/ 	.word	0x000008b0
        /*0498*/ 	.word	0x000000ff
        /*049c*/ 	.word	0x000308b0
        /*04a0*/ 	.short	0x0100
        /*04a2*/ 	.byte	0x08
	.zero		1


	//   ....[19]....
        /*04a4*/ 	.word	0x000008c0
        /*04a8*/ 	.word	0x000000ff
        /*04ac*/ 	.word	0x000308c0
        /*04b0*/ 	.short	0x0100
        /*04b2*/ 	.byte	0x08
	.zero		1


	//   ....[20]....
        /*04b4*/ 	.word	0x000008d0
        /*04b8*/ 	.word	0x000000ff
        /*04bc*/ 	.word	0x000308b8
        /*04c0*/ 	.short	0x0100
        /*04c2*/ 	.byte	0x08
	.zero		1


	//   ....[21]....
        /*04c4*/ 	.word	0x000008e0
        /*04c8*/ 	.word	0x000000ff
        /*04cc*/ 	.word	0x000308c8
        /*04d0*/ 	.short	0x0100
        /*04d2*/ 	.byte	0x08
	.zero		1


	//   ....[22]....
        /*04d4*/ 	.word	0x00001a00
        /*04d8*/ 	.word	0x000000ff
        /*04dc*/ 	.word	0x00030800
        /*04e0*/ 	.short	0x010a
        /*04e2*/ 	.byte	0x04
	.zero		1


	//   ....[23]....
        /*04e4*/ 	.word	0x00001aa0
        /*04e8*/ 	.word	0x000000ff
        /*04ec*/ 	.word	0x00030830
        /*04f0*/ 	.short	0x010a
        /*04f2*/ 	.byte	0x04
	.zero		1


	//   ....[24]....
        /*04f4*/ 	.word	0x00001b40
        /*04f8*/ 	.word	0x000000ff
        /*04fc*/ 	.word	0x00030830
        /*0500*/ 	.short	0x010a
        /*0502*/ 	.byte	0x04
	.zero		1


	//   ....[25]....
        /*0504*/ 	.word	0x00002b10
        /*0508*/ 	.word	0x00000000
        /*050c*/ 	.word	0x00000000
        /*0510*/ 	.short	0x0101
        /*0512*/ 	.byte	0x3f
	.zero		1


	//   ....[26]....
        /*0514*/ 	.word	0x00004ca0
        /*0518*/ 	.word	0x000000ff
        /*051c*/ 	.word	0x00030830
        /*0520*/ 	.short	0x010a
        /*0522*/ 	.byte	0x3d
	.zero		1


	//   ....[27]....
        /*0524*/ 	.word	0x00004ce0
        /*0528*/ 	.word	0x000000ff
        /*052c*/ 	.word	0x00030830
        /*0530*/ 	.short	0x010a
        /*0532*/ 	.byte	0x3d
	.zero		1


	//   ....[28]....
        /*0534*/ 	.word	0x00005b80
        /*0538*/ 	.word	0x000000ff
        /*053c*/ 	.word	0x00030850
        /*0540*/ 	.short	0x010a
        /*0542*/ 	.byte	0x0e
	.zero		1


	//   ....[29]....
        /*0544*/ 	.word	0x00005bc0
        /*0548*/ 	.word	0x000000ff
        /*054c*/ 	.word	0x00030850
        /*0550*/ 	.short	0x010a
        /*0552*/ 	.byte	0x0e
	.zero		1


	//   ....[30]....
        /*0554*/ 	.word	0x00006260
        /*0558*/ 	.word	0x000000a7
        /*055c*/ 	.word	0x00000000
        /*0560*/ 	.short	0x0101
        /*0562*/ 	.byte	0x3f
	.zero		1


	//   ....[31]....
        /*0564*/ 	.word	0x000074b0
        /*0568*/ 	.word	0x00000099
        /*056c*/ 	.word	0x00000000
        /*0570*/ 	.short	0x0101
        /*0572*/ 	.byte	0x3f
	.zero		1


	//   ....[32]....
        /*0574*/ 	.word	0x00007cd0
        /*0578*/ 	.word	0x000000ff
        /*057c*/ 	.word	0x00030830
        /*0580*/ 	.short	0x010a
        /*0582*/ 	.byte	0x3c
	.zero		1


	//   ....[33]....
        /*0584*/ 	.word	0x00007d10
        /*0588*/ 	.word	0x000000ff
        /*058c*/ 	.word	0x00030830
        /*0590*/ 	.short	0x010a
        /*0592*/ 	.byte	0x3c
	.zero		1


	//   ....[34]....
        /*0594*/ 	.word	0x00008b30
        /*0598*/ 	.word	0x000000ff
        /*059c*/ 	.word	0x00030850
        /*05a0*/ 	.short	0x010a
        /*05a2*/ 	.byte	0x0e
	.zero		1


	//   ....[35]....
        /*05a4*/ 	.word	0x00008b70
        /*05a8*/ 	.word	0x000000ff
        /*05ac*/ 	.word	0x00030850
        /*05b0*/ 	.short	0x010a
        /*05b2*/ 	.byte	0x0e
	.zero		1


	//   ....[36]....
        /*05b4*/ 	.word	0x000099f0
        /*05b8*/ 	.word	0x00000017
        /*05bc*/ 	.word	0x00000000
        /*05c0*/ 	.short	0x0101
        /*05c2*/ 	.byte	0x3f
	.zero		1


	//   ....[37]....
        /*05c4*/ 	.word	0x00009a70
        /*05c8*/ 	.word	0x00000098
        /*05cc*/ 	.word	0x00000000
        /*05d0*/ 	.short	0x0101
        /*05d2*/ 	.byte	0x3f
	.zero		1


	//   ....[38]....
        /*05d4*/ 	.word	0x00009e30
        /*05d8*/ 	.word	0x000000ff
        /*05dc*/ 	.word	0x00030830
        /*05e0*/ 	.short	0x010a
        /*05e2*/ 	.byte	0x3d
	.zero		1


	//   ....[39]....
        /*05e4*/ 	.word	0x00009e70
        /*05e8*/ 	.word	0x000000ff
        /*05ec*/ 	.word	0x00030830
        /*05f0*/ 	.short	0x010a
        /*05f2*/ 	.byte	0x3d
	.zero		1


	//   ....[40]....
        /*05f4*/ 	.word	0x0000aca0
        /*05f8*/ 	.word	0x000000ff
        /*05fc*/ 	.word	0x00030850
        /*0600*/ 	.short	0x010a
        /*0602*/ 	.byte	0x0e
	.zero		1


	//   ....[41]....
        /*0604*/ 	.word	0x0000ace0
        /*0608*/ 	.word	0x000000ff
        /*060c*/ 	.word	0x00030850
        /*0610*/ 	.short	0x010a
        /*0612*/ 	.byte	0x0e
	.zero		1


	//   ....[42]....
        /*0614*/ 	.word	0x0000b300
        /*0618*/ 	.word	0x000000a7
        /*061c*/ 	.word	0x00000000
        /*0620*/ 	.short	0x0101
        /*0622*/ 	.byte	0x3f
	.zero		1


	//   ....[43]....
        /*0624*/ 	.word	0x0000c630
        /*0628*/ 	.word	0x0000009b
        /*062c*/ 	.word	0x00000000
        /*0630*/ 	.short	0x0101
        /*0632*/ 	.byte	0x3f
	.zero		1


	//   ....[44]....
        /*0634*/ 	.word	0x0000d200
        /*0638*/ 	.word	0x000000ff
        /*063c*/ 	.word	0x00030850
        /*0640*/ 	.short	0x010a
        /*0642*/ 	.byte	0x07
	.zero		1


	//   ....[45]....
        /*0644*/ 	.word	0x0000d240
        /*0648*/ 	.word	0x000000ff
        /*064c*/ 	.word	0x00030850
        /*0650*/ 	.short	0x010a
        /*0652*/ 	.byte	0x07
	.zero		1


	//   ....[46]....
        /*0654*/ 	.word	0x0000d630
        /*0658*/ 	.word	0x00000009
        /*065c*/ 	.word	0x00000000
        /*0660*/ 	.short	0x0101
        /*0662*/ 	.byte	0x3f
	.zero		1


	//   ....[47]....
        /*0664*/ 	.word	0x0000e740
        /*0668*/ 	.word	0x000000ff
        /*066c*/ 	.word	0x00000000
        /*0670*/ 	.short	0x0101
        /*0672*/ 	.byte	0x04
	.zero		1


	//   ....[48]....
        /*0674*/ 	.word	0x00011520
        /*0678*/ 	.word	0x000000ff
        /*067c*/ 	.word	0x00030840
        /*0680*/ 	.short	0x010a
        /*0682*/ 	.byte	0x26
	.zero		1


	//   ....[49]....
        /*0684*/ 	.word	0x00012320
        /*0688*/ 	.word	0x000000ff
        /*068c*/ 	.word	0x00030800
        /*0690*/ 	.short	0x0107
        /*0692*/ 	.byte	0x26
	.zero		1


	//   ....[50]....
        /*0694*/ 	.word	0x00012390
        /*0698*/ 	.word	0x000000ff
        /*069c*/ 	.word	0x00030800
        /*06a0*/ 	.short	0x0101
        /*06a2*/ 	.byte	0x26
	.zero		1


	//   ....[51]....
        /*06a4*/ 	.word	0x000123a0
        /*06a8*/ 	.word	0x000000ff
        /*06ac*/ 	.word	0x00030820
        /*06b0*/ 	.short	0x010a
        /*06b2*/ 	.byte	0x26
	.zero		1


	//   ....[52]....
        /*06b4*/ 	.word	0x000127c0
        /*06b8*/ 	.word	0x000000ff
        /*06bc*/ 	.word	0x00030848
        /*06c0*/ 	.short	0x010a
        /*06c2*/ 	.byte	0x26
	.zero		1


	//   ....[53]....
        /*06c4*/ 	.word	0x00012c60
        /*06c8*/ 	.word	0x000000ff
        /*06cc*/ 	.word	0x00030860
        /*06d0*/ 	.short	0x010a
        /*06d2*/ 	.byte	0x26
	.zero		1


	//   ....[54]....
        /*06d4*/ 	.word	0x00013310
        /*06d8*/ 	.word	0x000000ff
        /*06dc*/ 	.word	0x00030840
        /*06e0*/ 	.short	0x010a
        /*06e2*/ 	.byte	0x26
	.zero		1


	//   ....[55]....
        /*06e4*/ 	.word	0x000137b0
        /*06e8*/ 	.word	0x000000ff
        /*06ec*/ 	.word	0x00030868
        /*06f0*/ 	.short	0x010a
        /*06f2*/ 	.byte	0x26
	.zero		1


	//   ....[56]....
        /*06f4*/ 	.word	0x00013eb0
        /*06f8*/ 	.word	0x000000ff
        /*06fc*/ 	.word	0x00030848
        /*0700*/ 	.short	0x010a
        /*0702*/ 	.byte	0x26
	.zero		1


	//   ....[57]....
        /*0704*/ 	.word	0x00014330
        /*0708*/ 	.word	0x000000ff
        /*070c*/ 	.word	0x00030860
        /*0710*/ 	.short	0x010a
        /*0712*/ 	.byte	0x26
	.zero		1


	//   ....[58]....
        /*0714*/ 	.word	0x00014870
        /*0718*/ 	.word	0x00000003
        /*071c*/ 	.word	0x00030860
        /*0720*/ 	.short	0x010a
        /*0722*/ 	.byte	0x3f
	.zero		1


	//   ....[59]....
        /*0724*/ 	.word	0x00014da0
        /*0728*/ 	.word	0x00000002
        /*072c*/ 	.word	0x00030820
        /*0730*/ 	.short	0x010a
        /*0732*/ 	.byte	0x3f
	.zero		1


	//   ....[60]....
        /*0734*/ 	.word	0x00014f40
        /*0738*/ 	.word	0x00000006
        /*073c*/ 	.word	0x00000000
        /*0740*/ 	.short	0x010a
        /*0742*/ 	.byte	0x3f
	.zero		1


	//   ....[61]....
        /*0744*/ 	.word	0x00014fb0
        /*0748*/ 	.word	0x00000003
        /*074c*/ 	.word	0x00000000
        /*0750*/ 	.short	0x010a
        /*0752*/ 	.byte	0x3f
	.zero		1


	//   ....[62]....
        /*0754*/ 	.word	0x00015010
        /*0758*/ 	.word	0x00000000
        /*075c*/ 	.word	0x00000000
        /*0760*/ 	.short	0x010a
        /*0762*/ 	.byte	0x3f
	.zero		1


	//   ....[63]....
        /*0764*/ 	.word	0x00015040
        /*0768*/ 	.word	0x00000003
        /*076c*/ 	.word	0x00000000
        /*0770*/ 	.short	0x010a
        /*0772*/ 	.byte	0x3f
	.zero		1


	//   ....[64]....
        /*0774*/ 	.word	0x000150c0
        /*0778*/ 	.word	0x00000003
        /*077c*/ 	.word	0x00030800
        /*0780*/ 	.short	0x010a
        /*0782*/ 	.byte	0x3f
	.zero		1


	//   ....[65]....
        /*0784*/ 	.word	0x00015130
        /*0788*/ 	.word	0x00000003
        /*078c*/ 	.word	0x00030830
        /*0790*/ 	.short	0x010a
        /*0792*/ 	.byte	0x3f
	.zero		1


	//   ....[66]....
        /*0794*/ 	.word	0x00015190
        /*0798*/ 	.word	0x00000099
        /*079c*/ 	.word	0x00030830
        /*07a0*/ 	.short	0x010a
        /*07a2*/ 	.byte	0x3f
	.zero		1


	//   ....[67]....
        /*07a4*/ 	.word	0x000151f0
        /*07a8*/ 	.word	0x000000c9
        /*07ac*/ 	.word	0x00030850
        /*07b0*/ 	.short	0x010a
        /*07b2*/ 	.byte	0x3f
	.zero		1


	//   ....[68]....
        /*07b4*/ 	.word	0x00015250
        /*07b8*/ 	.word	0x00000004
        /*07bc*/ 	.word	0x00030830
        /*07c0*/ 	.short	0x010a
        /*07c2*/ 	.byte	0x3f
	.zero		1


	//   ....[69]....
        /*07c4*/ 	.word	0x000152b0
        /*07c8*/ 	.word	0x00000003
        /*07cc*/ 	.word	0x00030850
        /*07d0*/ 	.short	0x010a
        /*07d2*/ 	.byte	0x3f
	.zero		1


	//   ....[70]....
        /*07d4*/ 	.word	0x00015310
        /*07d8*/ 	.word	0x00000004
        /*07dc*/ 	.word	0x00030830
        /*07e0*/ 	.short	0x010a
        /*07e2*/ 	.byte	0x3f
	.zero		1


	//   ....[71]....
        /*07e4*/ 	.word	0x00015370
        /*07e8*/ 	.word	0x00000003
        /*07ec*/ 	.word	0x00030850
        /*07f0*/ 	.short	0x010a
        /*07f2*/ 	.byte	0x3f
	.zero		1


	//   ....[72]....
        /*07f4*/ 	.word	0x000153d0
        /*07f8*/ 	.word	0x00000005
        /*07fc*/ 	.word	0x00030850
        /*0800*/ 	.short	0x010a
        /*0802*/ 	.byte	0x3f
	.zero		1


	//   ....[73]....
        /*0804*/ 	.word	0x00015530
        /*0808*/ 	.word	0x00000003
        /*080c*/ 	.word	0x00030840
        /*0810*/ 	.short	0x010a
        /*0812*/ 	.byte	0x3f
	.zero		1


	//   ....[74]....
        /*0814*/ 	.word	0x000160a0
        /*0818*/ 	.word	0x00000003
        /*081c*/ 	.word	0x00030820
        /*0820*/ 	.short	0x010a
        /*0822*/ 	.byte	0x3f
	.zero		1


	//   ....[75]....
        /*0824*/ 	.word	0x00016100
        /*0828*/ 	.word	0x00000003
        /*082c*/ 	.word	0x00030848
        /*0830*/ 	.short	0x010a
        /*0832*/ 	.byte	0x3f
	.zero		1


	//   ....[76]....
        /*0834*/ 	.word	0x00016160
        /*0838*/ 	.word	0x00000003
        /*083c*/ 	.word	0x00030860
        /*0840*/ 	.short	0x010a
        /*0842*/ 	.byte	0x3f
	.zero		1


	//   ....[77]....
        /*0844*/ 	.word	0x000161c0
        /*0848*/ 	.word	0x00000003
        /*084c*/ 	.word	0x00030840
        /*0850*/ 	.short	0x010a
        /*0852*/ 	.byte	0x3f
	.zero		1


	//   ....[78]....
        /*0854*/ 	.word	0x00016220
        /*0858*/ 	.word	0x00000003
        /*085c*/ 	.word	0x00030868
        /*0860*/ 	.short	0x010a
        /*0862*/ 	.byte	0x3f
	.zero		1


	//   ....[79]....
        /*0864*/ 	.word	0x00016280
        /*0868*/ 	.word	0x00000003
        /*086c*/ 	.word	0x00030848
        /*0870*/ 	.short	0x010a
        /*0872*/ 	.byte	0x3f
	.zero		1


	//   ....[80]....
        /*0874*/ 	.word	0x000162e0
        /*0878*/ 	.word	0x00000003
        /*087c*/ 	.word	0x00030860
        /*0880*/ 	.short	0x010a
        /*0882*/ 	.byte	0x3f
	.zero		1


	//   ....[81]....
        /*0884*/ 	.word	0x00016330
        /*0888*/ 	.word	0x00000003
        /*088c*/ 	.word	0x00030860
        /*0890*/ 	.short	0x010a
        /*0892*/ 	.byte	0x3f
	.zero		1


	//   ....[82]....
        /*0894*/ 	.word	0x00016380
        /*0898*/ 	.word	0x00000002
        /*089c*/ 	.word	0x00030820
        /*08a0*/ 	.short	0x010a
        /*08a2*/ 	.byte	0x3f
	.zero		1


	//   ....[83]....
        /*08a4*/ 	.word	0x00016520
        /*08a8*/ 	.word	0x00000006
        /*08ac*/ 	.word	0x00000000
        /*08b0*/ 	.short	0x010a
        /*08b2*/ 	.byte	0x3f
	.zero		1


	//   ....[84]....
        /*08b4*/ 	.word	0x00016570
        /*08b8*/ 	.word	0x00000003
        /*08bc*/ 	.word	0x00000000
        /*08c0*/ 	.short	0x010a
        /*08c2*/ 	.byte	0x3f
	.zero		1


	//   ....[85]....
        /*08c4*/ 	.word	0x000165c0
        /*08c8*/ 	.word	0x00000000
        /*08cc*/ 	.word	0x00000000
        /*08d0*/ 	.short	0x010a
        /*08d2*/ 	.byte	0x3f
	.zero		1


	//----- nvinfo : EIATTR_NUM_MBARRIERS
	.align		4
.L_181:
        /*08d4*/ 	.byte	0x03, 0x38
        /*08d6*/ 	.short	0x0016


	//----- nvinfo : EIATTR_EXIT_INSTR_OFFSETS
	.align		4
        /*08d8*/ 	.byte	0x04, 0x1c
        /*08da*/ 	.short	(.L_183 - .L_182)


	//   ....[0]....
.L_182:
        /*08dc*/ 	.word	0x00015090


	//----- nvinfo : EIATTR_MAX_THREADS
	.align		4
.L_183:
        /*08e0*/ 	.byte	0x04, 0x05
        /*08e2*/ 	.short	(.L_185 - .L_184)
.L_184:
        /*08e4*/ 	.word	0x00000180
        /*08e8*/ 	.word	0x00000001
        /*08ec*/ 	.word	0x00000001


	//----- nvinfo : EIATTR_CRS_STACK_SIZE
	.align		4
.L_185:
        /*08f0*/ 	.byte	0x04, 0x1e
        /*08f2*/ 	.short	(.L_187 - .L_186)
.L_186:
        /*08f4*/ 	.word	0x00000000


	//----- nvinfo : EIATTR_CBANK_PARAM_SIZE
	.align		4
.L_187:
        /*08f8*/ 	.byte	0x03, 0x19
        /*08fa*/ 	.short	0x0a70


	//----- nvinfo : EIATTR_PARAM_CBANK
	.align		4
        /*08fc*/ 	.byte	0x04, 0x0a
        /*08fe*/ 	.short	(.L_189 - .L_188)
	.align		4
.L_188:
        /*0900*/ 	.word	index@(.nv.constant0._ZN7cutlass13device_kernelIN5flash11enable_sm90INS1_16FlashAttnFwdSm90INS1_25CollectiveMainloopFwdSm90ILi2EN4cute5tupleIJNS5_1CILi1EEES8_S8_EEENS6_IJNS7_ILi128EEENS7_ILi64EEENS7_ILi256EEEEEELi256ENS_6half_tEfNS_4arch4Sm90ELb0ELb1ELb1ELb0ELb0ELb0ELb0ELb1ELb1ELb1ELb1ELb0EEENS1_21CollectiveEpilogueFwdINS6_IJSA_SC_SB_EEES9_SE_SG_Li256ELb0ELb1ELb1ELb0EEENS1_19SingleTileSchedulerILb0ELb1ELb1ELi128EEEEEEEEEvNT_6ParamsE)
        /*0904*/ 	.short	0x0210
        /*0906*/ 	.short	0x0a70


	//----- nvinfo : EIATTR_SW_WAR
	.align		4
.L_189:
        /*0908*/ 	.byte	0x04, 0x36
        /*090a*/ 	.short	(.L_191 - .L_190)
.L_190:
        /*090c*/ 	.word	0x00000008
.L_191:


//--------------------- .nv.info._ZN7cutlass13device_kernelIN5flash11enable_sm90INS1_16FlashAttnFwdSm90INS1_25CollectiveMainloopFwdSm90ILi2EN4cute5tupleIJNS5_1CILi1EEES8_S8_EEENS6_IJNS7_ILi128EEENS7_ILi64EEENS7_ILi256EEEEEELi256ENS_6half_tEfNS_4arch4Sm90ELb0ELb1ELb1ELb1ELb0ELb0ELb0ELb1ELb1ELb1ELb1ELb0EEENS1_21CollectiveEpilogueFwdINS6_IJSA_SC_SB_EEES9_SE_SG_Li256ELb1ELb1ELb1ELb0EEENS1_36VarlenDynamicPersistentTileSchedulerILi128ELi64ELi256ELi128ELb1ELb1ELb1ELb1ELb0ELb1EEEEEEEEEvNT_6ParamsE --------------------------
	.section	.nv.info._ZN7cutlass13device_kernelIN5flash11enable_sm90INS1_16FlashAttnFwdSm90INS1_25CollectiveMainloopFwdSm90ILi2EN4cute5tupleIJNS5_1CILi1EEES8_S8_EEENS6_IJNS7_ILi128EEENS7_ILi64EEENS7_ILi256EEEEEELi256ENS_6half_tEfNS_4arch4Sm90ELb0ELb1ELb1ELb1ELb0ELb0ELb0ELb1ELb1ELb1ELb1ELb0EEENS1_21CollectiveEpilogueFwdINS6_IJSA_SC_SB_EEES9_SE_SG_Li256ELb1ELb1ELb1ELb0EEENS1_36VarlenDynamicPersistentTileSchedulerILi128ELi64ELi256ELi128ELb1ELb1ELb1ELb1ELb0ELb1EEEEEEEEEvNT_6ParamsE,"",@"SHT_CUDA_INFO"
	.sectionflags	@""
	.align	4


	//----- nvinfo : EIATTR_CUDA_API_VERSION
	.align		4
        /*0000*/ 	.byte	0x04, 0x37
        /*0002*/ 	.short	(.L_193 - .L_192)
.L_192:
        /*0004*/ 	.word	0x00000082


	//----- nvinfo : EIATTR_KPARAM_INFO
	.align		4
.L_193:
        /*0008*/ 	.byte	0x04, 0x17
        /*000a*/ 	.short	(.L_195 - .L_194)
.L_194:
        /*000c*/ 	.word	0x00000000
        /*0010*/ 	.short	0x0000
        /*0012*/ 	.short	0x0070
        /*0014*/ 	.byte	0x00, 0xf0, 0x01, 0x2a


	//----- nvinfo : EIATTR_SPARSE_MMA_MASK
	.align		4
.L_195:
        /*0018*/ 	.byte	0x03, 0x50
        /*001a*/ 	.short	0x0000


	//----- nvinfo : EIATTR_MAXREG_COUNT
	.align		4
        /*001c*/ 	.byte	0x03, 0x1b
        /*001e*/ 	.short	0x00a8


	//----- nvinfo : EIATTR_NUM_BARRIERS
	.align		4
        /*0020*/ 	.byte	0x02, 0x4c
        /*0022*/ 	.byte	0x09
	.zero		1


	//----- nvinfo : EIATTR_EXTERNS
	.align		4
        /*0024*/ 	.byte	0x04, 0x0f
        /*0026*/ 	.short	(.L_197 - .L_196)


	//   ....[0]....
	.align		4
.L_196:
        /*0028*/ 	.word	index@(__assertfail)


	//----- nvinfo : EIATTR_ANNOTATIONS
	.align		4
.L_197:
        /*002c*/ 	.byte	0x04, 0x55
        /*002e*/ 	.short	(.L_199 - .L_198)


	//   ....[0]....
.L_198:
        /* <DEDUP_REMOVED lines=74> */
        /*04c4*/ 	.byte	0x30, 0xca, 0x01, 0x00


	//----- nvinfo : EIATTR_MERCURY_ISA_VERSION
	.align		4
.L_199:
        /*04c8*/ 	.byte	0x03, 0x5f
        /*04ca*/ 	.short	0x0101


	//----- nvinfo : EIATTR_UNUSED_LOAD_BYTE_OFFSET
	.align		4
        /*04cc*/ 	.byte	0x04, 0x44
        /*04ce*/ 	.short	(.L_201 - .L_200)


	//   ....[0]....
.L_200:
        /*04d0*/ 	.word	0x00000a10
        /*04d4*/ 	.word	0x0000fff0


	//   ....[1]....
        /*04d8*/ 	.word	0x0000e0f0
        /*04dc*/ 	.word	0x0000fff0


	//----- nvinfo : EIATTR_INT_WARP_WIDE_INSTR_OFFSETS
	.align		4
.L_201:
        /*04e0*/ 	.byte	0x04, 0x31
        /*04e2*/ 	.short	(.L_203 - .L_202)


	//   ....[0]....
.L_202:
        /*04e4*/ 	.word	0x00000130


	//   ....[1]....
        /*04e8*/ 	.word	0x00000170


	//   ....[2]....
        /*04ec*/ 	.word	0x000001e0


	//   ....[3]....
        /*04f0*/ 	.word	0x00014a10


	//   ....[4]....
        /*04f4*/ 	.word	0x00014ab0


	//   ....[5]....
        /*04f8*/ 	.word	0x00018f40


	//   ....[6]....
        /*04fc*/ 	.word	0x00018fb0


	//----- nvinfo : EIATTR_COOP_GROUP_MASK_REGIDS
	.align		4
.L_203:
        /*0500*/ 	.byte	0x04, 0x29
        /*0502*/ 	.short	(.L_205 - .L_204)


	//   ....[0]....
.L_204:
        /*0504*/ 	.word	0xffffffff


	//   ....[1]....
        /*0508*/ 	.word	0xffffffff


	//   ....[2]....
        /*050c*/ 	.word	0xffffffff


	//   ....[3]....
        /*0510*/ 	.word	0xffffffff


	//   ....[4]....
        /*0514*/ 	.word	0xffffffff


	//   ....[5]....
        /*0518*/ 	.word	0xffffffff


	//   ....[6]....
        /*051c*/ 	.word	0xffffffff


	//   ....[7]....
        /*0520*/ 	.word	0xffffffff


	//   ....[8]....
        /*0524*/ 	.word	0xffffffff


	//   ....[9]....
        /*0528*/ 	.word	0xffffffff


	//   ....[10]....
        /*052c*/ 	.word	0xffffffff


	//   ....[11]....
        /*0530*/ 	.word	0xffffffff


	//   ....[12]....
        /*0534*/ 	.word	0xffffffff


	//   ....[13]....
        /*0538*/ 	.word	0xffffffff


	//   ....[14]....
        /*053c*/ 	.word	0xffffffff


	//   ....[15]....
        /*0540*/ 	.word	0xffffffff


	//   ....[16]....
        /*0544*/ 	.word	0xffffffff


	//   ....[17]....
        /*0548*/ 	.word	0xffffffff


	//   ....[18]....
        /*054c*/ 	.word	0xffffffff


	//   ....[19]....
        /*0550*/ 	.word	0xffffffff


	//   ....[20]....
        /*0554*/ 	.word	0xffffffff


	//   ....[21]....
        /*0558*/ 	.word	0xffffffff


	//   ....[22]....
        /*055c*/ 	.word	0xffffffff


	//   ....[23]....
        /*0560*/ 	.word	0xffffffff


	//   ....[24]....
        /*0564*/ 	.word	0xffffffff


	//   ....[25]....
        /*0568*/ 	.word	0xffffffff


	//   ....[26]....
        /*056c*/ 	.word	0xffffffff


	//   ....[27]....
        /*0570*/ 	.word	0xffffffff


	//   ....[28]....
        /*0574*/ 	.word	0xffffffff


	//   ....[29]....
        /*0578*/ 	.word	0xffffffff


	//   ....[30]....
        /*057c*/ 	.word	0xffffffff


	//   ....[31]....
        /*0580*/ 	.word	0xffffffff


	//   ....[32]....
        /*0584*/ 	.word	0xffffffff


	//   ....[33]....
        /*0588*/ 	.word	0xffffffff


	//   ....[34]....
        /*058c*/ 	.word	0xffffffff


	//   ....[35]....
        /*0590*/ 	.word	0xffffffff


	//   ....[36]....
        /*0594*/ 	.word	0xffffffff


	//   ....[37]....
        /*0598*/ 	.word	0xffffffff


	//   ....[38]....
        /*059c*/ 	.word	0xffffffff


	//   ....[39]....
        /*05a0*/ 	.word	0xffffffff


	//   ....[40]....
        /*05a4*/ 	.word	0xffffffff


	//   ....[41]....
        /*05a8*/ 	.word	0xffffffff


	//   ....[42]....
        /*05ac*/ 	.word	0xffffffff


	//   ....[43]....
        /*05b0*/ 	.word	0xffffffff


	//   ....[44]....
        /*05b4*/ 	.word	0xffffffff


	//   ....[45]....
        /*05b8*/ 	.word	0xffffffff


	//   ....[46]....
        /*05bc*/ 	.word	0xffffffff


	//   ....[47]....
        /*05c0*/ 	.word	0xffffffff


	//   ....[48]....
        /*05c4*/ 	.word	0xffffffff


	//   ....[49]....
        /*05c8*/ 	.word	0xffffffff


	//   ....[50]....
        /*05cc*/ 	.word	0xffffffff


	//   ....[51]....
        /*05d0*/ 	.word	0xffffffff


	//   ....[52]....
        /*05d4*/ 	.word	0xffffffff


	//   ....[53]....
        /*05d8*/ 	.word	0xffffffff


	//   ....[54]....
        /*05dc*/ 	.word	0xffffffff


	//   ....[55]....
        /*05e0*/ 	.word	0xffffffff


	//   ....[56]....
        /*05e4*/ 	.word	0xffffffff


	//   ....[57]....
        /*05e8*/ 	.word	0xffffffff


	//   ....[58]....
        /*05ec*/ 	.word	0xffffffff


	//   ....[59]....
        /*05f0*/ 	.word	0xffffffff


	//   ....[60]....
        /*05f4*/ 	.word	0xffffffff


	//   ....[61]....
        /*05f8*/ 	.word	0xffffffff


	//   ....[62]....
        /*05fc*/ 	.word	0xffffffff


	//   ....[63]....
        /*0600*/ 	.word	0xffffffff


	//   ....[64]....
        /*0604*/ 	.word	0xffffffff


	//   ....[65]....
        /*0608*/ 	.word	0xffffffff


	//   ....[66]....
        /*060c*/ 	.word	0xffffffff


	//   ....[67]....
        /*0610*/ 	.word	0xffffffff


	//   ....[68]....
        /*0614*/ 	.word	0xffffffff


	//   ....[69]....
        /*0618*/ 	.word	0xffffffff


	//   ....[70]....
        /*061c*/ 	.word	0xffffffff


	//   ....[71]....
        /*0620*/ 	.word	0xffffffff


	//   ....[72]....
        /*0624*/ 	.word	0xffffffff


	//   ....[73]....
        /*0628*/ 	.word	0xffffffff


	//   ....[74]....
        /*062c*/ 	.word	0xffffffff


	//   ....[75]....
        /*0630*/ 	.word	0xffffffff


	//   ....[76]....
        /*0634*/ 	.word	0xffffffff


	//   ....[77]....
        /*0638*/ 	.word	0xffffffff


	//   ....[78]....
        /*063c*/ 	.word	0xffffffff


	//   ....[79]....
        /*0640*/ 	.word	0xffffffff


	//   ....[80]....
        /*0644*/ 	.word	0xffffffff


	//   ....[81]....
        /*0648*/ 	.word	0xffffffff


	//   ....[82]....
        /*064c*/ 	.word	0xffffffff


	//   ....[83]....
        /*0650*/ 	.word	0xffffffff


	//   ....[84]....
        /*0654*/ 	.word	0xffffffff


	//   ....[85]....
        /*0658*/ 	.word	0xffffffff


	//   ....[86]....
        /*065c*/ 	.word	0xffffffff


	//   ....[87]....
        /*0660*/ 	.word	0xffffffff


	//   ....[88]....
        /*0664*/ 	.word	0xffffffff


	//   ....[89]....
        /*0668*/ 	.word	0xffffffff


	//   ....[90]....
        /*066c*/ 	.word	0xffffffff


	//   ....[91]....
        /*0670*/ 	.word	0xffffffff


	//   ....[92]....
        /*0674*/ 	.word	0xffffffff


	//   ....[93]....
        /*0678*/ 	.word	0xffffffff


	//   ....[94]....
        /*067c*/ 	.word	0xffffffff


	//   ....[95]....
        /*0680*/ 	.word	0xffffffff


	//   ....[96]....
        /*0684*/ 	.word	0xffffffff


	//   ....[97]....
        /*0688*/ 	.word	0xffffffff


	//   ....[98]....
        /*068c*/ 	.word	0xffffffff


	//   ....[99]....
        /*0690*/ 	.word	0xffffffff


	//   ....[100]....
        /*0694*/ 	.word	0xffffffff


	//   ....[101]....
        /*0698*/ 	.word	0xffffffff


	//   ....[102]....
        /*069c*/ 	.word	0xffffffff


	//   ....[103]....
        /*06a0*/ 	.word	0xffffffff


	//   ....[104]....
        /*06a4*/ 	.word	0xffffffff


	//   ....[105]....
        /*06a8*/ 	.word	0xffffffff


	//   ....[106]....
        /*06ac*/ 	.word	0xffffffff


	//   ....[107]....
        /*06b0*/ 	.word	0xffffffff


	//   ....[108]....
        /*06b4*/ 	.word	0xffffffff


	//   ....[109]....
        /*06b8*/ 	.word	0xffffffff


	//   ....[110]....
        /*06bc*/ 	.word	0xffffffff


	//   ....[111]....
        /*06c0*/ 	.word	0x0500000f


	//   ....[112]....
        /*06c4*/ 	.word	0x0500000f


	//   ....[113]....
        /*06c8*/ 	.word	0x0500000f


	//   ....[114]....
        /*06cc*/ 	.word	0x0500000f


	//   ....[115]....
        /*06d0*/ 	.word	0x0500000f


	//   ....[116]....
        /*06d4*/ 	.word	0x0500000f


	//   ....[117]....
        /*06d8*/ 	.word	0x0500000f


	//   ....[118]....
        /*06dc*/ 	.word	0x0500000f


	//   ....[119]....
        /*06e0*/ 	.word	0x0500000f


	//   ....[120]....
        /*06e4*/ 	.word	0x0500000f


	//   ....[121]....
        /*06e8*/ 	.word	0x0500000f


	//   ....[122]....
        /*06ec*/ 	.word	0x0500000f


	//   ....[123]....
        /*06f0*/ 	.word	0x0500000f


	//   ....[124]....
        /*06f4*/ 	.word	0x0500000f


	//   ....[125]....
        /*06f8*/ 	.word	0x0500000f


	//   ....[126]....
        /*06fc*/ 	.word	0x0500000f


	//   ....[127]....
        /*0700*/ 	.word	0x0500000f


	//   ....[128]....
        /*0704*/ 	.word	0x0500000f


	//   ....[129]....
        /*0708*/ 	.word	0x0500000f


	//   ....[130]....
        /*070c*/ 	.word	0x0500000f


	//   ....[131]....
        /*0710*/ 	.word	0x0500000f


	//   ....[132]....
        /*0714*/ 	.word	0x0500000f


	//   ....[133]....
        /*0718*/ 	.word	0x0500000f


	//   ....[134]....
        /*071c*/ 	.word	0x0500000f


	//   ....[135]....
        /*0720*/ 	.word	0x0500000f


	//   ....[136]....
        /*0724*/ 	.word	0x0500000f


	//   ....[137]....
        /*0728*/ 	.word	0x0500000f


	//   ....[138]....
        /*072c*/ 	.word	0x0500000f


	//   ....[139]....
        /*0730*/ 	.word	0x0500000f


	//   ....[140]....
        /*0734*/ 	.word	0x0500000f


	//   ....[141]....
        /*0738*/ 	.word	0x0500000f


	//   ....[142]....
        /*073c*/ 	.word	0x0500000f


	//   ....[143]....
        /*0740*/ 	.word	0x0500000f


	//   ....[144]....
        /*0744*/ 	.word	0x0500000f


	//   ....[145]....
        /*0748*/ 	.word	0x0500000f


	//   ....[146]....
        /*074c*/ 	.word	0x0500000f


	//----- nvinfo : EIATTR_COOP_GROUP_INSTR_OFFSETS
	.align		4
.L_205:
        /*0750*/ 	.byte	0x04, 0x28
        /*0752*/ 	.short	(.L_207 - .L_206)


	//   ....[0]....
.L_206:
        /*0754*/ 	.word	0x00000060


	//   ....[1]....
        /*0758*/ 	.word	0x00000140


	//   ....[2]....
        /*075c*/ 	.word	0x00000190


	//   ....[3]....
        /*0760*/ 	.word	0x000003c0


	//   ....[4]....
        /*0764*/ 	.word	0x00000520


	//   ....[5]....
        /*0768*/ 	.word	0x00000640


	//   ....[6]....
        /*076c*/ 	.word	0x000007a0


	//   ....[7]....
        /*0770*/ 	.word	0x00002330


	//   ....[8]....
        /*0774*/ 	.word	0x00002dd0


	//   ....[9]....
        /*0778*/ 	.word	0x00003690


	//   ....[10]....
        /*077c*/ 	.word	0x00004060


	//   ....[11]....
        /*0780*/ 	.word	0x00004170


	//   ....[12]....
        /*0784*/ 	.word	0x000044a0


	//   ....[13]....
        /*0788*/ 	.word	0x00004520


	//   ....[14]....
        /*078c*/ 	.word	0x00006720


	//   ....[15]....
        /*0790*/ 	.word	0x00006970


	//   ....[16]....
        /*0794*/ 	.word	0x00007070


	//   ....[17]....
        /*0798*/ 	.word	0x00007170


	//   ....[18]....
        /*079c*/ 	.word	0x00007470


	//   ....[19]....
        /*07a0*/ 	.word	0x00007520


	//   ....[20]....
        /*07a4*/ 	.word	0x00009400


	//   ....[21]....
        /*07a8*/ 	.word	0x00009480


	//   ....[22]....
        /*07ac*/ 	.word	0x000099e0


	//   ....[23]....
        /*07b0*/ 	.word	0x00009a10


	//   ....[24]....
        /*07b4*/ 	.word	0x0000b590


	//   ....[25]....
        /*07b8*/ 	.word	0x0000b8b0


	//   ....[26]....
        /*07bc*/ 	.word	0x0000c1c0


	//   ....[27]....
        /*07c0*/ 	.word	0x0000c2b0


	//   ....[28]....
        /*07c4*/ 	.word	0x0000c2c0


	//   ....[29]....
        /*07c8*/ 	.word	0x0000c2f0


	//   ....[30]....
        /*07cc*/ 	.word	0x0000d480


	//   ....[31]....
        /*07d0*/ 	.word	0x0000d4c0


	//   ....[32]....
        /*07d4*/ 	.word	0x0000d620


	//   ....[33]....
        /*07d8*/ 	.word	0x0000d640


	//   ....[34]....
        /*07dc*/ 	.word	0x0000f2d0


	//   ....[35]....
        /*07e0*/ 	.word	0x0000f2e0


	//   ....[36]....
        /*07e4*/ 	.word	0x0000f2f0


	//   ....[37]....
        /*07e8*/ 	.word	0x0000f300


	//   ....[38]....
        /*07ec*/ 	.word	0x0000fdd0


	//   ....[39]....
        /*07f0*/ 	.word	0x0000fe00


	//   ....[40]....
        /*07f4*/ 	.word	0x0000ffa0


	//   ....[41]....
        /*07f8*/ 	.word	0x0000ffc0


	//   ....[42]....
        /*07fc*/ 	.word	0x00010110


	//   ....[43]....
        /*0800*/ 	.word	0x00010130


	//   ....[44]....
        /*0804*/ 	.word	0x00010290


	//   ....[45]....
        /*0808*/ 	.word	0x000102b0


	//   ....[46]....
        /*080c*/ 	.word	0x00010850


	//   ....[47]....
        /*0810*/ 	.word	0x00010880


	//   ....[48]....
        /*0814*/ 	.word	0x00011180


	//   ....[49]....
        /*0818*/ 	.word	0x00011190


	//   ....[50]....
        /*081c*/ 	.word	0x000124c0


	//   ....[51]....
        /*0820*/ 	.word	0x000124f0


	//   ....[52]....
        /*0824*/ 	.word	0x00012670


	//   ....[53]....
        /*0828*/ 	.word	0x00012690


	//   ....[54]....
        /*082c*/ 	.word	0x000127e0


	//   ....[55]....
        /*0830*/ 	.word	0x00012800


	//   ....[56]....
        /*0834*/ 	.word	0x00012960


	//   ....[57]....
        /*0838*/ 	.word	0x00012980


	//   ....[58]....
        /*083c*/ 	.word	0x00012b70


	//   ....[59]....
        /*0840*/ 	.word	0x00012db0


	//   ....[60]....
        /*0844*/ 	.word	0x00012de0


	//   ....[61]....
        /*0848*/ 	.word	0x00012e10


	//   ....[62]....
        /*084c*/ 	.word	0x00012e40


	//   ....[63]....
        /*0850*/ 	.word	0x00012e70


	//   ....[64]....
        /*0854*/ 	.word	0x00012ea0


	//   ....[65]....
        /*0858*/ 	.word	0x00013050


	//   ....[66]....
        /*085c*/ 	.word	0x00013080


	//   ....[67]....
        /*0860*/ 	.word	0x000130b0


	//   ....[68]....
        /*0864*/ 	.word	0x000130e0


	//   ....[69]....
        /*0868*/ 	.word	0x00013110


	//   ....[70]....
        /*086c*/ 	.word	0x00013140


	//   ....[71]....
        /*0870*/ 	.word	0x000131e0


	//   ....[72]....
        /*0874*/ 	.word	0x00013210


	//   ....[73]....
        /*0878*/ 	.word	0x00013220


	//   ....[74]....
        /*087c*/ 	.word	0x00013250


	//   ....[75]....
        /*0880*/ 	.word	0x00015000


	//   ....[76]....
        /*0884*/ 	.word	0x00015c60


	//   ....[77]....
        /*0888*/ 	.word	0x00015c80


	//   ....[78]....
        /*088c*/ 	.word	0x00015d60


	//   ....[79]....
        /*0890*/ 	.word	0x00015d70


	//   ....[80]....
        /*0894*/ 	.word	0x00015e20


	//   ....[81]....
        /*0898*/ 	.word	0x00015e30


	//   ....[82]....
        /*089c*/ 	.word	0x00015ee0


	//   ....[83]....
        /*08a0*/ 	.word	0x00015ef0


	//   ....[84]....
        /*08a4*/ 	.word	0x00015fa0


	//   ....[85]....
        /*08a8*/ 	.word	0x00015fb0


	//   ....[86]....
        /*08ac*/ 	.word	0x00016060


	//   ....[87]....
        /*08b0*/ 	.word	0x00016070


	//   ....[88]....
        /*08b4*/ 	.word	0x00016120


	//   ....[89]....
        /*08b8*/ 	.word	0x00016130


	//   ....[90]....
        /*08bc*/ 	.word	0x00016180


	//   ....[91]....
        /*08c0*/ 	.word	0x000161d0


	//   ....[92]....
        /*08c4*/ 	.word	0x00019870


	//   ....[93]....
        /*08c8*/ 	.word	0x000198a0


	//   ....[94]....
        /*08cc*/ 	.word	0x00019900


	//   ....[95]....
        /*08d0*/ 	.word	0x00019930


	//   ....[96]....
        /*08d4*/ 	.word	0x00019960


	//   ....[97]....
        /*08d8*/ 	.word	0x00019990


	//   ....[98]....
        /*08dc*/ 	.word	0x000199c0


	//   ....[99]....
        /*08e0*/ 	.word	0x000199f0


	//   ....[100]....
        /*08e4*/ 	.word	0x00019bc0


	//   ....[101]....
        /*08e8*/ 	.word	0x00019bf0


	//   ....[102]....
        /*08ec*/ 	.word	0x00019c20


	//   ....[103]....
        /*08f0*/ 	.word	0x00019c50


	//   ....[104]....
        /*08f4*/ 	.word	0x00019c80


	//   ....[105]....
        /*08f8*/ 	.word	0x00019cb0


	//   ....[106]....
        /*08fc*/ 	.word	0x00019d80


	//   ....[107]....
        /*0900*/ 	.word	0x00019da0


	//   ....[108]....
        /*0904*/ 	.word	0x00019db0


	//   ....[109]....
        /*0908*/ 	.word	0x00019e30


	//   ....[110]....
        /*090c*/ 	.word	0x0001a980


	//   ....[111]....
        /*0910*/ 	.word	0x0001b010


	//   ....[112]....
        /*0914*/ 	.word	0x0001b1f0


	//   ....[113]....
        /*0918*/ 	.word	0x0001b240


	//   ....[114]....
        /*091c*/ 	.word	0x0001b380


	//   ....[115]....
        /*0920*/ 	.word	0x0001b3d0


	//   ....[116]....
        /*0924*/ 	.word	0x0001b510


	//   ....[117]....
        /*0928*/ 	.word	0x0001b560


	//   ....[118]....
        /*092c*/ 	.word	0x0001b6a0


	//   ....[119]....
        /*0930*/ 	.word	0x0001b6f0


	//   ....[120]....
        /*0934*/ 	.word	0x0001b830


	//   ....[121]....
        /*0938*/ 	.word	0x0001b880


	//   ....[122]....
        /*093c*/ 	.word	0x0001b9c0


	//   ....[123]....
        /*0940*/ 	.word	0x0001ba10


	//   ....[124]....
        /*0944*/ 	.word	0x0001bb30


	//   ....[125]....
        /*0948*/ 	.word	0x0001bba0


	//   ....[126]....
        /*094c*/ 	.word	0x0001bcc0


	//   ....[127]....
        /*0950*/ 	.word	0x0001bd10


	//   ....[128]....
        /*0954*/ 	.word	0x0001c040


	//   ....[129]....
        /*0958*/ 	.word	0x0001c0e0


	//   ....[130]....
        /*095c*/ 	.word	0x0001c280


	//   ....[131]....
        /*0960*/ 	.word	0x0001c300


	//   ....[132]....
        /*0964*/ 	.word	0x0001c380


	//   ....[133]....
        /*0968*/ 	.word	0x0001c400


	//   ....[134]....
        /*096c*/ 	.word	0x0001c480


	//   ....[135]....
        /*0970*/ 	.word	0x0001c510


	//   ....[136]....
        /*0974*/ 	.word	0x0001c5b0


	//   ....[137]....
        /*0978*/ 	.word	0x0001c660


	//   ....[138]....
        /*097c*/ 	.word	0x0001c6e0


	//   ....[139]....
        /*0980*/ 	.word	0x0001c760


	//   ....[140]....
        /*0984*/ 	.word	0x0001c7e0


	//   ....[141]....
        /*0988*/ 	.word	0x0001c870


	//   ....[142]....
        /*098c*/ 	.word	0x0001c8f0


	//   ....[143]....
        /*0990*/ 	.word	0x0001c9a0


	//   ....[144]....
        /*0994*/ 	.word	0x0001c9f0


	//   ....[145]....
        /*0998*/ 	.word	0x0001cab0


	//   ....[146]....
        /*099c*/ 	.word	0x0001cbe0


	//----- nvinfo : EIATTR_REG_RECONFIG
	.align		4
.L_207:
        /*09a0*/ 	.byte	0x01, 0x54
	.zero		2


	//----- nvinfo : EIATTR_SYSCALL_OFFSETS
	.align		4
        /*09a4*/ 	.byte	0x04, 0x46
        /*09a6*/ 	.short	(.L_209 - .L_208)


	//   ....[0]....
.L_208:
        /*09a8*/ 	.word	0x000024b0


	//   ....[1]....
        /*09ac*/ 	.word	0x00014c20


	//   ....[2]....
        /*09b0*/ 	.word	0x00014d70


	//   ....[3]....
        /*09b4*/ 	.word	0x00014e60


	//   ....[4]....
        /*09b8*/ 	.word	0x000157a0


	//----- nvinfo : EIATTR_MBARRIER_INSTR_OFFSETS
	.align		4
.L_209:
        /*09bc*/ 	.byte	0x04, 0x39
        /*09be*/ 	.short	(.L_211 - .L_210)


	//   ....[0]....
.L_210:
        /*09c0*/ 	.word	0x00000270
        /*09c4*/ 	.word	0x000000ff
        /*09c8*/ 	.word	0x00030800
        /*09cc*/ 	.short	0x0100
        /*09ce*/ 	.byte	0x08
	.zero		1


	//   ....[1]....
        /*09d0*/ 	.word	0x00000280
        /*09d4*/ 	.word	0x000000ff
        /*09d8*/ 	.word	0x00030820
        /*09dc*/ 	.short	0x0100
        /*09de*/ 	.byte	0x08
	.zero		1


	//   ....[2]....
        /*09e0*/ 	.word	0x00000370
        /*09e4*/ 	.word	0x000000ff
        /*09e8*/ 	.word	0x00030830
        /*09ec*/ 	.short	0x0100
        /*09ee*/ 	.byte	0x08
	.zero		1


	//   ....[3]....
        /*09f0*/ 	.word	0x00000380
        /*09f4*/ 	.word	0x000000ff
        /*09f8*/ 	.word	0x00030840
        /*09fc*/ 	.short	0x0100
        /*09fe*/ 	.byte	0x08
	.zero		1


	//   ....[4]....
        /*0a00*/ 	.word	0x00000390
        /*0a04*/ 	.word	0x000000ff
        /*0a08*/ 	.word	0x00030838
        /*0a0c*/ 	.short	0x0100
        /*0a0e*/ 	.byte	0x08
	.zero		1


	//   ....[5]....
        /*0a10*/ 	.word	0x000003a0
        /*0a14*/ 	.word	0x000000ff
        /*0a18*/ 	.word	0x00030848
        /*0a1c*/ 	.short	0x0100
        /*0a1e*/ 	.byte	0x08
	.zero		1


	//   ....[6]....
        /*0a20*/ 	.word	0x000004d0
        /*0a24*/ 	.word	0x000000ff
        /*0a28*/ 	.word	0x00030850
        /*0a2c*/ 	.short	0x0100
        /*0a2e*/ 	.byte	0x08
	.zero		1


	//   ....[7]....
        /*0a30*/ 	.word	0x000004e0
        /*0a34*/ 	.word	0x000000ff
        /*0a38*/ 	.word	0x00030860
        /*0a3c*/ 	.short	0x0100
        /*0a3e*/ 	.byte	0x08
	.zero		1


	//   ....[8]....
        /*0a40*/ 	.word	0x000004f0
        /*0a44*/ 	.word	0x000000ff
        /*0a48*/ 	.word	0x00030858
        /*0a4c*/ 	.short	0x0100
        /*0a4e*/ 	.byte	0x08
	.zero		1


	//   ....[9]....
        /*0a50*/ 	.word	0x00000500
        /*0a54*/ 	.word	0x000000ff
        /*0a58*/ 	.word	0x00030868
        /*0a5c*/ 	.short	0x0100
        /*0a5e*/ 	.byte	0x08
	.zero		1


	//   ....[10]....
        /*0a60*/ 	.word	0x000005f0
        /*0a64*/ 	.word	0x000000ff
        /*0a68*/ 	.word	0x00030870
        /*0a6c*/ 	.short	0x0100
        /*0a6e*/ 	.byte	0x06
	.zero		1


	//   ....[11]....
        /*0a70*/ 	.word	0x00000600
        /*0a74*/ 	.word	0x000000ff
        /*0a78*/ 	.word	0x00030880
        /*0a7c*/ 	.short	0x0100
        /*0a7e*/ 	.byte	0x06
	.zero		1


	//   ....[12]....
        /*0a80*/ 	.word	0x00000610
        /*0a84*/ 	.word	0x000000ff
        /*0a88*/ 	.word	0x00030878
        /*0a8c*/ 	.short	0x0100
        /*0a8e*/ 	.byte	0x06
	.zero		1


	//   ....[13]....
        /*0a90*/ 	.word	0x00000620
        /*0a94*/ 	.word	0x000000ff
        /*0a98*/ 	.word	0x00030888
        /*0a9c*/ 	.short	0x0100
        /*0a9e*/ 	.byte	0x06
	.zero		1


	//   ....[14]....
        /*0aa0*/ 	.word	0x00000750
        /*0aa4*/ 	.word	0x000000ff
        /*0aa8*/ 	.word	0x00030890
        /*0aac*/ 	.short	0x0100
        /*0aae*/ 	.byte	0x08
	.zero		1


	//   ....[15]....
        /*0ab0*/ 	.word	0x00000760
        /*0ab4*/ 	.word	0x000000ff
        /*0ab8*/ 	.word	0x000308a0
        /*0abc*/ 	.short	0x0100
        /*0abe*/ 	.byte	0x08
	.zero		1


	//   ....[16]....
        /*0ac0*/ 	.word	0x00000770
        /*0ac4*/ 	.word	0x000000ff
        /*0ac8*/ 	.word	0x00030898
        /*0acc*/ 	.short	0x0100
        /*0ace*/ 	.byte	0x08
	.zero		1


	//   ....[17]....
        /*0ad0*/ 	.word	0x00000780
        /*0ad4*/ 	.word	0x000000ff
        /*0ad8*/ 	.word	0x000308a8
        /*0adc*/ 	.short	0x0100
        /*0ade*/ 	.byte	0x08
	.zero		1


	//   ....[18]....
        /*0ae0*/ 	.word	0x000008b0
        /*0ae4*/ 	.word	0x000000ff
        /*0ae8*/ 	.word	0x000308b0
        /*0aec*/ 	.short	0x0100
        /*0aee*/ 	.byte	0x08
	.zero		1


	//   ....[19]....
        /*0af0*/ 	.word	0x000008c0
        /*0af4*/ 	.word	0x000000ff
        /*0af8*/ 	.word	0x000308c0
        /*0afc*/ 	.short	0x0100
        /*0afe*/ 	.byte	0x08
	.zero		1


	//   ....[20]....
        /*0b00*/ 	.word	0x000008d0
        /*0b04*/ 	.word	0x000000ff
        /*0b08*/ 	.word	0x000308b8
        /*0b0c*/ 	.short	0x0100
        /*0b0e*/ 	.byte	0x08
	.zero		1


	//   ....[21]....
        /*0b10*/ 	.word	0x000008e0
        /*0b14*/ 	.word	0x000000ff
        /*0b18*/ 	.word	0x000308c8
        /*0b1c*/ 	.short	0x0100
        /*0b1e*/ 	.byte	0x08
	.zero		1


	//   ....[22]....
        /*0b20*/ 	.word	0x00002530
        /*0b24*/ 	.word	0x000000ff
        /*0b28*/ 	.word	0x00030800
        /*0b2c*/ 	.short	0x010a
        /*0b2e*/ 	.byte	0x25
	.zero		1


	//   ....[23]....
        /*0b30*/ 	.word	0x000025e0
        /*0b34*/ 	.word	0x0000000f
        /*0b38*/ 	.word	0x00030830
        /*0b3c*/ 	.short	0x010a
        /*0b3e*/ 	.byte	0x3f
	.zero		1


	//   ....[24]....
        /*0b40*/ 	.word	0x00002650
        /*0b44*/ 	.word	0x0000000f
        /*0b48*/ 	.word	0x00030830
        /*0b4c*/ 	.short	0x010a
        /*0b4e*/ 	.byte	0x3f
	.zero		1


	//   ....[25]....
        /*0b50*/ 	.word	0x00003250
        /*0b54*/ 	.word	0x00000002
        /*0b58*/ 	.word	0x00000000
        /*0b5c*/ 	.short	0x0101
        /*0b5e*/ 	.byte	0x3f
	.zero		1


	//   ....[26]....
        /*0b60*/ 	.word	0x000051b0
        /*0b64*/ 	.word	0x000000ff
        /*0b68*/ 	.word	0x00030830
        /*0b6c*/ 	.short	0x010a
        /*0b6e*/ 	.byte	0x05
	.zero		1


	//   ....[27]....
        /*0b70*/ 	.word	0x00005210
        /*0b74*/ 	.word	0x000000ff
        /*0b78*/ 	.word	0x00030830
        /*0b7c*/ 	.short	0x010a
        /*0b7e*/ 	.byte	0x05
	.zero		1


	//   ....[28]....
        /*0b80*/ 	.word	0x00006060
        /*0b84*/ 	.word	0x000000ff
        /*0b88*/ 	.word	0x00030850
        /*0b8c*/ 	.short	0x010a
        /*0b8e*/ 	.byte	0x0e
	.zero		1


	//   ....[29]....
        /*0b90*/ 	.word	0x000060a0
        /*0b94*/ 	.word	0x000000ff
        /*0b98*/ 	.word	0x00030850
        /*0b9c*/ 	.short	0x010a
        /*0b9e*/ 	.byte	0x0e
	.zero		1


	//   ....[30]....
        /*0ba0*/ 	.word	0x00006750
        /*0ba4*/ 	.word	0x00000098
        /*0ba8*/ 	.word	0x00000000
        /*0bac*/ 	.short	0x0101
        /*0bae*/ 	.byte	0x3f
	.zero		1


	//   ....[31]....
        /*0bb0*/ 	.word	0x000076f0
        /*0bb4*/ 	.word	0x00000000
        /*0bb8*/ 	.word	0x00000000
        /*0bbc*/ 	.short	0x0101
        /*0bbe*/ 	.byte	0x3f
	.zero		1


	//   ....[32]....
        /*0bc0*/ 	.word	0x00008010
        /*0bc4*/ 	.word	0x000000ff
        /*0bc8*/ 	.word	0x00030830
        /*0bcc*/ 	.short	0x010a
        /*0bce*/ 	.byte	0x06
	.zero		1


	//   ....[33]....
        /*0bd0*/ 	.word	0x00008070
        /*0bd4*/ 	.word	0x000000ff
        /*0bd8*/ 	.word	0x00030830
        /*0bdc*/ 	.short	0x010a
        /*0bde*/ 	.byte	0x06
	.zero		1


	//   ....[34]....
        /*0be0*/ 	.word	0x00008ec0
        /*0be4*/ 	.word	0x000000ff
        /*0be8*/ 	.word	0x00030850
        /*0bec*/ 	.short	0x010a
        /*0bee*/ 	.byte	0x0a
	.zero		1


	//   ....[35]....
        /*0bf0*/ 	.word	0x00008f00
        /*0bf4*/ 	.word	0x000000ff
        /*0bf8*/ 	.word	0x00030850
        /*0bfc*/ 	.short	0x010a
        /*0bfe*/ 	.byte	0x0a
	.zero		1


	//   ....[36]....
        /*0c00*/ 	.word	0x00009bb0
        /*0c04*/ 	.word	0x0000009a
        /*0c08*/ 	.word	0x00000000
        /*0c0c*/ 	.short	0x0101
        /*0c0e*/ 	.byte	0x3f
	.zero		1


	//   ....[37]....
        /*0c10*/ 	.word	0x00009c90
        /*0c14*/ 	.word	0x0000009e
        /*0c18*/ 	.word	0x00000000
        /*0c1c*/ 	.short	0x0101
        /*0c1e*/ 	.byte	0x3f
	.zero		1


	//   ....[38]....
        /*0c20*/ 	.word	0x0000a110
        /*0c24*/ 	.word	0x000000ff
        /*0c28*/ 	.word	0x00030830
        /*0c2c*/ 	.short	0x010a
        /*0c2e*/ 	.byte	0x06
	.zero		1


	//   ....[39]....
        /*0c30*/ 	.word	0x0000a170
        /*0c34*/ 	.word	0x000000ff
        /*0c38*/ 	.word	0x00030830
        /*0c3c*/ 	.short	0x010a
        /*0c3e*/ 	.byte	0x06
	.zero		1


	//   ....[40]....
        /*0c40*/ 	.word	0x0000afc0
        /*0c44*/ 	.word	0x000000ff
        /*0c48*/ 	.word	0x00030850
        /*0c4c*/ 	.short	0x010a
        /*0c4e*/ 	.byte	0x0a
	.zero		1


	//   ....[41]....
        /*0c50*/ 	.word	0x0000b000
        /*0c54*/ 	.word	0x000000ff
        /*0c58*/ 	.word	0x00030850
        /*0c5c*/ 	.short	0x010a
        /*0c5e*/ 	.byte	0x0a
	.zero		1


	//   ....[42]....
        /*0c60*/ 	.word	0x0000b630
        /*0c64*/ 	.word	0x00000002
        /*0c68*/ 	.word	0x00000000
        /*0c6c*/ 	.short	0x0101
        /*0c6e*/ 	.byte	0x3f
	.zero		1


	//   ....[43]....
        /*0c70*/ 	.word	0x0000c5b0
        /*0c74*/ 	.word	0x00000000
        /*0c78*/ 	.word	0x00000000
        /*0c7c*/ 	.short	0x0101
        /*0c7e*/ 	.byte	0x3f
	.zero		1


	//   ....[44]....
        /*0c80*/ 	.word	0x0000d3f0
        /*0c84*/ 	.word	0x000000ff
        /*0c88*/ 	.word	0x00030850
        /*0c8c*/ 	.short	0x010a
        /*0c8e*/ 	.byte	0x05
	.zero		1


	//   ....[45]....
        /*0c90*/ 	.word	0x0000d430
        /*0c94*/ 	.word	0x000000ff
        /*0c98*/ 	.word	0x00030850
        /*0c9c*/ 	.short	0x010a
        /*0c9e*/ 	.byte	0x05
	.zero		1


	//   ....[46]....
        /*0ca0*/ 	.word	0x0000d890
        /*0ca4*/ 	.word	0x0000000a
        /*0ca8*/ 	.word	0x00000000
        /*0cac*/ 	.short	0x0101
        /*0cae*/ 	.byte	0x3f
	.zero		1


	//   ....[47]....
        /*0cb0*/ 	.word	0x0000fde0
        /*0cb4*/ 	.word	0x000000ff
        /*0cb8*/ 	.word	0x00000000
        /*0cbc*/ 	.short	0x0101
        /*0cbe*/ 	.byte	0x08
	.zero		1


	//   ....[48]....
        /*0cc0*/ 	.word	0x000106c0
        /*0cc4*/ 	.word	0x000000ff
        /*0cc8*/ 	.word	0x00000000
        /*0ccc*/ 	.short	0x0101
        /*0cce*/ 	.byte	0x08
	.zero		1


	//   ....[49]....
        /*0cd0*/ 	.word	0x00015280
        /*0cd4*/ 	.word	0x00000000
        /*0cd8*/ 	.word	0x00030840
        /*0cdc*/ 	.short	0x010a
        /*0cde*/ 	.byte	0x3f
	.zero		1


	//   ....[50]....
        /*0ce0*/ 	.word	0x000162d0
        /*0ce4*/ 	.word	0x00000012
        /*0ce8*/ 	.word	0x00030800
        /*0cec*/ 	.short	0x0107
        /*0cee*/ 	.byte	0x3f
	.zero		1


	//   ....[51]....
        /*0cf0*/ 	.word	0x000163e0
        /*0cf4*/ 	.word	0x00000012
        /*0cf8*/ 	.word	0x00030800
        /*0cfc*/ 	.short	0x0101
        /*0cfe*/ 	.byte	0x3f
	.zero		1


	//   ....[52]....
        /*0d00*/ 	.word	0x00016400
        /*0d04*/ 	.word	0x00000012
        /*0d08*/ 	.word	0x00030820
        /*0d0c*/ 	.short	0x010a
        /*0d0e*/ 	.byte	0x3f
	.zero		1


	//   ....[53]....
        /*0d10*/ 	.word	0x00016830
        /*0d14*/ 	.word	0x00000003
        /*0d18*/ 	.word	0x00030840
        /*0d1c*/ 	.short	0x010a
        /*0d1e*/ 	.byte	0x3f
	.zero		1


	//   ....[54]....
        /*0d20*/ 	.word	0x00016dd0
        /*0d24*/ 	.word	0x00000003
        /*0d28*/ 	.word	0x00000060
        /*0d2c*/ 	.short	0x010a
        /*0d2e*/ 	.byte	0x3f
	.zero		1


	//   ....[55]....
        /*0d30*/ 	.word	0x00017640
        /*0d34*/ 	.word	0x00000003
        /*0d38*/ 	.word	0x00030840
        /*0d3c*/ 	.short	0x010a
        /*0d3e*/ 	.byte	0x3f
	.zero		1


	//   ....[56]....
        /*0d40*/ 	.word	0x00017be0
        /*0d44*/ 	.word	0x00000002
        /*0d48*/ 	.word	0x00000060
        /*0d4c*/ 	.short	0x010a
        /*0d4e*/ 	.byte	0x3f
	.zero		1


	//   ....[57]....
        /*0d50*/ 	.word	0x000183a0
        /*0d54*/ 	.word	0x00000002
        /*0d58*/ 	.word	0x00030840
        /*0d5c*/ 	.short	0x010a
        /*0d5e*/ 	.byte	0x3f
	.zero		1


	//   ....[58]....
        /*0d60*/ 	.word	0x00018940
        /*0d64*/ 	.word	0x00000002
        /*0d68*/ 	.word	0x00000060
        /*0d6c*/ 	.short	0x010a
        /*0d6e*/ 	.byte	0x3f
	.zero		1


	//   ....[59]....
        /*0d70*/ 	.word	0x000190b0
        /*0d74*/ 	.word	0x00000000
        /*0d78*/ 	.word	0x00030860
        /*0d7c*/ 	.short	0x010a
        /*0d7e*/ 	.byte	0x3f
	.zero		1


	//   ....[60]....
        /*0d80*/ 	.word	0x0001a900
        /*0d84*/ 	.word	0x00000000
        /*0d88*/ 	.word	0x00030820
        /*0d8c*/ 	.short	0x010a
        /*0d8e*/ 	.byte	0x3f
	.zero		1


	//   ....[61]....
        /*0d90*/ 	.word	0x0001ab10
        /*0d94*/ 	.word	0x00000006
        /*0d98*/ 	.word	0x00000000
        /*0d9c*/ 	.short	0x010a
        /*0d9e*/ 	.byte	0x3f
	.zero		1


	//   ....[62]....
        /*0da0*/ 	.word	0x0001ab40
        /*0da4*/ 	.word	0x00000007
        /*0da8*/ 	.word	0x00000000
        /*0dac*/ 	.short	0x010a
        /*0dae*/ 	.byte	0x3f
	.zero		1


	//   ....[63]....
        /*0db0*/ 	.word	0x0001aba0
        /*0db4*/ 	.word	0x00000004
        /*0db8*/ 	.word	0x00000000
        /*0dbc*/ 	.short	0x010a
        /*0dbe*/ 	.byte	0x3f
	.zero		1


	//   ....[64]....
        /*0dc0*/ 	.word	0x0001abd0
        /*0dc4*/ 	.word	0x00000003
        /*0dc8*/ 	.word	0x00000000
        /*0dcc*/ 	.short	0x010a
        /*0dce*/ 	.byte	0x3f
	.zero		1


	//   ....[65]....
        /*0dd0*/ 	.word	0x0001ac40
        /*0dd4*/ 	.word	0x00000003
        /*0dd8*/ 	.word	0x00030800
        /*0ddc*/ 	.short	0x010a
        /*0dde*/ 	.byte	0x3f
	.zero		1


	//   ....[66]....
        /*0de0*/ 	.word	0x0001ac90
        /*0de4*/ 	.word	0x0000000f
        /*0de8*/ 	.word	0x00030830
        /*0dec*/ 	.short	0x010a
        /*0dee*/ 	.byte	0x3f
	.zero		1


	//   ....[67]....
        /*0df0*/ 	.word	0x0001acf0
        /*0df4*/ 	.word	0x0000009a
        /*0df8*/ 	.word	0x00030830
        /*0dfc*/ 	.short	0x010a
        /*0dfe*/ 	.byte	0x3f
	.zero		1


	//   ....[68]....
        /*0e00*/ 	.word	0x0001ad50
        /*0e04*/ 	.word	0x00000015
        /*0e08*/ 	.word	0x00030850
        /*0e0c*/ 	.short	0x010a
        /*0e0e*/ 	.byte	0x3f
	.zero		1


	//   ....[69]....
        /*0e10*/ 	.word	0x0001adb0
        /*0e14*/ 	.word	0x00000003
        /*0e18*/ 	.word	0x00030830
        /*0e1c*/ 	.short	0x010a
        /*0e1e*/ 	.byte	0x3f
	.zero		1


	//   ....[70]....
        /*0e20*/ 	.word	0x0001ae10
        /*0e24*/ 	.word	0x00000002
        /*0e28*/ 	.word	0x00030850
        /*0e2c*/ 	.short	0x010a
        /*0e2e*/ 	.byte	0x3f
	.zero		1


	//   ....[71]....
        /*0e30*/ 	.word	0x0001ae70
        /*0e34*/ 	.word	0x00000003
        /*0e38*/ 	.word	0x00030830
        /*0e3c*/ 	.short	0x010a
        /*0e3e*/ 	.byte	0x3f
	.zero		1


	//   ....[72]....
        /*0e40*/ 	.word	0x0001aed0
        /*0e44*/ 	.word	0x00000002
        /*0e48*/ 	.word	0x00030850
        /*0e4c*/ 	.short	0x010a
        /*0e4e*/ 	.byte	0x3f
	.zero		1


	//   ....[73]....
        /*0e50*/ 	.word	0x0001af30
        /*0e54*/ 	.word	0x00000005
        /*0e58*/ 	.word	0x00030850
        /*0e5c*/ 	.short	0x010a
        /*0e5e*/ 	.byte	0x3f
	.zero		1


	//   ....[74]....
        /*0e60*/ 	.word	0x0001b0d0
        /*0e64*/ 	.word	0x00000000
        /*0e68*/ 	.word	0x00030840
        /*0e6c*/ 	.short	0x010a
        /*0e6e*/ 	.byte	0x3f
	.zero		1


	//   ....[75]....
        /*0e70*/ 	.word	0x0001bd50
        /*0e74*/ 	.word	0x00000012
        /*0e78*/ 	.word	0x00030820
        /*0e7c*/ 	.short	0x010a
        /*0e7e*/ 	.byte	0x3f
	.zero		1


	//   ....[76]....
        /*0e80*/ 	.word	0x0001bda0
        /*0e84*/ 	.word	0x00000003
        /*0e88*/ 	.word	0x00030840
        /*0e8c*/ 	.short	0x010a
        /*0e8e*/ 	.byte	0x3f
	.zero		1


	//   ....[77]....
        /*0e90*/ 	.word	0x0001bdf0
        /*0e94*/ 	.word	0x00000003
        /*0e98*/ 	.word	0x00000060
        /*0e9c*/ 	.short	0x010a
        /*0e9e*/ 	.byte	0x3f
	.zero		1


	//   ....[78]....
        /*0ea0*/ 	.word	0x0001be40
        /*0ea4*/ 	.word	0x00000003
        /*0ea8*/ 	.word	0x00030840
        /*0eac*/ 	.short	0x010a
        /*0eae*/ 	.byte	0x3f
	.zero		1


	//   ....[79]....
        /*0eb0*/ 	.word	0x0001be90
        /*0eb4*/ 	.word	0x00000002
        /*0eb8*/ 	.word	0x00000060
        /*0ebc*/ 	.short	0x010a
        /*0ebe*/ 	.byte	0x3f
	.zero		1


	//   ....[80]....
        /*0ec0*/ 	.word	0x0001bee0
        /*0ec4*/ 	.word	0x00000002
        /*0ec8*/ 	.word	0x00030840
        /*0ecc*/ 	.short	0x010a
        /*0ece*/ 	.byte	0x3f
	.zero		1


	//   ....[81]....
        /*0ed0*/ 	.word	0x0001bf30
        /*0ed4*/ 	.word	0x00000002
        /*0ed8*/ 	.word	0x00000060
        /*0edc*/ 	.short	0x010a
        /*0ede*/ 	.byte	0x3f
	.zero		1


	//   ....[82]....
        /*0ee0*/ 	.word	0x0001bf80
        /*0ee4*/ 	.word	0x00000000
        /*0ee8*/ 	.word	0x00030860
        /*0eec*/ 	.short	0x010a
        /*0eee*/ 	.byte	0x3f
	.zero		1


	//   ....[83]....
        /*0ef0*/ 	.word	0x0001cb00
        /*0ef4*/ 	.word	0x00000000
        /*0ef8*/ 	.word	0x00030820
        /*0efc*/ 	.short	0x010a
        /*0efe*/ 	.byte	0x3f
	.zero		1


	//   ....[84]....
        /*0f00*/ 	.word	0x0001cca0
        /*0f04*/ 	.word	0x00000006
        /*0f08*/ 	.word	0x00000000
        /*0f0c*/ 	.short	0x010a
        /*0f0e*/ 	.byte	0x3f
	.zero		1


	//   ....[85]....
        /*0f10*/ 	.word	0x0001ccf0
        /*0f14*/ 	.word	0x00000007
        /*0f18*/ 	.word	0x00000000
        /*0f1c*/ 	.short	0x010a
        /*0f1e*/ 	.byte	0x3f
	.zero		1


	//   ....[86]....
        /*0f20*/ 	.word	0x0001cd40
        /*0f24*/ 	.word	0x00000004
        /*0f28*/ 	.word	0x00000000
        /*0f2c*/ 	.short	0x010a
        /*0f2e*/ 	.byte	0x3f
	.zero		1


	//----- nvinfo : EIATTR_NUM_MBARRIERS
	.align		4
.L_211:
        /*0f30*/ 	.byte	0x03, 0x38
        /*0f32*/ 	.short	0x0016


	//----- nvinfo : EIATTR_EXIT_INSTR_OFFSETS
	.align		4
        /*0f34*/ 	.byte	0x04, 0x1c
        /*0f36*/ 	.short	(.L_213 - .L_212)


	//   ....[0]....
.L_212:
        /*0f38*/ 	.word	0x00000a50


	//   ....[1]....
        /*0f3c*/ 	.word	0x00012b10


	//   ....[2]....
        /*0f40*/ 	.word	0x0001ac20


	//----- nvinfo : EIATTR_MAX_THREADS
	.align		4
.L_213:
        /*0f44*/ 	.byte	0x04, 0x05
        /*0f46*/ 	.short	(.L_215 - .L_214)
.L_214:
        /*0f48*/ 	.word	0x00000180
        /*0f4c*/ 	.word	0x00000001
        /*0f50*/ 	.word	0x00000001


	//----- nvinfo : EIATTR_CRS_STACK_SIZE
	.align		4
.L_215:
        /*0f54*/ 	.byte	0x04, 0x1e
        /*0f56*/ 	.short	(.L_217 - .L_216)
.L_216:
        /*0f58*/ 	.word	0x00000000


	//----- nvinfo : EIATTR_CBANK_PARAM_SIZE
	.align		4
.L_217:
        /*0f5c*/ 	.byte	0x03, 0x19
        /*0f5e*/ 	.short	0x0af0


	//----- nvinfo : EIATTR_PARAM_CBANK
	.align		4
        /*0f60*/ 	.byte	0x04, 0x0a
        /*0f62*/ 	.short	(.L_219 - .L_218)
	.align		4
.L_218:
        /*0f64*/ 	.word	index@(.nv.constant0._ZN7cutlass13device_kernelIN5flash11enable_sm90INS1_16FlashAttnFwdSm90INS1_25CollectiveMainloopFwdSm90ILi2EN4cute5tupleIJNS5_1CILi1EEES8_S8_EEENS6_IJNS7_ILi128EEENS7_ILi64EEENS7_ILi256EEEEEELi256ENS_6half_tEfNS_4arch4Sm90ELb0ELb1ELb1ELb1ELb0ELb0ELb0ELb1ELb1ELb1ELb1ELb0EEENS1_21CollectiveEpilogueFwdINS6_IJSA_SC_SB_EEES9_SE_SG_Li256ELb1ELb1ELb1ELb0EEENS1_36VarlenDynamicPersistentTileSchedulerILi128ELi64ELi256ELi128ELb1ELb1ELb1ELb1ELb0ELb1EEEEEEEEEvNT_6ParamsE)
        /*0f68*/ 	.short	0x0210
        /*0f6a*/ 	.short	0x0af0


	//----- nvinfo : EIATTR_SW_WAR
	.align		4
.L_219:
        /*0f6c*/ 	.byte	0x04, 0x36
        /*0f6e*/ 	.short	(.L_221 - .L_220)
.L_220:
        /*0f70*/ 	.word	0x00000008
.L_221:


//--------------------- .nv.info._ZN7cutlass13device_kernelIN5flash11enable_sm90INS1_16FlashAttnFwdSm90INS1_25CollectiveMainloopFwdSm90ILi2EN4cute5tupleIJNS5_1CILi1EEES8_S8_EEENS6_IJNS7_ILi128EEENS7_ILi64EEENS7_ILi256EEEEEELi256ENS_6half_tEfNS_4arch4Sm90ELb0ELb1ELb1ELb1ELb0ELb1ELb0ELb1ELb1ELb1ELb1ELb0EEENS1_21CollectiveEpilogueFwdINS6_IJSA_SC_SB_EEES9_SE_SG_Li256ELb1ELb1ELb1ELb0EEENS1_36VarlenDynamicPersistentTileSchedulerILi128ELi64ELi256ELi128ELb1ELb1ELb1ELb1ELb0ELb1EEEEEEEEEvNT_6ParamsE --------------------------
	.section	.nv.info._ZN7cutlass13device_kernelIN5flash11enable_sm90INS1_16FlashAttnFwdSm90INS1_25CollectiveMainloopFwdSm90ILi2EN4cute5tupleIJNS5_1CILi1EEES8_S8_EEENS6_IJNS7_ILi128EEENS7_ILi64EEENS7_ILi256EEEEEELi256ENS_6half_tEfNS_4arch4Sm90ELb0ELb1ELb1ELb1ELb0ELb1ELb0ELb1ELb1ELb1ELb1ELb0EEENS1_21CollectiveEpilogueFwdINS6_IJSA_SC_SB_EEES9_SE_SG_Li256ELb1ELb1ELb1ELb0EEENS1_36VarlenDynamicPersistentTileSchedulerILi128ELi64ELi256ELi128ELb1ELb1ELb1ELb1ELb0ELb1EEEEEEEEEvNT_6ParamsE,"",@"SHT_CUDA_INFO"
	.sectionflags	@""
	.align	4


	//----- nvinfo : EIATTR_CUDA_API_VERSION
	.align		4
        /*0000*/ 	.byte	0x04, 0x37
        /*0002*/ 	.short	(.L_223 - .L_222)
.L_222:
        /*0004*/ 	.word	0x00000082


	//----- nvinfo : EIATTR_KPARAM_INFO
	.align		4
.L_223:
        /*0008*/ 	.byte	0x04, 0x17
        /*000a*/ 	.short	(.L_225 - .L_224)
.L_224:
        /*000c*/ 	.word	0x00000000
        /*0010*/ 	.short	0x0000
        /*0012*/ 	.short	0x0070
        /*0014*/ 	.byte	0x00, 0xf0, 0x01, 0x2a


	//----- nvinfo : EIATTR_SPARSE_MMA_MASK
	.align		4
.L_225:
        /*0018*/ 	.byte	0x03, 0x50
        /*001a*/ 	.short	0x0000


	//----- nvinfo : EIATTR_MAXREG_COUNT
	.align		4
        /*001c*/ 	.byte	0x03, 0x1b
        /*001e*/ 	.short	0x00a8


	//----- nvinfo : EIATTR_NUM_BARRIERS
	.align		4
        /*0020*/ 	.byte	0x02, 0x4c
        /*0022*/ 	.byte	0x10
	.zero		1


	//----- nvinfo : EIATTR_EXTERNS
	.align		4
        /*0024*/ 	.byte	0x04, 0x0f
        /*0026*/ 	.short	(.L_227 - .L_226)


	//   ....[0]....
	.align		4
.L_226:
        /*0028*/ 	.word	index@(__assertfail)


	//----- nvinfo : EIATTR_ANNOTATIONS
	.align		4
.L_227:
        /*002c*/ 	.byte	0x04, 0x55
        /*002e*/ 	.short	(.L_229 - .L_228)


	//   ....[0]....
.L_228:
        /* <DEDUP_REMOVED lines=160> */


	//----- nvinfo : EIATTR_MERCURY_ISA_VERSION
	.align		4
.L_229:
        /*0a18*/ 	.byte	0x03, 0x5f
        /*0a1a*/ 	.short	0x0101


	//----- nvinfo : EIATTR_UNUSED_LOAD_BYTE_OFFSET
	.align		4
        /*0a1c*/ 	.byte	0x04, 0x44
        /*0a1e*/ 	.short	(.L_231 - .L_230)


	//   ....[0]....
.L_230:
        /*0a20*/ 	.word	0x00000aa0
        /*0a24*/ 	.word	0x0000fff0


	//   ....[1]....
        /*0a28*/ 	.word	0x0001fc90
        /*0a2c*/ 	.word	0x0000fff0


	//----- nvinfo : EIATTR_INT_WARP_WIDE_INSTR_OFFSETS
	.align		4
.L_231:
        /*0a30*/ 	.byte	0x04, 0x31
        /*0a32*/ 	.short	(.L_233 - .L_232)


	//   ....[0]....
.L_232:
        /*0a34*/ 	.word	0x00000190


	//   ....[1]....
        /*0a38*/ 	.word	0x000001d0


	//   ....[2]....
        /*0a3c*/ 	.word	0x00000240


	//   ....[3]....
        /*0a40*/ 	.word	0x00028760


	//   ....[4]....
        /*0a44*/ 	.word	0x00028800


	//   ....[5]....
        /*0a48*/ 	.word	0x0002cc90


	//   ....[6]....
        /*0a4c*/ 	.word	0x0002cd00


	//----- nvinfo : EIATTR_COOP_GROUP_MASK_REGIDS
	.align		4
.L_233:
        /*0a50*/ 	.byte	0x04, 0x29
        /*0a52*/ 	.short	(.L_235 - .L_234)


	//   ....[0]....
.L_234:
        /*0a54*/ 	.word	0xffffffff


	//   ....[1]....
        /*0a58*/ 	.word	0xffffffff


	//   ....[2]....
        /*0a5c*/ 	.word	0xffffffff


	//   ....[3]....
        /*0a60*/ 	.word	0xffffffff


	//   ....[4]....
        /*0a64*/ 	.word	0xffffffff


	//   ....[5]....
        /*0a68*/ 	.word	0xffffffff


	//   ....[6]....
        /*0a6c*/ 	.word	0xffffffff


	//   ....[7]....
        /*0a70*/ 	.word	0xffffffff


	//   ....[8]....
        /*0a74*/ 	.word	0xffffffff


	//   ....[9]....
        /*0a78*/ 	.word	0xffffffff


	//   ....[10]....
        /*0a7c*/ 	.word	0xffffffff


	//   ....[11]....
        /*0a80*/ 	.word	0xffffffff


	//   ....[12]....
        /*0a84*/ 	.word	0xffffffff


	//   ....[13]....
        /*0a88*/ 	.word	0xffffffff


	//   ....[14]....
        /*0a8c*/ 	.word	0xffffffff


	//   ....[15]....
        /*0a90*/ 	.word	0xffffffff


	//   ....[16]....
        /*0a94*/ 	.word	0xffffffff


	//   ....[17]....
        /*0a98*/ 	.word	0xffffffff


	//   ....[18]....
        /*0a9c*/ 	.word	0xffffffff


	//   ....[19]....
        /*0aa0*/ 	.word	0xffffffff


	//   ....[20]....
        /*0aa4*/ 	.word	0xffffffff


	//   ....[21]....
        /*0aa8*/ 	.word	0xffffffff


	//   ....[22]....
        /*0aac*/ 	.word	0xffffffff


	//   ....[23]....
        /*0ab0*/ 	.word	0xffffffff


	//   ....[24]....
        /*0ab4*/ 	.word	0xffffffff


	//   ....[25]....
        /*0ab8*/ 	.word	0xffffffff


	//   ....[26]....
        /*0abc*/ 	.word	0xffffffff


	//   ....[27]....
        /*0ac0*/ 	.word	0xffffffff


	//   ....[28]....
        /*0ac4*/ 	.word	0xffffffff


	//   ....[29]....
        /*0ac8*/ 	.word	0xffffffff


	//   ....[30]....
        /*0acc*/ 	.word	0xffffffff


	//   ....[31]....
        /*0ad0*/ 	.word	0xffffffff


	//   ....[32]....
        /*0ad4*/ 	.word	0xffffffff


	//   ....[33]....
        /*0ad8*/ 	.word	0xffffffff


	//   ....[34]....
        /*0adc*/ 	.word	0xffffffff


	//   ....[35]....
        /*0ae0*/ 	.word	0xffffffff


	//   ....[36]....
        /*0ae4*/ 	.word	0xffffffff


	//   ....[37]....
        /*0ae8*/ 	.word	0xffffffff


	//   ....[38]....
        /*0aec*/ 	.word	0xffffffff


	//   ....[39]....
        /*0af0*/ 	.word	0xffffffff


	//   ....[40]....
        /*0af4*/ 	.word	0xffffffff


	//   ....[41]....
        /*0af8*/ 	.word	0xffffffff


	//   ....[42]....
        /*0afc*/ 	.word	0xffffffff


	//   ....[43]....
        /*0b00*/ 	.word	0xffffffff


	//   ....[44]....
        /*0b04*/ 	.word	0xffffffff


	//   ....[45]....
        /*0b08*/ 	.word	0xffffffff


	//   ....[46]....
        /*0b0c*/ 	.word	0xffffffff


	//   ....[47]....
        /*0b10*/ 	.word	0xffffffff


	//   ....[48]....
        /*0b14*/ 	.word	0xffffffff


	//   ....[49]....
        /*0b18*/ 	.word	0xffffffff


	//   ....[50]....
        /*0b1c*/ 	.word	0xffffffff


	//   ....[51]....
        /*0b20*/ 	.word	0xffffffff


	//   ....[52]....
        /*0b24*/ 	.word	0xffffffff


	//   ....[53]....
        /*0b28*/ 	.word	0xffffffff


	//   ....[54]....
        /*0b2c*/ 	.word	0xffffffff


	//   ....[55]....
        /*0b30*/ 	.word	0xffffffff


	//   ....[56]....
        /*0b34*/ 	.word	0xffffffff


	//   ....[57]....
        /*0b38*/ 	.word	0xffffffff


	//   ....[58]....
        /*0b3c*/ 	.word	0xffffffff


	//   ....[59]....
        /*0b40*/ 	.word	0xffffffff


	//   ....[60]....
        /*0b44*/ 	.word	0xffffffff


	//   ....[61]....
        /*0b48*/ 	.word	0xffffffff


	//   ....[62]....
        /*0b4c*/ 	.word	0xffffffff


	//   ....[63]....
        /*0b50*/ 	.word	0xffffffff


	//   ....[64]....
        /*0b54*/ 	.word	0xffffffff


	//   ....[65]....
        /*0b58*/ 	.word	0xffffffff


	//   ....[66]....
        /*0b5c*/ 	.word	0xffffffff


	//   ....[67]....
        /*0b60*/ 	.word	0xffffffff


	//   ....[68]....
        /*0b64*/ 	.word	0xffffffff


	//   ....[69]....
        /*0b68*/ 	.word	0xffffffff


	//   ....[70]....
        /*0b6c*/ 	.word	0xffffffff


	//   ....[71]....
        /*0b70*/ 	.word	0xffffffff


	//   ....[72]....
        /*0b74*/ 	.word	0xffffffff


	//   ....[73]....
        /*0b78*/ 	.word	0xffffffff


	//   ....[74]....
        /*0b7c*/ 	.word	0xffffffff


	//   ....[75]....
        /*0b80*/ 	.word	0xffffffff


	//   ....[76]....
        /*0b84*/ 	.word	0xffffffff


	//   ....[77]....
        /*0b88*/ 	.word	0xffffffff


	//   ....[78]....
        /*0b8c*/ 	.word	0xffffffff


	//   ....[79]....
        /*0b90*/ 	.word	0xffffffff


	//   ....[80]....
        /*0b94*/ 	.word	0xffffffff


	//   ....[81]....
        /*0b98*/ 	.word	0xffffffff


	//   ....[82]....
        /*0b9c*/ 	.word	0xffffffff


	//   ....[83]....
        /*0ba0*/ 	.word	0xffffffff


	//   ....[84]....
        /*0ba4*/ 	.word	0xffffffff


	//   ....[85]....
        /*0ba8*/ 	.word	0xffffffff


	//   ....[86]....
        /*0bac*/ 	.word	0xffffffff


	//   ....[87]....
        /*0bb0*/ 	.word	0xffffffff


	//   ....[88]....
        /*0bb4*/ 	.word	0xffffffff


	//   ....[89]....
        /*0bb8*/ 	.word	0xffffffff


	//   ....[90]....
        /*0bbc*/ 	.word	0xffffffff


	//   ....[91]....
        /*0bc0*/ 	.word	0xffffffff


	//   ....[92]....
        /*0bc4*/ 	.word	0xffffffff


	//   ....[93]....
        /*0bc8*/ 	.word	0xffffffff


	//   ....[94]....
        /*0bcc*/ 	.word	0xffffffff


	//   ....[95]....
        /*0bd0*/ 	.word	0xffffffff


	//   ....[96]....
        /*0bd4*/ 	.word	0xffffffff


	//   ....[97]....
        /*0bd8*/ 	.word	0xffffffff


	//   ....[98]....
        /*0bdc*/ 	.word	0xffffffff


	//   ....[99]....
        /*0be0*/ 	.word	0xffffffff


	//   ....[100]....
        /*0be4*/ 	.word	0xffffffff


	//   ....[101]....
        /*0be8*/ 	.word	0xffffffff


	//   ....[102]....
        /*0bec*/ 	.word	0xffffffff


	//   ....[103]....
        /*0bf0*/ 	.word	0xffffffff


	//   ....[104]....
        /*0bf4*/ 	.word	0xffffffff


	//   ....[105]....
        /*0bf8*/ 	.word	0xffffffff


	//   ....[106]....
        /*0bfc*/ 	.word	0xffffffff


	//   ....[107]....
        /*0c00*/ 	.word	0xffffffff


	//   ....[108]....
        /*0c04*/ 	.word	0xffffffff


	//   ....[109]....
        /*0c08*/ 	.word	0xffffffff


	//   ....[110]....
        /*0c0c*/ 	.word	0xffffffff


	//   ....[111]....
        /*0c10*/ 	.word	0xffffffff


	//   ....[112]....
        /*0c14*/ 	.word	0xffffffff


	//   ....[113]....
        /*0c18*/ 	.word	0xffffffff


	//   ....[114]....
        /*0c1c*/ 	.word	0xffffffff


	//   ....[115]....
        /*0c20*/ 	.word	0xffffffff


	//   ....[116]....
        /*0c24*/ 	.word	0xffffffff


	//   ....[117]....
        /*0c28*/ 	.word	0xffffffff


	//   ....[118]....
        /*0c2c*/ 	.word	0xffffffff


	//   ....[119]....
        /*0c30*/ 	.word	0xffffffff


	//   ....[120]....
        /*0c34*/ 	.word	0xffffffff


	//   ....[121]....
        /*0c38*/ 	.word	0xffffffff


	//   ....[122]....
        /*0c3c*/ 	.word	0xffffffff


	//   ....[123]....
        /*0c40*/ 	.word	0xffffffff


	//   ....[124]....
        /*0c44*/ 	.word	0xffffffff


	//   ....[125]....
        /*0c48*/ 	.word	0xffffffff


	//   ....[126]....
        /*0c4c*/ 	.word	0xffffffff


	//   ....[127]....
        /*0c50*/ 	.word	0xffffffff


	//   ....[128]....
        /*0c54*/ 	.word	0xffffffff


	//   ....[129]....
        /*0c58*/ 	.word	0xffffffff


	//   ....[130]....
        /*0c5c*/ 	.word	0xffffffff


	//   ....[131]....
        /*0c60*/ 	.word	0xffffffff


	//   ....[132]....
        /*0c64*/ 	.word	0xffffffff


	//   ....[133]....
        /*0c68*/ 	.word	0xffffffff


	//   ....[134]....
        /*0c6c*/ 	.word	0xffffffff


	//   ....[135]....
        /*0c70*/ 	.word	0xffffffff


	//   ....[136]....
        /*0c74*/ 	.word	0xffffffff


	//   ....[137]....
        /*0c78*/ 	.word	0xffffffff


	//   ....[138]....
        /*0c7c*/ 	.word	0xffffffff


	//   ....[139]....
        /*0c80*/ 	.word	0xffffffff


	//   ....[140]....
        /*0c84*/ 	.word	0xffffffff


	//   ....[141]....
        /*0c88*/ 	.word	0xffffffff


	//   ....[142]....
        /*0c8c*/ 	.word	0xffffffff


	//   ....[143]....
        /*0c90*/ 	.word	0xffffffff


	//   ....[144]....
        /*0c94*/ 	.word	0x0500000f


	//   ....[145]....
        /*0c98*/ 	.word	0x0500000f


	//   ....[146]....
        /*0c9c*/ 	.word	0x0500000f


	//   ....[147]....
        /*0ca0*/ 	.word	0x0500000f


	//   ....[148]....
        /*0ca4*/ 	.word	0x0500000f


	//   ....[149]....
        /*0ca8*/ 	.word	0x0500000f


	//   ....[150]....
        /*0cac*/ 	.word	0x0500000f


	//   ....[151]....
        /*0cb0*/ 	.word	0x0500000f


	//   ....[152]....
        /*0cb4*/ 	.word	0x0500000f


	//   ....[153]....
        /*0cb8*/ 	.word	0x0500000f


	//   ....[154]....
        /*0cbc*/ 	.word	0x0500000f


	//   ....[155]....
        /*0cc0*/ 	.word	0x0500000f


	//   ....[156]....
        /*0cc4*/ 	.word	0x0500000f


	//   ....[157]....
        /*0cc8*/ 	.word	0x0500000f


	//   ....[158]....
        /*0ccc*/ 	.word	0x0500000f


	//   ....[159]....
        /*0cd0*/ 	.word	0x0500000f


	//   ....[160]....
        /*0cd4*/ 	.word	0x0500000f


	//   ....[161]....
        /*0cd8*/ 	.word	0x0500000f


	//   ....[162]....
        /*0cdc*/ 	.word	0x0500000f


	//   ....[163]....
        /*0ce0*/ 	.word	0x0500000f


	//   ....[164]....
        /*0ce4*/ 	.word	0x0500000f


	//   ....[165]....
        /*0ce8*/ 	.word	0x0500000f


	//   ....[166]....
        /*0cec*/ 	.word	0x0500000f


	//   ....[167]....
        /*0cf0*/ 	.word	0x0500000f


	//   ....[168]....
        /*0cf4*/ 	.word	0x0500000f


	//   ....[169]....
        /*0cf8*/ 	.word	0x0500000f


	//   ....[170]....
        /*0cfc*/ 	.word	0x0500000f


	//   ....[171]....
        /*0d00*/ 	.word	0x0500000f


	//   ....[172]....
        /*0d04*/ 	.word	0x0500000f


	//   ....[173]....
        /*0d08*/ 	.word	0x0500000f


	//   ....[174]....
        /*0d0c*/ 	.word	0x0500000f


	//   ....[175]....
        /*0d10*/ 	.word	0x0500000f


	//   ....[176]....
        /*0d14*/ 	.word	0x0500000f


	//   ....[177]....
        /*0d18*/ 	.word	0x0500000f


	//   ....[178]....
        /*0d1c*/ 	.word	0x0500000f


	//   ....[179]....
        /*0d20*/ 	.word	0x0500000f


	//   ....[180]....
        /*0d24*/ 	.word	0x0500000f


	//   ....[181]....
        /*0d28*/ 	.word	0x0500000f


	//   ....[182]....
        /*0d2c*/ 	.word	0x0500000f


	//   ....[183]....
        /*0d30*/ 	.word	0x0500000f


	//   ....[184]....
        /*0d34*/ 	.word	0x0500000f


	//   ....[185]....
        /*0d38*/ 	.word	0x0500000f


	//   ....[186]....
        /*0d3c*/ 	.word	0x0500000f


	//   ....[187]....
        /*0d40*/ 	.word	0x0500000f


	//   ....[188]....
        /*0d44*/ 	.word	0x0500000f


	//   ....[189]....
        /*0d48*/ 	.word	0x0500000f


	//   ....[190]....
        /*0d4c*/ 	.word	0x0500000f


	//   ....[191]....
        /*0d50*/ 	.word	0x0500000f


	//   ....[192]....
        /*0d54*/ 	.word	0x0500000f


	//   ....[193]....
        /*0d58*/ 	.word	0x0500000f


	//   ....[194]....
        /*0d5c*/ 	.word	0x0500000f


	//   ....[195]....
        /*0d60*/ 	.word	0x0500000f


	//   ....[196]....
        /*0d64*/ 	.word	0x0500000f


	//   ....[197]....
        /*0d68*/ 	.word	0x0500000f


	//   ....[198]....
        /*0d6c*/ 	.word	0x0500000f


	//   ....[199]....
        /*0d70*/ 	.word	0x0500000f


	//   ....[200]....
        /*0d74*/ 	.word	0x0500000f


	//   ....[201]....
        /*0d78*/ 	.word	0x0500000f


	//   ....[202]....
        /*0d7c*/ 	.word	0x0500000f


	//   ....[203]....
        /*0d80*/ 	.word	0x0500000f


	//   ....[204]....
        /*0d84*/ 	.word	0x0500000f


	//   ....[205]....
        /*0d88*/ 	.word	0x0500000f


	//   ....[206]....
        /*0d8c*/ 	.word	0x0500000f


	//   ....[207]....
        /*0d90*/ 	.word	0x0500000f


	//   ....[208]....
        /*0d94*/ 	.word	0x0500000f


	//   ....[209]....
        /*0d98*/ 	.word	0x0500000f


	//   ....[210]....
        /*0d9c*/ 	.word	0x0500000f


	//   ....[211]....
        /*0da0*/ 	.word	0x0500000f


	//   ....[212]....
        /*0da4*/ 	.word	0x0500000f


	//----- nvinfo : EIATTR_COOP_GROUP_INSTR_OFFSETS
	.align		4
.L_235:
        /*0da8*/ 	.byte	0x04, 0x28
        /*0daa*/ 	.short	(.L_237 - .L_236)


	//   ....[0]....
.L_236:
        /*0dac*/ 	.word	0x00000060


	//   ....[1]....
        /*0db0*/ 	.word	0x000001a0


	//   ....[2]....
        /*0db4*/ 	.word	0x000001f0


	//   ....[3]....
        /*0db8*/ 	.word	0x00000420


	//   ....[4]....
        /*0dbc*/ 	.word	0x00000580


	//   ....[5]....
        /*0dc0*/ 	.word	0x000006a0


	//   ....[6]....
        /*0dc4*/ 	.word	0x00000800


	//   ....[7]....
        /*0dc8*/ 	.word	0x00009a70


	//   ....[8]....
        /*0dcc*/ 	.word	0x0000a190


	//   ....[9]....
        /*0dd0*/ 	.word	0x0000a1a0


	//   ....[10]....
        /*0dd4*/ 	.word	0x0000a1b0


	//   ....[11]....
        /*0dd8*/ 	.word	0x0000a1c0


	//   ....[12]....
        /*0ddc*/ 	.word	0x0000a7a0


	//   ....[13]....
        /*0de0*/ 	.word	0x0000a7b0


	//   ....[14]....
        /*0de4*/ 	.word	0x0000a7c0


	//   ....[15]....
        /*0de8*/ 	.word	0x0000a7d0


	//   ....[16]....
        /*0dec*/ 	.word	0x0000ad30


	//   ....[17]....
        /*0df0*/ 	.word	0x0000ad40


	//   ....[18]....
        /*0df4*/ 	.word	0x0000ad50


	//   ....[19]....
        /*0df8*/ 	.word	0x0000ad60


	//   ....[20]....
        /*0dfc*/ 	.word	0x0000b2e0


	//   ....[21]....
        /*0e00*/ 	.word	0x0000b2f0


	//   ....[22]....
        /*0e04*/ 	.word	0x0000b300


	//   ....[23]....
        /*0e08*/ 	.word	0x0000b310


	//   ....[24]....
        /*0e0c*/ 	.word	0x0000e9e0


	//   ....[25]....
        /*0e10*/ 	.word	0x0000e9f0


	//   ....[26]....
        /*0e14*/ 	.word	0x0000ea00


	//   ....[27]....
        /*0e18*/ 	.word	0x0000ea10


	//   ....[28]....
        /*0e1c*/ 	.word	0x0000eef0


	//   ....[29]....
        /*0e20*/ 	.word	0x0000ef00


	//   ....[30]....
        /*0e24*/ 	.word	0x0000ef10


	//   ....[31]....
        /*0e28*/ 	.word	0x0000ef20


	//   ....[32]....
        /*0e2c*/ 	.word	0x0000f380


	//   ....[33]....
        /*0e30*/ 	.word	0x0000f390


	//   ....[34]....
        /*0e34*/ 	.word	0x0000f3a0


	//   ....[35]....
        /*0e38*/ 	.word	0x0000f3b0


	//   ....[36]....
        /*0e3c*/ 	.word	0x0000f810


	//   ....[37]....
        /*0e40*/ 	.word	0x0000f820


	//   ....[38]....
        /*0e44*/ 	.word	0x0000f830


	//   ....[39]....
        /*0e48*/ 	.word	0x0000f840


	//   ....[40]....
        /*0e4c*/ 	.word	0x000142b0


	//   ....[41]....
        /*0e50*/ 	.word	0x00014b60


	//   ....[42]....
        /*0e54*/ 	.word	0x00014fe0


	//   ....[43]....
        /*0e58*/ 	.word	0x00015090


	//   ....[44]....
        /*0e5c*/ 	.word	0x000154e0


	//   ....[45]....
        /*0e60*/ 	.word	0x00015540


	//   ....[46]....
        /*0e64*/ 	.word	0x00017820


	//   ....[47]....
        /*0e68*/ 	.word	0x00017d20


	//   ....[48]....
        /*0e6c*/ 	.word	0x00018480


	//   ....[49]....
        /*0e70*/ 	.word	0x00018500


	//   ....[50]....
        /*0e74*/ 	.word	0x00018990


	//   ....[51]....
        /*0e78*/ 	.word	0x00018a00


	//   ....[52]....
        /*0e7c*/ 	.word	0x0001ab90


	//   ....[53]....
        /*0e80*/ 	.word	0x0001ac20


	//   ....[54]....
        /*0e84*/ 	.word	0x0001b060


	//   ....[55]....
        /*0e88*/ 	.word	0x0001b0f0


	//   ....[56]....
        /*0e8c*/ 	.word	0x0001cef0


	//   ....[57]....
        /*0e90*/ 	.word	0x0001d400


	//   ....[58]....
        /*0e94*/ 	.word	0x0001db70


	//   ....[59]....
        /*0e98*/ 	.word	0x0001dbe0


	//   ....[60]....
        /*0e9c*/ 	.word	0x0001e080


	//   ....[61]....
        /*0ea0*/ 	.word	0x0001e100


	//   ....[62]....
        /*0ea4*/ 	.word	0x0001f030


	//   ....[63]....
        /*0ea8*/ 	.word	0x0001f260


	//   ....[64]....
        /*0eac*/ 	.word	0x0001f290


	//   ....[65]....
        /*0eb0*/ 	.word	0x0001f2a0


	//   ....[66]....
        /*0eb4*/ 	.word	0x00020d50


	//   ....[67]....
        /*0eb8*/ 	.word	0x00020d60


	//   ....[68]....
        /*0ebc*/ 	.word	0x00020d70


	//   ....[69]....
        /*0ec0*/ 	.word	0x00020d80


	//   ....[70]....
        /*0ec4*/ 	.word	0x00021810


	//   ....[71]....
        /*0ec8*/ 	.word	0x00021830


	//   ....[72]....
        /*0ecc*/ 	.word	0x00021980


	//   ....[73]....
        /*0ed0*/ 	.word	0x000219a0


	//   ....[74]....
        /*0ed4*/ 	.word	0x00021af0


	//   ....[75]....
        /*0ed8*/ 	.word	0x00021b10


	//   ....[76]....
        /*0edc*/ 	.word	0x00021c70


	//   ....[77]....
        /*0ee0*/ 	.word	0x00021c90


	//   ....[78]....
        /*0ee4*/ 	.word	0x000223b0


	//   ....[79]....
        /*0ee8*/ 	.word	0x000223f0


	//   ....[80]....
        /*0eec*/ 	.word	0x00022f10


	//   ....[81]....
        /*0ef0*/ 	.word	0x00022f20


	//   ....[82]....
        /*0ef4*/ 	.word	0x000240c0


	//   ....[83]....
        /*0ef8*/ 	.word	0x000240d0


	//   ....[84]....
        /*0efc*/ 	.word	0x00024230


	//   ....[85]....
        /*0f00*/ 	.word	0x00024250


	//   ....[86]....
        /*0f04*/ 	.word	0x000243a0


	//   ....[87]....
        /*0f08*/ 	.word	0x000243c0


	//   ....[88]....
        /*0f0c*/ 	.word	0x00024520


	//   ....[89]....
        /*0f10*/ 	.word	0x00024540


	//   ....[90]....
        /*0f14*/ 	.word	0x00024720


	//   ....[91]....
        /*0f18*/ 	.word	0x00024960


	//   ....[92]....
        /*0f1c*/ 	.word	0x00024990


	//   ....[93]....
        /*0f20*/ 	.word	0x000249c0


	//   ....[94]....
        /*0f24*/ 	.word	0x000249f0


	//   ....[95]....
        /*0f28*/ 	.word	0x00024a20


	//   ....[96]....
        /*0f2c*/ 	.word	0x00024a50


	//   ....[97]....
        /*0f30*/ 	.word	0x00024c00


	//   ....[98]....
        /*0f34*/ 	.word	0x00024c30


	//   ....[99]....
        /*0f38*/ 	.word	0x00024c60


	//   ....[100]....
        /*0f3c*/ 	.word	0x00024c90


	//   ....[101]....
        /*0f40*/ 	.word	0x00024cc0


	//   ....[102]....
        /*0f44*/ 	.word	0x00024cf0


	//   ....[103]....
        /*0f48*/ 	.word	0x00024d90


	//   ....[104]....
        /*0f4c*/ 	.word	0x00024dc0


	//   ....[105]....
        /*0f50*/ 	.word	0x00024dd0


	//   ....[106]....
        /*0f54*/ 	.word	0x00024e00


	//   ....[107]....
        /*0f58*/ 	.word	0x00026730


	//   ....[108]....
        /*0f5c*/ 	.word	0x00028d50


	//   ....[109]....
        /*0f60*/ 	.word	0x000299b0


	//   ....[110]....
        /*0f64*/ 	.word	0x000299d0


	//   ....[111]....
        /*0f68*/ 	.word	0x00029ab0


	//   ....[112]....
        /*0f6c*/ 	.word	0x00029ac0


	//   ....[113]....
        /*0f70*/ 	.word	0x00029b70


	//   ....[114]....
        /*0f74*/ 	.word	0x00029b80


	//   ....[115]....
        /*0f78*/ 	.word	0x00029c30


	//   ....[116]....
        /*0f7c*/ 	.word	0x00029c40


	//   ....[117]....
        /*0f80*/ 	.word	0x00029cf0


	//   ....[118]....
        /*0f84*/ 	.word	0x00029d00


	//   ....[119]....
        /*0f88*/ 	.word	0x00029db0


	//   ....[120]....
        /*0f8c*/ 	.word	0x00029dc0


	//   ....[121]....
        /*0f90*/ 	.word	0x00029e70


	//   ....[122]....
        /*0f94*/ 	.word	0x00029e80


	//   ....[123]....
        /*0f98*/ 	.word	0x00029ed0


	//   ....[124]....
        /*0f9c*/ 	.word	0x00029f20


	//   ....[125]....
        /*0fa0*/ 	.word	0x0002d5d0


	//   ....[126]....
        /*0fa4*/ 	.word	0x0002d600


	//   ....[127]....
        /*0fa8*/ 	.word	0x0002d660


	//   ....[128]....
        /*0fac*/ 	.word	0x0002d690


	//   ....[129]....
        /*0fb0*/ 	.word	0x0002d6c0


	//   ....[130]....
        /*0fb4*/ 	.word	0x0002d6f0


	//   ....[131]....
        /*0fb8*/ 	.word	0x0002d720


	//   ....[132]....
        /*0fbc*/ 	.word	0x0002d750


	//   ....[133]....
        /*0fc0*/ 	.word	0x0002d920


	//   ....[134]....
        /*0fc4*/ 	.word	0x0002d950


	//   ....[135]....
        /*0fc8*/ 	.word	0x0002d980


	//   ....[136]....
        /*0fcc*/ 	.word	0x0002d9b0


	//   ....[137]....
        /*0fd0*/ 	.word	0x0002d9e0


	//   ....[138]....
        /*0fd4*/ 	.word	0x0002da10


	//   ....[139]....
        /*0fd8*/ 	.word	0x0002dae0


	//   ....[140]....
        /*0fdc*/ 	.word	0x0002db00


	//   ....[141]....
        /*0fe0*/ 	.word	0x0002db10


	//   ....[142]....
        /*0fe4*/ 	.word	0x0002db90


	//   ....[143]....
        /*0fe8*/ 	.word	0x0002e6e0


	//   ....[144]....
        /*0fec*/ 	.word	0x0002eb20


	//   ....[145]....
        /*0ff0*/ 	.word	0x0002ebb0


	//   ....[146]....
        /*0ff4*/ 	.word	0x0002ec00


	//   ....[147]....
        /*0ff8*/ 	.word	0x0002ec50


	//   ....[148]....
        /*0ffc*/ 	.word	0x0002ecf0


	//   ....[149]....
        /*1000*/ 	.word	0x0002ed80


	//   ....[150]....
        /*1004*/ 	.word	0x0002edd0


	//   ....[151]....
        /*1008*/ 	.word	0x0002ee20


	//   ....[152]....
        /*100c*/ 	.word	0x0002eec0


	//   ....[153]....
        /*1010*/ 	.word	0x0002ef50


	//   ....[154]....
        /*1014*/ 	.word	0x0002efa0


	//   ....[155]....
        /*1018*/ 	.word	0x0002eff0


	//   ....[156]....
        /*101c*/ 	.word	0x0002f090


	//   ....[157]....
        /*1020*/ 	.word	0x0002f120


	//   ....[158]....
        /*1024*/ 	.word	0x0002f170


	//   ....[159]....
        /*1028*/ 	.word	0x0002f1c0


	//   ....[160]....
        /*102c*/ 	.word	0x0002f2b0


	//   ....[161]....
        /*1030*/ 	.word	0x0002f340


	//   ....[162]....
        /*1034*/ 	.word	0x0002f390


	//   ....[163]....
        /*1038*/ 	.word	0x0002f3e0


	//   ....[164]....
        /*103c*/ 	.word	0x0002f470


	//   ....[165]....
        /*1040*/ 	.word	0x0002f500


	//   ....[166]....
        /*1044*/ 	.word	0x0002f550


	//   ....[167]....
        /*1048*/ 	.word	0x0002f5a0


	//   ....[168]....
        /*104c*/ 	.word	0x0002f630


	//   ....[169]....
        /*1050*/ 	.word	0x0002f6c0


	//   ....[170]....
        /*1054*/ 	.word	0x0002f710


	//   ....[171]....
        /*1058*/ 	.word	0x0002f760


	//   ....[172]....
        /*105c*/ 	.word	0x0002f7f0


	//   ....[173]....
        /*1060*/ 	.word	0x0002f880


	//   ....[174]....
        /*1064*/ 	.word	0x0002f8d0


	//   ....[175]....
        /*1068*/ 	.word	0x0002f920


	//   ....[176]....
        /*106c*/ 	.word	0x0002fcc0


	//   ....[177]....
        /*1070*/ 	.word	0x0002ffa0


	//   ....[178]....
        /*1074*/ 	.word	0x00030180


	//   ....[179]....
        /*1078*/ 	.word	0x000301d0


	//   ....[180]....
        /*107c*/ 	.word	0x00030310


	//   ....[181]....
        /*1080*/ 	.word	0x00030360


	//   ....[182]....
        /*1084*/ 	.word	0x000304a0


	//   ....[183]....
        /*1088*/ 	.word	0x000304f0


	//   ....[184]....
        /*108c*/ 	.word	0x00030630


	//   ....[185]....
        /*1090*/ 	.word	0x00030680


	//   ....[186]....
        /*1094*/ 	.word	0x000307c0


	//   ....[187]....
        /*1098*/ 	.word	0x00030810


	//   ....[188]....
        /*109c*/ 	.word	0x00030950


	//   ....[189]....
        /*10a0*/ 	.word	0x000309a0


	//   ....[190]....
        /*10a4*/ 	.word	0x00030ac0


	//   ....[191]....
        /*10a8*/ 	.word	0x00030b30


	//   ....[192]....
        /*10ac*/ 	.word	0x00030c50


	//   ....[193]....
        /*10b0*/ 	.word	0x00030ca0


	//   ....[194]....
        /*10b4*/ 	.word	0x00030fd0


	//   ....[195]....
        /*10b8*/ 	.word	0x00031070


	//   ....[196]....
        /*10bc*/ 	.word	0x00031220


	//   ....[197]....
        /*10c0*/ 	.word	0x000312a0


	//   ....[198]....
        /*10c4*/ 	.word	0x00031320


	//   ....[199]....
        /*10c8*/ 	.word	0x000313a0


	//   ....[200]....
        /*10cc*/ 	.word	0x00031420


	//   ....[201]....
        /*10d0*/ 	.word	0x000314b0


	//   ....[202]....
        /*10d4*/ 	.word	0x00031550


	//   ....[203]....
        /*10d8*/ 	.word	0x00031600


	//   ....[204]....
        /*10dc*/ 	.word	0x00031680


	//   ....[205]....
        /*10e0*/ 	.word	0x00031700


	//   ....[206]....
        /*10e4*/ 	.word	0x00031780


	//   ....[207]....
        /*10e8*/ 	.word	0x00031810


	//   ....[208]....
        /*10ec*/ 	.word	0x00031890


	//   ....[209]....
        /*10f0*/ 	.word	0x00031940


	//   ....[210]....
        /*10f4*/ 	.word	0x00031990


	//   ....[211]....
        /*10f8*/ 	.word	0x00031a50


	//   ....[212]....
        /*10fc*/ 	.word	0x00031b80


	//----- nvinfo : EIATTR_REG_RECONFIG
	.align		4
.L_237:
        /*1100*/ 	.byte	0x01, 0x54
	.zero		2


	//----- nvinfo : EIATTR_SYSCALL_OFFSETS
	.align		4
        /*1104*/ 	.byte	0x04, 0x46
        /*1106*/ 	.short	(.L_239 - .L_238)


	//   ....[0]....
.L_238:
        /*1108*/ 	.word	0x000027a0


	//   ....[1]....
        /*110c*/ 	.word	0x000028f0


	//   ....[2]....
        /*1110*/ 	.word	0x00009c10


	//   ....[3]....
        /*1114*/ 	.word	0x00009f30


	//   ....[4]....
        /*1118*/ 	.word	0x00028970


	//   ....[5]....
        /*111c*/ 	.word	0x00028ac0


	//   ....[6]....
        /*1120*/ 	.word	0x00028bb0


	//   ....[7]....
        /*1124*/ 	.word	0x000294f0


	//----- nvinfo : EIATTR_MBARRIER_INSTR_OFFSETS
	.align		4
.L_239:
        /*1128*/ 	.byte	0x04, 0x39
        /*112a*/ 	.short	(.L_241 - .L_240)


	//   ....[0]....
.L_240:
        /*112c*/ 	.word	0x000002d0
        /*1130*/ 	.word	0x000000ff
        /*1134*/ 	.word	0x00030800
        /*1138*/ 	.short	0x0100
        /*113a*/ 	.byte	0x08
	.zero		1


	//   ....[1]....
        /*113c*/ 	.word	0x000002e0
        /*1140*/ 	.word	0x000000ff
        /*1144*/ 	.word	0x00030820
        /*1148*/ 	.short	0x0100
        /*114a*/ 	.byte	0x08
	.zero		1


	//   ....[2]....
        /*114c*/ 	.word	0x000003d0
        /*1150*/ 	.word	0x000000ff
        /*1154*/ 	.word	0x00030830
        /*1158*/ 	.short	0x0100
        /*115a*/ 	.byte	0x08
	.zero		1


	//   ....[3]....
        /*115c*/ 	.word	0x000003e0
        /*1160*/ 	.word	0x000000ff
        /*1164*/ 	.word	0x00030840
        /*1168*/ 	.short	0x0100
        /*116a*/ 	.byte	0x08
	.zero		1


	//   ....[4]....
        /*116c*/ 	.word	0x000003f0
        /*1170*/ 	.word	0x000000ff
        /*1174*/ 	.word	0x00030838
        /*1178*/ 	.short	0x0100
        /*117a*/ 	.byte	0x08
	.zero		1


	//   ....[5]....
        /*117c*/ 	.word	0x00000400
        /*1180*/ 	.word	0x000000ff
        /*1184*/ 	.word	0x00030848
        /*1188*/ 	.short	0x0100
        /*118a*/ 	.byte	0x08
	.zero		1


	//   ....[6]....
        /*118c*/ 	.word	0x00000530
        /*1190*/ 	.word	0x000000ff
        /*1194*/ 	.word	0x00030850
        /*1198*/ 	.short	0x0100
        /*119a*/ 	.byte	0x08
	.zero		1


	//   ....[7]....
        /*119c*/ 	.word	0x00000540
        /*11a0*/ 	.word	0x000000ff
        /*11a4*/ 	.word	0x00030860
        /*11a8*/ 	.short	0x0100
        /*11aa*/ 	.byte	0x08
	.zero		1


	//   ....[8]....
        /*11ac*/ 	.word	0x00000550
        /*11b0*/ 	.word	0x000000ff
        /*11b4*/ 	.word	0x00030858
        /*11b8*/ 	.short	0x0100
        /*11ba*/ 	.byte	0x08
	.zero		1


	//   ....[9]....
        /*11bc*/ 	.word	0x00000560
        /*11c0*/ 	.word	0x000000ff
        /*11c4*/ 	.word	0x00030868
        /*11c8*/ 	.short	0x0100
        /*11ca*/ 	.byte	0x08
	.zero		1


	//   ....[10]....
        /*11cc*/ 	.word	0x00000650
        /*11d0*/ 	.word	0x000000ff
        /*11d4*/ 	.word	0x00030870
        /*11d8*/ 	.short	0x0100
        /*11da*/ 	.byte	0x06
	.zero		1


	//   ....[11]....
        /*11dc*/ 	.word	0x00000660
        /*11e0*/ 	.word	0x000000ff
        /*11e4*/ 	.word	0x00030880
        /*11e8*/ 	.short	0x0100
        /*11ea*/ 	.byte	0x06
	.zero		1


	//   ....[12]....
        /*11ec*/ 	.word	0x00000670
        /*11f0*/ 	.word	0x000000ff
        /*11f4*/ 	.word	0x00030878
        /*11f8*/ 	.short	0x0100
        /*11fa*/ 	.byte	0x06
	.zero		1


	//   ....[13]....
        /*11fc*/ 	.word	0x00000680
        /*1200*/ 	.word	0x000000ff
        /*1204*/ 	.word	0x00030888
        /*1208*/ 	.short	0x0100
        /*120a*/ 	.byte	0x06
	.zero		1


	//   ....[14]....
        /*120c*/ 	.word	0x000007b0
        /*1210*/ 	.word	0x000000ff
        /*1214*/ 	.word	0x00030890
        /*1218*/ 	.short	0x0100
        /*121a*/ 	.byte	0x08
	.zero		1


	//   ....[15]....
        /*121c*/ 	.word	0x000007c0
        /*1220*/ 	.word	0x000000ff
        /*1224*/ 	.word	0x000308a0
        /*1228*/ 	.short	0x0100
        /*122a*/ 	.byte	0x08
	.zero		1


	//   ....[16]....
        /*122c*/ 	.word	0x000007d0
        /*1230*/ 	.word	0x000000ff
        /*1234*/ 	.word	0x00030898
        /*1238*/ 	.short	0x0100
        /*123a*/ 	.byte	0x08
	.zero		1


	//   ....[17]....
        /*123c*/ 	.word	0x000007e0
        /*1240*/ 	.word	0x000000ff
        /*1244*/ 	.word	0x000308a8
        /*1248*/ 	.short	0x0100
        /*124a*/ 	.byte	0x08
	.zero		1


	//   ....[18]....
        /*124c*/ 	.word	0x00000910
        /*1250*/ 	.word	0x000000ff
        /*1254*/ 	.word	0x000308b0
        /*1258*/ 	.short	0x0100
        /*125a*/ 	.byte	0x08
	.zero		1


	//   ....[19]....
        /*125c*/ 	.word	0x00000920
        /*1260*/ 	.word	0x000000ff
        /*1264*/ 	.word	0x000308c0
        /*1268*/ 	.short	0x0100
        /*126a*/ 	.byte	0x08
	.zero		1


	//   ....[20]....
        /*126c*/ 	.word	0x00000930
        /*1270*/ 	.word	0x000000ff
        /*1274*/ 	.word	0x000308b8
        /*1278*/ 	.short	0x0100
        /*127a*/ 	.byte	0x08
	.zero		1


	//   ....[21]....
        /*127c*/ 	.word	0x00000940
        /*1280*/ 	.word	0x000000ff
        /*1284*/ 	.word	0x000308c8
        /*1288*/ 	.short	0x0100
        /*128a*/ 	.byte	0x08
	.zero		1


	//   ....[22]....
        /*128c*/ 	.word	0x00003e80
        /*1290*/ 	.word	0x00000063
        /*1294*/ 	.word	0x00030890
        /*1298*/ 	.short	0x010a
        /*129a*/ 	.byte	0x3f
	.zero		1


	//   ....[23]....
        /*129c*/ 	.word	0x00006220
        /*12a0*/ 	.word	0x00000063
        /*12a4*/ 	.word	0x00030890
        /*12a8*/ 	.short	0x010a
        /*12aa*/ 	.byte	0x3f
	.zero		1


	//   ....[24]....
        /*12ac*/ 	.word	0x00008520
        /*12b0*/ 	.word	0x00000063
        /*12b4*/ 	.word	0x00030890
        /*12b8*/ 	.short	0x010a
        /*12ba*/ 	.byte	0x3f
	.zero		1


	//   ....[25]....
        /*12bc*/ 	.word	0x00008860
        /*12c0*/ 	.word	0x00000024
        /*12c4*/ 	.word	0x00000000
        /*12c8*/ 	.short	0x0101
        /*12ca*/ 	.byte	0x3f
	.zero		1


	//   ....[26]....
        /*12cc*/ 	.word	0x000088a0
        /*12d0*/ 	.word	0x00000063
        /*12d4*/ 	.word	0x000308b0
        /*12d8*/ 	.short	0x010a
        /*12da*/ 	.byte	0x3f
	.zero		1


	//   ....[27]....
        /*12dc*/ 	.word	0x00008e60
        /*12e0*/ 	.word	0x00000063
        /*12e4*/ 	.word	0x00000000
        /*12e8*/ 	.short	0x0101
        /*12ea*/ 	.byte	0x3f
	.zero		1


	//   ....[28]....
        /*12ec*/ 	.word	0x00009cb0
        /*12f0*/ 	.word	0x00000010
        /*12f4*/ 	.word	0x00030800
        /*12f8*/ 	.short	0x010a
        /*12fa*/ 	.byte	0x3f
	.zero		1


	//   ....[29]....
        /*12fc*/ 	.word	0x00009d00
        /*1300*/ 	.word	0x00000010
        /*1304*/ 	.word	0x00030800
        /*1308*/ 	.short	0x010a
        /*130a*/ 	.byte	0x3f
	.zero		1


	//   ....[30]....
        /*130c*/ 	.word	0x0000b740
        /*1310*/ 	.word	0x00000010
        /*1314*/ 	.word	0x00030800
        /*1318*/ 	.short	0x010a
        /*131a*/ 	.byte	0x3f
	.zero		1


	//   ....[31]....
        /*131c*/ 	.word	0x0000fb50
        /*1320*/ 	.word	0x00000010
        /*1324*/ 	.word	0x00030800
        /*1328*/ 	.short	0x010a
        /*132a*/ 	.byte	0x3f
	.zero		1


	//   ....[32]....
        /*132c*/ 	.word	0x000133b0
        /*1330*/ 	.word	0x00000000
        /*1334*/ 	.word	0x00030830
        /*1338*/ 	.short	0x010a
        /*133a*/ 	.byte	0x3f
	.zero		1


	//   ....[33]....
        /*133c*/ 	.word	0x00013420
        /*1340*/ 	.word	0x00000000
        /*1344*/ 	.word	0x00030830
        /*1348*/ 	.short	0x010a
        /*134a*/ 	.byte	0x3f
	.zero		1


	//   ....[34]....
        /*134c*/ 	.word	0x00014290
        /*1350*/ 	.word	0x00000002
        /*1354*/ 	.word	0x00000000
        /*1358*/ 	.short	0x0101
        /*135a*/ 	.byte	0x3f
	.zero		1


	//   ....[35]....
        /*135c*/ 	.word	0x000161e0
        /*1360*/ 	.word	0x00000002
        /*1364*/ 	.word	0x00030830
        /*1368*/ 	.short	0x010a
        /*136a*/ 	.byte	0x3f
	.zero		1


	//   ....[36]....
        /*136c*/ 	.word	0x00016260
        /*1370*/ 	.word	0x00000002
        /*1374*/ 	.word	0x00030830
        /*1378*/ 	.short	0x010a
        /*137a*/ 	.byte	0x3f
	.zero		1


	//   ....[37]....
        /*137c*/ 	.word	0x00017380
        /*1380*/ 	.word	0x00000000
        /*1384*/ 	.word	0x00030850
        /*1388*/ 	.short	0x010a
        /*138a*/ 	.byte	0x3f
	.zero		1


	//   ....[38]....
        /*138c*/ 	.word	0x000173d0
        /*1390*/ 	.word	0x00000000
        /*1394*/ 	.word	0x00030850
        /*1398*/ 	.short	0x010a
        /*139a*/ 	.byte	0x3f
	.zero		1


	//   ....[39]....
        /*139c*/ 	.word	0x00017870
        /*13a0*/ 	.word	0x00000002
        /*13a4*/ 	.word	0x00000000
        /*13a8*/ 	.short	0x0101
        /*13aa*/ 	.byte	0x3f
	.zero		1


	//   ....[40]....
        /*13ac*/ 	.word	0x00018250
        /*13b0*/ 	.word	0x00000000
        /*13b4*/ 	.word	0x00000000
        /*13b8*/ 	.short	0x0101
        /*13ba*/ 	.byte	0x3f
	.zero		1


	//   ....[41]....
        /*13bc*/ 	.word	0x00019410
        /*13c0*/ 	.word	0x00000002
        /*13c4*/ 	.word	0x00030830
        /*13c8*/ 	.short	0x010a
        /*13ca*/ 	.byte	0x3f
	.zero		1


	//   ....[42]....
        /*13cc*/ 	.word	0x00019490
        /*13d0*/ 	.word	0x00000002
        /*13d4*/ 	.word	0x00030830
        /*13d8*/ 	.short	0x010a
        /*13da*/ 	.byte	0x3f
	.zero		1


	//   ....[43]....
        /*13dc*/ 	.word	0x0001a5b0
        /*13e0*/ 	.word	0x000000e7
        /*13e4*/ 	.word	0x00030850
        /*13e8*/ 	.short	0x010a
        /*13ea*/ 	.byte	0x3f
	.zero		1


	//   ....[44]....
        /*13ec*/ 	.word	0x0001a600
        /*13f0*/ 	.word	0x000000e7
        /*13f4*/ 	.word	0x00030850
        /*13f8*/ 	.short	0x010a
        /*13fa*/ 	.byte	0x3f
	.zero		1


	//   ....[45]....
        /*13fc*/ 	.word	0x0001b280
        /*1400*/ 	.word	0x0000009a
        /*1404*/ 	.word	0x00000000
        /*1408*/ 	.short	0x0101
        /*140a*/ 	.byte	0x3f
	.zero		1


	//   ....[46]....
        /*140c*/ 	.word	0x0001b300
        /*1410*/ 	.word	0x000000e7
        /*1414*/ 	.word	0x00000000
        /*1418*/ 	.short	0x0101
        /*141a*/ 	.byte	0x3f
	.zero		1


	//   ....[47]....
        /*141c*/ 	.word	0x0001b8c0
        /*1420*/ 	.word	0x00000002
        /*1424*/ 	.word	0x00030830
        /*1428*/ 	.short	0x010a
        /*142a*/ 	.byte	0x3f
	.zero		1


	//   ....[48]....
        /*142c*/ 	.word	0x0001b940
        /*1430*/ 	.word	0x00000002
        /*1434*/ 	.word	0x00030830
        /*1438*/ 	.short	0x010a
        /*143a*/ 	.byte	0x3f
	.zero		1


	//   ....[49]....
        /*143c*/ 	.word	0x0001ca60
        /*1440*/ 	.word	0x00000000
        /*1444*/ 	.word	0x00030850
        /*1448*/ 	.short	0x010a
        /*144a*/ 	.byte	0x3f
	.zero		1


	//   ....[50]....
        /*144c*/ 	.word	0x0001cab0
        /*1450*/ 	.word	0x00000000
        /*1454*/ 	.word	0x00030850
        /*1458*/ 	.short	0x010a
        /*145a*/ 	.byte	0x3f
	.zero		1


	//   ....[51]....
        /*145c*/ 	.word	0x0001ce70
        /*1460*/ 	.word	0x00000004
        /*1464*/ 	.word	0x00000000
        /*1468*/ 	.short	0x0101
        /*146a*/ 	.byte	0x3f
	.zero		1


	//   ....[52]....
        /*146c*/ 	.word	0x0001d940
        /*1470*/ 	.word	0x00000000
        /*1474*/ 	.word	0x00000000
        /*1478*/ 	.short	0x0101
        /*147a*/ 	.byte	0x3f
	.zero		1


	//   ....[53]....
        /*147c*/ 	.word	0x0001ef50
        /*1480*/ 	.word	0x00000005
        /*1484*/ 	.word	0x00030850
        /*1488*/ 	.short	0x010a
        /*148a*/ 	.byte	0x3f
	.zero		1


	//   ....[54]....
        /*148c*/ 	.word	0x0001efa0
        /*1490*/ 	.word	0x00000005
        /*1494*/ 	.word	0x00030850
        /*1498*/ 	.short	0x010a
        /*149a*/ 	.byte	0x3f
	.zero		1


	//   ....[55]....
        /*149c*/ 	.word	0x0001f420
        /*14a0*/ 	.word	0x00000005
        /*14a4*/ 	.word	0x00000000
        /*14a8*/ 	.short	0x0101
        /*14aa*/ 	.byte	0x3f
	.zero		1


	//   ....[56]....
        /*14ac*/ 	.word	0x00021820
        /*14b0*/ 	.word	0x00000000
        /*14b4*/ 	.word	0x00000000
        /*14b8*/ 	.short	0x0101
        /*14ba*/ 	.byte	0x3f
	.zero		1


	//   ....[57]....
        /*14bc*/ 	.word	0x00022410
        /*14c0*/ 	.word	0x00000006
        /*14c4*/ 	.word	0x00000000
        /*14c8*/ 	.short	0x0101
        /*14ca*/ 	.byte	0x3f
	.zero		1


	//   ....[58]....
        /*14cc*/ 	.word	0x00026810
        /*14d0*/ 	.word	0x00000012
        /*14d4*/ 	.word	0x00030820
        /*14d8*/ 	.short	0x010a
        /*14da*/ 	.byte	0x3f
	.zero		1


	//   ....[59]....
        /*14dc*/ 	.word	0x000268e0
        /*14e0*/ 	.word	0x00000007
        /*14e4*/ 	.word	0x000308a0
        /*14e8*/ 	.short	0x010a
        /*14ea*/ 	.byte	0x3f
	.zero		1


	//   ....[60]....
        /*14ec*/ 	.word	0x00026e30
        /*14f0*/ 	.word	0x00000007
        /*14f4*/ 	.word	0x000308c0
        /*14f8*/ 	.short	0x010a
        /*14fa*/ 	.byte	0x3f
	.zero		1


	//   ....[61]....
        /*14fc*/ 	.word	0x000274e0
        /*1500*/ 	.word	0x00000008
        /*1504*/ 	.word	0x000308a0
        /*1508*/ 	.short	0x010a
        /*150a*/ 	.byte	0x3f
	.zero		1


	//   ....[62]....
        /*150c*/ 	.word	0x00027a10
        /*1510*/ 	.word	0x00000008
        /*1514*/ 	.word	0x000308c0
        /*1518*/ 	.short	0x010a
        /*151a*/ 	.byte	0x3f
	.zero		1


	//   ....[63]....
        /*151c*/ 	.word	0x00028fd0
        /*1520*/ 	.word	0x00000000
        /*1524*/ 	.word	0x00030840
        /*1528*/ 	.short	0x010a
        /*152a*/ 	.byte	0x3f
	.zero		1


	//   ....[64]....
        /*152c*/ 	.word	0x0002a020
        /*1530*/ 	.word	0x00000012
        /*1534*/ 	.word	0x00030800
        /*1538*/ 	.short	0x0107
        /*153a*/ 	.byte	0x3f
	.zero		1


	//   ....[65]....
        /*153c*/ 	.word	0x0002a130
        /*1540*/ 	.word	0x00000012
        /*1544*/ 	.word	0x00030800
        /*1548*/ 	.short	0x0101
        /*154a*/ 	.byte	0x3f
	.zero		1


	//   ....[66]....
        /*154c*/ 	.word	0x0002a150
        /*1550*/ 	.word	0x00000012
        /*1554*/ 	.word	0x00030820
        /*1558*/ 	.short	0x010a
        /*155a*/ 	.byte	0x3f
	.zero		1


	//   ....[67]....
        /*155c*/ 	.word	0x0002a580
        /*1560*/ 	.word	0x00000003
        /*1564*/ 	.word	0x00030840
        /*1568*/ 	.short	0x010a
        /*156a*/ 	.byte	0x3f
	.zero		1


	//   ....[68]....
        /*156c*/ 	.word	0x0002ab20
        /*1570*/ 	.word	0x00000003
        /*1574*/ 	.word	0x00000060
        /*1578*/ 	.short	0x010a
        /*157a*/ 	.byte	0x3f
	.zero		1


	//   ....[69]....
        /*157c*/ 	.word	0x0002b390
        /*1580*/ 	.word	0x00000003
        /*1584*/ 	.word	0x00030840
        /*1588*/ 	.short	0x010a
        /*158a*/ 	.byte	0x3f
	.zero		1


	//   ....[70]....
        /*158c*/ 	.word	0x0002b930
        /*1590*/ 	.word	0x00000002
        /*1594*/ 	.word	0x00000060
        /*1598*/ 	.short	0x010a
        /*159a*/ 	.byte	0x3f
	.zero		1


	//   ....[71]....
        /*159c*/ 	.word	0x0002c0f0
        /*15a0*/ 	.word	0x00000002
        /*15a4*/ 	.word	0x00030840
        /*15a8*/ 	.short	0x010a
        /*15aa*/ 	.byte	0x3f
	.zero		1


	//   ....[72]....
        /*15ac*/ 	.word	0x0002c690
        /*15b0*/ 	.word	0x00000002
        /*15b4*/ 	.word	0x00000060
        /*15b8*/ 	.short	0x010a
        /*15ba*/ 	.byte	0x3f
	.zero		1


	//   ....[73]....
        /*15bc*/ 	.word	0x0002ce00
        /*15c0*/ 	.word	0x00000000
        /*15c4*/ 	.word	0x00030860
        /*15c8*/ 	.short	0x010a
        /*15ca*/ 	.byte	0x3f
	.zero		1


	//   ....[74]....
        /*15cc*/ 	.word	0x0002e660
        /*15d0*/ 	.word	0x00000000
        /*15d4*/ 	.word	0x00030820
        /*15d8*/ 	.short	0x010a
        /*15da*/ 	.byte	0x3f
	.zero		1


	//   ....[75]....
        /*15dc*/ 	.word	0x0002e860
        /*15e0*/ 	.word	0x00000006
        /*15e4*/ 	.word	0x00000000
        /*15e8*/ 	.short	0x010a
        /*15ea*/ 	.byte	0x3f
	.zero		1


	//   ....[76]....
        /*15ec*/ 	.word	0x0002e890
        /*15f0*/ 	.word	0x00000007
        /*15f4*/ 	.word	0x00000000
        /*15f8*/ 	.short	0x010a
        /*15fa*/ 	.byte	0x3f
	.zero		1


	//   ....[77]....
        /*15fc*/ 	.word	0x0002e8f0
        /*1600*/ 	.word	0x00000004
        /*1604*/ 	.word	0x00000000
        /*1608*/ 	.short	0x010a
        /*160a*/ 	.byte	0x3f
	.zero		1


	//   ....[78]....
        /*160c*/ 	.word	0x0002e920
        /*1610*/ 	.word	0x00000003
        /*1614*/ 	.word	0x00000000
        /*1618*/ 	.short	0x010a
        /*161a*/ 	.byte	0x3f
	.zero		1


	//   ....[79]....
        /*161c*/ 	.word	0x0002e980
        /*1620*/ 	.word	0x00000063
        /*1624*/ 	.word	0x00030890
        /*1628*/ 	.short	0x010a
        /*162a*/ 	.byte	0x3f
	.zero		1


	//   ....[80]....
        /*162c*/ 	.word	0x0002e9d0
        /*1630*/ 	.word	0x00000063
        /*1634*/ 	.word	0x00030890
        /*1638*/ 	.short	0x010a
        /*163a*/ 	.byte	0x3f
	.zero		1


	//   ....[81]....
        /*163c*/ 	.word	0x0002ea20
        /*1640*/ 	.word	0x00000063
        /*1644*/ 	.word	0x00030890
        /*1648*/ 	.short	0x010a
        /*164a*/ 	.byte	0x3f
	.zero		1


	//   ....[82]....
        /*164c*/ 	.word	0x0002ea70
        /*1650*/ 	.word	0x00000063
        /*1654*/ 	.word	0x000308b0
        /*1658*/ 	.short	0x010a
        /*165a*/ 	.byte	0x3f
	.zero		1


	//   ....[83]....
        /*165c*/ 	.word	0x0002f200
        /*1660*/ 	.word	0x00000010
        /*1664*/ 	.word	0x00030800
        /*1668*/ 	.short	0x010a
        /*166a*/ 	.byte	0x3f
	.zero		1


	//   ....[84]....
        /*166c*/ 	.word	0x0002f960
        /*1670*/ 	.word	0x00000010
        /*1674*/ 	.word	0x00030800
        /*1678*/ 	.short	0x010a
        /*167a*/ 	.byte	0x3f
	.zero		1


	//   ....[85]....
        /*167c*/ 	.word	0x0002f9b0
        /*1680*/ 	.word	0x00000000
        /*1684*/ 	.word	0x00030830
        /*1688*/ 	.short	0x010a
        /*168a*/ 	.byte	0x3f
	.zero		1


	//   ....[86]....
        /*168c*/ 	.word	0x0002fa00
        /*1690*/ 	.word	0x00000002
        /*1694*/ 	.word	0x00030830
        /*1698*/ 	.short	0x010a
        /*169a*/ 	.byte	0x3f
	.zero		1


	//   ....[87]....
        /*169c*/ 	.word	0x0002fa50
        /*16a0*/ 	.word	0x00000000
        /*16a4*/ 	.word	0x00030850
        /*16a8*/ 	.short	0x010a
        /*16aa*/ 	.byte	0x3f
	.zero		1


	//   ....[88]....
        /*16ac*/ 	.word	0x0002faa0
        /*16b0*/ 	.word	0x00000002
        /*16b4*/ 	.word	0x00030830
        /*16b8*/ 	.short	0x010a
        /*16ba*/ 	.byte	0x3f
	.zero		1


	//   ....[89]....
        /*16bc*/ 	.word	0x0002faf0
        /*16c0*/ 	.word	0x000000e7
        /*16c4*/ 	.word	0x00030850
        /*16c8*/ 	.short	0x010a
        /*16ca*/ 	.byte	0x3f
	.zero		1


	//   ....[90]....
        /*16cc*/ 	.word	0x0002fb40
        /*16d0*/ 	.word	0x00000002
        /*16d4*/ 	.word	0x00030830
        /*16d8*/ 	.short	0x010a
        /*16da*/ 	.byte	0x3f
	.zero		1


	//   ....[91]....
        /*16dc*/ 	.word	0x0002fb90
        /*16e0*/ 	.word	0x00000000
        /*16e4*/ 	.word	0x00030850
        /*16e8*/ 	.short	0x010a
        /*16ea*/ 	.byte	0x3f
	.zero		1


	//   ....[92]....
        /*16ec*/ 	.word	0x0002fbe0
        /*16f0*/ 	.word	0x00000005
        /*16f4*/ 	.word	0x00030850
        /*16f8*/ 	.short	0x010a
        /*16fa*/ 	.byte	0x3f
	.zero		1


	//   ....[93]....
        /*16fc*/ 	.word	0x0002fd80
        /*1700*/ 	.word	0x00000012
        /*1704*/ 	.word	0x00030820
        /*1708*/ 	.short	0x010a
        /*170a*/ 	.byte	0x3f
	.zero		1


	//   ....[94]....
        /*170c*/ 	.word	0x0002fdd0
        /*1710*/ 	.word	0x00000007
        /*1714*/ 	.word	0x000308a0
        /*1718*/ 	.short	0x010a
        /*171a*/ 	.byte	0x3f
	.zero		1


	//   ....[95]....
        /*171c*/ 	.word	0x0002fe20
        /*1720*/ 	.word	0x00000007
        /*1724*/ 	.word	0x000308c0
        /*1728*/ 	.short	0x010a
        /*172a*/ 	.byte	0x3f
	.zero		1


	//   ....[96]....
        /*172c*/ 	.word	0x0002fe70
        /*1730*/ 	.word	0x00000008
        /*1734*/ 	.word	0x000308a0
        /*1738*/ 	.short	0x010a
        /*173a*/ 	.byte	0x3f
	.zero		1


	//   ....[97]....
        /*173c*/ 	.word	0x0002fec0
        /*1740*/ 	.word	0x00000008
        /*1744*/ 	.word	0x000308c0
        /*1748*/ 	.short	0x010a
        /*174a*/ 	.byte	0x3f
	.zero		1


	//   ....[98]....
        /*174c*/ 	.word	0x00030060
        /*1750*/ 	.word	0x00000000
        /*1754*/ 	.word	0x00030840
        /*1758*/ 	.short	0x010a
        /*175a*/ 	.byte	0x3f
	.zero		1


	//   ....[99]....
        /*175c*/ 	.word	0x00030ce0
        /*1760*/ 	.word	0x00000012
        /*1764*/ 	.word	0x00030820
        /*1768*/ 	.short	0x010a
        /*176a*/ 	.byte	0x3f
	.zero		1


	//   ....[100]....
        /*176c*/ 	.word	0x00030d30
        /*1770*/ 	.word	0x00000003
        /*1774*/ 	.word	0x00030840
        /*1778*/ 	.short	0x010a
        /*177a*/ 	.byte	0x3f
	.zero		1


	//   ....[101]....
        /*177c*/ 	.word	0x00030d80
        /*1780*/ 	.word	0x00000003
        /*1784*/ 	.word	0x00000060
        /*1788*/ 	.short	0x010a
        /*178a*/ 	.byte	0x3f
	.zero		1


	//   ....[102]....
        /*178c*/ 	.word	0x00030dd0
        /*1790*/ 	.word	0x00000003
        /*1794*/ 	.word	0x00030840
        /*1798*/ 	.short	0x010a
        /*179a*/ 	.byte	0x3f
	.zero		1


	//   ....[103]....
        /*179c*/ 	.word	0x00030e20
        /*17a0*/ 	.word	0x00000002
        /*17a4*/ 	.word	0x00000060
        /*17a8*/ 	.short	0x010a
        /*17aa*/ 	.byte	0x3f
	.zero		1


	//   ....[104]....
        /*17ac*/ 	.word	0x00030e70
        /*17b0*/ 	.word	0x00000002
        /*17b4*/ 	.word	0x00030840
        /*17b8*/ 	.short	0x010a
        /*17ba*/ 	.byte	0x3f
	.zero		1


	//   ....[105]....
        /*17bc*/ 	.word	0x00030ec0
        /*17c0*/ 	.word	0x00000002
        /*17c4*/ 	.word	0x00000060
        /*17c8*/ 	.short	0x010a
        /*17ca*/ 	.byte	0x3f
	.zero		1


	//   ....[106]....
        /*17cc*/ 	.word	0x00030f10
        /*17d0*/ 	.word	0x00000000
        /*17d4*/ 	.word	0x00030860
        /*17d8*/ 	.short	0x010a
        /*17da*/ 	.byte	0x3f
	.zero		1


	//   ....[107]....
        /*17dc*/ 	.word	0x00031aa0
        /*17e0*/ 	.word	0x00000000
        /*17e4*/ 	.word	0x00030820
        /*17e8*/ 	.short	0x010a
        /*17ea*/ 	.byte	0x3f
	.zero		1


	//   ....[108]....
        /*17ec*/ 	.word	0x00031c40
        /*17f0*/ 	.word	0x00000006
        /*17f4*/ 	.word	0x00000000
        /*17f8*/ 	.short	0x010a
        /*17fa*/ 	.byte	0x3f
	.zero		1


	//   ....[109]....
        /*17fc*/ 	.word	0x00031c90
        /*1800*/ 	.word	0x00000007
        /*1804*/ 	.word	0x00000000
        /*1808*/ 	.short	0x010a
        /*180a*/ 	.byte	0x3f
	.zero		1


	//   ....[110]....
        /*180c*/ 	.word	0x00031ce0
        /*1810*/ 	.word	0x00000004
        /*1814*/ 	.word	0x00000000
        /*1818*/ 	.short	0x010a
        /*181a*/ 	.byte	0x3f
	.zero		1


	//----- nvinfo : EIATTR_NUM_MBARRIERS
	.align		4
.L_241:
        /*181c*/ 	.byte	0x03, 0x38
        /*181e*/ 	.short	0x0016


	//----- nvinfo : EIATTR_EXIT_INSTR_OFFSETS
	.align		4
        /*1820*/ 	.byte	0x04, 0x1c
        /*1822*/ 	.short	(.L_243 - .L_242)


	//   ....[0]....
.L_242:
        /*1824*/ 	.word	0x0002e970


	//----- nvinfo : EIATTR_MAX_THREADS
	.align		4
.L_243:
        /*1828*/ 	.byte	0x04, 0x05
        /*182a*/ 	.short	(.L_245 - .L_244)
.L_244:
        /*182c*/ 	.word	0x00000180
        /*1830*/ 	.word	0x00000001
        /*1834*/ 	.word	0x00000001


	//----- nvinfo : EIATTR_CRS_STACK_SIZE
	.align		4
.L_245:
        /*1838*/ 	.byte	0x04, 0x1e
        /*183a*/ 	.short	(.L_247 - .L_246)
.L_246:
        /*183c*/ 	.word	0x00000000


	//----- nvinfo : EIATTR_CBANK_PARAM_SIZE
	.align		4
.L_247:
        /*1840*/ 	.byte	0x03, 0x19
        /*1842*/ 	.short	0x0af0


	//----- nvinfo : EIATTR_PARAM_CBANK
	.align		4
        /*1844*/ 	.byte	0x04, 0x0a
        /*1846*/ 	.short	(.L_249 - .L_248)
	.align		4
.L_248:
        /*1848*/ 	.word	index@(.nv.constant0._ZN7cutlass13device_kernelIN5flash11enable_sm90INS1_16FlashAttnFwdSm90INS1_25CollectiveMainloopFwdSm90ILi2EN4cute5tupleIJNS5_1CILi1EEES8_S8_EEENS6_IJNS7_ILi128EEENS7_ILi64EEENS7_ILi256EEEEEELi256ENS_6half_tEfNS_4arch4Sm90ELb0ELb1ELb1ELb1ELb0ELb1ELb0ELb1ELb1ELb1ELb1ELb0EEENS1_21CollectiveEpilogueFwdINS6_IJSA_SC_SB_EEES9_SE_SG_Li256ELb1ELb1ELb1ELb0EEENS1_36VarlenDynamicPersistentTileSchedulerILi128ELi64ELi256ELi128ELb1ELb1ELb1ELb1ELb0ELb1EEEEEEEEEvNT_6ParamsE)
        /*184c*/ 	.short	0x0210
        /*184e*/ 	.short	0x0af0


	//----- nvinfo : EIATTR_SW_WAR
	.align		4
.L_249:
        /*1850*/ 	.byte	0x04, 0x36
        /*1852*/ 	.short	(.L_251 - .L_250)
.L_250:
        /*1854*/ 	.word	0x00000008
.L_251:


//--------------------- .nv.info._ZN7cutlass13device_kernelIN5flash11enable_sm90INS1_16FlashAttnFwdSm90INS1_25CollectiveMainloopFwdSm90ILi2EN4cute5tupleIJNS5_1CILi1EEES8_S8_EEENS6_IJNS7_ILi128EEENS7_ILi80EEENS7_ILi256EEEEEELi256ENS_6half_tEfNS_4arch4Sm90ELb1ELb0ELb1ELb0ELb0ELb0ELb0ELb1ELb1ELb1ELb1ELb0EEENS1_21CollectiveEpilogueFwdINS6_IJSA_SC_SB_EEES9_SE_SG_Li256ELb0ELb1ELb1ELb0EEENS1_19SingleTileSchedulerILb0ELb1ELb1ELi128EEEEEEEEEvNT_6ParamsE --------------------------
	.section	.nv.info._ZN7cutlass13device_kernelIN5flash11enable_sm90INS1_16FlashAttnFwdSm90INS1_25CollectiveMainloopFwdSm90ILi2EN4cute5tupleIJNS5_1CILi1EEES8_S8_EEENS6_IJNS7_ILi128EEENS7_ILi80EEENS7_ILi256EEEEEELi256ENS_6half_tEfNS_4arch4Sm90ELb1ELb0ELb1ELb0ELb0ELb0ELb0ELb1ELb1ELb1ELb1ELb0EEENS1_21CollectiveEpilogueFwdINS6_IJSA_SC_SB_EEES9_SE_SG_Li256ELb0ELb1ELb1ELb0EEENS1_19SingleTileSchedulerILb0ELb1ELb1ELi128EEEEEEEEEvNT_6ParamsE,"",@"SHT_CUDA_INFO"
	.sectionflags	@""
	.align	4


	//----- nvinfo : EIATTR_CUDA_API_VERSION
	.align		4
        /*0000*/ 	.byte	0x04, 0x37
        /*0002*/ 	.short	(.L_253 - .L_252)
.L_252:
        /*0004*/ 	.word	0x00000082


	//----- nvinfo : EIATTR_KPARAM_INFO
	.align		4
.L_253:
        /*0008*/ 	.byte	0x04, 0x17
        /*000a*/ 	.short	(.L_255 - .L_254)
.L_254:
        /*000c*/ 	.word	0x00000000
        /*0010*/ 	.short	0x0000
        /*0012*/ 	.short	0x0070
        /*0014*/ 	.byte	0x00, 0xf0, 0x01, 0x28


	//----- nvinfo : EIATTR_SPARSE_MMA_MASK
	.align		4
.L_255:
        /*0018*/ 	.byte	0x03, 0x50
        /*001a*/ 	.short	0x0000


	//----- nvinfo : EIATTR_MAXREG_COUNT
	.align		4
        /*001c*/ 	.byte	0x03, 0x1b
        /*001e*/ 	.short	0x00a8


	//----- nvinfo : EIATTR_NUM_BARRIERS
	.align		4
        /*0020*/ 	.byte	0x02, 0x4c
        /*0022*/ 	.byte	0x09
	.zero		1


	//----- nvinfo : EIATTR_EXTERNS
	.align		4
        /*0024*/ 	.byte	0x04, 0x0f
        /*0026*/ 	.short	(.L_257 - .L_256)


	//   ....[0]....
	.align		4
.L_256:
        /*0028*/ 	.word	index@(__assertfail)


	//----- nvinfo : EIATTR_ANNOTATIONS
	.align		4
.L_257:
        /*002c*/ 	.byte	0x04, 0x55
        /*002e*/ 	.short	(.L_259 - .L_258)


	//   ....[0]....
.L_258:
        /* <DEDUP_REMOVED lines=12> */


	//----- nvinfo : EIATTR_MERCURY_ISA_VERSION
	.align		4
.L_259:
        /*00e0*/ 	.byte	0x03, 0x5f
        /*00e2*/ 	.short	0x0101


	//----- nvinfo : EIATTR_INT_WARP_WIDE_INSTR_OFFSETS
	.align		4
        /*00e4*/ 	.byte	0x04, 0x31
        /*00e6*/ 	.short	(.L_261 - .L_260)


	//   ....[0]....
.L_260:
        /*00e8*/ 	.word	0x00000120


	//   ....[1]....
        /*00ec*/ 	.word	0x00000160


	//   ....[2]....
        /*00f0*/ 	.word	0x00000220


	//----- nvinfo : EIATTR_COOP_GROUP_MASK_REGIDS
	.align		4
.L_261:
        /*00f4*/ 	.byte	0x04, 0x29
        /*00f6*/ 	.short	(.L_263 - .L_262)


	//   ....[0]....
.L_262:
        /*00f8*/ 	.word	0xffffffff


	//   ....[1]....
        /*00fc*/ 	.word	0xffffffff


	//   ....[2]....
        /*0100*/ 	.word	0xffffffff


	//   ....[3]....
        /*0104*/ 	.word	0xffffffff


	//   ....[4]....
        /*0108*/ 	.word	0xffffffff


	//   ....[5]....
        /*010c*/ 	.word	0xffffffff


	//   ....[6]....
        /*0110*/ 	.word	0xffffffff


	//   ....[7]....
        /*0114*/ 	.word	0xffffffff


	//   ....[8]....
        /*0118*/ 	.word	0xffffffff


	//   ....[9]....
        /*011c*/ 	.word	0xffffffff


	//   ....[10]....
        /*0120*/ 	.word	0xffffffff


	//   ....[11]....
        /*0124*/ 	.word	0xffffffff


	//   ....[12]....
        /*0128*/ 	.word	0xffffffff


	//   ....[13]....
        /*012c*/ 	.word	0xffffffff


	//   ....[14]....
        /*0130*/ 	.word	0xffffffff


	//   ....[15]....
        /*0134*/ 	.word	0xffffffff


	//   ....[16]....
        /*0138*/ 	.word	0xffffffff


	//   ....[17]....
        /*013c*/ 	.word	0xffffffff


	//   ....[18]....
        /*0140*/ 	.word	0xffffffff


	//   ....[19]....
        /*0144*/ 	.word	0xffffffff


	//   ....[20]....
        /*0148*/ 	.word	0xffffffff


	//   ....[21]....
        /*014c*/ 	.word	0xffffffff


	//   ....[22]....
        /*0150*/ 	.word	0xffffffff


	//   ....[23]....
        /*0154*/ 	.word	0xffffffff


	//   ....[24]....
        /*0158*/ 	.word	0xffffffff


	//   ....[25]....
        /*015c*/ 	.word	0xffffffff


	//   ....[26]....
        /*0160*/ 	.word	0xffffffff


	//   ....[27]....
        /*0164*/ 	.word	0xffffffff


	//   ....[28]....
        /*0168*/ 	.word	0xffffffff


	//   ....[29]....
        /*016c*/ 	.word	0xffffffff


	//   ....[30]....
        /*0170*/ 	.word	0xffffffff


	//   ....[31]....
        /*0174*/ 	.word	0xffffffff


	//   ....[32]....
        /*0178*/ 	.word	0xffffffff


	//   ....[33]....
        /*017c*/ 	.word	0xffffffff


	//   ....[34]....
        /*0180*/ 	.word	0xffffffff


	//   ....[35]....
        /*0184*/ 	.word	0xffffffff


	//   ....[36]....
        /*0188*/ 	.word	0xffffffff


	//   ....[37]....
        /*018c*/ 	.word	0xffffffff


	//   ....[38]....
        /*0190*/ 	.word	0xffffffff


	//   ....[39]....
        /*0194*/ 	.word	0xffffffff


	//   ....[40]....
        /*0198*/ 	.word	0xffffffff


	//   ....[41]....
        /*019c*/ 	.word	0xffffffff


	//   ....[42]....
        /*01a0*/ 	.word	0xffffffff


	//   ....[43]....
        /*01a4*/ 	.word	0xffffffff


	//   ....[44]....
        /*01a8*/ 	.word	0xffffffff


	//   ....[45]....
        /*01ac*/ 	.word	0xffffffff


	//   ....[46]....
        /*01b0*/ 	.word	0xffffffff


	//   ....[47]....
        /*01b4*/ 	.word	0xffffffff


	//   ....[48]....
        /*01b8*/ 	.word	0xffffffff


	//   ....[49]....
        /*01bc*/ 	.word	0xffffffff


	//   ....[50]....
        /*01c0*/ 	.word	0xffffffff


	//   ....[51]....
        /*01c4*/ 	.word	0xffffffff


	//   ....[52]....
        /*01c8*/ 	.word	0xffffffff


	//   ....[53]....
        /*01cc*/ 	.word	0xffffffff


	//   ....[54]....
        /*01d0*/ 	.word	0xffffffff


	//   ....[55]....
        /*01d4*/ 	.word	0x0500000f


	//   ....[56]....
        /*01d8*/ 	.word	0x0500000f


	//   ....[57]....
        /*01dc*/ 	.word	0x0500000f


	//   ....[58]....
        /*01e0*/ 	.word	0x0500000f


	//   ....[59]....
        /*01e4*/ 	.word	0x0500000f


	//   ....[60]....
        /*01e8*/ 	.word	0x0500000f


	//   ....[61]....
        /*01ec*/ 	.word	0x0500000f


	//   ....[62]....
        /*01f0*/ 	.word	0x0500000f


	//   ....[63]....
        /*01f4*/ 	.word	0x0500000f


	//   ....[64]....
        /*01f8*/ 	.word	0x0500000f


	//   ....[65]....
        /*01fc*/ 	.word	0x0500000f


	//   ....[66]....
        /*0200*/ 	.word	0x0500000f


	//   ....[67]....
        /*0204*/ 	.word	0x0500000f


	//   ....[68]....
        /*0208*/ 	.word	0x0500000f


	//   ....[69]....
        /*020c*/ 	.word	0x0500000f


	//   ....[70]....
        /*0210*/ 	.word	0x0500000f


	//   ....[71]....
        /*0214*/ 	.word	0x0500000f


	//   ....[72]....
        /*0218*/ 	.word	0x0500000f


	//----- nvinfo : EIATTR_COOP_GROUP_INSTR_OFFSETS
	.align		4
.L_263:
        /*021c*/ 	.byte	0x04, 0x28
        /*021e*/ 	.short	(.L_265 - .L_264)


	//   ....[0]....
.L_264:
        /*0220*/ 	.word	0x00000060


	//   ....[1]....
        /*0224*/ 	.word	0x00000130


	//   ....[2]....
        /*0228*/ 	.word	0x00000230


	//   ....[3]....
        /*022c*/ 	.word	0x000003a0


	//   ....[4]....
        /*0230*/ 	.word	0x00000500


	//   ....[5]....
        /*0234*/ 	.word	0x00000620


	//   ....[6]....
        /*0238*/ 	.word	0x00000780


	//   ....[7]....
        /*023c*/ 	.word	0x00001350


	//   ....[8]....
        /*0240*/ 	.word	0x00001e60


	//   ....[9]....
        /*0244*/ 	.word	0x00004530


	//   ....[10]....
        /*0248*/ 	.word	0x00004580


	//   ....[11]....
        /*024c*/ 	.word	0x00004590


	//   ....[12]....
        /*0250*/ 	.word	0x00004ba0


	//   ....[13]....
        /*0254*/ 	.word	0x00004c10


	//   ....[14]....
        /*0258*/ 	.word	0x00008750


	//   ....[15]....
        /*025c*/ 	.word	0x00008760


	//   ....[16]....
        /*0260*/ 	.word	0x00008d50


	//   ....[17]....
        /*0264*/ 	.word	0x00008e50


	//   ....[18]....
        /*0268*/ 	.word	0x000092c0


	//   ....[19]....
        /*026c*/ 	.word	0x00009330


	//   ....[20]....
        /*0270*/ 	.word	0x0000d000


	//   ....[21]....
        /*0274*/ 	.word	0x0000d050


	//   ....[22]....
        /*0278*/ 	.word	0x0000d350


	//   ....[23]....
        /*027c*/ 	.word	0x0000d3e0


	//   ....[24]....
        /*0280*/ 	.word	0x0000e420


	//   ....[25]....
        /*0284*/ 	.word	0x0000e450


	//   ....[26]....
        /*0288*/ 	.word	0x0000e4e0


	//   ....[27]....
        /*028c*/ 	.word	0x0000e500


	//   ....[28]....
        /*0290*/ 	.word	0x0000f730


	//   ....[29]....
        /*0294*/ 	.word	0x0000f790


	//   ....[30]....
        /*0298*/ 	.word	0x0000f7d0


	//   ....[31]....
        /*029c*/ 	.word	0x0000f800


	//   ....[32]....
        /*02a0*/ 	.word	0x0000f840


	//   ....[33]....
        /*02a4*/ 	.word	0x0000f850


	//   ....[34]....
        /*02a8*/ 	.word	0x000104c0


	//   ....[35]....
        /*02ac*/ 	.word	0x000104d0


	//   ....[36]....
        /*02b0*/ 	.word	0x00011500


	//   ....[37]....
        /*02b4*/ 	.word	0x00012020


	//   ....[38]....
        /*02b8*/ 	.word	0x00012a70


	//   ....[39]....
        /*02bc*/ 	.word	0x00012ab0


	//   ....[40]....
        /*02c0*/ 	.word	0x00012ae0


	//   ....[41]....
        /*02c4*/ 	.word	0x00012b00


	//   ....[42]....
        /*02c8*/ 	.word	0x00012bb0


	//   ....[43]....
        /*02cc*/ 	.word	0x00012bd0


	//   ....[44]....
        /*02d0*/ 	.word	0x00012c50


	//   ....[45]....
        /*02d4*/ 	.word	0x00012c70


	//   ....[46]....
        /*02d8*/ 	.word	0x00012cf0


	//   ....[47]....
        /*02dc*/ 	.word	0x00012d10


	//   ....[48]....
        /*02e0*/ 	.word	0x00012d90


	//   ....[49]....
        /*02e4*/ 	.word	0x00012db0


	//   ....[50]....
        /*02e8*/ 	.word	0x00012e30


	//   ....[51]....
        /*02ec*/ 	.word	0x00012e50


	//   ....[52]....
        /*02f0*/ 	.word	0x00012ed0


	//   ....[53]....
        /*02f4*/ 	.word	0x00012ee0


	//   ....[54]....
        /*02f8*/ 	.word	0x00015b30


	//   ....[55]....
        /*02fc*/ 	.word	0x000160d0


	//   ....[56]....
        /*0300*/ 	.word	0x00016250


	//   ....[57]....
        /*0304*/ 	.word	0x000162a0


	//   ....[58]....
        /*0308*/ 	.word	0x00016410


	//   ....[59]....
        /*030c*/ 	.word	0x00016480


	//   ....[60]....
        /*0310*/ 	.word	0x00016580


	//   ....[61]....
        /*0314*/ 	.word	0x000165f0


	//   ....[62]....
        /*0318*/ 	.word	0x000166f0


	//   ....[63]....
        /*031c*/ 	.word	0x00016760


	//   ....[64]....
        /*0320*/ 	.word	0x00016860


	//   ....[65]....
        /*0324*/ 	.word	0x000168d0


	//   ....[66]....
        /*0328*/ 	.word	0x000169d0


	//   ....[67]....
        /*032c*/ 	.word	0x00016a40


	//   ....[68]....
        /*0330*/ 	.word	0x00016b40


	//   ....[69]....
        /*0334*/ 	.word	0x00016ba0


	//   ....[70]....
        /*0338*/ 	.word	0x00016c90


	//   ....[71]....
        /*033c*/ 	.word	0x00016ce0


	//   ....[72]....
        /*0340*/ 	.word	0x000170e0


	//----- nvinfo : EIATTR_REG_RECONFIG
	.align		4
.L_265:
        /*0344*/ 	.byte	0x01, 0x54
	.zero		2


	//----- nvinfo : EIATTR_SYSCALL_OFFSETS
	.align		4
        /*0348*/ 	.byte	0x04, 0x46
        /*034a*/ 	.short	(.L_267 - .L_266)


	//   ....[0]....
.L_266:
        /*034c*/ 	.word	0x00001520


	//   ....[1]....
        /*0350*/ 	.word	0x00011ca0


	//   ....[2]....
        /*0354*/ 	.word	0x00011de0


	//   ....[3]....
        /*0358*/ 	.word	0x00011ed0


	//   ....[4]....
        /*035c*/ 	.word	0x00012690


	//----- nvinfo : EIATTR_MBARRIER_INSTR_OFFSETS
	.align		4
.L_267:
        /*0360*/ 	.byte	0x04, 0x39
        /*0362*/ 	.short	(.L_269 - .L_268)


	//   ....[0]....
.L_268:
        /*0364*/ 	.word	0x00000250
        /*0368*/ 	.word	0x000000ff
        /*036c*/ 	.word	0x00038800
        /*0370*/ 	.short	0x0100
        /*0372*/ 	.byte	0x08
	.zero		1


	//   ....[1]....
        /*0374*/ 	.word	0x00000260
        /*0378*/ 	.word	0x000000ff
        /*037c*/ 	.word	0x00038820
        /*0380*/ 	.short	0x0100
        /*0382*/ 	.byte	0x08
	.zero		1


	//   ....[2]....
        /*0384*/ 	.word	0x00000350
        /*0388*/ 	.word	0x000000ff
        /*038c*/ 	.word	0x00038830
        /*0390*/ 	.short	0x0100
        /*0392*/ 	.byte	0x08
	.zero		1


	//   ....[3]....
        /*0394*/ 	.word	0x00000360
        /*0398*/ 	.word	0x000000ff
        /*039c*/ 	.word	0x00038840
        /*03a0*/ 	.short	0x0100
        /*03a2*/ 	.byte	0x08
	.zero		1


	//   ....[4]....
        /*03a4*/ 	.word	0x00000370
        /*03a8*/ 	.word	0x000000ff
        /*03ac*/ 	.word	0x00038838
        /*03b0*/ 	.short	0x0100
        /*03b2*/ 	.byte	0x08
	.zero		1


	//   ....[5]....
        /*03b4*/ 	.word	0x00000380
        /*03b8*/ 	.word	0x000000ff
        /*03bc*/ 	.word	0x00038848
        /*03c0*/ 	.short	0x0100
        /*03c2*/ 	.byte	0x08
	.zero		1


	//   ....[6]....
        /*03c4*/ 	.word	0x000004b0
        /*03c8*/ 	.word	0x000000ff
        /*03cc*/ 	.word	0x00038850
        /*03d0*/ 	.short	0x0100
        /*03d2*/ 	.byte	0x08
	.zero		1


	//   ....[7]....
        /*03d4*/ 	.word	0x000004c0
        /*03d8*/ 	.word	0x000000ff
        /*03dc*/ 	.word	0x00038860
        /*03e0*/ 	.short	0x0100
        /*03e2*/ 	.byte	0x08
	.zero		1


	//   ....[8]....
        /*03e4*/ 	.word	0x000004d0
        /*03e8*/ 	.word	0x000000ff
        /*03ec*/ 	.word	0x00038858
        /*03f0*/ 	.short	0x0100
        /*03f2*/ 	.byte	0x08
	.zero		1


	//   ....[9]....
        /*03f4*/ 	.word	0x000004e0
        /*03f8*/ 	.word	0x000000ff
        /*03fc*/ 	.word	0x00038868
        /*0400*/ 	.short	0x0100
        /*0402*/ 	.byte	0x08
	.zero		1


	//   ....[10]....
        /*0404*/ 	.word	0x000005d0
        /*0408*/ 	.word	0x000000ff
        /*040c*/ 	.word	0x00038870
        /*0410*/ 	.short	0x0100
        /*0412*/ 	.byte	0x06
	.zero		1


	//   ....[11]....
        /*0414*/ 	.word	0x000005e0
        /*0418*/ 	.word	0x000000ff
        /*041c*/ 	.word	0x00038880
        /*0420*/ 	.short	0x0100
        /*0422*/ 	.byte	0x06
	.zero		1


	//   ....[12]....
        /*0424*/ 	.word	0x000005f0
        /*0428*/ 	.word	0x000000ff
        /*042c*/ 	.word	0x00038878
        /*0430*/ 	.short	0x0100
        /*0432*/ 	.byte	0x06
	.zero		1


	//   ....[13]....
        /*0434*/ 	.word	0x00000600
        /*0438*/ 	.word	0x000000ff
        /*043c*/ 	.word	0x00038888
        /*0440*/ 	.short	0x0100
        /*0442*/ 	.byte	0x06
	.zero		1


	//   ....[14]....
        /*0444*/ 	.word	0x00000730
        /*0448*/ 	.word	0x000000ff
        /*044c*/ 	.word	0x00038890
        /*0450*/ 	.short	0x0100
        /*0452*/ 	.byte	0x08
	.zero		1


	//   ....[15]....
        /*0454*/ 	.word	0x00000740
        /*0458*/ 	.word	0x000000ff
        /*045c*/ 	.word	0x000388a0
        /*0460*/ 	.short	0x0100
        /*0462*/ 	.byte	0x08
	.zero		1


	//   ....[16]....
        /*0464*/ 	.word	0x00000750
        /*0468*/ 	.word	0x000000ff
        /*046c*/ 	.word	0x00038898
        /*0470*/ 	.short	0x0100
        /*0472*/ 	.byte	0x08
	.zero		1


	//   ....[17]....
        /*0474*/ 	.word	0x00000760
        /*0478*/ 	.word	0x000000ff
        /*047c*/ 	.word	0x000388a8
        /*0480*/ 	.short	0x0100
        /*0482*/ 	.byte	0x08
	.zero		1


	//   ....[18]....
        /*0484*/ 	.word	0x00000890
        /*0488*/ 	.word	0x000000ff
        /*048c*/ 	.word	0x000388b0
        /*0490*/ 	.short	0x0100
        /*0492*/ 	.byte	0x08
	.zero		1


	//   ....[19]....
        /*0494*/ 	.word	0x000008a0
        /*0498*/ 	.word	0x000000ff
        /*049c*/ 	.word	0x000388c0
        /*04a0*/ 	.short	0x0100
        /*04a2*/ 	.byte	0x08
	.zero		1


	//   ....[20]....
        /*04a4*/ 	.word	0x000008b0
        /*04a8*/ 	.word	0x000000ff
        /*04ac*/ 	.word	0x000388b8
        /*04b0*/ 	.short	0x0100
        /*04b2*/ 	.byte	0x08
	.zero		1


	//   ....[21]....
        /*04b4*/ 	.word	0x000008c0
        /*04b8*/ 	.word	0x000000ff
        /*04bc*/ 	.word	0x000388c8
        /*04c0*/ 	.short	0x0100
        /*04c2*/ 	.byte	0x08
	.zero		1


	//   ....[22]....
        /*04c4*/ 	.word	0x00001560
        /*04c8*/ 	.word	0x000000ff
        /*04cc*/ 	.word	0x00038800
        /*04d0*/ 	.short	0x010a
        /*04d2*/ 	.byte	0x04
	.zero		1


	//   ....[23]....
        /*04d4*/ 	.word	0x000015d0
        /*04d8*/ 	.word	0x000000ff
        /*04dc*/ 	.word	0x00038830
        /*04e0*/ 	.short	0x010a
        /*04e2*/ 	.byte	0x04
	.zero		1


	//   ....[24]....
        /*04e4*/ 	.word	0x00001670
        /*04e8*/ 	.word	0x000000ff
        /*04ec*/ 	.word	0x00038830
        /*04f0*/ 	.short	0x010a
        /*04f2*/ 	.byte	0x04
	.zero		1


	//   ....[25]....
        /*04f4*/ 	.word	0x00005010
        /*04f8*/ 	.word	0x00000000
        /*04fc*/ 	.word	0x00000000
        /*0500*/ 	.short	0x0101
        /*0502*/ 	.byte	0x3f
	.zero		1


	//   ....[26]....
        /*0504*/ 	.word	0x00005770
        /*0508*/ 	.word	0x000000ff
        /*050c*/ 	.word	0x00038830
        /*0510*/ 	.short	0x010a
        /*0512*/ 	.byte	0x06
	.zero		1


	//   ....[27]....
        /*0514*/ 	.word	0x000057c0
        /*0518*/ 	.word	0x000000ff
        /*051c*/ 	.word	0x00038830
        /*0520*/ 	.short	0x010a
        /*0522*/ 	.byte	0x06
	.zero		1


	//   ....[28]....
        /*0524*/ 	.word	0x000080b0
        /*0528*/ 	.word	0x000000ff
        /*052c*/ 	.word	0x00038850
        /*0530*/ 	.short	0x010a
        /*0532*/ 	.byte	0x07
	.zero		1


	//   ....[29]....
        /*0534*/ 	.word	0x000080f0
        /*0538*/ 	.word	0x000000ff
        /*053c*/ 	.word	0x00038850
        /*0540*/ 	.short	0x010a
        /*0542*/ 	.byte	0x07
	.zero		1


	//   ....[30]....
        /*0544*/ 	.word	0x00009770
        /*0548*/ 	.word	0x000000ab
        /*054c*/ 	.word	0x00000000
        /*0550*/ 	.short	0x0101
        /*0552*/ 	.byte	0x3f
	.zero		1


	//   ....[31]....
        /*0554*/ 	.word	0x000097c0
        /*0558*/ 	.word	0x000000af
        /*055c*/ 	.word	0x00000000
        /*0560*/ 	.short	0x0101
        /*0562*/ 	.byte	0x3f
	.zero		1


	//   ....[32]....
        /*0564*/ 	.word	0x00009d00
        /*0568*/ 	.word	0x000000ff
        /*056c*/ 	.word	0x00038830
        /*0570*/ 	.short	0x010a
        /*0572*/ 	.byte	0x06
	.zero		1


	//   ....[33]....
        /*0574*/ 	.word	0x00009d50
        /*0578*/ 	.word	0x000000ff
        /*057c*/ 	.word	0x00038830
        /*0580*/ 	.short	0x010a
        /*0582*/ 	.byte	0x06
	.zero		1


	//   ....[34]....
        /*0584*/ 	.word	0x0000c650
        /*0588*/ 	.word	0x000000ff
        /*058c*/ 	.word	0x00038850
        /*0590*/ 	.short	0x010a
        /*0592*/ 	.byte	0x0b
	.zero		1


	//   ....[35]....
        /*0594*/ 	.word	0x0000c690
        /*0598*/ 	.word	0x000000ff
        /*059c*/ 	.word	0x00038850
        /*05a0*/ 	.short	0x010a
        /*05a2*/ 	.byte	0x0b
	.zero		1


	//   ....[36]....
        /*05a4*/ 	.word	0x0000d710
        /*05a8*/ 	.word	0x00000099
        /*05ac*/ 	.word	0x00000000
        /*05b0*/ 	.short	0x0101
        /*05b2*/ 	.byte	0x3f
	.zero		1


	//   ....[37]....
        /*05b4*/ 	.word	0x0000d7e0
        /*05b8*/ 	.word	0x000000a4
        /*05bc*/ 	.word	0x00000000
        /*05c0*/ 	.short	0x0101
        /*05c2*/ 	.byte	0x3f
	.zero		1


	//   ....[38]....
        /*05c4*/ 	.word	0x0000e390
        /*05c8*/ 	.word	0x000000ff
        /*05cc*/ 	.word	0x00038850
        /*05d0*/ 	.short	0x010a
        /*05d2*/ 	.byte	0x05
	.zero		1


	//   ....[39]....
        /*05d4*/ 	.word	0x0000e3d0
        /*05d8*/ 	.word	0x000000ff
        /*05dc*/ 	.word	0x00038850
        /*05e0*/ 	.short	0x010a
        /*05e2*/ 	.byte	0x05
	.zero		1


	//   ....[40]....
        /*05e4*/ 	.word	0x0000e7e0
        /*05e8*/ 	.word	0x00000005
        /*05ec*/ 	.word	0x00000000
        /*05f0*/ 	.short	0x0101
        /*05f2*/ 	.byte	0x3f
	.zero		1


	//   ....[41]....
        /*05f4*/ 	.word	0x0000f870
        /*05f8*/ 	.word	0x000000ff
        /*05fc*/ 	.word	0x00000000
        /*0600*/ 	.short	0x0101
        /*0602*/ 	.byte	0x04
	.zero		1


	//   ....[42]....
        /*0604*/ 	.word	0x00012240
        /*0608*/ 	.word	0x000000ff
        /*060c*/ 	.word	0x00038840
        /*0610*/ 	.short	0x010a
        /*0612*/ 	.byte	0x26
	.zero		1


	//   ....[43]....
        /*0614*/ 	.word	0x00013060
        /*0618*/ 	.word	0x000000ff
        /*061c*/ 	.word	0x00038800
        /*0620*/ 	.short	0x0107
        /*0622*/ 	.byte	0x26
	.zero		1


	//   ....[44]....
        /*0624*/ 	.word	0x000130d0
        /*0628*/ 	.word	0x000000ff
        /*062c*/ 	.word	0x00038800
        /*0630*/ 	.short	0x0101
        /*0632*/ 	.byte	0x26
	.zero		1


	//   ....[45]....
        /*0634*/ 	.word	0x000130f0
        /*0638*/ 	.word	0x000000ff
        /*063c*/ 	.word	0x00038820
        /*0640*/ 	.short	0x010a
        /*0642*/ 	.byte	0x26
	.zero		1


	//   ....[46]....
        /*0644*/ 	.word	0x000134e0
        /*0648*/ 	.word	0x000000ff
        /*064c*/ 	.word	0x00038848
        /*0650*/ 	.short	0x010a
        /*0652*/ 	.byte	0x26
	.zero		1


	//   ....[47]....
        /*0654*/ 	.word	0x00013980
        /*0658*/ 	.word	0x000000ff
        /*065c*/ 	.word	0x00038860
        /*0660*/ 	.short	0x010a
        /*0662*/ 	.byte	0x26
	.zero		1


	//   ....[48]....
        /*0664*/ 	.word	0x00014030
        /*0668*/ 	.word	0x000000ff
        /*066c*/ 	.word	0x00038840
        /*0670*/ 	.short	0x010a
        /*0672*/ 	.byte	0x26
	.zero		1


	//   ....[49]....
        /*0674*/ 	.word	0x000144d0
        /*0678*/ 	.word	0x000000ff
        /*067c*/ 	.word	0x00038868
        /*0680*/ 	.short	0x010a
        /*0682*/ 	.byte	0x26
	.zero		1


	//   ....[50]....
        /*0684*/ 	.word	0x00014bd0
        /*0688*/ 	.word	0x000000ff
        /*068c*/ 	.word	0x00038848
        /*0690*/ 	.short	0x010a
        /*0692*/ 	.byte	0x26
	.zero		1


	//   ....[51]....
        /*0694*/ 	.word	0x00015050
        /*0698*/ 	.word	0x000000ff
        /*069c*/ 	.word	0x00038860
        /*06a0*/ 	.short	0x010a
        /*06a2*/ 	.byte	0x26
	.zero		1


	//   ....[52]....
        /*06a4*/ 	.word	0x00015590
        /*06a8*/ 	.word	0x00000003
        /*06ac*/ 	.word	0x00038860
        /*06b0*/ 	.short	0x010a
        /*06b2*/ 	.byte	0x3f
	.zero		1


	//   ....[53]....
        /*06b4*/ 	.word	0x00015ac0
        /*06b8*/ 	.word	0x00000002
        /*06bc*/ 	.word	0x00038820
        /*06c0*/ 	.short	0x010a
        /*06c2*/ 	.byte	0x3f
	.zero		1


	//   ....[54]....
        /*06c4*/ 	.word	0x00015c40
        /*06c8*/ 	.word	0x00000006
        /*06cc*/ 	.word	0x00000000
        /*06d0*/ 	.short	0x010a
        /*06d2*/ 	.byte	0x3f
	.zero		1


	//   ....[55]....
        /*06d4*/ 	.word	0x00015cb0
        /*06d8*/ 	.word	0x00000003
        /*06dc*/ 	.word	0x00000000
        /*06e0*/ 	.short	0x010a
        /*06e2*/ 	.byte	0x3f
	.zero		1


	//   ....[56]....
        /*06e4*/ 	.word	0x00015d10
        /*06e8*/ 	.word	0x00000000
        /*06ec*/ 	.word	0x00000000
        /*06f0*/ 	.short	0x010a
        /*06f2*/ 	.byte	0x3f
	.zero		1


	//   ....[57]....
        /*06f4*/ 	.word	0x00015d40
        /*06f8*/ 	.word	0x00000003
        /*06fc*/ 	.word	0x00000000
        /*0700*/ 	.short	0x010a
        /*0702*/ 	.byte	0x3f
	.zero		1


	//   ....[58]....
        /*0704*/ 	.word	0x00015dc0
        /*0708*/ 	.word	0x00000003
        /*070c*/ 	.word	0x00038800
        /*0710*/ 	.short	0x010a
        /*0712*/ 	.byte	0x3f
	.zero		1


	//   ....[59]....
        /*0714*/ 	.word	0x00015e30
        /*0718*/ 	.word	0x00000003
        /*071c*/ 	.word	0x00038830
        /*0720*/ 	.short	0x010a
        /*0722*/ 	.byte	0x3f
	.zero		1


	//   ....[60]....
        /*0724*/ 	.word	0x00015ea0
        /*0728*/ 	.word	0x00000006
        /*072c*/ 	.word	0x00038830
        /*0730*/ 	.short	0x010a
        /*0732*/ 	.byte	0x3f
	.zero		1


	//   ....[61]....
        /*0734*/ 	.word	0x00015f00
        /*0738*/ 	.word	0x00000003
        /*073c*/ 	.word	0x00038850
        /*0740*/ 	.short	0x010a
        /*0742*/ 	.byte	0x3f
	.zero		1


	//   ....[62]....
        /*0744*/ 	.word	0x00015f70
        /*0748*/ 	.word	0x00000006
        /*074c*/ 	.word	0x00038830
        /*0750*/ 	.short	0x010a
        /*0752*/ 	.byte	0x3f
	.zero		1


	//   ....[63]....
        /*0754*/ 	.word	0x00015fd0
        /*0758*/ 	.word	0x00000003
        /*075c*/ 	.word	0x00038850
        /*0760*/ 	.short	0x010a
        /*0762*/ 	.byte	0x3f
	.zero		1


	//   ....[64]....
        /*0764*/ 	.word	0x00016030
        /*0768*/ 	.word	0x00000005
        /*076c*/ 	.word	0x00038850
        /*0770*/ 	.short	0x010a
        /*0772*/ 	.byte	0x3f
	.zero		1


	//   ....[65]....
        /*0774*/ 	.word	0x00016190
        /*0778*/ 	.word	0x00000003
        /*077c*/ 	.word	0x00038840
        /*0780*/ 	.short	0x010a
        /*0782*/ 	.byte	0x3f
	.zero		1


	//   ....[66]....
        /*0784*/ 	.word	0x00016d20
        /*0788*/ 	.word	0x00000003
        /*078c*/ 	.word	0x00038820
        /*0790*/ 	.short	0x010a
        /*0792*/ 	.byte	0x3f
	.zero		1


	//   ....[67]....
        /*0794*/ 	.word	0x00016d80
        /*0798*/ 	.word	0x00000003
        /*079c*/ 	.word	0x00038848
        /*07a0*/ 	.short	0x010a
        /*07a2*/ 	.byte	0x3f
	.zero		1


	//   ....[68]....
        /*07a4*/ 	.word	0x00016de0
        /*07a8*/ 	.word	0x00000003
        /*07ac*/ 	.word	0x00038860
        /*07b0*/ 	.short	0x010a
        /*07b2*/ 	.byte	0x3f
	.zero		1


	//   ....[69]....
        /*07b4*/ 	.word	0x00016e40
        /*07b8*/ 	.word	0x00000003
        /*07bc*/ 	.word	0x00038840
        /*07c0*/ 	.short	0x010a
        /*07c2*/ 	.byte	0x3f
	.zero		1


	//   ....[70]....
        /*07c4*/ 	.word	0x00016ea0
        /*07c8*/ 	.word	0x00000003
        /*07cc*/ 	.word	0x00038868
        /*07d0*/ 	.short	0x010a
        /*07d2*/ 	.byte	0x3f
	.zero		1


	//   ....[71]....
        /*07d4*/ 	.word	0x00016f00
        /*07d8*/ 	.word	0x00000003
        /*07dc*/ 	.word	0x00038848
        /*07e0*/ 	.short	0x010a
        /*07e2*/ 	.byte	0x3f
	.zero		1


	//   ....[72]....
        /*07e4*/ 	.word	0x00016f60
        /*07e8*/ 	.word	0x00000003
        /*07ec*/ 	.word	0x00038860
        /*07f0*/ 	.short	0x010a
        /*07f2*/ 	.byte	0x3f
	.zero		1


	//   ....[73]....
        /*07f4*/ 	.word	0x00016fb0
        /*07f8*/ 	.word	0x00000003
        /*07fc*/ 	.word	0x00038860
        /*0800*/ 	.short	0x010a
        /*0802*/ 	.byte	0x3f
	.zero		1


	//   ....[74]....
        /*0804*/ 	.word	0x00017000
        /*0808*/ 	.word	0x00000002
        /*080c*/ 	.word	0x00038820
        /*0810*/ 	.short	0x010a
        /*0812*/ 	.byte	0x3f
	.zero		1


	//   ....[75]....
        /*0814*/ 	.word	0x000171a0
        /*0818*/ 	.word	0x00000006
        /*081c*/ 	.word	0x00000000
        /*0820*/ 	.short	0x010a
        /*0822*/ 	.byte	0x3f
	.zero		1


	//   ....[76]....
        /*0824*/ 	.word	0x000171f0
        /*0828*/ 	.word	0x00000003
        /*082c*/ 	.word	0x00000000
        /*0830*/ 	.short	0x010a
        /*0832*/ 	.byte	0x3f
	.zero		1


	//   ....[77]....
        /*0834*/ 	.word	0x00017240
        /*0838*/ 	.word	0x00000000
        /*083c*/ 	.word	0x00000000
        /*0840*/ 	.short	0x010a
        /*0842*/ 	.byte	0x3f
	.zero		1


	//----- nvinfo : EIATTR_NUM_MBARRIERS
	.align		4
.L_269:
        /*0844*/ 	.byte	0x03, 0x38
        /*0846*/ 	.short	0x0016


	//----- nvinfo : EIATTR_EXIT_INSTR_OFFSETS
	.align		4
        /*0848*/ 	.byte	0x04, 0x1c
        /*084a*/ 	.short	(.L_271 - .L_270)


	//   ....[0]....
.L_270:
        /*084c*/ 	.word	0x00015d90


	//----- nvinfo : EIATTR_MAX_THREADS
	.align		4
.L_271:
        /*0850*/ 	.byte	0x04, 0x05
        /*0852*/ 	.short	(.L_273 - .L_272)
.L_272:
        /*0854*/ 	.word	0x00000180
        /*0858*/ 	.word	0x00000001
        /*085c*/ 	.word	0x00000001


	//----- nvinfo : EIATTR_CRS_STACK_SIZE
	.align		4
.L_273:
        /*0860*/ 	.byte	0x04, 0x1e
        /*0862*/ 	.short	(.L_275 - .L_274)
.L_274:
        /*0864*/ 	.word	0x00000000


	//----- nvinfo : EIATTR_CBANK_PARAM_SIZE
	.align		4
.L_275:
        /*0868*/ 	.byte	0x03, 0x19
        /*086a*/ 	.short	0x0a70


	//----- nvinfo : EIATTR_PARAM_CBANK
	.align		4
        /*086c*/ 	.byte	0x04, 0x0a
        /*086e*/ 	.short	(.L_277 - .L_276)
	.align		4
.L_276:
        /*0870*/ 	.word	index@(.nv.constant0._ZN7cutlass13device_kernelIN5flash11enable_sm90INS1_16FlashAttnFwdSm90INS1_25CollectiveMainloopFwdSm90ILi2EN4cute5tupleIJNS5_1CILi1EEES8_S8_EEENS6_IJNS7_ILi128EEENS7_ILi80EEENS7_ILi256EEEEEELi256ENS_6half_tEfNS_4arch4Sm90ELb1ELb0ELb1ELb0ELb0ELb0ELb0ELb1ELb1ELb1ELb1ELb0EEENS1_21CollectiveEpilogueFwdINS6_IJSA_SC_SB_EEES9_SE_SG_Li256ELb0ELb1ELb1ELb0EEENS1_19SingleTileSchedulerILb0ELb1ELb1ELi128EEEEEEEEEvNT_6ParamsE)
        /*0874*/ 	.short	0x0210
        /*0876*/ 	.short	0x0a70


	//----- nvinfo : EIATTR_SW_WAR
	.align		4
.L_277:
        /*0878*/ 	.byte	0x04, 0x36
        /*087a*/ 	.short	(.L_279 - .L_278)
.L_278:
        /*087c*/ 	.word	0x00000008
.L_279:


//--------------------- .nv.info._ZN7cutlass13device_kernelIN5flash11enable_sm90INS1_16FlashAttnFwdSm90INS1_25CollectiveMainloopFwdSm90ILi2EN4cute5tupleIJNS5_1CILi1EEES8_S8_EEENS6_IJNS7_ILi128EEENS7_ILi80EEENS7_ILi256EEEEEELi256ENS_6half_tEfNS_4arch4Sm90ELb1ELb0ELb1ELb1ELb0ELb0ELb0ELb1ELb1ELb1ELb1ELb0EEENS1_21CollectiveEpilogueFwdINS6_IJSA_SC_SB_EEES9_SE_SG_Li256ELb1ELb1ELb1ELb0EEENS1_36VarlenDynamicPersistentTileSchedulerILi128ELi80ELi256ELi128ELb1ELb1ELb1ELb1ELb1ELb1EEEEEEEEEvNT_6ParamsE --------------------------
	.section	.nv.info._ZN7cutlass13device_kernelIN5flash11enable_sm90INS1_16FlashAttnFwdSm90INS1_25CollectiveMainloopFwdSm90ILi2EN4cute5tupleIJNS5_1CILi1EEES8_S8_EEENS6_IJNS7_ILi128EEENS7_ILi80EEENS7_ILi256EEEEEELi256ENS_6half_tEfNS_4arch4Sm90ELb1ELb0ELb1ELb1ELb0ELb0ELb0ELb1ELb1ELb1ELb1ELb0EEENS1_21CollectiveEpilogueFwdINS6_IJSA_SC_SB_EEES9_SE_SG_Li256ELb1ELb1ELb1ELb0EEENS1_36VarlenDynamicPersistentTileSchedulerILi128ELi80ELi256ELi128ELb1ELb1ELb1ELb1ELb1ELb1EEEEEEEEEvNT_6ParamsE,"",@"SHT_CUDA_INFO"
	.sectionflags	@""
	.align	4


	//----- nvinfo : EIATTR_CUDA_API_VERSION
	.align		4
        /*0000*/ 	.byte	0x04, 0x37
        /*0002*/ 	.short	(.L_281 - .L_280)
.L_280:
        /*0004*/ 	.word	0x00000082


	//----- nvinfo : EIATTR_KPARAM_INFO
	.align		4
.L_281:
        /*0008*/ 	.byte	0x04, 0x17
        /*000a*/ 	.short	(.L_283 - .L_282)
.L_282:
        /*000c*/ 	.word	0x00000000
        /*0010*/ 	.short	0x0000
        /*0012*/ 	.short	0x0070
        /*0014*/ 	.byte	0x00, 0xf0, 0x01, 0x2a


	//----- nvinfo : EIATTR_SPARSE_MMA_MASK
	.align		4
.L_283:
        /*0018*/ 	.byte	0x03, 0x50
        /*001a*/ 	.short	0x0000


	//----- nvinfo : EIATTR_MAXREG_COUNT
	.align		4
        /*001c*/ 	.byte	0x03, 0x1b
        /*001e*/ 	.short	0x00a8


	//----- nvinfo : EIATTR_NUM_BARRIERS
	.align		4
        /*0020*/ 	.byte	0x02, 0x4c
        /*0022*/ 	.byte	0x09
	.zero		1


	//----- nvinfo : EIATTR_EXTERNS
	.align		4
        /*0024*/ 	.byte	0x04, 0x0f
        /*0026*/ 	.short	(.L_285 - .L_284)


	//   ....[0]....
	.align		4
.L_284:
        /*0028*/ 	.word	index@(__assertfail)


	//----- nvinfo : EIATTR_ANNOTATIONS
	.align		4
.L_285:
        /*002c*/ 	.byte	0x04, 0x55
        /*002e*/ 	.short	(.L_287 - .L_286)


	//   ....[0]....
.L_286:
        /* <DEDUP_REMOVED lines=80> */


	//----- nvinfo : EIATTR_MERCURY_ISA_VERSION
	.align		4
.L_287:
        /*0520*/ 	.byte	0x03, 0x5f
        /*0522*/ 	.short	0x0101


	//----- nvinfo : EIATTR_UNUSED_LOAD_BYTE_OFFSET
	.align		4
        /*0524*/ 	.byte	0x04, 0x44
        /*0526*/ 	.short	(.L_289 - .L_288)


	//   ....[0]....
.L_288:
        /*0528*/ 	.word	0x00000a10
        /*052c*/ 	.word	0x0000fff0


	//   ....[1]....
        /*0530*/ 	.word	0x0000f840
        /*0534*/ 	.word	0x0000fff0


	//----- nvinfo : EIATTR_INT_WARP_WIDE_INSTR_OFFSETS
	.align		4
.L_289:
        /*0538*/ 	.byte	0x04, 0x31
        /*053a*/ 	.short	(.L_291 - .L_290)


	//   ....[0]....
.L_290:
        /*053c*/ 	.word	0x00000130


	//   ....[1]....
        /*0540*/ 	.word	0x00000170


	//   ....[2]....
        /*0544*/ 	.word	0x000001e0


	//   ....[3]....
        /*0548*/ 	.word	0x00016050


	//   ....[4]....
        /*054c*/ 	.word	0x000160f0


	//   ....[5]....
        /*0550*/ 	.word	0x0001a540


	//   ....[6]....
        /*0554*/ 	.word	0x0001a5b0


	//----- nvinfo : EIATTR_COOP_GROUP_MASK_REGIDS
	.align		4
.L_291:
        /*0558*/ 	.byte	0x04, 0x29
        /*055a*/ 	.short	(.L_293 - .L_292)


	//   ....[0]....
.L_292:
        /*055c*/ 	.word	0xffffffff


	//   ....[1]....
        /*0560*/ 	.word	0xffffffff


	//   ....[2]....
        /*0564*/ 	.word	0xffffffff


	//   ....[3]....
        /*0568*/ 	.word	0xffffffff


	//   ....[4]....
        /*056c*/ 	.word	0xffffffff


	//   ....[5]....
        /*0570*/ 	.word	0xffffffff


	//   ....[6]....
        /*0574*/ 	.word	0xffffffff


	//   ....[7]....
        /*0578*/ 	.word	0xffffffff


	//   ....[8]....
        /*057c*/ 	.word	0xffffffff


	//   ....[9]....
        /*0580*/ 	.word	0xffffffff


	//   ....[10]....
        /*0584*/ 	.word	0xffffffff


	//   ....[11]....
        /*0588*/ 	.word	0xffffffff


	//   ....[12]....
        /*058c*/ 	.word	0xffffffff


	//   ....[13]....
        /*0590*/ 	.word	0xffffffff


	//   ....[14]....
        /*0594*/ 	.word	0xffffffff


	//   ....[15]....
        /*0598*/ 	.word	0xffffffff


	//   ....[16]....
        /*059c*/ 	.word	0xffffffff


	//   ....[17]....
        /*05a0*/ 	.word	0xffffffff


	//   ....[18]....
        /*05a4*/ 	.word	0xffffffff


	//   ....[19]....
        /*05a8*/ 	.word	0xffffffff


	//   ....[20]....
        /*05ac*/ 	.word	0xffffffff


	//   ....[21]....
        /*05b0*/ 	.word	0xffffffff


	//   ....[22]....
        /*05b4*/ 	.word	0xffffffff


	//   ....[23]....
        /*05b8*/ 	.word	0xffffffff


	//   ....[24]....
        /*05bc*/ 	.word	0xffffffff


	//   ....[25]....
        /*05c0*/ 	.word	0xffffffff


	//   ....[26]....
        /*05c4*/ 	.word	0xffffffff


	//   ....[27]....
        /*05c8*/ 	.word	0xffffffff


	//   ....[28]....
        /*05cc*/ 	.word	0xffffffff


	//   ....[29]....
        /*05d0*/ 	.word	0xffffffff


	//   ....[30]....
        /*05d4*/ 	.word	0xffffffff


	//   ....[31]....
        /*05d8*/ 	.word	0xffffffff


	//   ....[32]....
        /*05dc*/ 	.word	0xffffffff


	//   ....[33]....
        /*05e0*/ 	.word	0xffffffff


	//   ....[34]....
        /*05e4*/ 	.word	0xffffffff


	//   ....[35]....
        /*05e8*/ 	.word	0xffffffff


	//   ....[36]....
        /*05ec*/ 	.word	0xffffffff


	//   ....[37]....
        /*05f0*/ 	.word	0xffffffff


	//   ....[38]....
        /*05f4*/ 	.word	0xffffffff


	//   ....[39]....
        /*05f8*/ 	.word	0xffffffff


	//   ....[40]....
        /*05fc*/ 	.word	0xffffffff


	//   ....[41]....
        /*0600*/ 	.word	0xffffffff


	//   ....[42]....
        /*0604*/ 	.word	0xffffffff


	//   ....[43]....
        /*0608*/ 	.word	0xffffffff


	//   ....[44]....
        /*060c*/ 	.word	0xffffffff


	//   ....[45]....
        /*0610*/ 	.word	0xffffffff


	//   ....[46]....
        /*0614*/ 	.word	0xffffffff


	//   ....[47]....
        /*0618*/ 	.word	0xffffffff


	//   ....[48]....
        /*061c*/ 	.word	0xffffffff


	//   ....[49]....
        /*0620*/ 	.word	0xffffffff


	//   ....[50]....
        /*0624*/ 	.word	0xffffffff


	//   ....[51]....
        /*0628*/ 	.word	0xffffffff


	//   ....[52]....
        /*062c*/ 	.word	0xffffffff


	//   ....[53]....
        /*0630*/ 	.word	0xffffffff


	//   ....[54]....
        /*0634*/ 	.word	0xffffffff


	//   ....[55]....
        /*0638*/ 	.word	0xffffffff


	//   ....[56]....
        /*063c*/ 	.word	0xffffffff


	//   ....[57]....
        /*0640*/ 	.word	0xffffffff


	//   ....[58]....
        /*0644*/ 	.word	0xffffffff


	//   ....[59]....
        /*0648*/ 	.word	0xffffffff


	//   ....[60]....
        /*064c*/ 	.word	0xffffffff


	//   ....[61]....
        /*0650*/ 	.word	0xffffffff


	//   ....[62]....
        /*0654*/ 	.word	0xffffffff


	//   ....[63]....
        /*0658*/ 	.word	0xffffffff


	//   ....[64]....
        /*065c*/ 	.word	0xffffffff


	//   ....[65]....
        /*0660*/ 	.word	0xffffffff


	//   ....[66]....
        /*0664*/ 	.word	0xffffffff


	//   ....[67]....
        /*0668*/ 	.word	0xffffffff


	//   ....[68]....
        /*066c*/ 	.word	0xffffffff


	//   ....[69]....
        /*0670*/ 	.word	0xffffffff


	//   ....[70]....
        /*0674*/ 	.word	0xffffffff


	//   ....[71]....
        /*0678*/ 	.word	0xffffffff


	//   ....[72]....
        /*067c*/ 	.word	0xffffffff


	//   ....[73]....
        /*0680*/ 	.word	0xffffffff


	//   ....[74]....
        /*0684*/ 	.word	0xffffffff


	//   ....[75]....
        /*0688*/ 	.word	0xffffffff


	//   ....[76]....
        /*068c*/ 	.word	0xffffffff


	//   ....[77]....
        /*0690*/ 	.word	0xffffffff


	//   ....[78]....
        /*0694*/ 	.word	0xffffffff


	//   ....[79]....
        /*0698*/ 	.word	0xffffffff


	//   ....[80]....
        /*069c*/ 	.word	0xffffffff


	//   ....[81]....
        /*06a0*/ 	.word	0xffffffff


	//   ....[82]....
        /*06a4*/ 	.word	0xffffffff


	//   ....[83]....
        /*06a8*/ 	.word	0xffffffff


	//   ....[84]....
        /*06ac*/ 	.word	0xffffffff


	//   ....[85]....
        /*06b0*/ 	.word	0xffffffff


	//   ....[86]....
        /*06b4*/ 	.word	0xffffffff


	//   ....[87]....
        /*06b8*/ 	.word	0xffffffff


	//   ....[88]....
        /*06bc*/ 	.word	0xffffffff


	//   ....[89]....
        /*06c0*/ 	.word	0xffffffff


	//   ....[90]....
        /*06c4*/ 	.word	0xffffffff


	//   ....[91]....
        /*06c8*/ 	.word	0xffffffff


	//   ....[92]....
        /*06cc*/ 	.word	0xffffffff


	//   ....[93]....
        /*06d0*/ 	.word	0xffffffff


	//   ....[94]....
        /*06d4*/ 	.word	0xffffffff


	//   ....[95]....
        /*06d8*/ 	.word	0xffffffff


	//   ....[96]....
        /*06dc*/ 	.word	0xffffffff


	//   ....[97]....
        /*06e0*/ 	.word	0xffffffff


	//   ....[98]....
        /*06e4*/ 	.word	0xffffffff


	//   ....[99]....
        /*06e8*/ 	.word	0xffffffff


	//   ....[100]....
        /*06ec*/ 	.word	0xffffffff


	//   ....[101]....
        /*06f0*/ 	.word	0xffffffff


	//   ....[102]....
        /*06f4*/ 	.word	0xffffffff


	//   ....[103]....
        /*06f8*/ 	.word	0xffffffff


	//   ....[104]....
        /*06fc*/ 	.word	0xffffffff


	//   ....[105]....
        /*0700*/ 	.word	0x0500000f


	//   ....[106]....
        /*0704*/ 	.word	0x0500000f


	//   ....[107]....
        /*0708*/ 	.word	0x0500000f


	//   ....[108]....
        /*070c*/ 	.word	0x0500000f


	//   ....[109]....
        /*0710*/ 	.word	0x0500000f


	//   ....[110]....
        /*0714*/ 	.word	0x0500000f


	//   ....[111]....
        /*0718*/ 	.word	0x0500000f


	//   ....[112]....
        /*071c*/ 	.word	0x0500000f


	//   ....[113]....
        /*0720*/ 	.word	0x0500000f


	//   ....[114]....
        /*0724*/ 	.word	0x0500000f


	//   ....[115]....
        /*0728*/ 	.word	0x0500000f


	//   ....[116]....
        /*072c*/ 	.word	0x0500000f


	//   ....[117]....
        /*0730*/ 	.word	0x0500000f


	//   ....[118]....
        /*0734*/ 	.word	0x0500000f


	//   ....[119]....
        /*0738*/ 	.word	0x0500000f


	//   ....[120]....
        /*073c*/ 	.word	0x0500000f


	//   ....[121]....
        /*0740*/ 	.word	0x0500000f


	//   ....[122]....
        /*0744*/ 	.word	0x0500000f


	//   ....[123]....
        /*0748*/ 	.word	0x0500000f


	//   ....[124]....
        /*074c*/ 	.word	0x0500000f


	//   ....[125]....
        /*0750*/ 	.word	0x0500000f


	//   ....[126]....
        /*0754*/ 	.word	0x0500000f


	//   ....[127]....
        /*0758*/ 	.word	0x0500000f


	//   ....[128]....
        /*075c*/ 	.word	0x0500000f


	//   ....[129]....
        /*0760*/ 	.word	0x0500000f


	//   ....[130]....
        /*0764*/ 	.word	0x0500000f


	//   ....[131]....
        /*0768*/ 	.word	0x0500000f


	//   ....[132]....
        /*076c*/ 	.word	0x0500000f


	//   ....[133]....
        /*0770*/ 	.word	0x0500000f


	//   ....[134]....
        /*0774*/ 	.word	0x0500000f


	//   ....[135]....
        /*0778*/ 	.word	0x0500000f


	//   ....[136]....
        /*077c*/ 	.word	0x0500000f


	//   ....[137]....
        /*0780*/ 	.word	0x0500000f


	//   ....[138]....
        /*0784*/ 	.word	0x0500000f


	//   ....[139]....
        /*0788*/ 	.word	0x0500000f


	//   ....[140]....
        /*078c*/ 	.word	0x0500000f


	//----- nvinfo : EIATTR_COOP_GROUP_INSTR_OFFSETS
	.align		4
.L_293:
        /*0790*/ 	.byte	0x04, 0x28
        /*0792*/ 	.short	(.L_295 - .L_294)


	//   ....[0]....
.L_294:
        /*0794*/ 	.word	0x00000060


	//   ....[1]....
        /*0798*/ 	.word	0x00000140


	//   ....[2]....
        /*079c*/ 	.word	0x00000190


	//   ....[3]....
        /*07a0*/ 	.word	0x000003c0


	//   ....[4]....
        /*07a4*/ 	.word	0x00000520


	//   ....[5]....
        /*07a8*/ 	.word	0x00000640


	//   ....[6]....
        /*07ac*/ 	.word	0x000007a0


	//   ....[7]....
        /*07b0*/ 	.word	0x00002110


	//   ....[8]....
        /*07b4*/ 	.word	0x00004ad0


	//   ....[9]....
        /*07b8*/ 	.word	0x00004af0


	//   ....[10]....
        /*07bc*/ 	.word	0x00005580


	//   ....[11]....
        /*07c0*/ 	.word	0x00005650


	//   ....[12]....
        /*07c4*/ 	.word	0x00005b50


	//   ....[13]....
        /*07c8*/ 	.word	0x00005bc0


	//   ....[14]....
        /*07cc*/ 	.word	0x00009180


	//   ....[15]....
        /*07d0*/ 	.word	0x00009710


	//   ....[16]....
        /*07d4*/ 	.word	0x00009730


	//   ....[17]....
        /*07d8*/ 	.word	0x000098e0


	//   ....[18]....
        /*07dc*/ 	.word	0x00009d60


	//   ....[19]....
        /*07e0*/ 	.word	0x00009de0


	//   ....[20]....
        /*07e4*/ 	.word	0x0000d390


	//   ....[21]....
        /*07e8*/ 	.word	0x0000d3f0


	//   ....[22]....
        /*07ec*/ 	.word	0x0000d8d0


	//   ....[23]....
        /*07f0*/ 	.word	0x0000d930


	//   ....[24]....
        /*07f4*/ 	.word	0x0000eb80


	//   ....[25]....
        /*07f8*/ 	.word	0x0000ebb0


	//   ....[26]....
        /*07fc*/ 	.word	0x0000ece0


	//   ....[27]....
        /*0800*/ 	.word	0x0000ecf0


	//   ....[28]....
        /*0804*/ 	.word	0x00010a20


	//   ....[29]....
        /*0808*/ 	.word	0x00010a40


	//   ....[30]....
        /*080c*/ 	.word	0x00010a50


	//   ....[31]....
        /*0810*/ 	.word	0x00010a60


	//   ....[32]....
        /*0814*/ 	.word	0x00011550


	//   ....[33]....
        /*0818*/ 	.word	0x00011580


	//   ....[34]....
        /*081c*/ 	.word	0x00011720


	//   ....[35]....
        /*0820*/ 	.word	0x00011740


	//   ....[36]....
        /*0824*/ 	.word	0x00011890


	//   ....[37]....
        /*0828*/ 	.word	0x000118b0


	//   ....[38]....
        /*082c*/ 	.word	0x00011a10


	//   ....[39]....
        /*0830*/ 	.word	0x00011a30


	//   ....[40]....
        /*0834*/ 	.word	0x00012000


	//   ....[41]....
        /*0838*/ 	.word	0x00012040


	//   ....[42]....
        /*083c*/ 	.word	0x00012a90


	//   ....[43]....
        /*0840*/ 	.word	0x00012aa0


	//   ....[44]....
        /*0844*/ 	.word	0x00013df0


	//   ....[45]....
        /*0848*/ 	.word	0x00013e20


	//   ....[46]....
        /*084c*/ 	.word	0x00013fa0


	//   ....[47]....
        /*0850*/ 	.word	0x00013fc0


	//   ....[48]....
        /*0854*/ 	.word	0x00014110


	//   ....[49]....
        /*0858*/ 	.word	0x00014130


	//   ....[50]....
        /*085c*/ 	.word	0x00014290


	//   ....[51]....
        /*0860*/ 	.word	0x000142b0


	//   ....[52]....
        /*0864*/ 	.word	0x00014490


	//   ....[53]....
        /*0868*/ 	.word	0x000146c0


	//   ....[54]....
        /*086c*/ 	.word	0x000146f0


	//   ....[55]....
        /*0870*/ 	.word	0x00014720


	//   ....[56]....
        /*0874*/ 	.word	0x00014750


	//   ....[57]....
        /*0878*/ 	.word	0x00014780


	//   ....[58]....
        /*087c*/ 	.word	0x000147b0


	//   ....[59]....
        /*0880*/ 	.word	0x00014960


	//   ....[60]....
        /*0884*/ 	.word	0x00014990


	//   ....[61]....
        /*0888*/ 	.word	0x000149c0


	//   ....[62]....
        /*088c*/ 	.word	0x000149f0


	//   ....[63]....
        /*0890*/ 	.word	0x00014a20


	//   ....[64]....
        /*0894*/ 	.word	0x00014a50


	//   ....[65]....
        /*0898*/ 	.word	0x00014af0


	//   ....[66]....
        /*089c*/ 	.word	0x00014b20


	//   ....[67]....
        /*08a0*/ 	.word	0x00014b30


	//   ....[68]....
        /*08a4*/ 	.word	0x00014b60


	//   ....[69]....
        /*08a8*/ 	.word	0x00016650


	//   ....[70]....
        /*08ac*/ 	.word	0x000172b0


	//   ....[71]....
        /*08b0*/ 	.word	0x000172d0


	//   ....[72]....
        /*08b4*/ 	.word	0x000173b0


	//   ....[73]....
        /*08b8*/ 	.word	0x000173c0


	//   ....[74]....
        /*08bc*/ 	.word	0x00017470


	//   ....[75]....
        /*08c0*/ 	.word	0x00017480


	//   ....[76]....
        /*08c4*/ 	.word	0x00017530


	//   ....[77]....
        /*08c8*/ 	.word	0x00017540


	//   ....[78]....
        /*08cc*/ 	.word	0x000175f0


	//   ....[79]....
        /*08d0*/ 	.word	0x00017600


	//   ....[80]....
        /*08d4*/ 	.word	0x000176b0


	//   ....[81]....
        /*08d8*/ 	.word	0x000176c0


	//   ....[82]....
        /*08dc*/ 	.word	0x00017770


	//   ....[83]....
        /*08e0*/ 	.word	0x00017780


	//   ....[84]....
        /*08e4*/ 	.word	0x000177d0


	//   ....[85]....
        /*08e8*/ 	.word	0x00017820


	//   ....[86]....
        /*08ec*/ 	.word	0x0001ae70


	//   ....[87]....
        /*08f0*/ 	.word	0x0001aea0


	//   ....[88]....
        /*08f4*/ 	.word	0x0001af00


	//   ....[89]....
        /*08f8*/ 	.word	0x0001af30


	//   ....[90]....
        /*08fc*/ 	.word	0x0001af60


	//   ....[91]....
        /*0900*/ 	.word	0x0001af90


	//   ....[92]....
        /*0904*/ 	.word	0x0001afc0


	//   ....[93]....
        /*0908*/ 	.word	0x0001aff0


	//   ....[94]....
        /*090c*/ 	.word	0x0001b1c0


	//   ....[95]....
        /*0910*/ 	.word	0x0001b1f0


	//   ....[96]....
        /*0914*/ 	.word	0x0001b220


	//   ....[97]....
        /*0918*/ 	.word	0x0001b250


	//   ....[98]....
        /*091c*/ 	.word	0x0001b280


	//   ....[99]....
        /*0920*/ 	.word	0x0001b2b0


	//   ....[100]....
        /*0924*/ 	.word	0x0001b380


	//   ....[101]....
        /*0928*/ 	.word	0x0001b3a0


	//   ....[102]....
        /*092c*/ 	.word	0x0001b3b0


	//   ....[103]....
        /*0930*/ 	.word	0x0001b430


	//   ....[104]....
        /*0934*/ 	.word	0x0001bf80


	//   ....[105]....
        /*0938*/ 	.word	0x0001c570


	//   ....[106]....
        /*093c*/ 	.word	0x0001c750


	//   ....[107]....
        /*0940*/ 	.word	0x0001c7a0


	//   ....[108]....
        /*0944*/ 	.word	0x0001c8e0


	//   ....[109]....
        /*0948*/ 	.word	0x0001c930


	//   ....[110]....
        /*094c*/ 	.word	0x0001ca70


	//   ....[111]....
        /*0950*/ 	.word	0x0001cac0


	//   ....[112]....
        /*0954*/ 	.word	0x0001cc00


	//   ....[113]....
        /*0958*/ 	.word	0x0001cc50


	//   ....[114]....
        /*095c*/ 	.word	0x0001cd90


	//   ....[115]....
        /*0960*/ 	.word	0x0001cde0


	//   ....[116]....
        /*0964*/ 	.word	0x0001cf20


	//   ....[117]....
        /*0968*/ 	.word	0x0001cf70


	//   ....[118]....
        /*096c*/ 	.word	0x0001d090


	//   ....[119]....
        /*0970*/ 	.word	0x0001d100


	//   ....[120]....
        /*0974*/ 	.word	0x0001d220


	//   ....[121]....
        /*0978*/ 	.word	0x0001d270


	//   ....[122]....
        /*097c*/ 	.word	0x0001d5a0


	//   ....[123]....
        /*0980*/ 	.word	0x0001d640


	//   ....[124]....
        /*0984*/ 	.word	0x0001d7e0


	//   ....[125]....
        /*0988*/ 	.word	0x0001d860


	//   ....[126]....
        /*098c*/ 	.word	0x0001d8e0


	//   ....[127]....
        /*0990*/ 	.word	0x0001d960


	//   ....[128]....
        /*0994*/ 	.word	0x0001d9e0


	//   ....[129]....
        /*0998*/ 	.word	0x0001da70


	//   ....[130]....
        /*099c*/ 	.word	0x0001db10


	//   ....[131]....
        /*09a0*/ 	.word	0x0001dbc0


	//   ....[132]....
        /*09a4*/ 	.word	0x0001dc40


	//   ....[133]....
        /*09a8*/ 	.word	0x0001dcc0


	//   ....[134]....
        /*09ac*/ 	.word	0x0001dd40


	//   ....[135]....
        /*09b0*/ 	.word	0x0001ddd0


	//   ....[136]....
        /*09b4*/ 	.word	0x0001de50


	//   ....[137]....
        /*09b8*/ 	.word	0x0001df00


	//   ....[138]....
        /*09bc*/ 	.word	0x0001df50


	//   ....[139]....
        /*09c0*/ 	.word	0x0001e010


	//   ....[140]....
        /*09c4*/ 	.word	0x0001e140


	//----- nvinfo : EIATTR_REG_RECONFIG
	.align		4
.L_295:
        /*09c8*/ 	.byte	0x01, 0x54
	.zero		2


	//----- nvinfo : EIATTR_SYSCALL_OFFSETS
	.align		4
        /*09cc*/ 	.byte	0x04, 0x46
        /*09ce*/ 	.short	(.L_297 - .L_296)


	//   ....[0]....
.L_296:
        /*09d0*/ 	.word	0x00002290


	//   ....[1]....
        /*09d4*/ 	.word	0x00016260


	//   ....[2]....
        /*09d8*/ 	.word	0x000163b0


	//   ....[3]....
        /*09dc*/ 	.word	0x000164b0


	//   ....[4]....
        /*09e0*/ 	.word	0x00016e40


	//----- nvinfo : EIATTR_MBARRIER_INSTR_OFFSETS
	.align		4
.L_297:
        /*09e4*/ 	.byte	0x04, 0x39
        /*09e6*/ 	.short	(.L_299 - .L_298)


	//   ....[0]....
.L_298:
        /*09e8*/ 	.word	0x00000270
        /*09ec*/ 	.word	0x000000ff
        /*09f0*/ 	.word	0x00038800
        /*09f4*/ 	.short	0x0100
        /*09f6*/ 	.byte	0x08
	.zero		1


	//   ....[1]....
        /*09f8*/ 	.word	0x00000280
        /*09fc*/ 	.word	0x000000ff
        /*0a00*/ 	.word	0x00038820
        /*0a04*/ 	.short	0x0100
        /*0a06*/ 	.byte	0x08
	.zero		1


	//   ....[2]....
        /*0a08*/ 	.word	0x00000370
        /*0a0c*/ 	.word	0x000000ff
        /*0a10*/ 	.word	0x00038830
        /*0a14*/ 	.short	0x0100
        /*0a16*/ 	.byte	0x08
	.zero		1


	//   ....[3]....
        /*0a18*/ 	.word	0x00000380
        /*0a1c*/ 	.word	0x000000ff
        /*0a20*/ 	.word	0x00038840
        /*0a24*/ 	.short	0x0100
        /*0a26*/ 	.byte	0x08
	.zero		1


	//   ....[4]....
        /*0a28*/ 	.word	0x00000390
        /*0a2c*/ 	.word	0x000000ff
        /*0a30*/ 	.word	0x00038838
        /*0a34*/ 	.short	0x0100
        /*0a36*/ 	.byte	0x08
	.zero		1


	//   ....[5]....
        /*0a38*/ 	.word	0x000003a0
        /*0a3c*/ 	.word	0x000000ff
        /*0a40*/ 	.word	0x00038848
        /*0a44*/ 	.short	0x0100
        /*0a46*/ 	.byte	0x08
	.zero		1


	//   ....[6]....
        /*0a48*/ 	.word	0x000004d0
        /*0a4c*/ 	.word	0x000000ff
        /*0a50*/ 	.word	0x00038850
        /*0a54*/ 	.short	0x0100
        /*0a56*/ 	.byte	0x08
	.zero		1


	//   ....[7]....
        /*0a58*/ 	.word	0x000004e0
        /*0a5c*/ 	.word	0x000000ff
        /*0a60*/ 	.word	0x00038860
        /*0a64*/ 	.short	0x0100
        /*0a66*/ 	.byte	0x08
	.zero		1


	//   ....[8]....
        /*0a68*/ 	.word	0x000004f0
        /*0a6c*/ 	.word	0x000000ff
        /*0a70*/ 	.word	0x00038858
        /*0a74*/ 	.short	0x0100
        /*0a76*/ 	.byte	0x08
	.zero		1


	//   ....[9]....
        /*0a78*/ 	.word	0x00000500
        /*0a7c*/ 	.word	0x000000ff
        /*0a80*/ 	.word	0x00038868
        /*0a84*/ 	.short	0x0100
        /*0a86*/ 	.byte	0x08
	.zero		1


	//   ....[10]....
        /*0a88*/ 	.word	0x000005f0
        /*0a8c*/ 	.word	0x000000ff
        /*0a90*/ 	.word	0x00038870
        /*0a94*/ 	.short	0x0100
        /*0a96*/ 	.byte	0x06
	.zero		1


	//   ....[11]....
        /*0a98*/ 	.word	0x00000600
        /*0a9c*/ 	.word	0x000000ff
        /*0aa0*/ 	.word	0x00038880
        /*0aa4*/ 	.short	0x0100
        /*0aa6*/ 	.byte	0x06
	.zero		1


	//   ....[12]....
        /*0aa8*/ 	.word	0x00000610
        /*0aac*/ 	.word	0x000000ff
        /*0ab0*/ 	.word	0x00038878
        /*0ab4*/ 	.short	0x0100
        /*0ab6*/ 	.byte	0x06
	.zero		1


	//   ....[13]....
        /*0ab8*/ 	.word	0x00000620
        /*0abc*/ 	.word	0x000000ff
        /*0ac0*/ 	.word	0x00038888
        /*0ac4*/ 	.short	0x0100
        /*0ac6*/ 	.byte	0x06
	.zero		1


	//   ....[14]....
        /*0ac8*/ 	.word	0x00000750
        /*0acc*/ 	.word	0x000000ff
        /*0ad0*/ 	.word	0x00038890
        /*0ad4*/ 	.short	0x0100
        /*0ad6*/ 	.byte	0x08
	.zero		1


	//   ....[15]....
        /*0ad8*/ 	.word	0x00000760
        /*0adc*/ 	.word	0x000000ff
        /*0ae0*/ 	.word	0x000388a0
        /*0ae4*/ 	.short	0x0100
        /*0ae6*/ 	.byte	0x08
	.zero		1


	//   ....[16]....
        /*0ae8*/ 	.word	0x00000770
        /*0aec*/ 	.word	0x000000ff
        /*0af0*/ 	.word	0x00038898
        /*0af4*/ 	.short	0x0100
        /*0af6*/ 	.byte	0x08
	.zero		1


	//   ....[17]....
        /*0af8*/ 	.word	0x00000780
        /*0afc*/ 	.word	0x000000ff
        /*0b00*/ 	.word	0x000388a8
        /*0b04*/ 	.short	0x0100
        /*0b06*/ 	.byte	0x08
	.zero		1


	//   ....[18]....
        /*0b08*/ 	.word	0x000008b0
        /*0b0c*/ 	.word	0x000000ff
        /*0b10*/ 	.word	0x000388b0
        /*0b14*/ 	.short	0x0100
        /*0b16*/ 	.byte	0x08
	.zero		1


	//   ....[19]....
        /*0b18*/ 	.word	0x000008c0
        /*0b1c*/ 	.word	0x000000ff
        /*0b20*/ 	.word	0x000388c0
        /*0b24*/ 	.short	0x0100
        /*0b26*/ 	.byte	0x08
	.zero		1


	//   ....[20]....
        /*0b28*/ 	.word	0x000008d0
        /*0b2c*/ 	.word	0x000000ff
        /*0b30*/ 	.word	0x000388b8
        /*0b34*/ 	.short	0x0100
        /*0b36*/ 	.byte	0x08
	.zero		1


	//   ....[21]....
        /*0b38*/ 	.word	0x000008e0
        /*0b3c*/ 	.word	0x000000ff
        /*0b40*/ 	.word	0x000388c8
        /*0b44*/ 	.short	0x0100
        /*0b46*/ 	.byte	0x08
	.zero		1


	//   ....[22]....
        /*0b48*/ 	.word	0x00002360
        /*0b4c*/ 	.word	0x000000ff
        /*0b50*/ 	.word	0x00038800
        /*0b54*/ 	.short	0x010a
        /*0b56*/ 	.byte	0x06
	.zero		1


	//   ....[23]....
        /*0b58*/ 	.word	0x00002400
        /*0b5c*/ 	.word	0x00000000
        /*0b60*/ 	.word	0x00038830
        /*0b64*/ 	.short	0x010a
        /*0b66*/ 	.byte	0x3f
	.zero		1


	//   ....[24]....
        /*0b68*/ 	.word	0x00002470
        /*0b6c*/ 	.word	0x00000000
        /*0b70*/ 	.word	0x00038830
        /*0b74*/ 	.short	0x010a
        /*0b76*/ 	.byte	0x3f
	.zero		1


	//   ....[25]....
        /*0b78*/ 	.word	0x00005200
        /*0b7c*/ 	.word	0x00000000
        /*0b80*/ 	.word	0x00000000
        /*0b84*/ 	.short	0x0101
        /*0b86*/ 	.byte	0x3f
	.zero		1


	//   ....[26]....
        /*0b88*/ 	.word	0x000065d0
        /*0b8c*/ 	.word	0x000000ff
        /*0b90*/ 	.word	0x00038830
        /*0b94*/ 	.short	0x010a
        /*0b96*/ 	.byte	0x04
	.zero		1


	//   ....[27]....
        /*0b98*/ 	.word	0x00006620
        /*0b9c*/ 	.word	0x000000ff
        /*0ba0*/ 	.word	0x00038830
        /*0ba4*/ 	.short	0x010a
        /*0ba6*/ 	.byte	0x04
	.zero		1


	//   ....[28]....
        /*0ba8*/ 	.word	0x00008ad0
        /*0bac*/ 	.word	0x000000ff
        /*0bb0*/ 	.word	0x00038850
        /*0bb4*/ 	.short	0x010a
        /*0bb6*/ 	.byte	0x04
	.zero		1


	//   ....[29]....
        /*0bb8*/ 	.word	0x00008b10
        /*0bbc*/ 	.word	0x000000ff
        /*0bc0*/ 	.word	0x00038850
        /*0bc4*/ 	.short	0x010a
        /*0bc6*/ 	.byte	0x04
	.zero		1


	//   ....[30]....
        /*0bc8*/ 	.word	0x00009f60
        /*0bcc*/ 	.word	0x00000000
        /*0bd0*/ 	.word	0x00000000
        /*0bd4*/ 	.short	0x0101
        /*0bd6*/ 	.byte	0x3f
	.zero		1


	//   ....[31]....
        /*0bd8*/ 	.word	0x0000a090
        /*0bdc*/ 	.word	0x00000015
        /*0be0*/ 	.word	0x00000000
        /*0be4*/ 	.short	0x0101
        /*0be6*/ 	.byte	0x3f
	.zero		1


	//   ....[32]....
        /*0be8*/ 	.word	0x0000a830
        /*0bec*/ 	.word	0x000000ff
        /*0bf0*/ 	.word	0x00038830
        /*0bf4*/ 	.short	0x010a
        /*0bf6*/ 	.byte	0x04
	.zero		1


	//   ....[33]....
        /*0bf8*/ 	.word	0x0000a870
        /*0bfc*/ 	.word	0x000000ff
        /*0c00*/ 	.word	0x00038830
        /*0c04*/ 	.short	0x010a
        /*0c06*/ 	.byte	0x04
	.zero		1


	//   ....[34]....
        /*0c08*/ 	.word	0x0000cd30
        /*0c0c*/ 	.word	0x000000ff
        /*0c10*/ 	.word	0x00038850
        /*0c14*/ 	.short	0x010a
        /*0c16*/ 	.byte	0x04
	.zero		1


	//   ....[35]....
        /*0c18*/ 	.word	0x0000cd70
        /*0c1c*/ 	.word	0x000000ff
        /*0c20*/ 	.word	0x00038850
        /*0c24*/ 	.short	0x010a
        /*0c26*/ 	.byte	0x04
	.zero		1


	//   ....[36]....
        /*0c28*/ 	.word	0x0000db60
        /*0c2c*/ 	.word	0x0000009d
        /*0c30*/ 	.word	0x00000000
        /*0c34*/ 	.short	0x0101
        /*0c36*/ 	.byte	0x3f
	.zero		1


	//   ....[37]....
        /*0c38*/ 	.word	0x0000ddf0
        /*0c3c*/ 	.word	0x000000a4
        /*0c40*/ 	.word	0x00000000
        /*0c44*/ 	.short	0x0101
        /*0c46*/ 	.byte	0x3f
	.zero		1


	//   ....[38]....
        /*0c48*/ 	.word	0x0000ead0
        /*0c4c*/ 	.word	0x000000ff
        /*0c50*/ 	.word	0x00038850
        /*0c54*/ 	.short	0x010a
        /*0c56*/ 	.byte	0x08
	.zero		1


	//   ....[39]....
        /*0c58*/ 	.word	0x0000eb10
        /*0c5c*/ 	.word	0x000000ff
        /*0c60*/ 	.word	0x00038850
        /*0c64*/ 	.short	0x010a
        /*0c66*/ 	.byte	0x08
	.zero		1


	//   ....[40]....
        /*0c68*/ 	.word	0x0000efe0
        /*0c6c*/ 	.word	0x0000000b
        /*0c70*/ 	.word	0x00000000
        /*0c74*/ 	.short	0x0101
        /*0c76*/ 	.byte	0x3f
	.zero		1


	//   ....[41]....
        /*0c78*/ 	.word	0x00011560
        /*0c7c*/ 	.word	0x000000ff
        /*0c80*/ 	.word	0x00000000
        /*0c84*/ 	.short	0x0101
        /*0c86*/ 	.byte	0x08
	.zero		1


	//   ....[42]....
        /*0c88*/ 	.word	0x00011e40
        /*0c8c*/ 	.word	0x000000ff
        /*0c90*/ 	.word	0x00000000
        /*0c94*/ 	.short	0x0101
        /*0c96*/ 	.byte	0x08
	.zero		1


	//   ....[43]....
        /*0c98*/ 	.word	0x000168b0
        /*0c9c*/ 	.word	0x00000000
        /*0ca0*/ 	.word	0x00038840
        /*0ca4*/ 	.short	0x010a
        /*0ca6*/ 	.byte	0x3f
	.zero		1


	//   ....[44]....
        /*0ca8*/ 	.word	0x00017920
        /*0cac*/ 	.word	0x00000012
        /*0cb0*/ 	.word	0x00038800
        /*0cb4*/ 	.short	0x0107
        /*0cb6*/ 	.byte	0x3f
	.zero		1


	//   ....[45]....
        /*0cb8*/ 	.word	0x00017a30
        /*0cbc*/ 	.word	0x00000012
        /*0cc0*/ 	.word	0x00038800
        /*0cc4*/ 	.short	0x0101
        /*0cc6*/ 	.byte	0x3f
	.zero		1


	//   ....[46]....
        /*0cc8*/ 	.word	0x00017a50
        /*0ccc*/ 	.word	0x00000012
        /*0cd0*/ 	.word	0x00038820
        /*0cd4*/ 	.short	0x010a
        /*0cd6*/ 	.byte	0x3f
	.zero		1


	//   ....[47]....
        /*0cd8*/ 	.word	0x00017e20
        /*0cdc*/ 	.word	0x00000003
        /*0ce0*/ 	.word	0x00038840
        /*0ce4*/ 	.short	0x010a
        /*0ce6*/ 	.byte	0x3f
	.zero		1


	//   ....[48]....
        /*0ce8*/ 	.word	0x000183c0
        /*0cec*/ 	.word	0x00000003
        /*0cf0*/ 	.word	0x00000060
        /*0cf4*/ 	.short	0x010a
        /*0cf6*/ 	.byte	0x3f
	.zero		1


	//   ....[49]....
        /*0cf8*/ 	.word	0x00018c40
        /*0cfc*/ 	.word	0x00000003
        /*0d00*/ 	.word	0x00038840
        /*0d04*/ 	.short	0x010a
        /*0d06*/ 	.byte	0x3f
	.zero		1


	//   ....[50]....
        /*0d08*/ 	.word	0x000191e0
        /*0d0c*/ 	.word	0x00000002
        /*0d10*/ 	.word	0x00000060
        /*0d14*/ 	.short	0x010a
        /*0d16*/ 	.byte	0x3f
	.zero		1


	//   ....[51]....
        /*0d18*/ 	.word	0x000199a0
        /*0d1c*/ 	.word	0x00000002
        /*0d20*/ 	.word	0x00038840
        /*0d24*/ 	.short	0x010a
        /*0d26*/ 	.byte	0x3f
	.zero		1


	//   ....[52]....
        /*0d28*/ 	.word	0x00019f40
        /*0d2c*/ 	.word	0x00000002
        /*0d30*/ 	.word	0x00000060
        /*0d34*/ 	.short	0x010a
        /*0d36*/ 	.byte	0x3f
	.zero		1


	//   ....[53]....
        /*0d38*/ 	.word	0x0001a6b0
        /*0d3c*/ 	.word	0x00000000
        /*0d40*/ 	.word	0x00038860
        /*0d44*/ 	.short	0x010a
        /*0d46*/ 	.byte	0x3f
	.zero		1


	//   ....[54]....
        /*0d48*/ 	.word	0x0001bf00
        /*0d4c*/ 	.word	0x00000000
        /*0d50*/ 	.word	0x00038820
        /*0d54*/ 	.short	0x010a
        /*0d56*/ 	.byte	0x3f
	.zero		1


	//   ....[55]....
        /*0d58*/ 	.word	0x0001c110
        /*0d5c*/ 	.word	0x00000006
        /*0d60*/ 	.word	0x00000000
        /*0d64*/ 	.short	0x010a
        /*0d66*/ 	.byte	0x3f
	.zero		1


	//   ....[56]....
        /*0d68*/ 	.word	0x0001c140
        /*0d6c*/ 	.word	0x00000007
        /*0d70*/ 	.word	0x00000000
        /*0d74*/ 	.short	0x010a
        /*0d76*/ 	.byte	0x3f
	.zero		1


	//   ....[57]....
        /*0d78*/ 	.word	0x0001c1a0
        /*0d7c*/ 	.word	0x00000004
        /*0d80*/ 	.word	0x00000000
        /*0d84*/ 	.short	0x010a
        /*0d86*/ 	.byte	0x3f
	.zero		1


	//   ....[58]....
        /*0d88*/ 	.word	0x0001c1d0
        /*0d8c*/ 	.word	0x00000003
        /*0d90*/ 	.word	0x00000000
        /*0d94*/ 	.short	0x010a
        /*0d96*/ 	.byte	0x3f
	.zero		1


	//   ....[59]....
        /*0d98*/ 	.word	0x0001c250
        /*0d9c*/ 	.word	0x00000003
        /*0da0*/ 	.word	0x00038800
        /*0da4*/ 	.short	0x010a
        /*0da6*/ 	.byte	0x3f
	.zero		1


	//   ....[60]....
        /*0da8*/ 	.word	0x0001c2a0
        /*0dac*/ 	.word	0x00000000
        /*0db0*/ 	.word	0x00038830
        /*0db4*/ 	.short	0x010a
        /*0db6*/ 	.byte	0x3f
	.zero		1


	//   ....[61]....
        /*0db8*/ 	.word	0x0001c310
        /*0dbc*/ 	.word	0x00000098
        /*0dc0*/ 	.word	0x00038830
        /*0dc4*/ 	.short	0x010a
        /*0dc6*/ 	.byte	0x3f
	.zero		1


	//   ....[62]....
        /*0dc8*/ 	.word	0x0001c370
        /*0dcc*/ 	.word	0x00000002
        /*0dd0*/ 	.word	0x00038850
        /*0dd4*/ 	.short	0x010a
        /*0dd6*/ 	.byte	0x3f
	.zero		1


	//   ....[63]....
        /*0dd8*/ 	.word	0x0001c3d0
        /*0ddc*/ 	.word	0x00000004
        /*0de0*/ 	.word	0x00038830
        /*0de4*/ 	.short	0x010a
        /*0de6*/ 	.byte	0x3f
	.zero		1


	//   ....[64]....
        /*0de8*/ 	.word	0x0001c430
        /*0dec*/ 	.word	0x00000002
        /*0df0*/ 	.word	0x00038850
        /*0df4*/ 	.short	0x010a
        /*0df6*/ 	.byte	0x3f
	.zero		1


	//   ....[65]....
        /*0df8*/ 	.word	0x0001c490
        /*0dfc*/ 	.word	0x00000007
        /*0e00*/ 	.word	0x00038850
        /*0e04*/ 	.short	0x010a
        /*0e06*/ 	.byte	0x3f
	.zero		1


	//   ....[66]....
        /*0e08*/ 	.word	0x0001c630
        /*0e0c*/ 	.word	0x00000000
        /*0e10*/ 	.word	0x00038840
        /*0e14*/ 	.short	0x010a
        /*0e16*/ 	.byte	0x3f
	.zero		1


	//   ....[67]....
        /*0e18*/ 	.word	0x0001d2b0
        /*0e1c*/ 	.word	0x00000012
        /*0e20*/ 	.word	0x00038820
        /*0e24*/ 	.short	0x010a
        /*0e26*/ 	.byte	0x3f
	.zero		1


	//   ....[68]....
        /*0e28*/ 	.word	0x0001d300
        /*0e2c*/ 	.word	0x00000003
        /*0e30*/ 	.word	0x00038840
        /*0e34*/ 	.short	0x010a
        /*0e36*/ 	.byte	0x3f
	.zero		1


	//   ....[69]....
        /*0e38*/ 	.word	0x0001d350
        /*0e3c*/ 	.word	0x00000003
        /*0e40*/ 	.word	0x00000060
        /*0e44*/ 	.short	0x010a
        /*0e46*/ 	.byte	0x3f
	.zero		1


	//   ....[70]....
        /*0e48*/ 	.word	0x0001d3a0
        /*0e4c*/ 	.word	0x00000003
        /*0e50*/ 	.word	0x00038840
        /*0e54*/ 	.short	0x010a
        /*0e56*/ 	.byte	0x3f
	.zero		1


	//   ....[71]....
        /*0e58*/ 	.word	0x0001d3f0
        /*0e5c*/ 	.word	0x00000002
        /*0e60*/ 	.word	0x00000060
        /*0e64*/ 	.short	0x010a
        /*0e66*/ 	.byte	0x3f
	.zero		1


	//   ....[72]....
        /*0e68*/ 	.word	0x0001d440
        /*0e6c*/ 	.word	0x00000002
        /*0e70*/ 	.word	0x00038840
        /*0e74*/ 	.short	0x010a
        /*0e76*/ 	.byte	0x3f
	.zero		1


	//   ....[73]....
        /*0e78*/ 	.word	0x0001d490
        /*0e7c*/ 	.word	0x00000002
        /*0e80*/ 	.word	0x00000060
        /*0e84*/ 	.short	0x010a
        /*0e86*/ 	.byte	0x3f
	.zero		1


	//   ....[74]....
        /*0e88*/ 	.word	0x0001d4e0
        /*0e8c*/ 	.word	0x00000000
        /*0e90*/ 	.word	0x00038860
        /*0e94*/ 	.short	0x010a
        /*0e96*/ 	.byte	0x3f
	.zero		1


	//   ....[75]....
        /*0e98*/ 	.word	0x0001e060
        /*0e9c*/ 	.word	0x00000000
        /*0ea0*/ 	.word	0x00038820
        /*0ea4*/ 	.short	0x010a
        /*0ea6*/ 	.byte	0x3f
	.zero		1


	//   ....[76]....
        /*0ea8*/ 	.word	0x0001e200
        /*0eac*/ 	.word	0x00000006
        /*0eb0*/ 	.word	0x00000000
        /*0eb4*/ 	.short	0x010a
        /*0eb6*/ 	.byte	0x3f
	.zero		1


	//   ....[77]....
        /*0eb8*/ 	.word	0x0001e250
        /*0ebc*/ 	.word	0x00000007
        /*0ec0*/ 	.word	0x00000000
        /*0ec4*/ 	.short	0x010a
        /*0ec6*/ 	.byte	0x3f
	.zero		1


	//   ....[78]....
        /*0ec8*/ 	.word	0x0001e2a0
        /*0ecc*/ 	.word	0x00000004
        /*0ed0*/ 	.word	0x00000000
        /*0ed4*/ 	.short	0x010a
        /*0ed6*/ 	.byte	0x3f
	.zero		1


	//----- nvinfo : EIATTR_NUM_MBARRIERS
	.align		4
.L_299:
        /*0ed8*/ 	.byte	0x03, 0x38
        /*0eda*/ 	.short	0x0016


	//----- nvinfo : EIATTR_EXIT_INSTR_OFFSETS
	.align		4
        /*0edc*/ 	.byte	0x04, 0x1c
        /*0ede*/ 	.short	(.L_301 - .L_300)


	//   ....[0]....
.L_300:
        /*0ee0*/ 	.word	0x00000a50


	//   ....[1]....
        /*0ee4*/ 	.word	0x00014440


	//   ....[2]....
        /*0ee8*/ 	.word	0x0001c220


	//----- nvinfo : EIATTR_MAX_THREADS
	.align		4
.L_301:
        /*0eec*/ 	.byte	0x04, 0x05
        /*0eee*/ 	.short	(.L_303 - .L_302)
.L_302:
        /*0ef0*/ 	.word	0x00000180
        /*0ef4*/ 	.word	0x00000001
        /*0ef8*/ 	.word	0x00000001


	//----- nvinfo : EIATTR_CRS_STACK_SIZE
	.align		4
.L_303:
        /*0efc*/ 	.byte	0x04, 0x1e
        /*0efe*/ 	.short	(.L_305 - .L_304)
.L_304:
        /*0f00*/ 	.word	0x00000000


	//----- nvinfo : EIATTR_CBANK_PARAM_SIZE
	.align		4
.L_305:
        /*0f04*/ 	.byte	0x03, 0x19
        /*0f06*/ 	.short	0x0af0


	//----- nvinfo : EIATTR_PARAM_CBANK
	.align		4
        /*0f08*/ 	.byte	0x04, 0x0a
        /*0f0a*/ 	.short	(.L_307 - .L_306)
	.align		4
.L_306:
        /*0f0c*/ 	.word	index@(.nv.constant0._ZN7cutlass13device_kernelIN5flash11enable_sm90INS1_16FlashAttnFwdSm90INS1_25CollectiveMainloopFwdSm90ILi2EN4cute5tupleIJNS5_1CILi1EEES8_S8_EEENS6_IJNS7_ILi128EEENS7_ILi80EEENS7_ILi256EEEEEELi256ENS_6half_tEfNS_4arch4Sm90ELb1ELb0ELb1ELb1ELb0ELb0ELb0ELb1ELb1ELb1ELb1ELb0EEENS1_21CollectiveEpilogueFwdINS6_IJSA_SC_SB_EEES9_SE_SG_Li256ELb1ELb1ELb1ELb0EEENS1_36VarlenDynamicPersistentTileSchedulerILi128ELi80ELi256ELi128ELb1ELb1ELb1ELb1ELb1ELb1EEEEEEEEEvNT_6ParamsE)
        /*0f10*/ 	.short	0x0210
        /*0f12*/ 	.short	0x0af0


	//----- nvinfo : EIATTR_SW_WAR
	.align		4
.L_307:
        /*0f14*/ 	.byte	0x04, 0x36
        /*0f16*/ 	.short	(.L_309 - .L_308)
.L_308:
        /*0f18*/ 	.word	0x00000008
.L_309:


//--------------------- .nv.info._ZN7cutlass13device_kernelIN5flash11enable_sm90INS1_16FlashAttnFwdSm90INS1_25CollectiveMainloopFwdSm90ILi2EN4cute5tupleIJNS5_1CILi1EEES8_S8_EEENS6_IJNS7_ILi128EEENS7_ILi80EEENS7_ILi256EEEEEELi256ENS_6half_tEfNS_4arch4Sm90ELb1ELb0ELb1ELb1ELb0ELb1ELb0ELb1ELb1ELb1ELb1ELb0EEENS1_21CollectiveEpilogueFwdINS6_IJSA_SC_SB_EEES9_SE_SG_Li256ELb1ELb1ELb1ELb0EEENS1_36VarlenDynamicPersistentTileSchedulerILi128ELi80ELi256ELi128ELb1ELb1ELb1ELb1ELb1ELb1EEEEEEEEEvNT_6ParamsE --------------------------
	.section	.nv.info._ZN7cutlass13device_kernelIN5flash11enable_sm90INS1_16FlashAttnFwdSm90INS1_25CollectiveMainloopFwdSm90ILi2EN4cute5tupleIJNS5_1CILi1EEES8_S8_EEENS6_IJNS7_ILi128EEENS7_ILi80EEENS7_ILi256EEEEEELi256ENS_6half_tEfNS_4arch4Sm90ELb1ELb0ELb1ELb1ELb0ELb1ELb0ELb1ELb1ELb1ELb1ELb0EEENS1_21CollectiveEpilogueFwdINS6_IJSA_SC_SB_EEES9_SE_SG_Li256ELb1ELb1ELb1ELb0EEENS1_36VarlenDynamicPersistentTileSchedulerILi128ELi80ELi256ELi128ELb1ELb1ELb1ELb1ELb1ELb1EEEEEEEEEvNT_6ParamsE,"",@"SHT_CUDA_INFO"
	.sectionflags	@""
	.align	4


	//----- nvinfo : EIATTR_CUDA_API_VERSION
	.align		4
        /*0000*/ 	.byte	0x04, 0x37
        /*0002*/ 	.short	(.L_311 - .L_310)
.L_310:
        /*0004*/ 	.word	0x00000082


	//----- nvinfo : EIATTR_KPARAM_INFO
	.align		4
.L_311:
        /*0008*/ 	.byte	0x04, 0x17
        /*000a*/ 	.short	(.L_313 - .L_312)
.L_312:
        /*000c*/ 	.word	0x00000000
        /*0010*/ 	.short	0x0000
        /*0012*/ 	.short	0x0070
        /*0014*/ 	.byte	0x00, 0xf0, 0x01, 0x2a


	//----- nvinfo : EIATTR_SPARSE_MMA_MASK
	.align		4
.L_313:
        /*0018*/ 	.byte	0x03, 0x50
        /*001a*/ 	.short	0x0000


	//----- nvinfo : EIATTR_MAXREG_COUNT
	.align		4
        /*001c*/ 	.byte	0x03, 0x1b
        /*001e*/ 	.short	0x00a8


	//----- nvinfo : EIATTR_NUM_BARRIERS
	.align		4
        /*0020*/ 	.byte	0x02, 0x4c
        /*0022*/ 	.byte	0x10
	.zero		1


	//----- nvinfo : EIATTR_EXTERNS
	.align		4
        /*0024*/ 	.byte	0x04, 0x0f
        /*0026*/ 	.short	(.L_315 - .L_314)


	//   ....[0]....
	.align		4
.L_314:
        /*0028*/ 	.word	index@(__assertfail)


	//----- nvinfo : EIATTR_ANNOTATIONS
	.align		4
.L_315:
        /*002c*/ 	.byte	0x04, 0x55
        /*002e*/ 	.short	(.L_317 - .L_316)


	//   ....[0]....
.L_316:
        /* <DEDUP_REMOVED lines=150> */


	//----- nvinfo : EIATTR_MERCURY_ISA_VERSION
	.align		4
.L_317:
        /*0980*/ 	.byte	0x03, 0x5f
        /*0982*/ 	.short	0x0101


	//----- nvinfo : EIATTR_UNUSED_LOAD_BYTE_OFFSET
	.align		4
        /*0984*/ 	.byte	0x04, 0x44
        /*0986*/ 	.short	(.L_319 - .L_318)


	//   ....[0]....
.L_318:
        /*0988*/ 	.word	0x00000aa0
        /*098c*/ 	.word	0x0000fff0


	//   ....[1]....
        /*0990*/ 	.word	0x00025ab0
        /*0994*/ 	.word	0x0000fff0


	//----- nvinfo : EIATTR_INT_WARP_WIDE_INSTR_OFFSETS
	.align		4
.L_319:
        /*0998*/ 	.byte	0x04, 0x31
        /*099a*/ 	.short	(.L_321 - .L_320)


	//   ....[0]....
.L_320:
        /*099c*/ 	.word	0x00000190


	//   ....[1]....
        /*09a0*/ 	.word	0x000001d0


	//   ....[2]....
        /*09a4*/ 	.word	0x00000240


	//   ....[3]....
        /*09a8*/ 	.word	0x0002de50


	//   ....[4]....
        /*09ac*/ 	.word	0x0002def0


	//   ....[5]....
        /*09b0*/ 	.word	0x00032380


	//   ....[6]....
        /*09b4*/ 	.word	0x000323f0


	//----- nvinfo : EIATTR_COOP_GROUP_MASK_REGIDS
	.align		4
.L_321:
        /*09b8*/ 	.byte	0x04, 0x29
        /*09ba*/ 	.short	(.L_323 - .L_322)


	//   ....[0]....
.L_322:
        /*09bc*/ 	.word	0xffffffff


	//   ....[1]....
        /*09c0*/ 	.word	0xffffffff


	//   ....[2]....
        /*09c4*/ 	.word	0xffffffff


	//   ....[3]....
        /*09c8*/ 	.word	0xffffffff


	//   ....[4]....
        /*09cc*/ 	.word	0xffffffff


	//   ....[5]....
        /*09d0*/ 	.word	0xffffffff


	//   ....[6]....
        /*09d4*/ 	.word	0xffffffff


	//   ....[7]....
        /*09d8*/ 	.word	0xffffffff


	//   ....[8]....
        /*09dc*/ 	.word	0xffffffff


	//   ....[9]....
        /*09e0*/ 	.word	0xffffffff


	//   ....[10]....
        /*09e4*/ 	.word	0xffffffff


	//   ....[11]....
        /*09e8*/ 	.word	0xffffffff


	//   ....[12]....
        /*09ec*/ 	.word	0xffffffff


	//   ....[13]....
        /*09f0*/ 	.word	0xffffffff


	//   ....[14]....
        /*09f4*/ 	.word	0xffffffff


	//   ....[15]....
        /*09f8*/ 	.word	0xffffffff


	//   ....[16]....
        /*09fc*/ 	.word	0xffffffff


	//   ....[17]....
        /*0a00*/ 	.word	0xffffffff


	//   ....[18]....
        /*0a04*/ 	.word	0xffffffff


	//   ....[19]....
        /*0a08*/ 	.word	0xffffffff


	//   ....[20]....
        /*0a0c*/ 	.word	0xffffffff


	//   ....[21]....
        /*0a10*/ 	.word	0xffffffff


	//   ....[22]....
        /*0a14*/ 	.word	0xffffffff


	//   ....[23]....
        /*0a18*/ 	.word	0xffffffff


	//   ....[24]....
        /*0a1c*/ 	.word	0xffffffff


	//   ....[25]....
        /*0a20*/ 	.word	0xffffffff


	//   ....[26]....
        /*0a24*/ 	.word	0xffffffff


	//   ....[27]....
        /*0a28*/ 	.word	0xffffffff


	//   ....[28]....
        /*0a2c*/ 	.word	0xffffffff


	//   ....[29]....
        /*0a30*/ 	.word	0xffffffff


	//   ....[30]....
        /*0a34*/ 	.word	0xffffffff


	//   ....[31]....
        /*0a38*/ 	.word	0xffffffff


	//   ....[32]....
        /*0a3c*/ 	.word	0xffffffff


	//   ....[33]....
        /*0a40*/ 	.word	0xffffffff


	//   ....[34]....
        /*0a44*/ 	.word	0xffffffff


	//   ....[35]....
        /*0a48*/ 	.word	0xffffffff


	//   ....[36]....
        /*0a4c*/ 	.word	0xffffffff


	//   ....[37]....
        /*0a50*/ 	.word	0xffffffff


	//   ....[38]....
        /*0a54*/ 	.word	0xffffffff


	//   ....[39]....
        /*0a58*/ 	.word	0xffffffff


	//   ....[40]....
        /*0a5c*/ 	.word	0xffffffff


	//   ....[41]....
        /*0a60*/ 	.word	0xffffffff


	//   ....[42]....
        /*0a64*/ 	.word	0xffffffff


	//   ....[43]....
        /*0a68*/ 	.word	0xffffffff


	//   ....[44]....
        /*0a6c*/ 	.word	0xffffffff


	//   ....[45]....
        /*0a70*/ 	.word	0xffffffff


	//   ....[46]....
        /*0a74*/ 	.word	0xffffffff


	//   ....[47]....
        /*0a78*/ 	.word	0xffffffff


	//   ....[48]....
        /*0a7c*/ 	.word	0xffffffff


	//   ....[49]....
        /*0a80*/ 	.word	0xffffffff


	//   ....[50]....
        /*0a84*/ 	.word	0xffffffff


	//   ....[51]....
        /*0a88*/ 	.word	0xffffffff


	//   ....[52]....
        /*0a8c*/ 	.word	0xffffffff


	//   ....[53]....
        /*0a90*/ 	.word	0xffffffff


	//   ....[54]....
        /*0a94*/ 	.word	0xffffffff


	//   ....[55]....
        /*0a98*/ 	.word	0xffffffff


	//   ....[56]....
        /*0a9c*/ 	.word	0xffffffff


	//   ....[57]....
        /*0aa0*/ 	.word	0xffffffff


	//   ....[58]....
        /*0aa4*/ 	.word	0xffffffff


	//   ....[59]....
        /*0aa8*/ 	.word	0xffffffff


	//   ....[60]....
        /*0aac*/ 	.word	0xffffffff


	//   ....[61]....
        /*0ab0*/ 	.word	0xffffffff


	//   ....[62]....
        /*0ab4*/ 	.word	0xffffffff


	//   ....[63]....
        /*0ab8*/ 	.word	0xffffffff


	//   ....[64]....
        /*0abc*/ 	.word	0xffffffff


	//   ....[65]....
        /*0ac0*/ 	.word	0xffffffff


	//   ....[66]....
        /*0ac4*/ 	.word	0xffffffff


	//   ....[67]....
        /*0ac8*/ 	.word	0xffffffff


	//   ....[68]....
        /*0acc*/ 	.word	0xffffffff


	//   ....[69]....
        /*0ad0*/ 	.word	0xffffffff


	//   ....[70]....
        /*0ad4*/ 	.word	0xffffffff


	//   ....[71]....
        /*0ad8*/ 	.word	0xffffffff


	//   ....[72]....
        /*0adc*/ 	.word	0xffffffff


	//   ....[73]....
        /*0ae0*/ 	.word	0xffffffff


	//   ....[74]....
        /*0ae4*/ 	.word	0xffffffff


	//   ....[75]....
        /*0ae8*/ 	.word	0xffffffff


	//   ....[76]....
        /*0aec*/ 	.word	0xffffffff


	//   ....[77]....
        /*0af0*/ 	.word	0xffffffff


	//   ....[78]....
        /*0af4*/ 	.word	0xffffffff


	//   ....[79]....
        /*0af8*/ 	.word	0xffffffff


	//   ....[80]....
        /*0afc*/ 	.word	0xffffffff


	//   ....[81]....
        /*0b00*/ 	.word	0xffffffff


	//   ....[82]....
        /*0b04*/ 	.word	0xffffffff


	//   ....[83]....
        /*0b08*/ 	.word	0xffffffff


	//   ....[84]....
        /*0b0c*/ 	.word	0xffffffff


	//   ....[85]....
        /*0b10*/ 	.word	0xffffffff


	//   ....[86]....
        /*0b14*/ 	.word	0xffffffff


	//   ....[87]....
        /*0b18*/ 	.word	0xffffffff


	//   ....[88]....
        /*0b1c*/ 	.word	0xffffffff


	//   ....[89]....
        /*0b20*/ 	.word	0xffffffff


	//   ....[90]....
        /*0b24*/ 	.word	0xffffffff


	//   ....[91]....
        /*0b28*/ 	.word	0xffffffff


	//   ....[92]....
        /*0b2c*/ 	.word	0xffffffff


	//   ....[93]....
        /*0b30*/ 	.word	0xffffffff


	//   ....[94]....
        /*0b34*/ 	.word	0xffffffff


	//   ....[95]....
        /*0b38*/ 	.word	0xffffffff


	//   ....[96]....
        /*0b3c*/ 	.word	0xffffffff


	//   ....[97]....
        /*0b40*/ 	.word	0xffffffff


	//   ....[98]....
        /*0b44*/ 	.word	0xffffffff


	//   ....[99]....
        /*0b48*/ 	.word	0xffffffff


	//   ....[100]....
        /*0b4c*/ 	.word	0xffffffff


	//   ....[101]....
        /*0b50*/ 	.word	0xffffffff


	//   ....[102]....
        /*0b54*/ 	.word	0xffffffff


	//   ....[103]....
        /*0b58*/ 	.word	0xffffffff


	//   ....[104]....
        /*0b5c*/ 	.word	0xffffffff


	//   ....[105]....
        /*0b60*/ 	.word	0xffffffff


	//   ....[106]....
        /*0b64*/ 	.word	0xffffffff


	//   ....[107]....
        /*0b68*/ 	.word	0xffffffff


	//   ....[108]....
        /*0b6c*/ 	.word	0xffffffff


	//   ....[109]....
        /*0b70*/ 	.word	0xffffffff


	//   ....[110]....
        /*0b74*/ 	.word	0xffffffff


	//   ....[111]....
        /*0b78*/ 	.word	0xffffffff


	//   ....[112]....
        /*0b7c*/ 	.word	0xffffffff


	//   ....[113]....
        /*0b80*/ 	.word	0xffffffff


	//   ....[114]....
        /*0b84*/ 	.word	0xffffffff


	//   ....[115]....
        /*0b88*/ 	.word	0xffffffff


	//   ....[116]....
        /*0b8c*/ 	.word	0xffffffff


	//   ....[117]....
        /*0b90*/ 	.word	0xffffffff


	//   ....[118]....
        /*0b94*/ 	.word	0xffffffff


	//   ....[119]....
        /*0b98*/ 	.word	0xffffffff


	//   ....[120]....
        /*0b9c*/ 	.word	0xffffffff


	//   ....[121]....
        /*0ba0*/ 	.word	0xffffffff


	//   ....[122]....
        /*0ba4*/ 	.word	0xffffffff


	//   ....[123]....
        /*0ba8*/ 	.word	0xffffffff


	//   ....[124]....
        /*0bac*/ 	.word	0xffffffff


	//   ....[125]....
        /*0bb0*/ 	.word	0xffffffff


	//   ....[126]....
        /*0bb4*/ 	.word	0xffffffff


	//   ....[127]....
        /*0bb8*/ 	.word	0xffffffff


	//   ....[128]....
        /*0bbc*/ 	.word	0xffffffff


	//   ....[129]....
        /*0bc0*/ 	.word	0xffffffff


	//   ....[130]....
        /*0bc4*/ 	.word	0xffffffff


	//   ....[131]....
        /*0bc8*/ 	.word	0xffffffff


	//   ....[132]....
        /*0bcc*/ 	.word	0xffffffff


	//   ....[133]....
        /*0bd0*/ 	.word	0xffffffff


	//   ....[134]....
        /*0bd4*/ 	.word	0xffffffff


	//   ....[135]....
        /*0bd8*/ 	.word	0xffffffff


	//   ....[136]....
        /*0bdc*/ 	.word	0xffffffff


	//   ....[137]....
        /*0be0*/ 	.word	0xffffffff


	//   ....[138]....
        /*0be4*/ 	.word	0x0500000f


	//   ....[139]....
        /*0be8*/ 	.word	0x0500000f


	//   ....[140]....
        /*0bec*/ 	.word	0x0500000f


	//   ....[141]....
        /*0bf0*/ 	.word	0x0500000f


	//   ....[142]....
        /*0bf4*/ 	.word	0x0500000f


	//   ....[143]....
        /*0bf8*/ 	.word	0x0500000f


	//   ....[144]....
        /*0bfc*/ 	.word	0x0500000f


	//   ....[145]....
        /*0c00*/ 	.word	0x0500000f


	//   ....[146]....
        /*0c04*/ 	.word	0x0500000f


	//   ....[147]....
        /*0c08*/ 	.word	0x0500000f


	//   ....[148]....
        /*0c0c*/ 	.word	0x0500000f


	//   ....[149]....
        /*0c10*/ 	.word	0x0500000f


	//   ....[150]....
        /*0c14*/ 	.word	0x0500000f


	//   ....[151]....
        /*0c18*/ 	.word	0x0500000f


	//   ....[152]....
        /*0c1c*/ 	.word	0x0500000f


	//   ....[153]....
        /*0c20*/ 	.word	0x0500000f


	//   ....[154]....
        /*0c24*/ 	.word	0x0500000f


	//   ....[155]....
        /*0c28*/ 	.word	0x0500000f


	//   ....[156]....
        /*0c2c*/ 	.word	0x0500000f


	//   ....[157]....
        /*0c30*/ 	.word	0x0500000f


	//   ....[158]....
        /*0c34*/ 	.word	0x0500000f


	//   ....[159]....
        /*0c38*/ 	.word	0x0500000f


	//   ....[160]....
        /*0c3c*/ 	.word	0x0500000f


	//   ....[161]....
        /*0c40*/ 	.word	0x0500000f


	//   ....[162]....
        /*0c44*/ 	.word	0x0500000f


	//   ....[163]....
        /*0c48*/ 	.word	0x0500000f


	//   ....[164]....
        /*0c4c*/ 	.word	0x0500000f


	//   ....[165]....
        /*0c50*/ 	.word	0x0500000f


	//   ....[166]....
        /*0c54*/ 	.word	0x0500000f


	//   ....[167]....
        /*0c58*/ 	.word	0x0500000f


	//   ....[168]....
        /*0c5c*/ 	.word	0x0500000f


	//   ....[169]....
        /*0c60*/ 	.word	0x0500000f


	//   ....[170]....
        /*0c64*/ 	.word	0x0500000f


	//   ....[171]....
        /*0c68*/ 	.word	0x0500000f


	//   ....[172]....
        /*0c6c*/ 	.word	0x0500000f


	//   ....[173]....
        /*0c70*/ 	.word	0x0500000f


	//   ....[174]....
        /*0c74*/ 	.word	0x0500000f


	//   ....[175]....
        /*0c78*/ 	.word	0x0500000f


	//   ....[176]....
        /*0c7c*/ 	.word	0x0500000f


	//   ....[177]....
        /*0c80*/ 	.word	0x0500000f


	//   ....[178]....
        /*0c84*/ 	.word	0x0500000f


	//   ....[179]....
        /*0c88*/ 	.word	0x0500000f


	//   ....[180]....
        /*0c8c*/ 	.word	0x0500000f


	//   ....[181]....
        /*0c90*/ 	.word	0x0500000f


	//   ....[182]....
        /*0c94*/ 	.word	0x0500000f


	//   ....[183]....
        /*0c98*/ 	.word	0x0500000f


	//   ....[184]....
        /*0c9c*/ 	.word	0x0500000f


	//   ....[185]....
        /*0ca0*/ 	.word	0x0500000f


	//   ....[186]....
        /*0ca4*/ 	.word	0x0500000f


	//   ....[187]....
        /*0ca8*/ 	.word	0x0500000f


	//   ....[188]....
        /*0cac*/ 	.word	0x0500000f


	//   ....[189]....
        /*0cb0*/ 	.word	0x0500000f


	//   ....[190]....
        /*0cb4*/ 	.word	0x0500000f


	//   ....[191]....
        /*0cb8*/ 	.word	0x0500000f


	//   ....[192]....
        /*0cbc*/ 	.word	0x0500000f


	//   ....[193]....
        /*0cc0*/ 	.word	0x0500000f


	//   ....[194]....
        /*0cc4*/ 	.word	0x0500000f


	//   ....[195]....
        /*0cc8*/ 	.word	0x0500000f


	//   ....[196]....
        /*0ccc*/ 	.word	0x0500000f


	//   ....[197]....
        /*0cd0*/ 	.word	0x0500000f


	//   ....[198]....
        /*0cd4*/ 	.word	0x0500000f


	//   ....[199]....
        /*0cd8*/ 	.word	0x0500000f


	//   ....[200]....
        /*0cdc*/ 	.word	0x0500000f


	//   ....[201]....
        /*0ce0*/ 	.word	0x0500000f


	//   ....[202]....
        /*0ce4*/ 	.word	0x0500000f


	//   ....[203]....
        /*0ce8*/ 	.word	0x0500000f


	//   ....[204]....
        /*0cec*/ 	.word	0x0500000f


	//   ....[205]....
        /*0cf0*/ 	.word	0x0500000f


	//   ....[206]....
        /*0cf4*/ 	.word	0x0500000f


	//----- nvinfo : EIATTR_COOP_GROUP_INSTR_OFFSETS
	.align		4
.L_323:
        /*0cf8*/ 	.byte	0x04, 0x28
        /*0cfa*/ 	.short	(.L_325 - .L_324)


	//   ....[0]....
.L_324:
        /*0cfc*/ 	.word	0x00000060


	//   ....[1]....
        /*0d00*/ 	.word	0x000001a0


	//   ....[2]....
        /*0d04*/ 	.word	0x000001f0


	//   ....[3]....
        /*0d08*/ 	.word	0x00000420


	//   ....[4]....
        /*0d0c*/ 	.word	0x00000580


	//   ....[5]....
        /*0d10*/ 	.word	0x000006a0


	//   ....[6]....
        /*0d14*/ 	.word	0x00000800


	//   ....[7]....
        /*0d18*/ 	.word	0x0000bcd0


	//   ....[8]....
        /*0d1c*/ 	.word	0x0000c3b0


	//   ....[9]....
        /*0d20*/ 	.word	0x0000c3c0


	//   ....[10]....
        /*0d24*/ 	.word	0x0000c3d0


	//   ....[11]....
        /*0d28*/ 	.word	0x0000c3e0


	//   ....[12]....
        /*0d2c*/ 	.word	0x0000ca00


	//   ....[13]....
        /*0d30*/ 	.word	0x0000ca10


	//   ....[14]....
        /*0d34*/ 	.word	0x0000ca20


	//   ....[15]....
        /*0d38*/ 	.word	0x0000ca30


	//   ....[16]....
        /*0d3c*/ 	.word	0x0000cfb0


	//   ....[17]....
        /*0d40*/ 	.word	0x0000cfc0


	//   ....[18]....
        /*0d44*/ 	.word	0x0000cfd0


	//   ....[19]....
        /*0d48*/ 	.word	0x0000cfe0


	//   ....[20]....
        /*0d4c*/ 	.word	0x0000d580


	//   ....[21]....
        /*0d50*/ 	.word	0x0000d590


	//   ....[22]....
        /*0d54*/ 	.word	0x0000d5a0


	//   ....[23]....
        /*0d58*/ 	.word	0x0000d5b0


	//   ....[24]....
        /*0d5c*/ 	.word	0x00010c50


	//   ....[25]....
        /*0d60*/ 	.word	0x00010c60


	//   ....[26]....
        /*0d64*/ 	.word	0x00010c70


	//   ....[27]....
        /*0d68*/ 	.word	0x00010c80


	//   ....[28]....
        /*0d6c*/ 	.word	0x00011140


	//   ....[29]....
        /*0d70*/ 	.word	0x00011150


	//   ....[30]....
        /*0d74*/ 	.word	0x00011160


	//   ....[31]....
        /*0d78*/ 	.word	0x00011170


	//   ....[32]....
        /*0d7c*/ 	.word	0x000115d0


	//   ....[33]....
        /*0d80*/ 	.word	0x000115e0


	//   ....[34]....
        /*0d84*/ 	.word	0x000115f0


	//   ....[35]....
        /*0d88*/ 	.word	0x00011600


	//   ....[36]....
        /*0d8c*/ 	.word	0x00011a70


	//   ....[37]....
        /*0d90*/ 	.word	0x00011a80


	//   ....[38]....
        /*0d94*/ 	.word	0x00011a90


	//   ....[39]....
        /*0d98*/ 	.word	0x00011aa0


	//   ....[40]....
        /*0d9c*/ 	.word	0x00018a00


	//   ....[41]....
        /*0da0*/ 	.word	0x00019100


	//   ....[42]....
        /*0da4*/ 	.word	0x000191c0


	//   ....[43]....
        /*0da8*/ 	.word	0x000192f0


	//   ....[44]....
        /*0dac*/ 	.word	0x000198f0


	//   ....[45]....
        /*0db0*/ 	.word	0x000199c0


	//   ....[46]....
        /*0db4*/ 	.word	0x0001e0e0


	//   ....[47]....
        /*0db8*/ 	.word	0x0001e480


	//   ....[48]....
        /*0dbc*/ 	.word	0x0001e7d0


	//   ....[49]....
        /*0dc0*/ 	.word	0x0001e920


	//   ....[50]....
        /*0dc4*/ 	.word	0x0001edf0


	//   ....[51]....
        /*0dc8*/ 	.word	0x0001ee50


	//   ....[52]....
        /*0dcc*/ 	.word	0x000238c0


	//   ....[53]....
        /*0dd0*/ 	.word	0x000238e0


	//   ....[54]....
        /*0dd4*/ 	.word	0x00023bd0


	//   ....[55]....
        /*0dd8*/ 	.word	0x00023c90


	//   ....[56]....
        /*0ddc*/ 	.word	0x00024dd0


	//   ....[57]....
        /*0de0*/ 	.word	0x00024ee0


	//   ....[58]....
        /*0de4*/ 	.word	0x000250e0


	//   ....[59]....
        /*0de8*/ 	.word	0x00025100


	//   ....[60]....
        /*0dec*/ 	.word	0x00026b70


	//   ....[61]....
        /*0df0*/ 	.word	0x00026b80


	//   ....[62]....
        /*0df4*/ 	.word	0x00026b90


	//   ....[63]....
        /*0df8*/ 	.word	0x00026ba0


	//   ....[64]....
        /*0dfc*/ 	.word	0x000275e0


	//   ....[65]....
        /*0e00*/ 	.word	0x00027600


	//   ....[66]....
        /*0e04*/ 	.word	0x00027760


	//   ....[67]....
        /*0e08*/ 	.word	0x00027780


	//   ....[68]....
        /*0e0c*/ 	.word	0x000278d0


	//   ....[69]....
        /*0e10*/ 	.word	0x000278f0


	//   ....[70]....
        /*0e14*/ 	.word	0x00027a50


	//   ....[71]....
        /*0e18*/ 	.word	0x00027a70


	//   ....[72]....
        /*0e1c*/ 	.word	0x00028220


	//   ....[73]....
        /*0e20*/ 	.word	0x000282c0


	//   ....[74]....
        /*0e24*/ 	.word	0x00028cd0


	//   ....[75]....
        /*0e28*/ 	.word	0x00028ce0


	//   ....[76]....
        /*0e2c*/ 	.word	0x00029e00


	//   ....[77]....
        /*0e30*/ 	.word	0x00029e20


	//   ....[78]....
        /*0e34*/ 	.word	0x00029f70


	//   ....[79]....
        /*0e38*/ 	.word	0x00029f90


	//   ....[80]....
        /*0e3c*/ 	.word	0x0002a0e0


	//   ....[81]....
        /*0e40*/ 	.word	0x0002a100


	//   ....[82]....
        /*0e44*/ 	.word	0x0002a260


	//   ....[83]....
        /*0e48*/ 	.word	0x0002a280


	//   ....[84]....
        /*0e4c*/ 	.word	0x0002a460


	//   ....[85]....
        /*0e50*/ 	.word	0x0002a6a0


	//   ....[86]....
        /*0e54*/ 	.word	0x0002a6d0


	//   ....[87]....
        /*0e58*/ 	.word	0x0002a700


	//   ....[88]....
        /*0e5c*/ 	.word	0x0002a730


	//   ....[89]....
        /*0e60*/ 	.word	0x0002a760


	//   ....[90]....
        /*0e64*/ 	.word	0x0002a790


	//   ....[91]....
        /*0e68*/ 	.word	0x0002a940


	//   ....[92]....
        /*0e6c*/ 	.word	0x0002a970


	//   ....[93]....
        /*0e70*/ 	.word	0x0002a9a0


	//   ....[94]....
        /*0e74*/ 	.word	0x0002a9d0


	//   ....[95]....
        /*0e78*/ 	.word	0x0002aa00


	//   ....[96]....
        /*0e7c*/ 	.word	0x0002aa30


	//   ....[97]....
        /*0e80*/ 	.word	0x0002aad0


	//   ....[98]....
        /*0e84*/ 	.word	0x0002ab00


	//   ....[99]....
        /*0e88*/ 	.word	0x0002ab10


	//   ....[100]....
        /*0e8c*/ 	.word	0x0002ab40


	//   ....[101]....
        /*0e90*/ 	.word	0x0002c1c0


	//   ....[102]....
        /*0e94*/ 	.word	0x0002e450


	//   ....[103]....
        /*0e98*/ 	.word	0x0002f0f0


	//   ....[104]....
        /*0e9c*/ 	.word	0x0002f110


	//   ....[105]....
        /*0ea0*/ 	.word	0x0002f1f0


	//   ....[106]....
        /*0ea4*/ 	.word	0x0002f200


	//   ....[107]....
        /*0ea8*/ 	.word	0x0002f2b0


	//   ....[108]....
        /*0eac*/ 	.word	0x0002f2c0


	//   ....[109]....
        /*0eb0*/ 	.word	0x0002f370


	//   ....[110]....
        /*0eb4*/ 	.word	0x0002f380


	//   ....[111]....
        /*0eb8*/ 	.word	0x0002f430


	//   ....[112]....
        /*0ebc*/ 	.word	0x0002f440


	//   ....[113]....
        /*0ec0*/ 	.word	0x0002f4f0


	//   ....[114]....
        /*0ec4*/ 	.word	0x0002f500


	//   ....[115]....
        /*0ec8*/ 	.word	0x0002f5b0


	//   ....[116]....
        /*0ecc*/ 	.word	0x0002f5c0


	//   ....[117]....
        /*0ed0*/ 	.word	0x0002f610


	//   ....[118]....
        /*0ed4*/ 	.word	0x0002f660


	//   ....[119]....
        /*0ed8*/ 	.word	0x00032cb0


	//   ....[120]....
        /*0edc*/ 	.word	0x00032ce0


	//   ....[121]....
        /*0ee0*/ 	.word	0x00032d50


	//   ....[122]....
        /*0ee4*/ 	.word	0x00032d80


	//   ....[123]....
        /*0ee8*/ 	.word	0x00032db0


	//   ....[124]....
        /*0eec*/ 	.word	0x00032de0


	//   ....[125]....
        /*0ef0*/ 	.word	0x00032e10


	//   ....[126]....
        /*0ef4*/ 	.word	0x00032e40


	//   ....[127]....
        /*0ef8*/ 	.word	0x00033010


	//   ....[128]....
        /*0efc*/ 	.word	0x00033040


	//   ....[129]....
        /*0f00*/ 	.word	0x00033070


	//   ....[130]....
        /*0f04*/ 	.word	0x000330a0


	//   ....[131]....
        /*0f08*/ 	.word	0x000330d0


	//   ....[132]....
        /*0f0c*/ 	.word	0x00033100


	//   ....[133]....
        /*0f10*/ 	.word	0x000331d0


	//   ....[134]....
        /*0f14*/ 	.word	0x000331f0


	//   ....[135]....
        /*0f18*/ 	.word	0x00033200


	//   ....[136]....
        /*0f1c*/ 	.word	0x00033280


	//   ....[137]....
        /*0f20*/ 	.word	0x00033dd0


	//   ....[138]....
        /*0f24*/ 	.word	0x00034210


	//   ....[139]....
        /*0f28*/ 	.word	0x000342a0


	//   ....[140]....
        /*0f2c*/ 	.word	0x000342f0


	//   ....[141]....
        /*0f30*/ 	.word	0x00034340


	//   ....[142]....
        /*0f34*/ 	.word	0x000343e0


	//   ....[143]....
        /*0f38*/ 	.word	0x00034470


	//   ....[144]....
        /*0f3c*/ 	.word	0x000344c0


	//   ....[145]....
        /*0f40*/ 	.word	0x00034510


	//   ....[146]....
        /*0f44*/ 	.word	0x000345b0


	//   ....[147]....
        /*0f48*/ 	.word	0x00034640


	//   ....[148]....
        /*0f4c*/ 	.word	0x00034690


	//   ....[149]....
        /*0f50*/ 	.word	0x000346e0


	//   ....[150]....
        /*0f54*/ 	.word	0x00034780


	//   ....[151]....
        /*0f58*/ 	.word	0x00034810


	//   ....[152]....
        /*0f5c*/ 	.word	0x00034860


	//   ....[153]....
        /*0f60*/ 	.word	0x000348b0


	//   ....[154]....
        /*0f64*/ 	.word	0x000349a0


	//   ....[155]....
        /*0f68*/ 	.word	0x00034a30


	//   ....[156]....
        /*0f6c*/ 	.word	0x00034a80


	//   ....[157]....
        /*0f70*/ 	.word	0x00034ad0


	//   ....[158]....
        /*0f74*/ 	.word	0x00034b60


	//   ....[159]....
        /*0f78*/ 	.word	0x00034bf0


	//   ....[160]....
        /*0f7c*/ 	.word	0x00034c40


	//   ....[161]....
        /*0f80*/ 	.word	0x00034c90


	//   ....[162]....
        /*0f84*/ 	.word	0x00034d20


	//   ....[163]....
        /*0f88*/ 	.word	0x00034db0


	//   ....[164]....
        /*0f8c*/ 	.word	0x00034e00


	//   ....[165]....
        /*0f90*/ 	.word	0x00034e50


	//   ....[166]....
        /*0f94*/ 	.word	0x00034ef0


	//   ....[167]....
        /*0f98*/ 	.word	0x00034f80


	//   ....[168]....
        /*0f9c*/ 	.word	0x00034fd0


	//   ....[169]....
        /*0fa0*/ 	.word	0x00035020


	//   ....[170]....
        /*0fa4*/ 	.word	0x00035320


	//   ....[171]....
        /*0fa8*/ 	.word	0x00035600


	//   ....[172]....
        /*0fac*/ 	.word	0x000357e0


	//   ....[173]....
        /*0fb0*/ 	.word	0x00035830


	//   ....[174]....
        /*0fb4*/ 	.word	0x00035970


	//   ....[175]....
        /*0fb8*/ 	.word	0x000359c0


	//   ....[176]....
        /*0fbc*/ 	.word	0x00035b00


	//   ....[177]....
        /*0fc0*/ 	.word	0x00035b50


	//   ....[178]....
        /*0fc4*/ 	.word	0x00035c90


	//   ....[179]....
        /*0fc8*/ 	.word	0x00035ce0


	//   ....[180]....
        /*0fcc*/ 	.word	0x00035e20


	//   ....[181]....
        /*0fd0*/ 	.word	0x00035e70


	//   ....[182]....
        /*0fd4*/ 	.word	0x00035fb0


	//   ....[183]....
        /*0fd8*/ 	.word	0x00036000


	//   ....[184]....
        /*0fdc*/ 	.word	0x00036120


	//   ....[185]....
        /*0fe0*/ 	.word	0x00036190


	//   ....[186]....
        /*0fe4*/ 	.word	0x000362b0


	//   ....[187]....
        /*0fe8*/ 	.word	0x00036300


	//   ....[188]....
        /*0fec*/ 	.word	0x00036630


	//   ....[189]....
        /*0ff0*/ 	.word	0x000366d0


	//   ....[190]....
        /*0ff4*/ 	.word	0x00036880


	//   ....[191]....
        /*0ff8*/ 	.word	0x00036900


	//   ....[192]....
        /*0ffc*/ 	.word	0x00036980


	//   ....[193]....
        /*1000*/ 	.word	0x00036a00


	//   ....[194]....
        /*1004*/ 	.word	0x00036a80


	//   ....[195]....
        /*1008*/ 	.word	0x00036b10


	//   ....[196]....
        /*100c*/ 	.word	0x00036bb0


	//   ....[197]....
        /*1010*/ 	.word	0x00036c60


	//   ....[198]....
        /*1014*/ 	.word	0x00036ce0


	//   ....[199]....
        /*1018*/ 	.word	0x00036d60


	//   ....[200]....
        /*101c*/ 	.word	0x00036de0


	//   ....[201]....
        /*1020*/ 	.word	0x00036e70


	//   ....[202]....
        /*1024*/ 	.word	0x00036ef0


	//   ....[203]....
        /*1028*/ 	.word	0x00036fa0


	//   ....[204]....
        /*102c*/ 	.word	0x00036ff0


	//   ....[205]....
        /*1030*/ 	.word	0x000370b0


	//   ....[206]....
        /*1034*/ 	.word	0x000371e0


	//----- nvinfo : EIATTR_REG_RECONFIG
	.align		4
.L_325:
        /*1038*/ 	.byte	0x01, 0x54
	.zero		2


	//----- nvinfo : EIATTR_SYSCALL_OFFSETS
	.align		4
        /*103c*/ 	.byte	0x04, 0x46
        /*103e*/ 	.short	(.L_327 - .L_326)


	//   ....[0]....
.L_326:
        /*1040*/ 	.word	0x00002300


	//   ....[1]....
        /*1044*/ 	.word	0x00002450


	//   ....[2]....
        /*1048*/ 	.word	0x0000be40


	//   ....[3]....
        /*104c*/ 	.word	0x0000c170


	//   ....[4]....
        /*1050*/ 	.word	0x0002e060


	//   ....[5]....
        /*1054*/ 	.word	0x0002e1b0


	//   ....[6]....
        /*1058*/ 	.word	0x0002e2a0


	//   ....[7]....
        /*105c*/ 	.word	0x0002ec80


	//----- nvinfo : EIATTR_MBARRIER_INSTR_OFFSETS
	.align		4
.L_327:
        /*1060*/ 	.byte	0x04, 0x39
        /*1062*/ 	.short	(.L_329 - .L_328)


	//   ....[0]....
.L_328:
        /*1064*/ 	.word	0x000002d0
        /*1068*/ 	.word	0x000000ff
        /*106c*/ 	.word	0x00038800
        /*1070*/ 	.short	0x0100
        /*1072*/ 	.byte	0x08
	.zero		1


	//   ....[1]....
        /*1074*/ 	.word	0x000002e0
        /*1078*/ 	.word	0x000000ff
        /*107c*/ 	.word	0x00038820
        /*1080*/ 	.short	0x0100
        /*1082*/ 	.byte	0x08
	.zero		1


	//   ....[2]....
        /*1084*/ 	.word	0x000003d0
        /*1088*/ 	.word	0x000000ff
        /*108c*/ 	.word	0x00038830
        /*1090*/ 	.short	0x0100
        /*1092*/ 	.byte	0x08
	.zero		1


	//   ....[3]....
        /*1094*/ 	.word	0x000003e0
        /*1098*/ 	.word	0x000000ff
        /*109c*/ 	.word	0x00038840
        /*10a0*/ 	.short	0x0100
        /*10a2*/ 	.byte	0x08
	.zero		1


	//   ....[4]....
        /*10a4*/ 	.word	0x000003f0
        /*10a8*/ 	.word	0x000000ff
        /*10ac*/ 	.word	0x00038838
        /*10b0*/ 	.short	0x0100
        /*10b2*/ 	.byte	0x08
	.zero		1


	//   ....[5]....
        /*10b4*/ 	.word	0x00000400
        /*10b8*/ 	.word	0x000000ff
        /*10bc*/ 	.word	0x00038848
        /*10c0*/ 	.short	0x0100
        /*10c2*/ 	.byte	0x08
	.zero		1


	//   ....[6]....
        /*10c4*/ 	.word	0x00000530
        /*10c8*/ 	.word	0x000000ff
        /*10cc*/ 	.word	0x00038850
        /*10d0*/ 	.short	0x0100
        /*10d2*/ 	.byte	0x08
	.zero		1


	//   ....[7]....
        /*10d4*/ 	.word	0x00000540
        /*10d8*/ 	.word	0x000000ff
        /*10dc*/ 	.word	0x00038860
        /*10e0*/ 	.short	0x0100
        /*10e2*/ 	.byte	0x08
	.zero		1


	//   ....[8]....
        /*10e4*/ 	.word	0x00000550
        /*10e8*/ 	.word	0x000000ff
        /*10ec*/ 	.word	0x00038858
        /*10f0*/ 	.short	0x0100
        /*10f2*/ 	.byte	0x08
	.zero		1


	//   ....[9]....
        /*10f4*/ 	.word	0x00000560
        /*10f8*/ 	.word	0x000000ff
        /*10fc*/ 	.word	0x00038868
        /*1100*/ 	.short	0x0100
        /*1102*/ 	.byte	0x08
	.zero		1


	//   ....[10]....
        /*1104*/ 	.word	0x00000650
        /*1108*/ 	.word	0x000000ff
        /*110c*/ 	.word	0x00038870
        /*1110*/ 	.short	0x0100
        /*1112*/ 	.byte	0x06
	.zero		1


	//   ....[11]....
        /*1114*/ 	.word	0x00000660
        /*1118*/ 	.word	0x000000ff
        /*111c*/ 	.word	0x00038880
        /*1120*/ 	.short	0x0100
        /*1122*/ 	.byte	0x06
	.zero		1


	//   ....[12]....
        /*1124*/ 	.word	0x00000670
        /*1128*/ 	.word	0x000000ff
        /*112c*/ 	.word	0x00038878
        /*1130*/ 	.short	0x0100
        /*1132*/ 	.byte	0x06
	.zero		1


	//   ....[13]....
        /*1134*/ 	.word	0x00000680
        /*1138*/ 	.word	0x000000ff
        /*113c*/ 	.word	0x00038888
        /*1140*/ 	.short	0x0100
        /*1142*/ 	.byte	0x06
	.zero		1


	//   ....[14]....
        /*1144*/ 	.word	0x000007b0
        /*1148*/ 	.word	0x000000ff
        /*114c*/ 	.word	0x00038890
        /*1150*/ 	.short	0x0100
        /*1152*/ 	.byte	0x08
	.zero		1


	//   ....[15]....
        /*1154*/ 	.word	0x000007c0
        /*1158*/ 	.word	0x000000ff
        /*115c*/ 	.word	0x000388a0
        /*1160*/ 	.short	0x0100
        /*1162*/ 	.byte	0x08
	.zero		1


	//   ....[16]....
        /*1164*/ 	.word	0x000007d0
        /*1168*/ 	.word	0x000000ff
        /*116c*/ 	.word	0x00038898
        /*1170*/ 	.short	0x0100
        /*1172*/ 	.byte	0x08
	.zero		1


	//   ....[17]....
        /*1174*/ 	.word	0x000007e0
        /*1178*/ 	.word	0x000000ff
        /*117c*/ 	.word	0x000388a8
        /*1180*/ 	.short	0x0100
        /*1182*/ 	.byte	0x08
	.zero		1


	//   ....[18]....
        /*1184*/ 	.word	0x00000910
        /*1188*/ 	.word	0x000000ff
        /*118c*/ 	.word	0x000388b0
        /*1190*/ 	.short	0x0100
        /*1192*/ 	.byte	0x08
	.zero		1


	//   ....[19]....
        /*1194*/ 	.word	0x00000920
        /*1198*/ 	.word	0x000000ff
        /*119c*/ 	.word	0x000388c0
        /*11a0*/ 	.short	0x0100
        /*11a2*/ 	.byte	0x08
	.zero		1


	//   ....[20]....
        /*11a4*/ 	.word	0x00000930
        /*11a8*/ 	.word	0x000000ff
        /*11ac*/ 	.word	0x000388b8
        /*11b0*/ 	.short	0x0100
        /*11b2*/ 	.byte	0x08
	.zero		1


	//   ....[21]....
        /*11b4*/ 	.word	0x00000940
        /*11b8*/ 	.word	0x000000ff
        /*11bc*/ 	.word	0x000388c8
        /*11c0*/ 	.short	0x0100
        /*11c2*/ 	.byte	0x08
	.zero		1


	//   ....[22]....
        /*11c4*/ 	.word	0x00003f80
        /*11c8*/ 	.word	0x00000000
        /*11cc*/ 	.word	0x00038890
        /*11d0*/ 	.short	0x010a
        /*11d2*/ 	.byte	0x3f
	.zero		1


	//   ....[23]....
        /*11d4*/ 	.word	0x00007570
        /*11d8*/ 	.word	0x00000000
        /*11dc*/ 	.word	0x00038890
        /*11e0*/ 	.short	0x010a
        /*11e2*/ 	.byte	0x3f
	.zero		1


	//   ....[24]....
        /*11e4*/ 	.word	0x0000a7f0
        /*11e8*/ 	.word	0x00000000
        /*11ec*/ 	.word	0x00038890
        /*11f0*/ 	.short	0x010a
        /*11f2*/ 	.byte	0x3f
	.zero		1


	//   ....[25]....
        /*11f4*/ 	.word	0x0000ac50
        /*11f8*/ 	.word	0x00000024
        /*11fc*/ 	.word	0x00000000
        /*1200*/ 	.short	0x0101
        /*1202*/ 	.byte	0x3f
	.zero		1


	//   ....[26]....
        /*1204*/ 	.word	0x0000ac90
        /*1208*/ 	.word	0x00000000
        /*120c*/ 	.word	0x000388b0
        /*1210*/ 	.short	0x010a
        /*1212*/ 	.byte	0x3f
	.zero		1


	//   ....[27]....
        /*1214*/ 	.word	0x0000b400
        /*1218*/ 	.word	0x00000000
        /*121c*/ 	.word	0x00000000
        /*1220*/ 	.short	0x0101
        /*1222*/ 	.byte	0x3f
	.zero		1


	//   ....[28]....
        /*1224*/ 	.word	0x0000bed0
        /*1228*/ 	.word	0x00000010
        /*122c*/ 	.word	0x00038800
        /*1230*/ 	.short	0x010a
        /*1232*/ 	.byte	0x3f
	.zero		1


	//   ....[29]....
        /*1234*/ 	.word	0x0000bf20
        /*1238*/ 	.word	0x00000010
        /*123c*/ 	.word	0x00038800
        /*1240*/ 	.short	0x010a
        /*1242*/ 	.byte	0x3f
	.zero		1


	//   ....[30]....
        /*1244*/ 	.word	0x0000d9e0
        /*1248*/ 	.word	0x00000010
        /*124c*/ 	.word	0x00038800
        /*1250*/ 	.short	0x010a
        /*1252*/ 	.byte	0x3f
	.zero		1


	//   ....[31]....
        /*1254*/ 	.word	0x00011da0
        /*1258*/ 	.word	0x00000010
        /*125c*/ 	.word	0x00038800
        /*1260*/ 	.short	0x010a
        /*1262*/ 	.byte	0x3f
	.zero		1


	//   ....[32]....
        /*1264*/ 	.word	0x000155b0
        /*1268*/ 	.word	0x00000000
        /*126c*/ 	.word	0x00038830
        /*1270*/ 	.short	0x010a
        /*1272*/ 	.byte	0x3f
	.zero		1


	//   ....[33]....
        /*1274*/ 	.word	0x00015620
        /*1278*/ 	.word	0x00000000
        /*127c*/ 	.word	0x00038830
        /*1280*/ 	.short	0x010a
        /*1282*/ 	.byte	0x3f
	.zero		1


	//   ....[34]....
        /*1284*/ 	.word	0x00018fd0
        /*1288*/ 	.word	0x00000000
        /*128c*/ 	.word	0x00000000
        /*1290*/ 	.short	0x0101
        /*1292*/ 	.byte	0x3f
	.zero		1


	//   ....[35]....
        /*1294*/ 	.word	0x0001a3b0
        /*1298*/ 	.word	0x0000000b
        /*129c*/ 	.word	0x00038830
        /*12a0*/ 	.short	0x010a
        /*12a2*/ 	.byte	0x3f
	.zero		1


	//   ....[36]....
        /*12a4*/ 	.word	0x0001a430
        /*12a8*/ 	.word	0x0000000b
        /*12ac*/ 	.word	0x00038830
        /*12b0*/ 	.short	0x010a
        /*12b2*/ 	.byte	0x3f
	.zero		1


	//   ....[37]....
        /*12b4*/ 	.word	0x0001db50
        /*12b8*/ 	.word	0x00000009
        /*12bc*/ 	.word	0x00038850
        /*12c0*/ 	.short	0x010a
        /*12c2*/ 	.byte	0x3f
	.zero		1


	//   ....[38]....
        /*12c4*/ 	.word	0x0001dba0
        /*12c8*/ 	.word	0x00000009
        /*12cc*/ 	.word	0x00038850
        /*12d0*/ 	.short	0x010a
        /*12d2*/ 	.byte	0x3f
	.zero		1


	//   ....[39]....
        /*12d4*/ 	.word	0x0001ef80
        /*12d8*/ 	.word	0x00000000
        /*12dc*/ 	.word	0x00000000
        /*12e0*/ 	.short	0x0101
        /*12e2*/ 	.byte	0x3f
	.zero		1


	//   ....[40]....
        /*12e4*/ 	.word	0x0001f070
        /*12e8*/ 	.word	0x00000009
        /*12ec*/ 	.word	0x00000000
        /*12f0*/ 	.short	0x0101
        /*12f2*/ 	.byte	0x3f
	.zero		1


	//   ....[41]....
        /*12f4*/ 	.word	0x0001f7d0
        /*12f8*/ 	.word	0x00000004
        /*12fc*/ 	.word	0x00038830
        /*1300*/ 	.short	0x010a
        /*1302*/ 	.byte	0x3f
	.zero		1


	//   ....[42]....
        /*1304*/ 	.word	0x0001f850
        /*1308*/ 	.word	0x00000004
        /*130c*/ 	.word	0x00038830
        /*1310*/ 	.short	0x010a
        /*1312*/ 	.byte	0x3f
	.zero		1


	//   ....[43]....
        /*1314*/ 	.word	0x00022f70
        /*1318*/ 	.word	0x00000009
        /*131c*/ 	.word	0x00038850
        /*1320*/ 	.short	0x010a
        /*1322*/ 	.byte	0x3f
	.zero		1


	//   ....[44]....
        /*1324*/ 	.word	0x00022fc0
        /*1328*/ 	.word	0x00000009
        /*132c*/ 	.word	0x00038850
        /*1330*/ 	.short	0x010a
        /*1332*/ 	.byte	0x3f
	.zero		1


	//   ....[45]....
        /*1334*/ 	.word	0x00023ed0
        /*1338*/ 	.word	0x0000000f
        /*133c*/ 	.word	0x00000000
        /*1340*/ 	.short	0x0101
        /*1342*/ 	.byte	0x3f
	.zero		1


	//   ....[46]....
        /*1344*/ 	.word	0x00023f60
        /*1348*/ 	.word	0x0000000f
        /*134c*/ 	.word	0x00000000
        /*1350*/ 	.short	0x0101
        /*1352*/ 	.byte	0x3f
	.zero		1


	//   ....[47]....
        /*1354*/ 	.word	0x00024d00
        /*1358*/ 	.word	0x0000000a
        /*135c*/ 	.word	0x00038850
        /*1360*/ 	.short	0x010a
        /*1362*/ 	.byte	0x3f
	.zero		1


	//   ....[48]....
        /*1364*/ 	.word	0x00024d50
        /*1368*/ 	.word	0x0000000a
        /*136c*/ 	.word	0x00038850
        /*1370*/ 	.short	0x010a
        /*1372*/ 	.byte	0x3f
	.zero		1


	//   ....[49]....
        /*1374*/ 	.word	0x00025240
        /*1378*/ 	.word	0x0000000a
        /*137c*/ 	.word	0x00000000
        /*1380*/ 	.short	0x0101
        /*1382*/ 	.byte	0x3f
	.zero		1


	//   ....[50]....
        /*1384*/ 	.word	0x000275d0
        /*1388*/ 	.word	0x00000008
        /*138c*/ 	.word	0x00000000
        /*1390*/ 	.short	0x0101
        /*1392*/ 	.byte	0x3f
	.zero		1


	//   ....[51]....
        /*1394*/ 	.word	0x00028240
        /*1398*/ 	.word	0x00000002
        /*139c*/ 	.word	0x00000000
        /*13a0*/ 	.short	0x0101
        /*13a2*/ 	.byte	0x3f
	.zero		1


	//   ....[52]....
        /*13a4*/ 	.word	0x0002c2a0
        /*13a8*/ 	.word	0x00000012
        /*13ac*/ 	.word	0x00038820
        /*13b0*/ 	.short	0x010a
        /*13b2*/ 	.byte	0x3f
	.zero		1


	//   ....[53]....
        /*13b4*/ 	.word	0x0002c370
        /*13b8*/ 	.word	0x00000006
        /*13bc*/ 	.word	0x000388a0
        /*13c0*/ 	.short	0x010a
        /*13c2*/ 	.byte	0x3f
	.zero		1


	//   ....[54]....
        /*13c4*/ 	.word	0x0002c8b0
        /*13c8*/ 	.word	0x00000006
        /*13cc*/ 	.word	0x000388c0
        /*13d0*/ 	.short	0x010a
        /*13d2*/ 	.byte	0x3f
	.zero		1


	//   ....[55]....
        /*13d4*/ 	.word	0x0002cf40
        /*13d8*/ 	.word	0x00000006
        /*13dc*/ 	.word	0x000388a0
        /*13e0*/ 	.short	0x010a
        /*13e2*/ 	.byte	0x3f
	.zero		1


	//   ....[56]....
        /*13e4*/ 	.word	0x0002d470
        /*13e8*/ 	.word	0x00000006
        /*13ec*/ 	.word	0x000388c0
        /*13f0*/ 	.short	0x010a
        /*13f2*/ 	.byte	0x3f
	.zero		1


	//   ....[57]....
        /*13f4*/ 	.word	0x0002e6d0
        /*13f8*/ 	.word	0x00000000
        /*13fc*/ 	.word	0x00038840
        /*1400*/ 	.short	0x010a
        /*1402*/ 	.byte	0x3f
	.zero		1


	//   ....[58]....
        /*1404*/ 	.word	0x0002f760
        /*1408*/ 	.word	0x00000012
        /*140c*/ 	.word	0x00038800
        /*1410*/ 	.short	0x0107
        /*1412*/ 	.byte	0x3f
	.zero		1


	//   ....[59]....
        /*1414*/ 	.word	0x0002f870
        /*1418*/ 	.word	0x00000012
        /*141c*/ 	.word	0x00038800
        /*1420*/ 	.short	0x0101
        /*1422*/ 	.byte	0x3f
	.zero		1


	//   ....[60]....
        /*1424*/ 	.word	0x0002f890
        /*1428*/ 	.word	0x00000012
        /*142c*/ 	.word	0x00038820
        /*1430*/ 	.short	0x010a
        /*1432*/ 	.byte	0x3f
	.zero		1


	//   ....[61]....
        /*1434*/ 	.word	0x0002fc60
        /*1438*/ 	.word	0x00000003
        /*143c*/ 	.word	0x00038840
        /*1440*/ 	.short	0x010a
        /*1442*/ 	.byte	0x3f
	.zero		1


	//   ....[62]....
        /*1444*/ 	.word	0x00030200
        /*1448*/ 	.word	0x00000003
        /*144c*/ 	.word	0x00000060
        /*1450*/ 	.short	0x010a
        /*1452*/ 	.byte	0x3f
	.zero		1


	//   ....[63]....
        /*1454*/ 	.word	0x00030a80
        /*1458*/ 	.word	0x00000003
        /*145c*/ 	.word	0x00038840
        /*1460*/ 	.short	0x010a
        /*1462*/ 	.byte	0x3f
	.zero		1


	//   ....[64]....
        /*1464*/ 	.word	0x00031020
        /*1468*/ 	.word	0x00000002
        /*146c*/ 	.word	0x00000060
        /*1470*/ 	.short	0x010a
        /*1472*/ 	.byte	0x3f
	.zero		1


	//   ....[65]....
        /*1474*/ 	.word	0x000317e0
        /*1478*/ 	.word	0x00000002
        /*147c*/ 	.word	0x00038840
        /*1480*/ 	.short	0x010a
        /*1482*/ 	.byte	0x3f
	.zero		1


	//   ....[66]....
        /*1484*/ 	.word	0x00031d80
        /*1488*/ 	.word	0x00000002
        /*148c*/ 	.word	0x00000060
        /*1490*/ 	.short	0x010a
        /*1492*/ 	.byte	0x3f
	.zero		1


	//   ....[67]....
        /*1494*/ 	.word	0x000324f0
        /*1498*/ 	.word	0x00000000
        /*149c*/ 	.word	0x00038860
        /*14a0*/ 	.short	0x010a
        /*14a2*/ 	.byte	0x3f
	.zero		1


	//   ....[68]....
        /*14a4*/ 	.word	0x00033d50
        /*14a8*/ 	.word	0x00000000
        /*14ac*/ 	.word	0x00038820
        /*14b0*/ 	.short	0x010a
        /*14b2*/ 	.byte	0x3f
	.zero		1


	//   ....[69]....
        /*14b4*/ 	.word	0x00033f50
        /*14b8*/ 	.word	0x00000006
        /*14bc*/ 	.word	0x00000000
        /*14c0*/ 	.short	0x010a
        /*14c2*/ 	.byte	0x3f
	.zero		1


	//   ....[70]....
        /*14c4*/ 	.word	0x00033f80
        /*14c8*/ 	.word	0x00000007
        /*14cc*/ 	.word	0x00000000
        /*14d0*/ 	.short	0x010a
        /*14d2*/ 	.byte	0x3f
	.zero		1


	//   ....[71]....
        /*14d4*/ 	.word	0x00033fe0
        /*14d8*/ 	.word	0x00000004
        /*14dc*/ 	.word	0x00000000
        /*14e0*/ 	.short	0x010a
        /*14e2*/ 	.byte	0x3f
	.zero		1


	//   ....[72]....
        /*14e4*/ 	.word	0x00034010
        /*14e8*/ 	.word	0x00000003
        /*14ec*/ 	.word	0x00000000
        /*14f0*/ 	.short	0x010a
        /*14f2*/ 	.byte	0x3f
	.zero		1


	//   ....[73]....
        /*14f4*/ 	.word	0x00034070
        /*14f8*/ 	.word	0x00000000
        /*14fc*/ 	.word	0x00038890
        /*1500*/ 	.short	0x010a
        /*1502*/ 	.byte	0x3f
	.zero		1


	//   ....[74]....
        /*1504*/ 	.word	0x000340c0
        /*1508*/ 	.word	0x00000000
        /*150c*/ 	.word	0x00038890
        /*1510*/ 	.short	0x010a
        /*1512*/ 	.byte	0x3f
	.zero		1


	//   ....[75]....
        /*1514*/ 	.word	0x00034110
        /*1518*/ 	.word	0x00000000
        /*151c*/ 	.word	0x00038890
        /*1520*/ 	.short	0x010a
        /*1522*/ 	.byte	0x3f
	.zero		1


	//   ....[76]....
        /*1524*/ 	.word	0x00034160
        /*1528*/ 	.word	0x00000000
        /*152c*/ 	.word	0x000388b0
        /*1530*/ 	.short	0x010a
        /*1532*/ 	.byte	0x3f
	.zero		1


	//   ....[77]....
        /*1534*/ 	.word	0x000348f0
        /*1538*/ 	.word	0x00000010
        /*153c*/ 	.word	0x00038800
        /*1540*/ 	.short	0x010a
        /*1542*/ 	.byte	0x3f
	.zero		1


	//   ....[78]....
        /*1544*/ 	.word	0x00035060
        /*1548*/ 	.word	0x00000010
        /*154c*/ 	.word	0x00038800
        /*1550*/ 	.short	0x010a
        /*1552*/ 	.byte	0x3f
	.zero		1


	//   ....[79]....
        /*1554*/ 	.word	0x000350b0
        /*1558*/ 	.word	0x00000000
        /*155c*/ 	.word	0x00038830
        /*1560*/ 	.short	0x010a
        /*1562*/ 	.byte	0x3f
	.zero		1


	//   ....[80]....
        /*1564*/ 	.word	0x00035100
        /*1568*/ 	.word	0x0000000b
        /*156c*/ 	.word	0x00038830
        /*1570*/ 	.short	0x010a
        /*1572*/ 	.byte	0x3f
	.zero		1


	//   ....[81]....
        /*1574*/ 	.word	0x00035150
        /*1578*/ 	.word	0x00000009
        /*157c*/ 	.word	0x00038850
        /*1580*/ 	.short	0x010a
        /*1582*/ 	.byte	0x3f
	.zero		1


	//   ....[82]....
        /*1584*/ 	.word	0x000351a0
        /*1588*/ 	.word	0x00000004
        /*158c*/ 	.word	0x00038830
        /*1590*/ 	.short	0x010a
        /*1592*/ 	.byte	0x3f
	.zero		1


	//   ....[83]....
        /*1594*/ 	.word	0x000351f0
        /*1598*/ 	.word	0x00000009
        /*159c*/ 	.word	0x00038850
        /*15a0*/ 	.short	0x010a
        /*15a2*/ 	.byte	0x3f
	.zero		1


	//   ....[84]....
        /*15a4*/ 	.word	0x00035240
        /*15a8*/ 	.word	0x0000000a
        /*15ac*/ 	.word	0x00038850
        /*15b0*/ 	.short	0x010a
        /*15b2*/ 	.byte	0x3f
	.zero		1


	//   ....[85]....
        /*15b4*/ 	.word	0x000353e0
        /*15b8*/ 	.word	0x00000012
        /*15bc*/ 	.word	0x00038820
        /*15c0*/ 	.short	0x010a
        /*15c2*/ 	.byte	0x3f
	.zero		1


	//   ....[86]....
        /*15c4*/ 	.word	0x00035430
        /*15c8*/ 	.word	0x00000006
        /*15cc*/ 	.word	0x000388a0
        /*15d0*/ 	.short	0x010a
        /*15d2*/ 	.byte	0x3f
	.zero		1


	//   ....[87]....
        /*15d4*/ 	.word	0x00035480
        /*15d8*/ 	.word	0x00000006
        /*15dc*/ 	.word	0x000388c0
        /*15e0*/ 	.short	0x010a
        /*15e2*/ 	.byte	0x3f
	.zero		1


	//   ....[88]....
        /*15e4*/ 	.word	0x000354d0
        /*15e8*/ 	.word	0x00000006
        /*15ec*/ 	.word	0x000388a0
        /*15f0*/ 	.short	0x010a
        /*15f2*/ 	.byte	0x3f
	.zero		1


	//   ....[89]....
        /*15f4*/ 	.word	0x00035520
        /*15f8*/ 	.word	0x00000006
        /*15fc*/ 	.word	0x000388c0
        /*1600*/ 	.short	0x010a
        /*1602*/ 	.byte	0x3f
	.zero		1


	//   ....[90]....
        /*1604*/ 	.word	0x000356c0
        /*1608*/ 	.word	0x00000000
        /*160c*/ 	.word	0x00038840
        /*1610*/ 	.short	0x010a
        /*1612*/ 	.byte	0x3f
	.zero		1


	//   ....[91]....
        /*1614*/ 	.word	0x00036340
        /*1618*/ 	.word	0x00000012
        /*161c*/ 	.word	0x00038820
        /*1620*/ 	.short	0x010a
        /*1622*/ 	.byte	0x3f
	.zero		1


	//   ....[92]....
        /*1624*/ 	.word	0x00036390
        /*1628*/ 	.word	0x00000003
        /*162c*/ 	.word	0x00038840
        /*1630*/ 	.short	0x010a
        /*1632*/ 	.byte	0x3f
	.zero		1


	//   ....[93]....
        /*1634*/ 	.word	0x000363e0
        /*1638*/ 	.word	0x00000003
        /*163c*/ 	.word	0x00000060
        /*1640*/ 	.short	0x010a
        /*1642*/ 	.byte	0x3f
	.zero		1


	//   ....[94]....
        /*1644*/ 	.word	0x00036430
        /*1648*/ 	.word	0x00000003
        /*164c*/ 	.word	0x00038840
        /*1650*/ 	.short	0x010a
        /*1652*/ 	.byte	0x3f
	.zero		1


	//   ....[95]....
        /*1654*/ 	.word	0x00036480
        /*1658*/ 	.word	0x00000002
        /*165c*/ 	.word	0x00000060
        /*1660*/ 	.short	0x010a
        /*1662*/ 	.byte	0x3f
	.zero		1


	//   ....[96]....
        /*1664*/ 	.word	0x000364d0
        /*1668*/ 	.word	0x00000002
        /*166c*/ 	.word	0x00038840
        /*1670*/ 	.short	0x010a
        /*1672*/ 	.byte	0x3f
	.zero		1


	//   ....[97]....
        /*1674*/ 	.word	0x00036520
        /*1678*/ 	.word	0x00000002
        /*167c*/ 	.word	0x00000060
        /*1680*/ 	.short	0x010a
        /*1682*/ 	.byte	0x3f
	.zero		1


	//   ....[98]....
        /*1684*/ 	.word	0x00036570
        /*1688*/ 	.word	0x00000000
        /*168c*/ 	.word	0x00038860
        /*1690*/ 	.short	0x010a
        /*1692*/ 	.byte	0x3f
	.zero		1


	//   ....[99]....
        /*1694*/ 	.word	0x00037100
        /*1698*/ 	.word	0x00000000
        /*169c*/ 	.word	0x00038820
        /*16a0*/ 	.short	0x010a
        /*16a2*/ 	.byte	0x3f
	.zero		1


	//   ....[100]....
        /*16a4*/ 	.word	0x000372a0
        /*16a8*/ 	.word	0x00000006
        /*16ac*/ 	.word	0x00000000
        /*16b0*/ 	.short	0x010a
        /*16b2*/ 	.byte	0x3f
	.zero		1


	//   ....[101]....
        /*16b4*/ 	.word	0x000372f0
        /*16b8*/ 	.word	0x00000007
        /*16bc*/ 	.word	0x00000000
        /*16c0*/ 	.short	0x010a
        /*16c2*/ 	.byte	0x3f
	.zero		1


	//   ....[102]....
        /*16c4*/ 	.word	0x00037340
        /*16c8*/ 	.word	0x00000004
        /*16cc*/ 	.word	0x00000000
        /*16d0*/ 	.short	0x010a
        /*16d2*/ 	.byte	0x3f
	.zero		1


	//----- nvinfo : EIATTR_NUM_MBARRIERS
	.align		4
.L_329:
        /*16d4*/ 	.byte	0x03, 0x38
        /*16d6*/ 	.short	0x0016


	//----- nvinfo : EIATTR_EXIT_INSTR_OFFSETS
	.align		4
        /*16d8*/ 	.byte	0x04, 0x1c
        /*16da*/ 	.short	(.L_331 - .L_330)


	//   ....[0]....
.L_330:
        /*16dc*/ 	.word	0x00034060


	//----- nvinfo : EIATTR_MAX_THREADS
	.align		4
.L_331:
        /*16e0*/ 	.byte	0x04, 0x05
        /*16e2*/ 	.short	(.L_333 - .L_332)
.L_332:
        /*16e4*/ 	.word	0x00000180
        /*16e8*/ 	.word	0x00000001
        /*16ec*/ 	.word	0x00000001


	//----- nvinfo : EIATTR_CRS_STACK_SIZE
	.align		4
.L_333:
        /*16f0*/ 	.byte	0x04, 0x1e
        /*16f2*/ 	.short	(.L_335 - .L_334)
.L_334:
        /*16f4*/ 	.word	0x00000000


	//----- nvinfo : EIATTR_CBANK_PARAM_SIZE
	.align		4
.L_335:
        /*16f8*/ 	.byte	0x03, 0x19
        /*16fa*/ 	.short	0x0af0


	//----- nvinfo : EIATTR_PARAM_CBANK
	.align		4
        /*16fc*/ 	.byte	0x04, 0x0a
        /*16fe*/ 	.short	(.L_337 - .L_336)
	.align		4
.L_336:
        /*1700*/ 	.word	index@(.nv.constant0._ZN7cutlass13device_kernelIN5flash11enable_sm90INS1_16FlashAttnFwdSm90INS1_25CollectiveMainloopFwdSm90ILi2EN4cute5tupleIJNS5_1CILi1EEES8_S8_EEENS6_IJNS7_ILi128EEENS7_ILi80EEENS7_ILi256EEEEEELi256ENS_6half_tEfNS_4arch4Sm90ELb1ELb0ELb1ELb1ELb0ELb1ELb0ELb1ELb1ELb1ELb1ELb0EEENS1_21CollectiveEpilogueFwdINS6_IJSA_SC_SB_EEES9_SE_SG_Li256ELb1ELb1ELb1ELb0EEENS1_36VarlenDynamicPersistentTileSchedulerILi128ELi80ELi256ELi128ELb1ELb1ELb1ELb1ELb1ELb1EEEEEEEEEvNT_6ParamsE)
        /*1704*/ 	.short	0x0210
        /*1706*/ 	.short	0x0af0


	//----- nvinfo : EIATTR_SW_WAR
	.align		4
.L_337:
        /*1708*/ 	.byte	0x04, 0x36
        /*170a*/ 	.short	(.L_339 - .L_338)
.L_338:
        /*170c*/ 	.word	0x00000008
.L_339:


//--------------------- .nv.callgraph             --------------------------
	.section	.nv.callgraph,"",@"SHT_CUDA_CALLGRAPH"
	.align	4
	.sectionentsize	8
	.align		4
        /*0000*/ 	.word	0x00000000
	.align		4
        /*0004*/ 	.word	0xffffffff
	.align		4
        /*0008*/ 	.word	index@(_ZN7cutlass13device_kernelIN5flash11enable_sm90INS1_16FlashAttnFwdSm90INS1_25CollectiveMainloopFwdSm90ILi2EN4cute5tupleIJNS5_1CILi1EEES8_S8_EEENS6_IJNS7_ILi128EEENS7_ILi80EEENS7_ILi256EEEEEELi256ENS_6half_tEfNS_4arch4Sm90ELb0ELb0ELb1ELb0ELb0ELb0ELb0ELb1ELb1ELb1ELb1ELb0EEENS1_21CollectiveEpilogueFwdINS6_IJSA_SC_SB_EEES9_SE_SG_Li256ELb0ELb1ELb1ELb0EEENS1_19SingleTileSchedulerILb0ELb1ELb1ELi128EEEEEEEEEvNT_6ParamsE)
	.align		4
        /*000c*/ 	.word	index@(__assertfail)
	.align		4
        /*0010*/ 	.word	index@(_ZN7cutlass13device_kernelIN5flash11enable_sm90INS1_16FlashAttnFwdSm90INS1_25CollectiveMainloopFwdSm90ILi2EN4cute5tupleIJNS5_1CILi1EEES8_S8_EEENS6_IJNS7_ILi128EEENS7_ILi80EEENS7_ILi256EEEEEELi256ENS_6half_tEfNS_4arch4Sm90ELb0ELb0ELb1ELb1ELb0ELb0ELb0ELb1ELb1ELb1ELb1ELb0EEENS1_21CollectiveEpilogueFwdINS6_IJSA_SC_SB_EEES9_SE_SG_Li256ELb1ELb1ELb1ELb0EEENS1_36VarlenDynamicPersistentTileSchedulerILi128ELi80ELi256ELi128ELb1ELb1ELb1ELb0ELb1ELb1EEEEEEEEEvNT_6ParamsE)
	.align		4
        /*0014*/ 	.word	index@(__assertfail)
	.align		4
        /*0018*/ 	.word	index@(_ZN7cutlass13device_kernelIN5flash11enable_sm90INS1_16FlashAttnFwdSm90INS1_25CollectiveMainloopFwdSm90ILi2EN4cute5tupleIJNS5_1CILi1EEES8_S8_EEENS6_IJNS7_ILi128EEENS7_ILi80EEENS7_ILi256EEEEEELi256ENS_6half_tEfNS_4arch4Sm90ELb0ELb0ELb1ELb1ELb0ELb1ELb0ELb1ELb1ELb1ELb1ELb0EEENS1_21CollectiveEpilogueFwdINS6_IJSA_SC_SB_EEES9_SE_SG_Li256ELb1ELb1ELb1ELb0EEENS1_36VarlenDynamicPersistentTileSchedulerILi128ELi80ELi256ELi128ELb1ELb1ELb1ELb0ELb1ELb1EEEEEEEEEvNT_6ParamsE)
	.align		4
        /*001c*/ 	.word	index@(__assertfail)
	.align		4
        /*0020*/ 	.word	index@(_ZN7cutlass13device_kernelIN5flash11enable_sm90INS1_16FlashAttnFwdSm90INS1_25CollectiveMainloopFwdSm90ILi2EN4cute5tupleIJNS5_1CILi1EEES8_S8_EEENS6_IJNS7_ILi128EEENS7_ILi64EEENS7_ILi256EEEEEELi256ENS_6half_tEfNS_4arch4Sm90ELb0ELb1ELb1ELb0ELb0ELb0ELb0ELb1ELb1ELb1ELb1ELb0EEENS1_21CollectiveEpilogueFwdINS6_IJSA_SC_SB_EEES9_SE_SG_Li256ELb0ELb1ELb1ELb0EEENS1_19SingleTileSchedulerILb0ELb1ELb1ELi128EEEEEEEEEvNT_6ParamsE)
	.align		4
        /*0024*/ 	.word	index@(__assertfail)
	.align		4
        /*0028*/ 	.word	index@(_ZN7cutlass13device_kernelIN5flash11enable_sm90INS1_16FlashAttnFwdSm90INS1_25CollectiveMainloopFwdSm90ILi2EN4cute5tupleIJNS5_1CILi1EEES8_S8_EEENS6_IJNS7_ILi128EEENS7_ILi64EEENS7_ILi256EEEEEELi256ENS_6half_tEfNS_4arch4Sm90ELb0ELb1ELb1ELb1ELb0ELb0ELb0ELb1ELb1ELb1ELb1ELb0EEENS1_21CollectiveEpilogueFwdINS6_IJSA_SC_SB_EEES9_SE_SG_Li256ELb1ELb1ELb1ELb0EEENS1_36VarlenDynamicPersistentTileSchedulerILi128ELi64ELi256ELi128ELb1ELb1ELb1ELb1ELb0ELb1EEEEEEEEEvNT_6ParamsE)
	.align		4
        /*002c*/ 	.word	index@(__assertfail)
	.align		4
        /*0030*/ 	.word	index@(_ZN7cutlass13device_kernelIN5flash11enable_sm90INS1_16FlashAttnFwdSm90INS1_25CollectiveMainloopFwdSm90ILi2EN4cute5tupleIJNS5_1CILi1EEES8_S8_EEENS6_IJNS7_ILi128EEENS7_ILi64EEENS7_ILi256EEEEEELi256ENS_6half_tEfNS_4arch4Sm90ELb0ELb1ELb1ELb1ELb0ELb1ELb0ELb1ELb1ELb1ELb1ELb0EEENS1_21CollectiveEpilogueFwdINS6_IJSA_SC_SB_EEES9_SE_SG_Li256ELb1ELb1ELb1ELb0EEENS1_36VarlenDynamicPersistentTileSchedulerILi128ELi64ELi256ELi128ELb1ELb1ELb1ELb1ELb0ELb1EEEEEEEEEvNT_6ParamsE)
	.align		4
        /*0034*/ 	.word	index@(__assertfail)
	.align		4
        /*0038*/ 	.word	index@(_ZN7cutlass13device_kernelIN5flash11enable_sm90INS1_16FlashAttnFwdSm90INS1_25CollectiveMainloopFwdSm90ILi2EN4cute5tupleIJNS5_1CILi1EEES8_S8_EEENS6_IJNS7_ILi128EEENS7_ILi80EEENS7_ILi256EEEEEELi256ENS_6half_tEfNS_4arch4Sm90ELb1ELb0ELb1ELb0ELb0ELb0ELb0ELb1ELb1ELb1ELb1ELb0EEENS1_21CollectiveEpilogueFwdINS6_IJSA_SC_SB_EEES9_SE_SG_Li256ELb0ELb1ELb1ELb0EEENS1_19SingleTileSchedulerILb0ELb1ELb1ELi128EEEEEEEEEvNT_6ParamsE)
	.align		4
        /*003c*/ 	.word	index@(__assertfail)
	.align		4
        /*0040*/ 	.word	index@(_ZN7cutlass13device_kernelIN5flash11enable_sm90INS1_16FlashAttnFwdSm90INS1_25CollectiveMainloopFwdSm90ILi2EN4cute5tupleIJNS5_1CILi1EEES8_S8_EEENS6_IJNS7_ILi128EEENS7_ILi80EEENS7_ILi256EEEEEELi256ENS_6half_tEfNS_4arch4Sm90ELb1ELb0ELb1ELb1ELb0ELb0ELb0ELb1ELb1ELb1ELb1ELb0EEENS1_21CollectiveEpilogueFwdINS6_IJSA_SC_SB_EEES9_SE_SG_Li256ELb1ELb1ELb1ELb0EEENS1_36VarlenDynamicPersistentTileSchedulerILi128ELi80ELi256ELi128ELb1ELb1ELb1ELb1ELb1ELb1EEEEEEEEEvNT_6ParamsE)
	.align		4
        /*0044*/ 	.word	index@(__assertfail)
	.align		4
        /*0048*/ 	.word	index@(_ZN7cutlass13device_kernelIN5flash11enable_sm90INS1_16FlashAttnFwdSm90INS1_25CollectiveMainloopFwdSm90ILi2EN4cute5tupleIJNS5_1CILi1EEES8_S8_EEENS6_IJNS7_ILi128EEENS7_ILi80EEENS7_ILi256EEEEEELi256ENS_6half_tEfNS_4arch4Sm90ELb1ELb0ELb1ELb1ELb0ELb1ELb0ELb1ELb1ELb1ELb1ELb0EEENS1_21CollectiveEpilogueFwdINS6_IJSA_SC_SB_EEES9_SE_SG_Li256ELb1ELb1ELb1ELb0EEENS1_36VarlenDynamicPersistentTileSchedulerILi128ELi80ELi256ELi128ELb1ELb1ELb1ELb1ELb1ELb1EEEEEEEEEvNT_6ParamsE)
	.align		4
        /*004c*/ 	.word	index@(__assertfail)
	.align		4
        /*0050*/ 	.word	0x00000000
	.align		4
        /*0054*/ 	.word	0xfffffffe
	.align		4
        /*0058*/ 	.word	0x00000000
	.align		4
        /*005c*/ 	.word	0xfffffffd
	.align		4
        /*0060*/ 	.word	0x00000000
	.align		4
        /*0064*/ 	.word	0xfffffffc


//--------------------- .nv.constant4             --------------------------
	.section	.nv.constant4,"a",@progbits
	.align	8
	.align		8
.nv.constant4:
        /*0000*/ 	.dword	__assertfail
	.align		8
        /*0008*/ 	.dword	__unnamed_1
	.align		8
        /*0010*/ 	.dword	__unnamed_2
	.align		8
        /*0018*/ 	.dword	__unnamed_3
	.align		8
        /*0020*/ 	.dword	__unnamed_4
	.align		8
        /*0028*/ 	.dword	__unnamed_5
	.align		8
        /*0030*/ 	.dword	__unnamed_6
	.align		8
        /*0038*/ 	.dword	__unnamed_7
	.align		8
        /*0040*/ 	.dword	__unnamed_8
	.align		8
        /*0048*/ 	.dword	__unnamed_9
	.align		8
        /*0050*/ 	.dword	_ZN80_INTERNAL_abbeae53_44_flash_fwd_hdim256_fp16_split_softcap_sm90_cu_3fbc093a_32004cuda3std3__45__cpo5beginE
	.align		8
        /*0058*/ 	.dword	_ZN80_INTERNAL_abbeae53_44_flash_fwd_hdim256_fp16_split_softcap_sm90_cu_3fbc093a_32004cuda3std3__45__cpo3endE
	.align		8
        /*0060*/ 	.dword	_ZN80_INTERNAL_abbeae53_44_flash_fwd_hdim256_fp16_split_softcap_sm90_cu_3fbc093a_32004cuda3std3__45__cpo6cbeginE
	.align		8
        /*0068*/ 	.dword	_ZN80_INTERNAL_abbeae53_44_flash_fwd_hdim256_fp16_split_softcap_sm90_cu_3fbc093a_32004cuda3std3__45__cpo4cendE
	.align		8
        /*0070*/ 	.dword	_ZN80_INTERNAL_abbeae53_44_flash_fwd_hdim256_fp16_split_softcap_sm90_cu_3fbc093a_32004cuda3std3__482_GLOBAL__N__abbeae53_44_flash_fwd_hdim256_fp16_split_softcap_sm90_cu_3fbc093a_32006ignoreE
	.align		8
        /*0078*/ 	.dword	_ZN80_INTERNAL_abbeae53_44_flash_fwd_hdim256_fp16_split_softcap_sm90_cu_3fbc093a_32004cuda3std3__419piecewise_constructE
	.align		8
        /*0080*/ 	.dword	_ZN80_INTERNAL_abbeae53_44_flash_fwd_hdim256_fp16_split_softcap_sm90_cu_3fbc093a_32004cuda3std3__48in_placeE
	.align		8
        /*0088*/ 	.dword	_ZN80_INTERNAL_abbeae53_44_flash_fwd_hdim256_fp16_split_softcap_sm90_cu_3fbc093a_32004cuda3std6ranges3__45__cpo4swapE
	.align		8
        /*0090*/ 	.dword	_ZN80_INTERNAL_abbeae53_44_flash_fwd_hdim256_fp16_split_softcap_sm90_cu_3fbc093a_32004cuda3std6ranges3__45__cpo9iter_moveE
	.align		8
        /*0098*/ 	.dword	_ZN80_INTERNAL_abbeae53_44_flash_fwd_hdim256_fp16_split_softcap_sm90_cu_3fbc093a_32004cute7productE
	.align		8
        /*00a0*/ 	.dword	_ZN80_INTERNAL_abbeae53_44_flash_fwd_hdim256_fp16_split_softcap_sm90_cu_3fbc093a_32004cute1_E
	.align		8
        /*00a8*/ 	.dword	$str$20
	.align		8
        /*00b0*/ 	.dword	$str$21


//--------------------- .text._ZN7cutlass13device_kernelIN5flash11enable_sm90INS1_16FlashAttnFwdSm90INS1_25CollectiveMainloopFwdSm90ILi2EN4cute5tupleIJNS5_1CILi1EEES8_S8_EEENS6_IJNS7_ILi128EEENS7_ILi80EEENS7_ILi256EEEEEELi256ENS_6half_tEfNS_4arch4Sm90ELb0ELb0ELb1ELb0ELb0ELb0ELb0ELb1ELb1ELb1ELb1ELb0EEENS1_21CollectiveEpilogueFwdINS6_IJSA_SC_SB_EEES9_SE_SG_Li256ELb0ELb1ELb1ELb0EEENS1_19SingleTileSchedulerILb0ELb1ELb1ELi128EEEEEEEEEvNT_6ParamsE --------------------------
	.section	.text._ZN7cutlass13device_kernelIN5flash11enable_sm90INS1_16FlashAttnFwdSm90INS1_25CollectiveMainloopFwdSm90ILi2EN4cute5tupleIJNS5_1CILi1EEES8_S8_EEENS6_IJNS7_ILi128EEENS7_ILi80EEENS7_ILi256EEEEEELi256ENS_6half_tEfNS_4arch4Sm90ELb0ELb0ELb1ELb0ELb0ELb0ELb0ELb1ELb1ELb1ELb1ELb0EEENS1_21CollectiveEpilogueFwdINS6_IJSA_SC_SB_EEES9_SE_SG_Li256ELb0ELb1ELb1ELb0EEENS1_19SingleTileSchedulerILb0ELb1ELb1ELi128EEEEEEEEEvNT_6ParamsE,"ax",@progbits
	.align	128
.text._ZN7cutlass13device_kernelIN5flash11enable_sm90INS1_16FlashAttnFwdSm90INS1_25CollectiveMainloopFwdSm90ILi2EN4cute5tupleIJNS5_1CILi1EEES8_S8_EEENS6_IJNS7_ILi128EEENS7_ILi80EEENS7_ILi256EEEEEELi256ENS_6half_tEfNS_4arch4Sm90ELb0ELb0ELb1ELb0ELb0ELb0ELb0ELb1ELb1ELb1ELb1ELb0EEENS1_21CollectiveEpilogueFwdINS6_IJSA_SC_SB_EEES9_SE_SG_Li256ELb0ELb1ELb1ELb0EEENS1_19SingleTileSchedulerILb0ELb1ELb1ELi128EEEEEEEEEvNT_6ParamsE:
        .type           _ZN7cutlass13device_kernelIN5flash11enable_sm90INS1_16FlashAttnFwdSm90INS1_25CollectiveMainloopFwdSm90ILi2EN4cute5tupleIJNS5_1CILi1EEES8_S8_EEENS6_IJNS7_ILi128EEENS7_ILi80EEENS7_ILi256EEEEEELi256ENS_6half_tEfNS_4arch4Sm90ELb0ELb0ELb1ELb0ELb0ELb0ELb0ELb1ELb1ELb1ELb1ELb0EEENS1_21CollectiveEpilogueFwdINS6_IJSA_SC_SB_EEES9_SE_SG_Li256ELb0ELb1ELb1ELb0EEENS1_19SingleTileSchedulerILb0ELb1ELb1ELi128EEEEEEEEEvNT_6ParamsE,@function
        .size           _ZN7cutlass13device_kernelIN5flash11enable_sm90INS1_16FlashAttnFwdSm90INS1_25CollectiveMainloopFwdSm90ILi2EN4cute5tupleIJNS5_1CILi1EEES8_S8_EEENS6_IJNS7_ILi128EEENS7_ILi80EEENS7_ILi256EEEEEELi256ENS_6half_tEfNS_4arch4Sm90ELb0ELb0ELb1ELb0ELb0ELb0ELb0ELb1ELb1ELb1ELb1ELb0EEENS1_21CollectiveEpilogueFwdINS6_IJSA_SC_SB_EEES9_SE_SG_Li256ELb0ELb1ELb1ELb0EEENS1_19SingleTileSchedulerILb0ELb1ELb1ELi128EEEEEEEEEvNT_6ParamsE,(.L_x_3200 - _ZN7cutlass13device_kernelIN5flash11enable_sm90INS1_16FlashAttnFwdSm90INS1_25CollectiveMainloopFwdSm90ILi2EN4cute5tupleIJNS5_1CILi1EEES8_S8_EEENS6_IJNS7_ILi128EEENS7_ILi80EEENS7_ILi256EEEEEELi256ENS_6half_tEfNS_4arch4Sm90ELb0ELb0ELb1ELb0ELb0ELb0ELb0ELb1ELb1ELb1ELb1ELb0EEENS1_21CollectiveEpilogueFwdINS6_IJSA_SC_SB_EEES9_SE_SG_Li256ELb0ELb1ELb1ELb0EEENS1_19SingleTileSchedulerILb0ELb1ELb1ELi128EEEEEEEEEvNT_6ParamsE)
        .other          _ZN7cutlass13device_kernelIN5flash11enable_sm90INS1_16FlashAttnFwdSm90INS1_25CollectiveMainloopFwdSm90ILi2EN4cute5tupleIJNS5_1CILi1EEES8_S8_EEENS6_IJNS7_ILi128EEENS7_ILi80EEENS7_ILi256EEEEEELi256ENS_6half_tEfNS_4arch4Sm90ELb0ELb0ELb1ELb0ELb0ELb0ELb0ELb1ELb1ELb1ELb1ELb0EEENS1_21CollectiveEpilogueFwdINS6_IJSA_SC_SB_EEES9_SE_SG_Li256ELb0ELb1ELb1ELb0EEENS1_19SingleTileSchedulerILb0ELb1ELb1ELi128EEEEEEEEEvNT_6ParamsE,@"STO_CUDA_ENTRY STV_DEFAULT"
_ZN7cutlass13device_kernelIN5flash11enable_sm90INS1_16FlashAttnFwdSm90INS1_25CollectiveMainloopFwdSm90ILi2EN4cute5tupleIJNS5_1CILi1EEES8_S8_EEENS6_IJNS7_ILi128EEENS7_ILi80EEENS7_ILi256EEEEEELi256ENS_6half_tEfNS_4arch4Sm90ELb0ELb0ELb1ELb0ELb0ELb0ELb0ELb1ELb1ELb1ELb1ELb0EEENS1_21CollectiveEpilogueFwdINS6_IJSA_SC_SB_EEES9_SE_SG_Li256ELb0ELb1ELb1ELb0EEENS1_19SingleTileSchedulerILb0ELb1ELb1ELi128EEEEEEEEEvNT_6ParamsE:
[----:B------:R-:W0:Y:S02]  /*0000*/  LDC R1, c[0x0][0x28] ;  /* 0x00000a00ff017b82 */ /* 0x000e240000000800 */
[----:B0-----:R-:W-:Y:S01]  /*0010*/  VIADD R1, R1, 0xffffffe8 ;  /* 0xffffffe801017836 */ /* 0x001fe20000000000 */
[----:B------:R-:W0:Y:S01]  /*0020*/  S2R R3, SR_TID.X ;  /* 0x0000000000037919 */ /* 0x000e220000002100 */
[----:B------:R-:W-:Y:S01]  /*0030*/  ELECT P0, URZ, PT ;  /* 0x00000000003f782f */ /* 0x000fe20003800000 */
[----:B------:R-:W-:Y:S01]  /*0040*/  BSSY B0, `(.L_x_0) ;  /* 0x000000d000007945 */ /* 0x000fe20003800000 */
[----:B0-----:R-:W-:-:S05]  /*0050*/  SHF.R.U32.HI R0, RZ, 0x5, R3 ;  /* 0x00000005ff007819 */ /* 0x001fca0000011603 */
[----:B------:R-:W0:Y:S02]  /*0060*/  SHFL.IDX PT, R2, R0, RZ, 0x1f ;  /* 0x00001fff00027589 */ /* 0x000e2400000e0000 */
[----:B0-----:R-:W-:-:S13]  /*0070*/  ISETP.EQ.AND P0, PT, R2, RZ, P0 ;  /* 0x000000ff0200720c */ /* 0x001fda0000702270 */
[----:B------:R-:W-:Y:S05]  /*0080*/  @!P0 BRA `(.L_x_1) ;  /* 0x0000000000208947 */ /* 0x000fea0003800000 */
[----:B------:R-:W-:Y:S02]  /*0090*/  ULDC.64 UR4, c[0x0][0x198] ;  /* 0x0000660000047ab9 */ /* 0x000fe40000000a00 */
[----:B------:R-:W-:Y:S02]  /*00a0*/  UIADD3 UR6, UP0, UR4, 0x370, URZ ;  /* 0x0000037004067890 */ /* 0x000fe4000ff1e03f */
[----:B------:R-:W-:Y:S02]  /*00b0*/  UIADD3 UR4, UP1, UR4, 0x470, URZ ;  /* 0x0000047004047890 */ /* 0x000fe4000ff3e03f */
[----:B------:R-:W-:Y:S02]  /*00c0*/  UIADD3.X UR7, URZ, UR5, URZ, UP0, !UPT ;  /* 0x000000053f077290 */ /* 0x000fe400087fe43f */
[----:B------:R-:W-:-:S07]  /*00d0*/  UIADD3.X UR5, URZ, UR5, URZ, UP1, !UPT ;  /* 0x000000053f057290 */ /* 0x000fce0008ffe43f */
[----:B------:R0:W-:Y:S02]  /*00e0*/  UTMACCTL.PF [UR6] ;  /* 0x00000000060079b9 */ /* 0x0001e40008040000 */
[----:B------:R0:W-:Y:S02]  /*00f0*/  UTMACCTL.PF [UR4] ;  /* 0x00000000040079b9 */ /* 0x0001e40008040000 */
[----:B0-----:R-:W-:Y:S01]  /*0100*/  NOP ;  /* 0x0000000000007918 */ /* 0x001fe20000000000 */
.L_x_1:
[----:B------:R-:W-:Y:S05]  /*0110*/  BSYNC B0 ;  /* 0x0000000000007941 */ /* 0x000fea0003800000 */
.L_x_0:
[----:B------:R-:W-:Y:S01]  /*0120*/  VOTEU.ANY UP0, P0 ;  /* 0x00000000003f7886 */ /* 0x000fe20000000100 */
[----:B------:R-:W0:Y:S01]  /*0130*/  SHFL.IDX PT, R2, R0, RZ, 0x1f ;  /* 0x00001fff00027589 */ /* 0x000e2200000e0000 */
[----:B------:R-:W-:Y:S01]  /*0140*/  UMOV UR4, 0x80 ;  /* 0x0000008000047882 */ /* 0x000fe20000000000 */
[----:B------:R-:W-:Y:S01]  /*0150*/  UMOV UR7, 0x100 ;  /* 0x0000010000077882 */ /* 0x000fe20000000000 */
[----:B------:R-:W-:Y:S01]  /*0160*/  VOTEU.ANY UP1, P0 ;  /* 0x00000000003f7886 */ /* 0x000fe20000020100 */
[----:B------:R-:W1:Y:S01]  /*0170*/  @UP0 S2UR UR8, SR_CgaCtaId ;  /* 0x00000000000809c3 */ /* 0x000e620000008800 */
[----:B------:R-:W-:Y:S01]  /*0180*/  @UP0 UMOV UR6, 0x400 ;  /* 0x0000040000060882 */ /* 0x000fe20000000000 */
[----:B------:R-:W-:-:S04]  /*0190*/  @UP0 UIADD3 UR4, -UR4, 0x100000, URZ ;  /* 0x0010000004040890 */ /* 0x000fc8000fffe13f */
[----:B------:R-:W-:Y:S02]  /*01a0*/  @UP0 USHF.L.U32 UR5, UR4, 0xb, URZ ;  /* 0x0000000b04050899 */ /* 0x000fe4000800063f */
[----:B------:R-:W-:Y:S01]  /*01b0*/  @UP0 USHF.L.U32 UR4, UR4, 0x1, URZ ;  /* 0x0000000104040899 */ /* 0x000fe2000800063f */
[----:B0-----:R-:W-:Y:S02]  /*01c0*/  ISETP.NE.AND P1, PT, R2, RZ, PT ;  /* 0x000000ff0200720c */ /* 0x001fe40003f25270 */
[----:B------:R-:W-:Y:S01]  /*01d0*/  SHF.R.U32.HI R2, RZ, 0x7, R3 ;  /* 0x00000007ff027819 */ /* 0x000fe20000011603 */
[----:B-1----:R-:W-:Y:S02]  /*01e0*/  @UP0 ULEA UR8, UR8, UR6, 0x18 ;  /* 0x0000000608080291 */ /* 0x002fe4000f8ec03f */
[----:B------:R-:W-:-:S04]  /*01f0*/  @UP0 UIADD3 UR6, -UR7, 0x100000, URZ ;  /* 0x0010000007060890 */ /* 0x000fc8000fffe13f */
[----:B------:R-:W-:Y:S02]  /*0200*/  @UP0 USHF.L.U32 UR7, UR6, 0xb, URZ ;  /* 0x0000000b06070899 */ /* 0x000fe4000800063f */
[----:B------:R-:W-:Y:S01]  /*0210*/  @UP0 USHF.L.U32 UR6, UR6, 0x1, URZ ;  /* 0x0000000106060899 */ /* 0x000fe2000800063f */
[----:B------:R-:W-:Y:S01]  /*0220*/  VOTEU.ANY UP0, P0 ;  /* 0x00000000003f7886 */ /* 0x000fe20000000100 */
[----:B------:R-:W0:Y:S04]  /*0230*/  SHFL.IDX PT, R2, R2, RZ, 0x1f ;  /* 0x00001fff02027589 */ /* 0x000e2800000e0000 */
[----:B------:R-:W1:Y:S02]  /*0240*/  FENCE.VIEW.ASYNC.S ;  /* 0x00000000000073c6 */ /* 0x000e640000000000 */
[----:B-1----:R1:W2:Y:S04]  /*0250*/  @UP0 SYNCS.EXCH.64 URZ, [UR8+0x38800], UR4 ;  /* 0x03880004083f05b2 */ /* 0x0022a80008000100 */
[----:B------:R1:W3:Y:S01]  /*0260*/  @UP1 SYNCS.EXCH.64 URZ, [UR8+0x38820], UR6 ;  /* 0x03882006083f15b2 */ /* 0x0002e20008000100 */
[----:B------:R-:W-:Y:S05]  /*0270*/  @P1 BRA `(.L_x_2) ;  /* 0x0000000000481947 */ /* 0x000fea0003800000 */
[----:B-1----:R-:W1:Y:S01]  /*0280*/  S2UR UR5, SR_CgaCtaId ;  /* 0x00000000000579c3 */ /* 0x002e620000008800 */
[----:B------:R-:W-:Y:S01]  /*0290*/  UMOV UR4, 0x400 ;  /* 0x0000040000047882 */ /* 0x000fe20000000000 */
[----:B------:R-:W-:Y:S01]  /*02a0*/  UMOV UR6, 0x1 ;  /* 0x0000000100067882 */ /* 0x000fe20000000000 */
[----:B------:R-:W-:Y:S01]  /*02b0*/  UMOV UR7, 0x2 ;  /* 0x0000000200077882 */ /* 0x000fe20000000000 */
[----:B------:R-:W-:Y:S01]  /*02c0*/  ELECT P0, URZ, PT ;  /* 0x00000000003f782f */ /* 0x000fe20003800000 */
[----:B-1----:R-:W-:Y:S02]  /*02d0*/  ULEA UR8, UR5, UR4, 0x18 ;  /* 0x0000000405087291 */ /* 0x002fe4000f8ec03f */
[----:B------:R-:W-:-:S04]  /*02e0*/  UIADD3 UR4, -UR6, 0x100000, URZ ;  /* 0x0010000006047890 */ /* 0x000fc8000fffe13f */
[----:B------:R-:W-:Y:S02]  /*02f0*/  USHF.L.U32 UR5, UR4, 0xb, URZ ;  /* 0x0000000b04057899 */ /* 0x000fe4000800063f */
[----:B------:R-:W-:Y:S02]  /*0300*/  USHF.L.U32 UR4, UR4, 0x1, URZ ;  /* 0x0000000104047899 */ /* 0x000fe4000800063f */
[----:B------:R-:W-:-:S04]  /*0310*/  UIADD3 UR6, -UR7, 0x100000, URZ ;  /* 0x0010000007067890 */ /* 0x000fc8000fffe13f */
[----:B------:R-:W-:Y:S02]  /*0320*/  USHF.L.U32 UR7, UR6, 0xb, URZ ;  /* 0x0000000b06077899 */ /* 0x000fe4000800063f */
[----:B------:R-:W-:Y:S01]  /*0330*/  USHF.L.U32 UR6, UR6, 0x1, URZ ;  /* 0x0000000106067899 */ /* 0x000fe2000800063f */
[----:B------:R-:W1:Y:S03]  /*0340*/  FENCE.VIEW.ASYNC.S ;  /* 0x00000000000073c6 */ /* 0x000e660000000000 */
[----:B-1----:R4:W1:Y:S08]  /*0350*/  SYNCS.EXCH.64 URZ, [UR8+0x38830], UR4 ;  /* 0x03883004083f75b2 */ /* 0x0028700008000100 */
[----:B------:R4:W0:Y:S01]  /*0360*/  SYNCS.EXCH.64 URZ, [UR8+0x38840], UR6 ;  /* 0x03884006083f75b2 */ /* 0x0008220008000100 */
[----:B------:R4:W0:Y:S01]  /*0370*/  SYNCS.EXCH.64 URZ, [UR8+0x38838], UR4 ;  /* 0x03883804083f75b2 */ /* 0x0008220008000100 */
[----:B------:R4:W0:Y:S02]  /*0380*/  SYNCS.EXCH.64 URZ, [UR8+0x38848], UR6 ;  /* 0x03884806083f75b2 */ /* 0x0008240008000100 */
[----:B----4-:R-:W-:Y:S01]  /*0390*/  NOP ;  /* 0x0000000000007918 */ /* 0x010fe20000000000 */
.L_x_2:
[----:B------:R-:W4:Y:S01]  /*03a0*/  SHFL.IDX PT, R3, R0, RZ, 0x1f ;  /* 0x00001fff00037589 */ /* 0x000f2200000e0000 */
[----:B------:R-:W-:Y:S01]  /*03b0*/  NOP ;  /* 0x0000000000007918 */ /* 0x000fe20000000000 */
[----:B----4-:R-:W-:-:S13]  /*03c0*/  ISETP.NE.AND P0, PT, R3, RZ, PT ;  /* 0x000000ff0300720c */ /* 0x010fda0003f05270 */
        /* <DEDUP_REMOVED lines=19> */
.L_x_3:
[----:B------:R-:W4:Y:S01]  /*0500*/  SHFL.IDX PT, R3, R0, RZ, 0x1f ;  /* 0x00001fff00037589 */ /* 0x000f2200000e0000 */
[----:B------:R-:W-:Y:S01]  /*0510*/  NOP ;  /* 0x0000000000007918 */ /* 0x000fe20000000000 */
[----:B----4-:R-:W-:-:S13]  /*0520*/  ISETP.NE.AND P0, PT, R3, RZ, PT ;  /* 0x000000ff0300720c */ /* 0x010fda0003f05270 */
[----:B------:R-:W-:Y:S05]  /*0530*/  @P0 BRA `(.L_x_4) ;  /* 0x0000000000380947 */ /* 0x000fea0003800000 */
[----:B-1----:R-:W1:Y:S01]  /*0540*/  S2UR UR5, SR_CgaCtaId ;  /* 0x00000000000579c3 */ /* 0x002e620000008800 */
[----:B------:R-:W-:Y:S01]  /*0550*/  UMOV UR4, 0x400 ;  /* 0x0000040000047882 */ /* 0x000fe20000000000 */
[----:B------:R-:W-:Y:S01]  /*0560*/  UMOV UR7, 0x1 ;  /* 0x0000000100077882 */ /* 0x000fe20000000000 */
[----:B------:R-:W-:Y:S01]  /*0570*/  ELECT P0, URZ, PT ;  /* 0x00000000003f782f */ /* 0x000fe20003800000 */
[----:B-1----:R-:W-:Y:S02]  /*0580*/  ULEA UR6, UR5, UR4, 0x18 ;  /* 0x0000000405067291 */ /* 0x002fe4000f8ec03f */
[----:B------:R-:W-:-:S04]  /*0590*/  UIADD3 UR4, -UR7, 0x100000, URZ ;  /* 0x0010000007047890 */ /* 0x000fc8000fffe13f */
[----:B------:R-:W-:Y:S02]  /*05a0*/  USHF.L.U32 UR5, UR4, 0xb, URZ ;  /* 0x0000000b04057899 */ /* 0x000fe4000800063f */
[----:B------:R-:W-:Y:S01]  /*05b0*/  USHF.L.U32 UR4, UR4, 0x1, URZ ;  /* 0x0000000104047899 */ /* 0x000fe2000800063f */
[----:B------:R-:W1:Y:S11]  /*05c0*/  FENCE.VIEW.ASYNC.S ;  /* 0x00000000000073c6 */ /* 0x000e760000000000 */
[----:B-1----:R4:W1:Y:S01]  /*05d0*/  SYNCS.EXCH.64 URZ, [UR6+0x38870], UR4 ;  /* 0x03887004063f75b2 */ /* 0x0028620008000100 */
[----:B------:R4:W0:Y:S01]  /*05e0*/  SYNCS.EXCH.64 URZ, [UR6+0x38880], UR4 ;  /* 0x03888004063f75b2 */ /* 0x0008220008000100 */
[----:B------:R4:W0:Y:S01]  /*05f0*/  SYNCS.EXCH.64 URZ, [UR6+0x38878], UR4 ;  /* 0x03887804063f75b2 */ /* 0x0008220008000100 */
[----:B------:R4:W0:Y:S02]  /*0600*/  SYNCS.EXCH.64 URZ, [UR6+0x38888], UR4 ;  /* 0x03888804063f75b2 */ /* 0x0008240008000100 */
[----:B----4-:R-:W-:Y:S01]  /*0610*/  NOP ;  /* 0x0000000000007918 */ /* 0x010fe20000000000 */
.L_x_4:
        /* <DEDUP_REMOVED lines=22> */
.L_x_5:
        /* <DEDUP_REMOVED lines=22> */
.L_x_6:
[----:B0-----:R-:W-:Y:S01]  /*08e0*/  ISETP.NE.AND P0, PT, R2, RZ, PT ;  /* 0x000000ff0200720c */ /* 0x001fe20003f05270 */
[----:B------:R-:W-:Y:S01]  /*08f0*/  IMAD.MOV.U32 R2, RZ, RZ, 0x1 ;  /* 0x00000001ff027424 */ /* 0x000fe200078e00ff */
[----:B------:R-:W-:Y:S01]  /*0900*/  NOP ;  /* 0x0000000000007918 */ /* 0x000fe20000000000 */
[----:B------:R-:W-:Y:S03]  /*0910*/  BSSY B6, `(.L_x_7) ;  /* 0x000110d000067945 */ /* 0x000fe60003800000 */
[----:B------:R-:W-:-:S05]  /*0920*/  SEL R2, R2, 0x2, !P0 ;  /* 0x0000000202027807 */ /* 0x000fca0004000000 */
[----:B------:R0:W-:Y:S01]  /*0930*/  STL [R1+0x14], R2 ;  /* 0x0000140201007387 */ /* 0x0001e20000100800 */
[----:B-123--:R-:W-:Y:S06]  /*0940*/  BAR.SYNC.DEFER_BLOCKING 0x0 ;  /* 0x0000000000007b1d */ /* 0x00efec0000010000 */
[----:B------:R-:W-:Y:S05]  /*0950*/  @!P0 BRA `(.L_x_8) ;  /* 0x000000c800308947 */ /* 0x000fea0003800000 */
.L_x_9:
[----:B------:R-:W-:-:S08]  /*0960*/  NOP ;  /* 0x0000000000007918 */ /* 0x000fd00000000000 */
[----:B------:R-:W1:Y:S02]  /*0970*/  USETMAXREG.TRY_ALLOC.CTAPOOL UP0, 0xf0 ;  /* 0x000000f0000079c8 */ /* 0x000e640008000600 */
[----:B-1----:R-:W-:-:S13]  /*0980*/  PLOP3.LUT P0, PT, PT, PT, UP0, 0x80, 0x0 ;  /* 0x000000000000781c */ /* 0x002fda0003f0f008 */
[----:B------:R-:W-:Y:S05]  /*0990*/  @!P0 BRA `(.L_x_9) ;  /* 0xfffffffc00f08947 */ /* 0x000fea000383ffff */
[----:B0-----:R-:W0:Y:S08]  /*09a0*/  LDC R2, c[0x0][0xc50] ;  /* 0x00031400ff027b82 */ /* 0x001e300000000800 */
[----:B------:R-:W1:Y:S08]  /*09b0*/  S2UR UR4, SR_CTAID.Y ;  /* 0x00000000000479c3 */ /* 0x000e700000002600 */
[----:B------:R-:W2:Y:S08]  /*09c0*/  S2UR UR5, SR_CTAID.Z ;  /* 0x00000000000579c3 */ /* 0x000eb00000002700 */
[----:B------:R-:W-:Y:S06]  /*09d0*/  BAR.ARV 0x8, 0x180 ;  /* 0x0206000000007b1d */ /* 0x000fec0000002000 */
[----:B0-----:R-:W-:Y:S01]  /*09e0*/  ISETP.NE.AND P0, PT, R2, 0x1, PT ;  /* 0x000000010200780c */ /* 0x001fe20003f05270 */
[----:B-1----:R-:W-:-:S12]  /*09f0*/  IMAD.U32 R19, RZ, RZ, UR4 ;  /* 0x00000004ff137e24 */ /* 0x002fd8000f8e00ff */
[----:B------:R-:W0:Y:S08]  /*0a00*/  @P0 LDC R0, c[0x0][0xc54] ;  /* 0x00031500ff000b82 */ /* 0x000e300000000800 */
[----:B------:R-:W1:Y:S01]  /*0a10*/  @P0 LDC R3, c[0x0][0xc58] ;  /* 0x00031600ff030b82 */ /* 0x000e620000000800 */
[----:B0-----:R-:W-:-:S05]  /*0a20*/  @P0 IMAD.HI.U32 R0, R0, UR4, RZ ;  /* 0x0000000400000c27 */ /* 0x001fca000f8e00ff */
[----:B-1----:R-:W-:Y:S02]  /*0a30*/  @P0 SHF.R.U32.HI R19, RZ, R3, R0 ;  /* 0x00000003ff130219 */ /* 0x002fe40000011600 */
[----:B--2---:R-:W-:-:S03]  /*0a40*/  ISETP.LE.AND P0, PT, RZ, UR5, PT ;  /* 0x00000005ff007c0c */ /* 0x004fc6000bf03270 */
[----:B------:R-:W-:-:S04]  /*0a50*/  IMAD.MOV R3, RZ, RZ, -R19 ;  /* 0x000000ffff037224 */ /* 0x000fc800078e0a13 */
[----:B------:R-:W-:-:S06]  /*0a60*/  IMAD R2, R2, R3, UR4 ;  /* 0x0000000402027e24 */ /* 0x000fcc000f8e0203 */
[----:B------:R-:W-:Y:S05]  /*0a70*/  @!P0 BRA `(.L_x_10) ;  /* 0x0000010c00d88947 */ /* 0x000fea0003800000 */
[----:B------:R-:W0:Y:S01]  /*0a80*/  LDC.64 R4, c[0x0][0x418] ;  /* 0x00010600ff047b82 */ /* 0x000e220000000a00 */
[----:B------:R-:W-:Y:S01]  /*0a90*/  LOP3.LUT R17, R2, 0xffff, RZ, 0xc0, !PT ;  /* 0x0000ffff02117812 */ /* 0x000fe200078ec0ff */
[----:B------:R-:W-:-:S06]  /*0aa0*/  IMAD.MOV.U32 R22, RZ, RZ, RZ ;  /* 0x000000ffff167224 */ /* 0x000fcc00078e00ff */
[----:B------:R-:W1:Y:S08]  /*0ab0*/  LDC R23, c[0x0][0x424] ;  /* 0x00010900ff177b82 */ /* 0x000e700000000800 */
[----:B------:R-:W2:Y:S01]  /*0ac0*/  LDC R0, c[0x0][0x2f0] ;  /* 0x0000bc00ff007b82 */ /* 0x000ea20000000800 */
[----:B0-----:R-:W-:-:S04]  /*0ad0*/  ISETP.NE.U32.AND P0, PT, R4, RZ, PT ;  /* 0x000000ff0400720c */ /* 0x001fc80003f05070 */
[----:B------:R-:W-:-:S04]  /*0ae0*/  ISETP.NE.AND.EX P0, PT, R5, RZ, PT, P0 ;  /* 0x000000ff0500720c */ /* 0x000fc80003f05300 */
[----:B-1----:R-:W-:-:S05]  /*0af0*/  SEL R23, R23, 0x1, P0 ;  /* 0x0000000117177807 */ /* 0x002fca0000000000 */
[----:B--2---:R-:W-:-:S05]  /*0b00*/  IMAD R23, R23, R0, RZ ;  /* 0x0000000017177224 */ /* 0x004fca00078e02ff */
[C---:B------:R-:W-:Y:S02]  /*0b10*/  ISETP.GE.AND P0, PT, R23.reuse, 0x1, PT ;  /* 0x000000011700780c */ /* 0x040fe40003f06270 */
[----:B------:R-:W-:-:S05]  /*0b20*/  IADD3 R0, R23, 0x4f, RZ ;  /* 0x0000004f17007810 */ /* 0x000fca0007ffe0ff */
[----:B------:R-:W-:-:S05]  /*0b30*/  IMAD.HI R0, R0, 0x66666667, RZ ;  /* 0x6666666700007827 */ /* 0x000fca00078e02ff */
[----:B------:R-:W-:-:S04]  /*0b40*/  SHF.R.U32.HI R3, RZ, 0x1f, R0 ;  /* 0x0000001fff037819 */ /* 0x000fc80000011600 */
[----:B------:R-:W-:Y:S01]  /*0b50*/  LEA.HI.SX32 R0, R0, R3, 0x1b ;  /* 0x0000000300007211 */ /* 0x000fe200078fdaff */
[----:B------:R-:W-:Y:S06]  /*0b60*/  @!P0 BRA `(.L_x_11) ;  /* 0x0000000000788947 */ /* 0x000fec0003800000 */
[----:B------:R-:W-:-:S04]  /*0b70*/  SHF.R.U32.HI R5, RZ, 0x10, R2 ;  /* 0x00000010ff057819 */ /* 0x000fc80000011602 */
[----:B------:R-:W-:-:S13]  /*0b80*/  ISETP.NE.AND P0, PT, R5, RZ, PT ;  /* 0x000000ff0500720c */ /* 0x000fda0003f05270 */
[----:B------:R-:W0:Y:S02]  /*0b90*/  @!P0 LDC R5, c[0x0][0x9f0] ;  /* 0x00027c00ff058b82 */ /* 0x000e240000000800 */
[-C--:B0-----:R-:W-:Y:S02]  /*0ba0*/  IABS R7, R5.reuse ;  /* 0x0000000500077213 */ /* 0x081fe40000000000 */
[----:B------:R-:W-:Y:S02]  /*0bb0*/  IADD3 R4, R0, -0x1, R5 ;  /* 0xffffffff00047810 */ /* 0x000fe40007ffe005 */
[----:B------:R-:W0:Y:S01]  /*0bc0*/  I2F.RP R6, R7 ;  /* 0x0000000700067306 */ /* 0x000e220000209400 */
[----:B------:R-:W-:-:S05]  /*0bd0*/  IABS R10, R5 ;  /* 0x00000005000a7213 */ /* 0x000fca0000000000 */
[----:B------:R-:W-:Y:S02]  /*0be0*/  IMAD.MOV R10, RZ, RZ, -R10 ;  /* 0x000000ffff0a7224 */ /* 0x000fe400078e0a0a */
[----:B0-----:R-:W0:Y:S02]  /*0bf0*/  MUFU.RCP R6, R6 ;  /* 0x0000000600067308 */ /* 0x001e240000001000 */
[----:B0-----:R-:W-:Y:S01]  /*0c00*/  VIADD R2, R6, 0xffffffe ;  /* 0x0ffffffe06027836 */ /* 0x001fe20000000000 */
[----:B------:R-:W-:Y:S02]  /*0c10*/  IABS R6, R4 ;  /* 0x0000000400067213 */ /* 0x000fe40000000000 */
[----:B------:R-:W-:-:S03]  /*0c20*/  LOP3.LUT R4, R4, R5, RZ, 0x3c, !PT ;  /* 0x0000000504047212 */ /* 0x000fc600078e3cff */
[----:B------:R0:W1:Y:S01]  /*0c30*/  F2I.FTZ.U32.TRUNC.NTZ R3, R2 ;  /* 0x0000000200037305 */ /* 0x000062000021f000 */
[----:B------:R-:W-:Y:S02]  /*0c40*/  ISETP.GE.AND P2, PT, R4, RZ, PT ;  /* 0x000000ff0400720c */ /* 0x000fe40003f46270 */
[----:B0-----:R-:W-:Y:S01]  /*0c50*/  MOV R2, RZ ;  /* 0x000000ff00027202 */ /* 0x001fe20000000f00 */
[----:B-1----:R-:W-:-:S04]  /*0c60*/  IMAD.MOV R8, RZ, RZ, -R3 ;  /* 0x000000ffff087224 */ /* 0x002fc800078e0a03 */
[----:B------:R-:W-:-:S04]  /*0c70*/  IMAD R9, R8, R7, RZ ;  /* 0x0000000708097224 */ /* 0x000fc800078e02ff */
[----:B------:R-:W-:-:S04]  /*0c80*/  IMAD.HI.U32 R3, R3, R9, R2 ;  /* 0x0000000903037227 */ /* 0x000fc800078e0002 */
[----:B------:R-:W-:Y:S02]  /*0c90*/  IMAD.MOV.U32 R2, RZ, RZ, R10 ;  /* 0x000000ffff027224 */ /* 0x000fe400078e000a */
[----:B------:R-:W-:-:S04]  /*0ca0*/  IMAD.HI.U32 R3, R3, R6, RZ ;  /* 0x0000000603037227 */ /* 0x000fc800078e00ff */
[----:B------:R-:W-:-:S05]  /*0cb0*/  IMAD R2, R3, R2, R6 ;  /* 0x0000000203027224 */ /* 0x000fca00078e0206 */
[----:B------:R-:W-:-:S13]  /*0cc0*/  ISETP.GT.U32.AND P1, PT, R7, R2, PT ;  /* 0x000000020700720c */ /* 0x000fda0003f24070 */
[----:B------:R-:W-:Y:S02]  /*0cd0*/  @!P1 IMAD.IADD R2, R2, 0x1, -R7 ;  /* 0x0000000102029824 */ /* 0x000fe400078e0a07 */
[----:B------:R-:W-:Y:S01]  /*0ce0*/  @!P1 VIADD R3, R3, 0x1 ;  /* 0x0000000103039836 */ /* 0x000fe20000000000 */
[----:B------:R-:W-:Y:S02]  /*0cf0*/  ISETP.NE.AND P1, PT, R5, RZ, PT ;  /* 0x000000ff0500720c */ /* 0x000fe40003f25270 */
[----:B------:R-:W-:-:S13]  /*0d00*/  ISETP.GE.U32.AND P0, PT, R2, R7, PT ;  /* 0x000000070200720c */ /* 0x000fda0003f06070 */
[----:B------:R-:W-:-:S05]  /*0d10*/  @P0 VIADD R3, R3, 0x1 ;  /* 0x0000000103030836 */ /* 0x000fca0000000000 */
[----:B------:R-:W-:Y:S02]  /*0d20*/  @!P2 IADD3 R3, -R3, RZ, RZ ;  /* 0x000000ff0303a210 */ /* 0x000fe40007ffe1ff */
[----:B------:R-:W-:-:S05]  /*0d30*/  @!P1 LOP3.LUT R3, RZ, R5, RZ, 0x33, !PT ;  /* 0x00000005ff039212 */ /* 0x000fca00078e33ff */
[----:B------:R-:W-:-:S07]  /*0d40*/  IMAD.MOV.U32 R22, RZ, RZ, R3 ;  /* 0x000000ffff167224 */ /* 0x000fce00078e0003 */
.L_x_11:
[----:B------:R-:W0:Y:S01]  /*0d50*/  S2R R2, SR_TID.X ;  /* 0x0000000000027919 */ /* 0x000e220000002100 */
[-C--:B------:R-:W-:Y:S01]  /*0d60*/  IMAD R17, R17, R22.reuse, RZ ;  /* 0x0000001611117224 */ /* 0x080fe200078e02ff */
[----:B------:R-:W-:Y:S01]  /*0d70*/  PLOP3.LUT P0, PT, PT, PT, PT, 0x80, 0x0 ;  /* 0x000000000000781c */ /* 0x000fe20003f0f070 */
[----:B------:R-:W-:Y:S01]  /*0d80*/  IMAD.MOV.U32 R3, RZ, RZ, RZ ;  /* 0x000000ffff037224 */ /* 0x000fe200078e00ff */
[----:B------:R-:W-:Y:S02]  /*0d90*/  CS2R R150, SRZ ;  /* 0x0000000000967805 */ /* 0x000fe4000001ff00 */
[----:B------:R-:W-:Y:S02]  /*0da0*/  CS2R R148, SRZ ;  /* 0x0000000000947805 */ /* 0x000fe4000001ff00 */
[----:B------:R-:W-:Y:S01]  /*0db0*/  VIADDMNMX R22, R17, R22, R0, PT ;  /* 0x0000001611167246 */ /* 0x000fe20003800100 */
[----:B------:R-:W-:Y:S01]  /*0dc0*/  IMAD.MOV.U32 R0, RZ, RZ, RZ ;  /* 0x000000ffff007224 */ /* 0x000fe200078e00ff */
[----:B------:R-:W-:-:S02]  /*0dd0*/  CS2R R146, SRZ ;  /* 0x0000000000927805 */ /* 0x000fc4000001ff00 */
[----:B------:R-:W-:Y:S02]  /*0de0*/  CS2R R144, SRZ ;  /* 0x0000000000907805 */ /* 0x000fe4000001ff00 */
[----:B------:R-:W-:Y:S02]  /*0df0*/  ISETP.GT.AND P1, PT, R22, R17, PT ;  /* 0x000000111600720c */ /* 0x000fe40003f24270 */
[----:B------:R-:W-:Y:S02]  /*0e00*/  CS2R R142, SRZ ;  /* 0x00000000008e7805 */ /* 0x000fe4000001ff00 */
[----:B------:R-:W-:Y:S02]  /*0e10*/  CS2R R140, SRZ ;  /* 0x00000000008c7805 */ /* 0x000fe4000001ff00 */
[----:B------:R-:W-:Y:S02]  /*0e20*/  CS2R R138, SRZ ;  /* 0x00000000008a7805 */ /* 0x000fe4000001ff00 */
[----:B------:R-:W-:-:S02]  /*0e30*/  CS2R R136, SRZ ;  /* 0x0000000000887805 */ /* 0x000fc4000001ff00 */
[----:B------:R-:W-:Y:S02]  /*0e40*/  CS2R R134, SRZ ;  /* 0x0000000000867805 */ /* 0x000fe4000001ff00 */
[----:B------:R-:W-:Y:S02]  /*0e50*/  CS2R R132, SRZ ;  /* 0x0000000000847805 */ /* 0x000fe4000001ff00 */
        /* <DEDUP_REMOVED lines=14> */
[----:B------:R-:W-:Y:S01]  /*0f40*/  CS2R R102, SRZ ;  /* 0x0000000000667805 */ /* 0x000fe2000001ff00 */
[----:B0-----:R-:W-:Y:S01]  /*0f50*/  VIADD R152, R2, 0xffffff80 ;  /* 0xffffff8002987836 */ /* 0x001fe20000000000 */
        /* <DEDUP_REMOVED lines=38> */
[----:B------:R-:W-:Y:S01]  /*11c0*/  CS2R R24, SRZ ;  /* 0x0000000000187805 */ /* 0x000fe2000001ff00 */
[----:B------:R-:W-:Y:S06]  /*11d0*/  @!P1 BRA `(.L_x_12) ;  /* 0x0000009800e09947 */ /* 0x000fec0003800000 */
[----:B------:R-:W-:Y:S01]  /*11e0*/  SHF.R.S32.HI R3, RZ, 0x1f, R152 ;  /* 0x0000001fff037819 */ /* 0x000fe20000011498 */
[----:B------:R-:W0:Y:S01]  /*11f0*/  S2UR UR7, SR_CgaCtaId ;  /* 0x00000000000779c3 */ /* 0x000e220000008800 */
[----:B------:R-:W-:Y:S02]  /*1200*/  UMOV UR6, 0x400 ;  /* 0x0000040000067882 */ /* 0x000fe40000000000 */
[----:B------:R-:W-:-:S04]  /*1210*/  LEA.HI R64, R3, R152, RZ, 0x7 ;  /* 0x0000009803407211 */ /* 0x000fc800078f38ff */
[----:B------:R-:W-:-:S06]  /*1220*/  SHF.R.S32.HI R0, RZ, 0x7, R64 ;  /* 0x00000007ff007819 */ /* 0x000fcc0000011440 */
[----:B------:R-:W1:Y:S01]  /*1230*/  SHFL.IDX PT, R0, R0, RZ, 0x1f ;  /* 0x00001fff00007589 */ /* 0x000e6200000e0000 */
[----:B0-----:R-:W-:-:S04]  /*1240*/  ULEA UR8, UR7, UR6, 0x18 ;  /* 0x0000000607087291 */ /* 0x001fc8000f8ec03f */
[----:B------:R-:W-:Y:S02]  /*1250*/  UIADD3 UR6, UR8, 0x14400, URZ ;  /* 0x0001440008067890 */ /* 0x000fe4000fffe03f */
[----:B------:R-:W-:Y:S02]  /*1260*/  MOV R16, UR8 ;  /* 0x0000000800107c02 */ /* 0x000fe40008000f00 */
[----:B------:R-:W-:Y:S01]  /*1270*/  ULOP3.LUT UP0, URZ, UR6, 0x9f, URZ, 0xc0, !UPT ;  /* 0x0000009f063f7892 */ /* 0x000fe2000f80c03f */
[----:B-1----:R-:W-:-:S05]  /*1280*/  R2UR UR4, R0 ;  /* 0x00000000000472ca */ /* 0x002fca00000e0000 */
[----:B------:R-:W-:-:S08]  /*1290*/  PLOP3.LUT P0, PT, PT, PT, UP0, 0x80, 0x0 ;  /* 0x000000000000781c */ /* 0x000fd00003f0f008 */
[----:B------:R-:W-:-:S04]  /*12a0*/  ULEA.HI UR5, UR4, UR4, URZ, 0x1 ;  /* 0x0000000404057291 */ /* 0x000fc8000f8f083f */
[----:B------:R-:W-:-:S04]  /*12b0*/  ULOP3.LUT UR5, UR5, 0x1e, URZ, 0xc0, !UPT ;  /* 0x0000001e05057892 */ /* 0x000fc8000f8ec03f */
[----:B------:R-:W-:-:S04]  /*12c0*/  UIADD3 UR5, UR4, -UR5, URZ ;  /* 0x8000000504057290 */ /* 0x000fc8000fffe03f */
[----:B------:R-:W-:-:S04]  /*12d0*/  ULEA UR5, UR5, UR6, 0xd ;  /* 0x0000000605057291 */ /* 0x000fc8000f8e683f */
[----:B------:R-:W-:-:S04]  /*12e0*/  USHF.R.U32.HI UR5, URZ, 0x4, UR5 ;  /* 0x000000043f057899 */ /* 0x000fc80008011605 */
[----:B------:R-:W-:Y:S01]  /*12f0*/  ULOP3.LUT UR36, UR5, 0x3fff, URZ, 0xc0, !UPT ;  /* 0x00003fff05247892 */ /* 0x000fe2000f8ec03f */
[----:B------:R-:W-:Y:S11]  /*1300*/  @!P0 BRA `(.L_x_13) ;  /* 0x0000000000408947 */ /* 0x000ff60003800000 */
[----:B------:R-:W-:Y:S01]  /*1310*/  MOV R0, 0x0 ;  /* 0x0000000000007802 */ /* 0x000fe20000000f00 */
[----:B------:R-:W-:Y:S01]  /*1320*/  ULDC.64 UR4, c[0x4][0xa8] ;  /* 0x01002a0000047ab9 */ /* 0x000fe20000000a00 */
[----:B------:R-:W-:Y:S01]  /*1330*/  ULDC.64 UR6, c[0x4][0x28] ;  /* 0x01000a0000067ab9 */ /* 0x000fe20000000a00 */
[----:B------:R-:W-:Y:S01]  /*1340*/  IMAD.U32 R4, RZ, RZ, UR4 ;  /* 0x00000004ff047e24 */ /* 0x000fe2000f8e00ff */
[----:B------:R0:W1:Y:S01]  /*1350*/  LDC.64 R2, c[0x4][R0] ;  /* 0x0100000000027b82 */ /* 0x0000620000000a00 */
[----:B------:R-:W-:Y:S01]  /*1360*/  IMAD.U32 R5, RZ, RZ, UR5 ;  /* 0x00000005ff057e24 */ /* 0x000fe2000f8e00ff */
[----:B------:R-:W-:Y:S01]  /*1370*/  ULDC.64 UR4, c[0x4][0xb0] ;  /* 0x01002c0000047ab9 */ /* 0x000fe20000000a00 */
[----:B------:R-:W-:Y:S01]  /*1380*/  MOV R10, UR6 ;  /* 0x00000006000a7c02 */ /* 0x000fe20008000f00 */
[----:B------:R-:W-:Y:S02]  /*1390*/  IMAD.U32 R6, RZ, RZ, UR4 ;  /* 0x00000004ff067e24 */ /* 0x000fe4000f8e00ff */
[----:B------:R-:W-:-:S02]  /*13a0*/  IMAD.U32 R7, RZ, RZ, UR5 ;  /* 0x00000005ff077e24 */ /* 0x000fc4000f8e00ff */
[----:B------:R-:W-:Y:S02]  /*13b0*/  IMAD.U32 R11, RZ, RZ, UR7 ;  /* 0x00000007ff0b7e24 */ /* 0x000fe4000f8e00ff */
[----:B------:R-:W-:Y:S02]  /*13c0*/  IMAD.MOV.U32 R8, RZ, RZ, 0x70 ;  /* 0x00000070ff087424 */ /* 0x000fe400078e00ff */
[----:B------:R-:W-:Y:S02]  /*13d0*/  IMAD.MOV.U32 R12, RZ, RZ, 0x1 ;  /* 0x00000001ff0c7424 */ /* 0x000fe400078e00ff */
[----:B0-----:R-:W-:-:S07]  /*13e0*/  IMAD.MOV.U32 R13, RZ, RZ, RZ ;  /* 0x000000ffff0d7224 */ /* 0x001fce00078e00ff */
[----:B------:R-:W-:-:S07]  /*13f0*/  LEPC R20, `(.L_x_13) ;  /* 0x000000001014794e */ /* 0x000fce0000000000 */
[----:B-1----:R-:W-:Y:S05]  /*1400*/  CALL.ABS.NOINC R2 ;  /* 0x0000000002007343 */ /* 0x002fea0003c00000 */
.L_x_13:
[----:B------:R-:W2:Y:S01]  /*1410*/  LDL.LU R18, [R1+0x14] ;  /* 0x0000140001127983 */ /* 0x000ea20000300800 */
[----:B------:R-:W-:Y:S02]  /*1420*/  R2UR UR4, R16 ;  /* 0x00000000100472ca */ /* 0x000fe400000e0000 */
[----:B------:R-:W-:-:S11]  /*1430*/  SHF.L.U32 R2, RZ, 0x1f, RZ ;  /* 0x0000001fff027819 */ /* 0x000fd600000006ff */
[----:B------:R-:W0:Y:S01]  /*1440*/  SYNCS.PHASECHK.TRANS64.TRYWAIT P1, [UR4+0x38800], R2 ;  /* 0x03880002ff0075a7 */ /* 0x000e220008020144 */
[----:B--2---:R-:W-:-:S04]  /*1450*/  LOP3.LUT R0, R18, 0x1, RZ, 0xfc, !PT ;  /* 0x0000000112007812 */ /* 0x004fc800078efcff */
[----:B------:R-:W-:Y:S01]  /*1460*/  ISETP.NE.AND P0, PT, R0, 0x3, PT ;  /* 0x000000030000780c */ /* 0x000fe20003f05270 */
[----:B0-----:R-:W-:-:S12]  /*1470*/  @!P1 BRA `(.L_x_14) ;  /* 0x0000010400609947 */ /* 0x001fd80003800000 */
.L_x_132:
[----:B------:R-:W-:Y:S05]  /*1480*/  @!P0 BRA `(.L_x_15) ;  /* 0x0000000000048947 */ /* 0x000fea0003800000 */
[----:B------:R-:W-:Y:S01]  /*1490*/  BPT.TRAP 0x1 ;  /* 0x000000040000795c */ /* 0x000fe20000300000 */
.L_x_15:
[----:B------:R-:W-:-:S13]  /*14a0*/  R2UR UR4, R16 ;  /* 0x00000000100472ca */ /* 0x000fda00000e0000 */
[----:B------:R1:W2:Y:S01]  /*14b0*/  SYNCS.PHASECHK.TRANS64.TRYWAIT P2, [UR4+0x38830], R2 ;  /* 0x03883002ff0075a7 */ /* 0x0002a20008040144 */
[----:B------:R-:W-:Y:S05]  /*14c0*/  @!P0 BRA `(.L_x_16) ;  /* 0x0000000000048947 */ /* 0x000fea0003800000 */
[----:B------:R-:W-:Y:S01]  /*14d0*/  BPT.TRAP 0x1 ;  /* 0x000000040000795c */ /* 0x000fe20000300000 */
.L_x_16:
[----:B------:R-:W3:Y:S01]  /*14e0*/  S2R R0, SR_TID.X ;  /* 0x0000000000007919 */ /* 0x000ee20000002100 */
[----:B------:R-:W-:Y:S02]  /*14f0*/  MOV R4, UR36 ;  /* 0x0000002400047c02 */ /* 0x000fe40008000f00 */
[----:B---3--:R-:W-:-:S04]  /*1500*/  LOP3.LUT R0, R0, 0x7f, RZ, 0xc0, !PT ;  /* 0x0000007f00007812 */ /* 0x008fc800078ec0ff */
[----:B------:R-:W-:Y:S01]  /*1510*/  ISETP.NE.AND P1, PT, R0, RZ, PT ;  /* 0x000000ff0000720c */ /* 0x000fe20003f25270 */
[----:B--2---:R-:W-:-:S12]  /*1520*/  @P2 BRA `(.L_x_17) ;  /* 0x00000000000c2947 */ /* 0x004fd80003800000 */
[----:B------:R-:W-:-:S13]  /*1530*/  R2UR UR4, R16 ;  /* 0x00000000100472ca */ /* 0x000fda00000e0000 */
[----:B------:R-:W2:Y:S02]  /*1540*/  SYNCS.PHASECHK.TRANS64.TRYWAIT P2, [UR4+0x38830], R2 ;  /* 0x03883002ff0075a7 */ /* 0x000ea40008040144 */
[----:B--2---:R-:W-:Y:S05]  /*1550*/  @!P2 BRA `(.L_x_18) ;  /* 0x000001040044a947 */ /* 0x004fea0003800000 */
.L_x_17:
[----:B------:R-:W-:Y:S05]  /*1560*/  WARPSYNC.ALL ;  /* 0x0000000000007948 */ /* 0x000fea0003800000 */
[----:B------:R-:W-:Y:S01]  /*1570*/  IMAD.MOV.U32 R9, RZ, RZ, RZ ;  /* 0x000000ffff097224 */ /* 0x000fe200078e00ff */
[----:B------:R-:W-:Y:S01]  /*1580*/  LOP3.LUT R4, R4, 0x10000, RZ, 0xfc, !PT ;  /* 0x0001000004047812 */ /* 0x000fe200078efcff */
[----:B------:R-:W-:Y:S02]  /*1590*/  IMAD.MOV.U32 R151, RZ, RZ, RZ ;  /* 0x000000ffff977224 */ /* 0x000fe400078e00ff */
[----:B------:R-:W-:Y:S01]  /*15a0*/  IMAD.MOV.U32 R5, RZ, RZ, 0x40000040 ;  /* 0x40000040ff057424 */ /* 0x000fe200078e00ff */
[----:B------:R-:W-:Y:S01]  /*15b0*/  R2UR UR60, R16 ;  /* 0x00000000103c72ca */ /* 0x000fe200000e0000 */
[----:B------:R-:W-:Y:S01]  /*15c0*/  WARPGROUP.ARRIVE ;  /* 0x00000000000079c5 */ /* 0x000fe20000000000 */
[C---:B------:R-:W-:Y:S01]  /*15d0*/  R2UR UR8, R4.reuse ;  /* 0x00000000040872ca */ /* 0x040fe200000e0000 */
[----:B------:R-:W-:Y:S01]  /*15e0*/  UMOV UR11, 0x40000040 ;  /* 0x40000040000b7882 */ /* 0x000fe20000000000 */
        /* <DEDUP_REMOVED lines=9> */
[----:B------:R-:W-:Y:S01]  /*1680*/  UIADD3 UR4, UR60, 0x24400, URZ ;  /* 0x000244003c047890 */ /* 0x000fe2000fffe03f */
[C---:B------:R-:W-:Y:S01]  /*1690*/  R2UR UR20, R4.reuse ;  /* 0x00000000041472ca */ /* 0x040fe200000e0000 */
[----:B------:R-:W-:Y:S01]  /*16a0*/  UMOV UR29, 0x40000040 ;  /* 0x40000040001d7882 */ /* 0x000fe20000000000 */
[C---:B------:R-:W-:Y:S01]  /*16b0*/  R2UR UR21, R5.reuse ;  /* 0x00000000051572ca */ /* 0x040fe200000e0000 */
[----:B------:R-:W-:Y:S01]  /*16c0*/  USHF.R.U32.HI UR4, URZ, 0x4, UR4 ;  /* 0x000000043f047899 */ /* 0x000fe20008011604 */
[C---:B------:R-:W-:Y:S01]  /*16d0*/  R2UR UR24, R4.reuse ;  /* 0x00000000041872ca */ /* 0x040fe200000e0000 */
[----:B------:R-:W-:Y:S01]  /*16e0*/  IMAD.U32 R13, RZ, RZ, UR29 ;  /* 0x0000001dff0d7e24 */ /* 0x000fe2000f8e00ff */
[----:B------:R-:W-:Y:S01]  /*16f0*/  R2UR UR25, R5 ;  /* 0x00000000051972ca */ /* 0x000fe200000e0000 */
[----:B------:R-:W-:Y:S01]  /*1700*/  ULOP3.LUT UR4, UR4, 0x3fff, URZ, 0xc0, !UPT ;  /* 0x00003fff04047892 */ /* 0x000fe2000f8ec03f */
[----:B------:R-:W-:Y:S01]  /*1710*/  R2UR UR6, R4 ;  /* 0x00000000040672ca */ /* 0x000fe200000e0000 */
[----:B------:R-:W-:Y:S01]  /*1720*/  UMOV UR31, 0x40000040 ;  /* 0x40000040001f7882 */ /* 0x000fe20000000000 */
[----:B------:R-:W-:Y:S01]  /*1730*/  UMOV UR33, 0x40000040 ;  /* 0x4000004000217882 */ /* 0x000fe20000000000 */
[----:B------:R-:W-:Y:S01]  /*1740*/  ULOP3.LUT UR61, UR4, 0x10000, URZ, 0xfc, !UPT ;  /* 0x00010000043d7892 */ /* 0x000fe2000f8efc3f */
[----:B0-----:R-:W-:Y:S01]  /*1750*/  LOP3.LUT R3, R64, 0xffffff80, RZ, 0xc0, !PT ;  /* 0xffffff8040037812 */ /* 0x001fe200078ec0ff */
[----:B------:R-:W-:Y:S01]  /*1760*/  UMOV UR35, 0x40000040 ;  /* 0x4000004000237882 */ /* 0x000fe20000000000 */
[----:B------:R-:W-:Y:S01]  /*1770*/  UMOV UR37, 0x40000040 ;  /* 0x4000004000257882 */ /* 0x000fe20000000000 */
[----:B------:R-:W-:Y:S01]  /*1780*/  UIADD3 UR4, UR61, 0x80, URZ ;  /* 0x000000803d047890 */ /* 0x000fe2000fffe03f */
[----:B------:R-:W-:Y:S01]  /*1790*/  P2R R14, PR, RZ, 0x1 ;  /* 0x00000001ff0e7803 */ /* 0x000fe20000000000 */
[----:B------:R-:W-:Y:S01]  /*17a0*/  UIADD3 UR30, UR61, 0x500, URZ ;  /* 0x000005003d1e7890 */ /* 0x000fe2000fffe03f */
[----:B------:R-:W-:Y:S01]  /*17b0*/  IMAD.IADD R3, R152, 0x1, -R3 ;  /* 0x0000000198037824 */ /* 0x000fe200078e0a03 */
[----:B------:R-:W-:Y:S01]  /*17c0*/  UMOV UR10, UR61 ;  /* 0x0000003d000a7c82 */ /* 0x000fe20008000000 */
[----:B------:R-:W-:Y:S01]  /*17d0*/  UIADD3 UR34, UR61, 0x502, URZ ;  /* 0x000005023d227890 */ /* 0x000fe2000fffe03f */
[----:B------:R-:W-:Y:S01]  /*17e0*/  HGMMA.64x16x16.F32 R56, gdesc[UR8], RZ, !UPT, gsb0 ;  /* 0x00200000083879f0 */ /* 0x000fe2000c0008ff */
[----:B------:R-:W-:Y:S01]  /*17f0*/  UMOV UR14, UR4 ;  /* 0x00000004000e7c82 */ /* 0x000fe20008000000 */
[----:B------:R-:W-:Y:S01]  /*1800*/  UIADD3 UR8, UR61, 0x100, URZ ;  /* 0x000001003d087890 */ /* 0x000fe2000fffe03f */
[----:B------:R-:W-:Y:S01]  /*1810*/  SHF.R.S32.HI R0, RZ, 0x1f, R3 ;  /* 0x0000001fff007819 */ /* 0x000fe20000011403 */
[----:B------:R-:W-:-:S02]  /*1820*/  UIADD3 UR10, UR61, 0x180, URZ ;  /* 0x000001803d0a7890 */ /* 0x000fc4000fffe03f */
[----:B------:R-:W-:Y:S01]  /*1830*/  IMAD.U32 R18, RZ, RZ, UR61 ;  /* 0x0000003dff127e24 */ /* 0x000fe2000f8e00ff */
[----:B------:R-:W-:Y:S01]  /*1840*/  UIADD3 UR4, UR61, 0x200, URZ ;  /* 0x000002003d047890 */ /* 0x000fe2000fffe03f */
[----:B------:R-:W-:Y:S01]  /*1850*/  LEA.HI R0, R0, R3, RZ, 0x2 ;  /* 0x0000000300007211 */ /* 0x000fe200078f10ff */
[----:B------:R-:W-:Y:S01]  /*1860*/  UIADD3 UR5, UR6, 0x2, URZ ;  /* 0x0000000206057890 */ /* 0x000fe2000fffe03f */
[----:B------:R-:W-:Y:S01]  /*1870*/  MOV R150, R151 ;  /* 0x0000009700967202 */ /* 0x000fe20000000f00 */
[----:B------:R-:W-:Y:S01]  /*1880*/  UMOV UR18, UR8 ;  /* 0x0000000800127c82 */ /* 0x000fe20008000000 */
[----:B------:R-:W-:Y:S01]  /*1890*/  UMOV UR22, UR10 ;  /* 0x0000000a00167c82 */ /* 0x000fe20008000000 */
[----:B------:R-:W-:Y:S01]  /*18a0*/  UIADD3 UR10, UR61, 0x2, URZ ;  /* 0x000000023d0a7890 */ /* 0x000fe2000fffe03f */
[----:B------:R-:W-:Y:S01]  /*18b0*/  LOP3.LUT R0, R0, 0x7ffffffc, RZ, 0xc0, !PT ;  /* 0x7ffffffc00007812 */ /* 0x000fe200078ec0ff */
[----:B------:R-:W-:Y:S01]  /*18c0*/  UMOV UR26, UR4 ;  /* 0x00000004001a7c82 */ /* 0x000fe20008000000 */
[----:B------:R-:W-:Y:S01]  /*18d0*/  UMOV UR28, UR5 ;  /* 0x00000005001c7c82 */ /* 0x000fe20008000000 */
[----:B------:R-:W-:Y:S01]  /*18e0*/  UMOV UR9, UR29 ;  /* 0x0000001d00097c82 */ /* 0x000fe20008000000 */
[----:B------:R-:W-:Y:S01]  /*18f0*/  UMOV UR8, UR28 ;  /* 0x0000001c00087c82 */ /* 0x000fe20008000000 */
[----:B------:R-:W-:Y:S01]  /*1900*/  UMOV UR11, 0x40000040 ;  /* 0x40000040000b7882 */ /* 0x000fe20000000000 */
[----:B------:R-:W-:Y:S01]  /*1910*/  UIADD3 UR4, UR61, 0x102, URZ ;  /* 0x000001023d047890 */ /* 0x000fe2000fffe03f */
[----:B------:R-:W-:Y:S01]  /*1920*/  MOV R12, UR28 ;  /* 0x0000001c000c7c02 */ /* 0x000fe20008000f00 */
[----:B------:R-:W-:Y:S01]  /*1930*/  UIADD3 UR5, UR61, 0x182, URZ ;  /* 0x000001823d057890 */ /* 0x000fe2000fffe03f */
[----:B------:R-:W-:Y:S01]  /*1940*/  IADD3 R0, R3, -R0, RZ ;  /* 0x8000000003007210 */ /* 0x000fe20007ffe0ff */
[----:B------:R-:W-:Y:S01]  /*1950*/  UIADD3 UR7, UR6, 0x4, URZ ;  /* 0x0000000406077890 */ /* 0x000fe2000fffe03f */
[----:B------:R-:W-:Y:S01]  /*1960*/  IMAD.MOV.U32 R3, RZ, RZ, -0x2 ;  /* 0xfffffffeff037424 */ /* 0x000fe200078e00ff */
[----:B------:R-:W-:Y:S01]  /*1970*/  UIADD3 UR32, UR6, 0x802, URZ ;  /* 0x0000080206207890 */ /* 0x000fe2000fffe03f */
[--C-:B------:R-:W-:Y:S01]  /*1980*/  IMAD.MOV.U32 R149, RZ, RZ, R151.reuse ;  /* 0x000000ffff957224 */ /* 0x100fe200078e0097 */
[----:B------:R-:W-:Y:S01]  /*1990*/  UIADD3 UR36, UR6, 0x804, URZ ;  /* 0x0000080406247890 */ /* 0x000fe2000fffe03f */
[----:B------:R-:W-:Y:S01]  /*19a0*/  IMAD R0, R0, R3, 0x50 ;  /* 0x0000005000007424 */ /* 0x000fe200078e0203 */
[----:B------:R-:W-:Y:S01]  /*19b0*/  UIADD3 UR38, UR61, 0x504, URZ ;  /* 0x000005043d267890 */ /* 0x000fe2000fffe03f */
[--C-:B------:R-:W-:Y:S01]  /*19c0*/  IMAD.MOV.U32 R148, RZ, RZ, R151.reuse ;  /* 0x000000ffff947224 */ /* 0x100fe200078e0097 */
[----:B------:R-:W-:Y:S01]  /*19d0*/  UMOV UR39, 0x40000040 ;  /* 0x4000004000277882 */ /* 0x000fe20000000000 */
[----:B------:R-:W-:Y:S01]  /*19e0*/  UIADD3 UR40, UR6, 0x806, URZ ;  /* 0x0000080606287890 */ /* 0x000fe2000fffe03f */
[----:B------:R-:W-:Y:S01]  /*19f0*/  IMAD.IADD R23, R23, 0x1, R0 ;  /* 0x0000000117177824 */ /* 0x000fe200078e0200 */
[----:B------:R-:W-:Y:S01]  /*1a00*/  UIADD3 UR42, UR61, 0x506, URZ ;  /* 0x000005063d2a7890 */ /* 0x000fe2000fffe03f */
[----:B------:R-:W-:Y:S01]  /*1a10*/  IMAD.MOV.U32 R147, RZ, RZ, R151 ;  /* 0x000000ffff937224 */ /* 0x000fe200078e0097 */
[----:B------:R-:W-:Y:S01]  /*1a20*/  UMOV UR41, 0x40000040 ;  /* 0x4000004000297882 */ /* 0x000fe20000000000 */
[----:B------:R-:W-:Y:S01]  /*1a30*/  UMOV UR43, 0x40000040 ;  /* 0x40000040002b7882 */ /* 0x000fe20000000000 */
[----:B------:R-:W-:Y:S01]  /*1a40*/  UIADD3 UR44, UR6, 0xc00, URZ ;  /* 0x00000c00062c7890 */ /* 0x000fe2000fffe03f */
[C---:B------:R-:W-:Y:S01]  /*1a50*/  IMAD R23, R22.reuse, -0x50, R23 ;  /* 0xffffffb016177824 */ /* 0x040fe200078e0217 */
[----:B------:R-:W-:Y:S01]  /*1a60*/  UIADD3 UR46, UR61, 0x780, URZ ;  /* 0x000007803d2e7890 */ /* 0x000fe2000fffe03f */
[----:B------:R-:W-:Y:S01]  /*1a70*/  VIADD R22, R22, 0xfffffffe ;  /* 0xfffffffe16167836 */ /* 0x000fe20000000000 */
[----:B------:R-:W-:Y:S01]  /*1a80*/  UMOV UR45, 0x40000040 ;  /* 0x40000040002d7882 */ /* 0x000fe20000000000 */
[----:B------:R-:W-:Y:S01]  /*1a90*/  UMOV UR47, 0x40000040 ;  /* 0x40000040002f7882 */ /* 0x000fe20000000000 */
[----:B------:R-:W-:Y:S01]  /*1aa0*/  UIADD3 UR48, UR6, 0xc02, URZ ;  /* 0x00000c0206307890 */ /* 0x000fe2000fffe03f */
[C---:B------:R-:W-:Y:S01]  /*1ab0*/  ISETP.GT.AND P6, PT, R23.reuse, RZ, PT ;  /* 0x000000ff1700720c */ /* 0x040fe20003fc4270 */
[----:B------:R-:W-:Y:S01]  /*1ac0*/  UIADD3 UR50, UR61, 0x782, URZ ;  /* 0x000007823d327890 */ /* 0x000fe2000fffe03f */
[C---:B------:R-:W-:Y:S01]  /*1ad0*/  ISETP.GT.AND P5, PT, R23.reuse, 0x1, PT ;  /* 0x000000011700780c */ /* 0x040fe20003fa4270 */
[----:B------:R-:W-:Y:S01]  /*1ae0*/  UMOV UR49, 0x40000040 ;  /* 0x4000004000317882 */ /* 0x000fe20000000000 */
[----:B------:R-:W-:Y:S01]  /*1af0*/  UMOV UR51, 0x40000040 ;  /* 0x4000004000337882 */ /* 0x000fe20000000000 */
[----:B------:R-:W-:Y:S01]  /*1b00*/  UIADD3 UR52, UR6, 0xc04, URZ ;  /* 0x00000c0406347890 */ /* 0x000fe2000fffe03f */
[----:B------:R-:W-:Y:S01]  /*1b10*/  ISETP.GT.AND P4, PT, R23, 0x8, PT ;  /* 0x000000081700780c */ /* 0x000fe20003f84270 */
[----:B------:R-:W-:-:S02]  /*1b20*/  WARPGROUP.DEPBAR.LE gsb0, 0x0 ;  /* 0x00008000000079c5 */ /* 0x000fc40000010000 */
[----:B------:R-:W-:Y:S01]  /*1b30*/  WARPGROUP.ARRIVE ;  /* 0x00000000000079c5 */ /* 0x000fe20000000000 */
[----:B------:R-:W-:Y:S01]  /*1b40*/  UIADD3 UR54, UR61, 0x784, URZ ;  /* 0x000007843d367890 */ /* 0x000fe2000fffe03f */
[C---:B------:R-:W-:Y:S01]  /*1b50*/  ISETP.GT.AND P2, PT, R23.reuse, 0x9, PT ;  /* 0x000000091700780c */ /* 0x040fe20003f44270 */
[----:B------:R-:W-:Y:S01]  /*1b60*/  UMOV UR53, 0x40000040 ;  /* 0x4000004000357882 */ /* 0x000fe20000000000 */
[----:B------:R-:W-:Y:S01]  /*1b70*/  UMOV UR55, 0x40000040 ;  /* 0x4000004000377882 */ /* 0x000fe20000000000 */
[----:B------:R-:W-:Y:S01]  /*1b80*/  UIADD3 UR58, UR61, 0x786, URZ ;  /* 0x000007863d3a7890 */ /* 0x000fe2000fffe03f */
[----:B------:R-:W-:Y:S01]  /*1b90*/  HGMMA.64x16x16.F32 R48, gdesc[UR12], RZ, !UPT, gsb0 ;  /* 0x002000000c3079f0 */ /* 0x000fe2000c0008ff */
[----:B------:R-:W-:Y:S01]  /*1ba0*/  UIADD3 UR12, UR61, 0x4, URZ ;  /* 0x000000043d0c7890 */ /* 0x000fe2000fffe03f */
[----:B------:R-:W-:Y:S01]  /*1bb0*/  ISETP.GT.AND P3, PT, R23, 0x10, PT ;  /* 0x000000101700780c */ /* 0x000fe20003f64270 */
[----:B------:R-:W-:Y:S01]  /*1bc0*/  UIADD3 UR13, UR6, 0x6, URZ ;  /* 0x00000006060d7890 */ /* 0x000fe2000fffe03f */
[--C-:B------:R-:W-:Y:S01]  /*1bd0*/  IMAD.MOV.U32 R146, RZ, RZ, R151.reuse ;  /* 0x000000ffff927224 */ /* 0x100fe200078e0097 */
[----:B------:R-:W-:Y:S01]  /*1be0*/  UIADD3 UR14, UR6, 0x400, URZ ;  /* 0x00000400060e7890 */ /* 0x000fe2000fffe03f */
[-C--:B------:R-:W-:Y:S01]  /*1bf0*/  MOV R145, R151.reuse ;  /* 0x0000009700917202 */ /* 0x080fe20000000f00 */
[----:B------:R-:W-:Y:S01]  /*1c00*/  UMOV UR15, 0x40000040 ;  /* 0x40000040000f7882 */ /* 0x000fe20000000000 */
[----:B------:R-:W-:Y:S01]  /*1c10*/  UMOV UR59, 0x40000040 ;  /* 0x40000040003b7882 */ /* 0x000fe20000000000 */
[--C-:B------:R-:W-:Y:S01]  /*1c20*/  IMAD.MOV.U32 R144, RZ, RZ, R151.reuse ;  /* 0x000000ffff907224 */ /* 0x100fe200078e0097 */
[-C--:B------:R-:W-:Y:S01]  /*1c30*/  MOV R140, R151.reuse ;  /* 0x00000097008c7202 */ /* 0x080fe20000000f00 */
        /* <DEDUP_REMOVED lines=23> */
[----:B------:R-:W-:Y:S01]  /*1db0*/  MOV R70, R151 ;  /* 0x0000009700467202 */ /* 0x000fe20000000f00 */
[----:B------:R-:W-:-:S02]  /*1dc0*/  IMAD.MOV.U32 R128, RZ, RZ, R151 ;  /* 0x000000ffff807224 */ /* 0x000fc400078e0097 */
[--C-:B------:R-:W-:Y:S02]  /*1dd0*/  IMAD.MOV.U32 R127, RZ, RZ, R151.reuse ;  /* 0x000000ffff7f7224 */ /* 0x100fe400078e0097 */
[--C-:B------:R-:W-:Y:S02]  /*1de0*/  IMAD.MOV.U32 R126, RZ, RZ, R151.reuse ;  /* 0x000000ffff7e7224 */ /* 0x100fe400078e0097 */
[--C-:B------:R-:W-:Y:S02]  /*1df0*/  IMAD.MOV.U32 R124, RZ, RZ, R151.reuse ;  /* 0x000000ffff7c7224 */ /* 0x100fe400078e0097 */
[--C-:B------:R-:W-:Y:S02]  /*1e00*/  IMAD.MOV.U32 R123, RZ, RZ, R151.reuse ;  /* 0x000000ffff7b7224 */ /* 0x100fe400078e0097 */
[--C-:B------:R-:W-:Y:S02]  /*1e10*/  IMAD.MOV.U32 R122, RZ, RZ, R151.reuse ;  /* 0x000000ffff7a7224 */ /* 0x100fe400078e0097 */
[----:B------:R-:W-:-:S02]  /*1e20*/  IMAD.MOV.U32 R121, RZ, RZ, R151 ;  /* 0x000000ffff797224 */ /* 0x000fc400078e0097 */
[--C-:B------:R-:W-:Y:S02]  /*1e30*/  IMAD.MOV.U32 R119, RZ, RZ, R151.reuse ;  /* 0x000000ffff777224 */ /* 0x100fe400078e0097 */
[--C-:B------:R-:W-:Y:S01]  /*1e40*/  IMAD.MOV.U32 R118, RZ, RZ, R151.reuse ;  /* 0x000000ffff767224 */ /* 0x100fe200078e0097 */
[----:B------:R-:W-:Y:S02]  /*1e50*/  WARPGROUP.DEPBAR.LE gsb0, 0x0 ;  /* 0x00008000000079c5 */ /* 0x000fe40000010000 */
[----:B------:R-:W-:Y:S01]  /*1e60*/  WARPGROUP.ARRIVE ;  /* 0x00000000000079c5 */ /* 0x000fe20000000000 */
[--C-:B------:R-:W-:Y:S02]  /*1e70*/  IMAD.MOV.U32 R117, RZ, RZ, R151.reuse ;  /* 0x000000ffff757224 */ /* 0x100fe400078e0097 */
[--C-:B------:R-:W-:Y:S02]  /*1e80*/  IMAD.MOV.U32 R116, RZ, RZ, R151.reuse ;  /* 0x000000ffff747224 */ /* 0x100fe400078e0097 */
[--C-:B------:R-:W-:Y:S01]  /*1e90*/  IMAD.MOV.U32 R114, RZ, RZ, R151.reuse ;  /* 0x000000ffff727224 */ /* 0x100fe200078e0097 */
[----:B------:R-:W-:Y:S01]  /*1ea0*/  HGMMA.64x16x16.F32 R40, gdesc[UR16], RZ, !UPT, gsb0 ;  /* 0x00200000102879f0 */ /* 0x000fe2000c0008ff */
[----:B------:R-:W-:Y:S01]  /*1eb0*/  UIADD3 UR16, UR61, 0x280, URZ ;  /* 0x000002803d107890 */ /* 0x000fe2000fffe03f */
[--C-:B------:R-:W-:Y:S01]  /*1ec0*/  IMAD.MOV.U32 R113, RZ, RZ, R151.reuse ;  /* 0x000000ffff717224 */ /* 0x100fe200078e0097 */
[----:B------:R-:W-:Y:S01]  /*1ed0*/  UIADD3 UR18, UR61, 0x282, URZ ;  /* 0x000002823d127890 */ /* 0x000fe2000fffe03f */
[--C-:B------:R-:W-:Y:S01]  /*1ee0*/  IMAD.MOV.U32 R112, RZ, RZ, R151.reuse ;  /* 0x000000ffff707224 */ /* 0x100fe200078e0097 */
[----:B------:R-:W-:Y:S01]  /*1ef0*/  UMOV UR17, 0x40000040 ;  /* 0x4000004000117882 */ /* 0x000fe20000000000 */
[----:B------:R-:W-:Y:S01]  /*1f00*/  UMOV UR19, 0x40000040 ;  /* 0x4000004000137882 */ /* 0x000fe20000000000 */
        /* <DEDUP_REMOVED lines=22> */
[--C-:B------:R-:W-:Y:S01]  /*2070*/  IMAD.MOV.U32 R72, RZ, RZ, R151.reuse ;  /* 0x000000ffff487224 */ /* 0x100fe200078e0097 */
[----:B------:R-:W-:Y:S02]  /*2080*/  WARPGROUP.DEPBAR.LE gsb0, 0x0 ;  /* 0x00008000000079c5 */ /* 0x000fe40000010000 */
[----:B------:R-:W-:Y:S01]  /*2090*/  WARPGROUP.ARRIVE ;  /* 0x00000000000079c5 */ /* 0x000fe20000000000 */
[----:B------:R-:W-:-:S02]  /*20a0*/  IMAD.MOV.U32 R68, RZ, RZ, R151 ;  /* 0x000000ffff447224 */ /* 0x000fc400078e0097 */
[--C-:B------:R-:W-:Y:S02]  /*20b0*/  IMAD.MOV.U32 R66, RZ, RZ, R151.reuse ;  /* 0x000000ffff427224 */ /* 0x100fe400078e0097 */
[----:B------:R-:W-:Y:S01]  /*20c0*/  IMAD.MOV.U32 R64, RZ, RZ, R151 ;  /* 0x000000ffff407224 */ /* 0x000fe200078e0097 */
[----:B------:R-:W-:Y:S01]  /*20d0*/  HGMMA.64x16x16.F32 R32, gdesc[UR20], RZ, !UPT, gsb0 ;  /* 0x00200000142079f0 */ /* 0x000fe2000c0008ff */
[----:B------:R-:W-:Y:S02]  /*20e0*/  UIADD3 UR20, UR6, 0x404, URZ ;  /* 0x0000040406147890 */ /* 0x000fe4000fffe03f */
[----:B------:R-:W-:Y:S01]  /*20f0*/  UIADD3 UR22, UR61, 0x284, URZ ;  /* 0x000002843d167890 */ /* 0x000fe2000fffe03f */
[----:B------:R-:W-:Y:S01]  /*2100*/  UMOV UR21, 0x40000040 ;  /* 0x4000004000157882 */ /* 0x000fe20000000000 */
[----:B------:R-:W-:Y:S01]  /*2110*/  UMOV UR23, 0x40000040 ;  /* 0x4000004000177882 */ /* 0x000fe20000000000 */
[----:B------:R-:W-:Y:S02]  /*2120*/  WARPGROUP.DEPBAR.LE gsb0, 0x0 ;  /* 0x00008000000079c5 */ /* 0x000fe40000010000 */
[----:B------:R-:W-:-:S06]  /*2130*/  WARPGROUP.ARRIVE ;  /* 0x00000000000079c5 */ /* 0x000fcc0000000000 */
[----:B------:R-:W-:Y:S01]  /*2140*/  HGMMA.64x16x16.F32 R24, gdesc[UR24], RZ, !UPT, gsb0 ;  /* 0x00200000181879f0 */ /* 0x000fe2000c0008ff */
[----:B------:R-:W-:Y:S02]  /*2150*/  UIADD3 UR24, UR6, 0x406, URZ ;  /* 0x0000040606187890 */ /* 0x000fe4000fffe03f */
[----:B------:R-:W-:Y:S01]  /*2160*/  UIADD3 UR26, UR61, 0x286, URZ ;  /* 0x000002863d1a7890 */ /* 0x000fe2000fffe03f */
[----:B------:R-:W-:Y:S01]  /*2170*/  UMOV UR25, 0x40000040 ;  /* 0x4000004000197882 */ /* 0x000fe20000000000 */
[----:B------:R-:W-:Y:S01]  /*2180*/  UMOV UR27, 0x40000040 ;  /* 0x40000040001b7882 */ /* 0x000fe20000000000 */
[----:B------:R-:W-:Y:S02]  /*2190*/  WARPGROUP.DEPBAR.LE gsb0, 0x0 ;  /* 0x00008000000079c5 */ /* 0x000fe40000010000 */
[----:B------:R-:W-:-:S06]  /*21a0*/  WARPGROUP.ARRIVE ;  /* 0x00000000000079c5 */ /* 0x000fcc0000000000 */
[----:B------:R-:W-:Y:S01]  /*21b0*/  HGMMA.64x16x16.F32 R56, gdesc[UR8], R56, gsb0 ;  /* 0x00200000083879f0 */ /* 0x000fe20008000838 */
[----:B------:R-:W-:Y:S01]  /*21c0*/  UIADD3 UR10, UR61, 0x82, URZ ;  /* 0x000000823d0a7890 */ /* 0x000fe2000fffe03f */
[----:B------:R-:W-:Y:S01]  /*21d0*/  UMOV UR8, UR28 ;  /* 0x0000001c00087c82 */ /* 0x000fe20008000000 */
[----:B------:R-:W-:Y:S01]  /*21e0*/  UMOV UR9, UR29 ;  /* 0x0000001d00097c82 */ /* 0x000fe20008000000 */
[----:B------:R-:W-:Y:S01]  /*21f0*/  UMOV UR11, 0x40000040 ;  /* 0x40000040000b7882 */ /* 0x000fe20000000000 */
[----:B------:R-:W-:Y:S02]  /*2200*/  WARPGROUP.DEPBAR.LE gsb0, 0x0 ;  /* 0x00008000000079c5 */ /* 0x000fe40000010000 */
[----:B------:R-:W-:-:S06]  /*2210*/  WARPGROUP.ARRIVE ;  /* 0x00000000000079c5 */ /* 0x000fcc0000000000 */
[----:B------:R-:W-:Y:S01]  /*2220*/  HGMMA.64x16x16.F32 R48, gdesc[UR8], R48, gsb0 ;  /* 0x00200000083079f0 */ /* 0x000fe20008000830 */
[----:B------:R-:W-:Y:S01]  /*2230*/  UMOV UR8, UR28 ;  /* 0x0000001c00087c82 */ /* 0x000fe20008000000 */
[----:B------:R-:W-:Y:S01]  /*2240*/  UMOV UR9, UR29 ;  /* 0x0000001d00097c82 */ /* 0x000fe20008000000 */
[----:B------:R-:W-:Y:S01]  /*2250*/  UMOV UR10, UR4 ;  /* 0x00000004000a7c82 */ /* 0x000fe20008000000 */
[----:B------:R-:W-:Y:S01]  /*2260*/  UMOV UR11, 0x40000040 ;  /* 0x40000040000b7882 */ /* 0x000fe20000000000 */
[----:B------:R-:W-:Y:S01]  /*2270*/  UIADD3 UR4, UR61, 0x202, URZ ;  /* 0x000002023d047890 */ /* 0x000fe2000fffe03f */
[----:B------:R-:W-:Y:S02]  /*2280*/  WARPGROUP.DEPBAR.LE gsb0, 0x0 ;  /* 0x00008000000079c5 */ /* 0x000fe40000010000 */
[----:B------:R-:W-:-:S06]  /*2290*/  WARPGROUP.ARRIVE ;  /* 0x00000000000079c5 */ /* 0x000fcc0000000000 */
[----:B------:R-:W-:Y:S01]  /*22a0*/  HGMMA.64x16x16.F32 R40, gdesc[UR8], R40, gsb0 ;  /* 0x00200000082879f0 */ /* 0x000fe20008000828 */
[----:B------:R-:W-:Y:S01]  /*22b0*/  UMOV UR8, UR28 ;  /* 0x0000001c00087c82 */ /* 0x000fe20008000000 */
[----:B------:R-:W-:Y:S01]  /*22c0*/  UMOV UR9, UR29 ;  /* 0x0000001d00097c82 */ /* 0x000fe20008000000 */
[----:B------:R-:W-:Y:S01]  /*22d0*/  UMOV UR10, UR5 ;  /* 0x00000005000a7c82 */ /* 0x000fe20008000000 */
[----:B------:R-:W-:Y:S01]  /*22e0*/  UMOV UR11, 0x40000040 ;  /* 0x40000040000b7882 */ /* 0x000fe20000000000 */
        /* <DEDUP_REMOVED lines=8> */
[----:B------:R-:W-:Y:S01]  /*2370*/  UMOV UR4, UR7 ;  /* 0x0000000700047c82 */ /* 0x000fe20008000000 */
[----:B------:R-:W-:Y:S02]  /*2380*/  UIADD3 UR7, UR61, 0x104, URZ ;  /* 0x000001043d077890 */ /* 0x000fe4000fffe03f */
[----:B------:R-:W-:Y:S01]  /*2390*/  UIADD3 UR28, UR6, 0x800, URZ ;  /* 0x00000800061c7890 */ /* 0x000fe2000fffe03f */
[----:B------:R-:W-:Y:S01]  /*23a0*/  UMOV UR29, 0x40000040 ;  /* 0x40000040001d7882 */ /* 0x000fe20000000000 */
[----:B------:R-:W-:-:S02]  /*23b0*/  WARPGROUP.DEPBAR.LE gsb0, 0x0 ;  /* 0x00008000000079c5 */ /* 0x000fc40000010000 */
        /* <DEDUP_REMOVED lines=42> */
[----:B------:R-:W-:Y:S01]  /*2660*/  UMOV UR9, 0x40000040 ;  /* 0x4000004000097882 */ /* 0x000fe20000000000 */
[----:B------:R-:W-:Y:S01]  /*2670*/  UMOV UR10, UR12 ;  /* 0x0000000c000a7c82 */ /* 0x000fe20008000000 */
[----:B------:R-:W-:Y:S01]  /*2680*/  UMOV UR11, 0x40000040 ;  /* 0x40000040000b7882 */ /* 0x000fe20000000000 */
[----:B------:R-:W-:Y:S01]  /*2690*/  UIADD3 UR12, UR61, 0x186, URZ ;  /* 0x000001863d0c7890 */ /* 0x000fe2000fffe03f */
[----:B------:R-:W-:Y:S01]  /*26a0*/  UMOV UR13, 0x40000040 ;  /* 0x40000040000d7882 */ /* 0x000fe20000000000 */
[----:B------:R-:W-:Y:S02]  /*26b0*/  WARPGROUP.DEPBAR.LE gsb0, 0x0 ;  /* 0x00008000000079c5 */ /* 0x000fe40000010000 */
[----:B------:R-:W-:-:S06]  /*26c0*/  WARPGROUP.ARRIVE ;  /* 0x00000000000079c5 */ /* 0x000fcc0000000000 */
[----:B------:R-:W-:Y:S01]  /*26d0*/  HGMMA.64x16x16.F32 R56, gdesc[UR8], R56, gsb0 ;  /* 0x00200000083879f0 */ /* 0x000fe20008000838 */
[----:B------:R-:W-:Y:S01]  /*26e0*/  UIADD3 UR10, UR61, 0x86, URZ ;  /* 0x000000863d0a7890 */ /* 0x000fe2000fffe03f */
[----:B------:R-:W-:Y:S01]  /*26f0*/  UMOV UR11, 0x40000040 ;  /* 0x40000040000b7882 */ /* 0x000fe20000000000 */
[----:B------:R-:W-:Y:S02]  /*2700*/  WARPGROUP.DEPBAR.LE gsb0, 0x0 ;  /* 0x00008000000079c5 */ /* 0x000fe40000010000 */
[----:B------:R-:W-:-:S06]  /*2710*/  WARPGROUP.ARRIVE ;  /* 0x00000000000079c5 */ /* 0x000fcc0000000000 */
[----:B------:R-:W-:Y:S01]  /*2720*/  HGMMA.64x16x16.F32 R48, gdesc[UR8], R48, gsb0 ;  /* 0x00200000083079f0 */ /* 0x000fe20008000830 */
        /* <DEDUP_REMOVED lines=9> */
[----:B------:R-:W-:Y:S01]  /*27c0*/  UMOV UR14, UR16 ;  /* 0x00000010000e7c82 */ /* 0x000fe20008000000 */
[----:B------:R-:W-:Y:S01]  /*27d0*/  UIADD3 UR16, UR6, 0x402, URZ ;  /* 0x0000040206107890 */ /* 0x000fe2000fffe03f */
        /* <DEDUP_REMOVED lines=9> */
[----:B------:R-:W-:Y:S02]  /*2870*/  UIADD3 UR10, UR61, 0x400, URZ ;  /* 0x000004003d0a7890 */ /* 0x000fe4000fffe03f */
        /* <DEDUP_REMOVED lines=26> */
[----:B------:R-:W-:Y:S02]  /*2a20*/  UMOV UR15, 0x40000040 ;  /* 0x40000040000f7882 */ /* 0x000fe40000000000 */
[----:B------:R-:W-:Y:S01]  /*2a30*/  UMOV UR57, UR15 ;  /* 0x0000000f00397c82 */ /* 0x000fe20008000000 */
[----:B------:R-:W-:Y:S01]  /*2a40*/  IMAD.U32 R11, RZ, RZ, UR15 ;  /* 0x0000000fff0b7e24 */ /* 0x000fe2000f8e00ff */
        /* <DEDUP_REMOVED lines=25> */
[----:B------:R-:W-:Y:S03]  /*2be0*/  HGMMA.64x16x16.F32 R24, gdesc[UR16], R24, gsb0 ;  /* 0x00200000101879f0 */ /* 0x000fe60008000818 */
        /* <DEDUP_REMOVED lines=198> */
[----:B------:R-:W-:Y:S02]  /*3850*/  UIADD3 UR10, UR6, 0xc06, URZ ;  /* 0x00000c06060a7890 */ /* 0x000fe4000fffe03f */
[----:B------:R-:W-:-:S05]  /*3860*/  UIADD3 UR6, UR61, 0x884, URZ ;  /* 0x000008843d067890 */ /* 0x000fca000fffe03f */
[----:B------:R-:W-:Y:S02]  /*3870*/  UMOV UR14, UR10 ;  /* 0x0000000a000e7c82 */ /* 0x000fe40008000000 */
[----:B------:R-:W-:Y:S01]  /*3880*/  UMOV UR56, UR14 ;  /* 0x0000000e00387c82 */ /* 0x000fe20008000000 */
[----:B------:R-:W-:Y:S01]  /*3890*/  IMAD.U32 R10, RZ, RZ, UR14 ;  /* 0x0000000eff0a7e24 */ /* 0x000fe2000f8e00ff */
        /* <DEDUP_REMOVED lines=25> */
[----:B------:R-:W-:Y:S02]  /*3a30*/  ULDC UR7, c[0x0][0x988] ;  /* 0x0002620000077ab9 */ /* 0x000fe40000000800 */
[----:B-1----:R-:W-:Y:S01]  /*3a40*/  IMAD.U32 R2, RZ, RZ, UR7 ;  /* 0x00000007ff027e24 */ /* 0x002fe2000f8e00ff */
[----:B------:R-:W-:Y:S02]  /*3a50*/  WARPGROUP.DEPBAR.LE gsb0, 0x0 ;  /* 0x00008000000079c5 */ /* 0x000fe40000010000 */
[----:B------:R-:W-:-:S06]  /*3a60*/  WARPGROUP.ARRIVE ;  /* 0x00000000000079c5 */ /* 0x000fcc0000000000 */
[----:B------:R-:W-:Y:S01]  /*3a70*/  HGMMA.64x16x16.F32 R32, gdesc[UR52], R32, gsb0 ;  /* 0x00200000342079f0 */ /* 0x000fe20008000820 */
[----:B------:R-:W-:Y:S01]  /*3a80*/  UMOV UR54, UR6 ;  /* 0x0000000600367c82 */ /* 0x000fe20008000000 */
[----:B------:R-:W-:Y:S01]  /*3a90*/  UMOV UR55, 0x40000040 ;  /* 0x4000004000377882 */ /* 0x000fe20000000000 */
[----:B------:R-:W-:Y:S01]  /*3aa0*/  ULDC UR6, c[0x0][0x9d8] ;  /* 0x0002760000067ab9 */ /* 0x000fe20000000800 */
[----:B------:R-:W-:Y:S02]  /*3ab0*/  WARPGROUP.DEPBAR.LE gsb0, 0x0 ;  /* 0x00008000000079c5 */ /* 0x000fe40000010000 */
[----:B------:R-:W-:-:S06]  /*3ac0*/  WARPGROUP.ARRIVE ;  /* 0x00000000000079c5 */ /* 0x000fcc0000000000 */
[----:B------:R-:W-:Y:S03]  /*3ad0*/  HGMMA.64x16x16.F32 R24, gdesc[UR52], R24, gsb0 ;  /* 0x00200000341879f0 */ /* 0x000fe60008000818 */
        /* <DEDUP_REMOVED lines=8> */
[----:B------:R-:W-:Y:S01]  /*3b60*/  WARPGROUP.ARRIVE ;  /* 0x00000000000079c5 */ /* 0x000fe20000000000 */
[----:B------:R-:W-:Y:S01]  /*3b70*/  FMUL.FTZ R58, R58, UR6 ;  /* 0x000000063a3a7c20 */ /* 0x000fe20008410000 */
[----:B------:R-:W-:Y:S01]  /*3b80*/  FMUL.FTZ R59, R59, UR6 ;  /* 0x000000063b3b7c20 */ /* 0x000fe20008410000 */
[----:B------:R-:W-:Y:S01]  /*3b90*/  FMUL.FTZ R62, R62, UR6 ;  /* 0x000000063e3e7c20 */ /* 0x000fe20008410000 */
[----:B------:R-:W-:Y:S01]  /*3ba0*/  FMUL.FTZ R63, R63, UR6 ;  /* 0x000000063f3f7c20 */ /* 0x000fe20008410000 */
[----:B------:R-:W-:Y:S01]  /*3bb0*/  FMUL.FTZ R56, R56, UR6 ;  /* 0x0000000638387c20 */ /* 0x000fe20008410000 */
[----:B------:R-:W-:Y:S01]  /*3bc0*/  HGMMA.64x16x16.F32 R48, gdesc[UR56], R48, gsb0 ;  /* 0x00200000383079f0 */ /* 0x000fe20008000830 */
[----:B------:R-:W-:Y:S01]  /*3bd0*/  UIADD3 UR58, UR61, 0x886, URZ ;  /* 0x000008863d3a7890 */ /* 0x000fe2000fffe03f */
[----:B------:R-:W0:Y:S01]  /*3be0*/  MUFU.TANH R58, R58 ;  /* 0x0000003a003a7308 */ /* 0x000e220000002400 */
[----:B------:R-:W-:Y:S01]  /*3bf0*/  UMOV UR56, UR14 ;  /* 0x0000000e00387c82 */ /* 0x000fe20008000000 */
[----:B------:R-:W-:Y:S01]  /*3c00*/  UMOV UR57, UR15 ;  /* 0x0000000f00397c82 */ /* 0x000fe20008000000 */
[----:B------:R-:W-:Y:S01]  /*3c10*/  UMOV UR59, 0x40000040 ;  /* 0x40000040003b7882 */ /* 0x000fe20000000000 */
[----:B------:R-:W-:Y:S01]  /*3c20*/  FMUL.FTZ R57, R57, UR6 ;  /* 0x0000000639397c20 */ /* 0x000fe20008410000 */
[----:B------:R-:W-:Y:S01]  /*3c30*/  FMUL.FTZ R60, R60, UR6 ;  /* 0x000000063c3c7c20 */ /* 0x000fe20008410000 */
[----:B------:R-:W-:-:S02]  /*3c40*/  FMUL.FTZ R61, R61, UR6 ;  /* 0x000000063d3d7c20 */ /* 0x000fc40008410000 */
[----:B------:R-:W1:Y:S08]  /*3c50*/  MUFU.TANH R59, R59 ;  /* 0x0000003b003b7308 */ /* 0x000e700000002400 */
[----:B------:R-:W2:Y:S01]  /*3c60*/  MUFU.TANH R62, R62 ;  /* 0x0000003e003e7308 */ /* 0x000ea20000002400 */
[----:B0-----:R-:W-:Y:S01]  /*3c70*/  FSEL R15, R58, -INF , P6 ;  /* 0xff8000003a0f7808 */ /* 0x001fe20003000000 */
[----:B------:R-:W-:-:S06]  /*3c80*/  IMAD.MOV.U32 R58, RZ, RZ, R151 ;  /* 0x000000ffff3a7224 */ /* 0x000fcc00078e0097 */
[----:B------:R-:W0:Y:S01]  /*3c90*/  MUFU.TANH R63, R63 ;  /* 0x0000003f003f7308 */ /* 0x000e220000002400 */
[----:B-1----:R-:W-:-:S04]  /*3ca0*/  FSEL R59, R59, -INF , P5 ;  /* 0xff8000003b3b7808 */ /* 0x002fc80002800000 */
[----:B------:R-:W-:-:S03]  /*3cb0*/  FMNMX.FTZ R0, R15, R59, !PT ;  /* 0x0000003b0f007209 */ /* 0x000fc60007810000 */
[----:B------:R-:W1:Y:S01]  /*3cc0*/  MUFU.TANH R56, R56 ;  /* 0x0000003800387308 */ /* 0x000e620000002400 */
[----:B--2---:R-:W-:Y:S01]  /*3cd0*/  FSEL R65, R62, -INF , P4 ;  /* 0xff8000003e417808 */ /* 0x004fe20002000000 */
[----:B------:R-:W-:-:S03]  /*3ce0*/  IMAD.MOV.U32 R62, RZ, RZ, R151 ;  /* 0x000000ffff3e7224 */ /* 0x000fc600078e0097 */
[----:B------:R-:W-:-:S03]  /*3cf0*/  FMNMX.FTZ R0, R65, R0, !PT ;  /* 0x0000000041007209 */ /* 0x000fc60007810000 */
[----:B------:R-:W2:Y:S01]  /*3d00*/  MUFU.TANH R57, R57 ;  /* 0x0000003900397308 */ /* 0x000ea20000002400 */
[----:B0-----:R-:W-:-:S04]  /*3d10*/  FSEL R63, R63, -INF , P2 ;  /* 0xff8000003f3f7808 */ /* 0x001fc80001000000 */
[----:B------:R-:W-:-:S03]  /*3d20*/  FMNMX.FTZ R0, R63, R0, !PT ;  /* 0x000000003f007209 */ /* 0x000fc60007810000 */
[----:B------:R-:W0:Y:S01]  /*3d30*/  MUFU.TANH R60, R60 ;  /* 0x0000003c003c7308 */ /* 0x000e220000002400 */
[----:B-1----:R-:W-:Y:S01]  /*3d40*/  FSEL R3, R56, -INF , P6 ;  /* 0xff80000038037808 */ /* 0x002fe20003000000 */
        /* <DEDUP_REMOVED lines=9> */
[----:B------:R-:W1:Y:S01]  /*3de0*/  MUFU.TANH R50, R50 ;  /* 0x0000003200327308 */ /* 0x000e620000002400 */
[----:B------:R-:W-:Y:S01]  /*3df0*/  UMOV UR56, UR14 ;  /* 0x0000000e00387c82 */ /* 0x000fe20008000000 */
[----:B------:R-:W-:Y:S01]  /*3e00*/  UMOV UR57, UR15 ;  /* 0x0000000f00397c82 */ /* 0x000fe20008000000 */
[----:B------:R-:W-:Y:S01]  /*3e10*/  UMOV UR59, 0x40000040 ;  /* 0x40000040003b7882 */ /* 0x000fe20000000000 */
[----:B------:R-:W-:Y:S01]  /*3e20*/  FMUL.FTZ R49, R49, UR6 ;  /* 0x0000000631317c20 */ /* 0x000fe20008410000 */
[----:B------:R-:W-:Y:S01]  /*3e30*/  FMUL.FTZ R52, R52, UR6 ;  /* 0x0000000634347c20 */ /* 0x000fe20008410000 */
[----:B------:R-:W-:Y:S01]  /*3e40*/  ISETP.GT.AND P6, PT, R23, 0x11, PT ;  /* 0x000000111700780c */ /* 0x000fe20003fc4270 */
[----:B------:R-:W-:Y:S01]  /*3e50*/  FMUL.FTZ R53, R53, UR6 ;  /* 0x0000000635357c20 */ /* 0x000fe20008410000 */
[----:B------:R-:W3:Y:S01]  /*3e60*/  MUFU.TANH R51, R51 ;  /* 0x0000003300337308 */ /* 0x000ee20000002400 */
[----:B--2---:R-:W-:Y:S01]  /*3e70*/  FSEL R57, R57, -INF , P5 ;  /* 0xff80000039397808 */ /* 0x004fe20002800000 */
[----:B------:R-:W-:Y:S01]  /*3e80*/  IMAD.MOV.U32 R56, RZ, RZ, R151 ;  /* 0x000000ffff387224 */ /* 0x000fe200078e0097 */
[----:B------:R-:W-:-:S02]  /*3e90*/  ISETP.GT.AND P5, PT, R23, 0x18, PT ;  /* 0x000000181700780c */ /* 0x000fc40003fa4270 */
[----:B0-----:R-:W-:Y:S02]  /*3ea0*/  FSEL R21, R60, -INF , P4 ;  /* 0xff8000003c157808 */ /* 0x001fe40002000000 */
[----:B------:R-:W-:Y:S01]  /*3eb0*/  ISETP.GT.AND P4, PT, R23, 0x19, PT ;  /* 0x000000191700780c */ /* 0x000fe20003f84270 */
[----:B------:R-:W0:Y:S01]  /*3ec0*/  MUFU.TANH R54, R54 ;  /* 0x0000003600367308 */ /* 0x000e220000002400 */
[----:B-1----:R-:W-:Y:S02]  /*3ed0*/  FSEL R69, R50, -INF , P3 ;  /* 0xff80000032457808 */ /* 0x002fe40001800000 */
[-C--:B------:R-:W-:Y:S02]  /*3ee0*/  MOV R60, R151.reuse ;  /* 0x00000097003c7202 */ /* 0x080fe40000000f00 */
[----:B------:R-:W-:Y:S02]  /*3ef0*/  FMNMX.FTZ R0, R69, R0, !PT ;  /* 0x0000000045007209 */ /* 0x000fe40007810000 */
[----:B------:R-:W-:Y:S01]  /*3f00*/  MOV R50, R151 ;  /* 0x0000009700327202 */ /* 0x000fe20000000f00 */
[----:B------:R-:W1:Y:S01]  /*3f10*/  MUFU.TANH R61, R61 ;  /* 0x0000003d003d7308 */ /* 0x000e620000002400 */
[----:B---3--:R-:W-:-:S04]  /*3f20*/  FSEL R51, R51, -INF , P6 ;  /* 0xff80000033337808 */ /* 0x008fc80003000000 */
[----:B------:R-:W-:-:S03]  /*3f30*/  FMNMX.FTZ R0, R51, R0, !PT ;  /* 0x0000000033007209 */ /* 0x000fc60007810000 */
[----:B------:R-:W2:Y:S01]  /*3f40*/  MUFU.TANH R55, R55 ;  /* 0x0000003700377308 */ /* 0x000ea20000002400 */
[----:B0-----:R-:W-:Y:S01]  /*3f50*/  FSEL R73, R54, -INF , P5 ;  /* 0xff80000036497808 */ /* 0x001fe20002800000 */
[----:B------:R-:W-:-:S03]  /*3f60*/  IMAD.MOV.U32 R54, RZ, RZ, R151 ;  /* 0x000000ffff367224 */ /* 0x000fc600078e0097 */
[----:B------:R-:W-:-:S03]  /*3f70*/  FMNMX.FTZ R0, R73, R0, !PT ;  /* 0x0000000049007209 */ /* 0x000fc60007810000 */
[----:B------:R-:W0:Y:S01]  /*3f80*/  MUFU.TANH R48, R48 ;  /* 0x0000003000307308 */ /* 0x000e220000002400 */
[----:B-1----:R-:W-:Y:S02]  /*3f90*/  FSEL R61, R61, -INF , P2 ;  /* 0xff8000003d3d7808 */ /* 0x002fe40001000000 */
[----:B------:R-:W-:-:S05]  /*3fa0*/  ISETP.GT.AND P2, PT, R23, 0x20, PT ;  /* 0x000000201700780c */ /* 0x000fca0003f44270 */
[----:B------:R-:W1:Y:S01]  /*3fb0*/  MUFU.TANH R49, R49 ;  /* 0x0000003100317308 */ /* 0x000e620000002400 */
[----:B--2---:R-:W-:Y:S01]  /*3fc0*/  FSEL R55, R55, -INF , P4 ;  /* 0xff80000037377808 */ /* 0x004fe20002000000 */
[----:B------:R-:W-:Y:S02]  /*3fd0*/  WARPGROUP.DEPBAR.LE gsb0, 0x0 ;  /* 0x00008000000079c5 */ /* 0x000fe40000010000 */
[----:B------:R-:W-:Y:S01]  /*3fe0*/  WARPGROUP.ARRIVE ;  /* 0x00000000000079c5 */ /* 0x000fe20000000000 */
[----:B------:R-:W-:Y:S01]  /*3ff0*/  FMUL.FTZ R42, R42, UR6 ;  /* 0x000000062a2a7c20 */ /* 0x000fe20008410000 */
[----:B------:R-:W-:Y:S01]  /*4000*/  FMUL.FTZ R43, R43, UR6 ;  /* 0x000000062b2b7c20 */ /* 0x000fe20008410000 */
[----:B------:R-:W-:Y:S01]  /*4010*/  FMUL.FTZ R46, R46, UR6 ;  /* 0x000000062e2e7c20 */ /* 0x000fe20008410000 */
[----:B------:R-:W-:Y:S01]  /*4020*/  FMUL.FTZ R47, R47, UR6 ;  /* 0x000000062f2f7c20 */ /* 0x000fe20008410000 */
[----:B------:R-:W2:Y:S01]  /*4030*/  MUFU.TANH R52, R52 ;  /* 0x0000003400347308 */ /* 0x000ea20000002400 */
[----:B------:R-:W-:Y:S01]  /*4040*/  HGMMA.64x16x16.F32 R32, gdesc[UR56], R32, gsb0 ;  /* 0x00200000382079f0 */ /* 0x000fe20008000820 */
[----:B------:R-:W-:Y:S01]  /*4050*/  UIADD3 UR58, UR61, 0x986, URZ ;  /* 0x000009863d3a7890 */ /* 0x000fe2000fffe03f */
[----:B------:R-:W-:Y:S01]  /*4060*/  FMUL.FTZ R41, R41, UR6 ;  /* 0x0000000629297c20 */ /* 0x000fe20008410000 */
[----:B------:R-:W-:Y:S01]  /*4070*/  UMOV UR56, UR14 ;  /* 0x0000000e00387c82 */ /* 0x000fe20008000000 */
[----:B------:R-:W-:Y:S01]  /*4080*/  UMOV UR57, UR15 ;  /* 0x0000000f00397c82 */ /* 0x000fe20008000000 */
[----:B------:R-:W-:Y:S01]  /*4090*/  UMOV UR59, 0x40000040 ;  /* 0x40000040003b7882 */ /* 0x000fe20000000000 */
[----:B------:R-:W-:Y:S01]  /*40a0*/  FMUL.FTZ R40, R40, UR6 ;  /* 0x0000000628287c20 */ /* 0x000fe20008410000 */
[----:B------:R-:W3:Y:S01]  /*40b0*/  MUFU.TANH R42, R42 ;  /* 0x0000002a002a7308 */ /* 0x000ee20000002400 */
[----:B0-----:R-:W-:Y:S01]  /*40c0*/  FSEL R67, R48, -INF , P3 ;  /* 0xff80000030437808 */ /* 0x001fe20001800000 */
[----:B------:R-:W-:Y:S01]  /*40d0*/  FMUL.FTZ R44, R44, UR6 ;  /* 0x000000062c2c7c20 */ /* 0x000fe20008410000 */
[----:B------:R-:W-:Y:S01]  /*40e0*/  ISETP.GT.AND P3, PT, R23, 0x21, PT ;  /* 0x000000211700780c */ /* 0x000fe20003f64270 */
[----:B------:R-:W-:Y:S01]  /*40f0*/  FMUL.FTZ R45, R45, UR6 ;  /* 0x000000062d2d7c20 */ /* 0x000fe20008410000 */
[----:B------:R-:W-:Y:S01]  /*4100*/  FMNMX.FTZ R0, R55, R0, !PT ;  /* 0x0000000037007209 */ /* 0x000fe20007810000 */
[----:B------:R-:W-:Y:S01]  /*4110*/  IMAD.MOV.U32 R48, RZ, RZ, R151 ;  /* 0x000000ffff307224 */ /* 0x000fe200078e0097 */
[----:B-1----:R-:W-:Y:S01]  /*4120*/  FSEL R49, R49, -INF , P6 ;  /* 0xff80000031317808 */ /* 0x002fe20003000000 */
[----:B------:R-:W0:Y:S01]  /*4130*/  MUFU.TANH R43, R43 ;  /* 0x0000002b002b7308 */ /* 0x000e220000002400 */
[----:B------:R-:W-:-:S02]  /*4140*/  ISETP.GT.AND P6, PT, R23, 0x28, PT ;  /* 0x000000281700780c */ /* 0x000fc40003fc4270 */
[----:B--2---:R-:W-:Y:S01]  /*4150*/  FSEL R71, R52, -INF , P5 ;  /* 0xff80000034477808 */ /* 0x004fe20002800000 */
[----:B------:R-:W-:Y:S01]  /*4160*/  IMAD.MOV.U32 R52, RZ, RZ, R151 ;  /* 0x000000ffff347224 */ /* 0x000fe200078e0097 */
[----:B------:R-:W-:-:S03]  /*4170*/  ISETP.GT.AND P5, PT, R23, 0x29, PT ;  /* 0x000000291700780c */ /* 0x000fc60003fa4270 */
[----:B------:R-:W1:Y:S01]  /*4180*/  MUFU.TANH R46, R46 ;  /* 0x0000002e002e7308 */ /* 0x000e620000002400 */
[----:B---3--:R-:W-:-:S04]  /*4190*/  FSEL R77, R42, -INF , P2 ;  /* 0xff8000002a4d7808 */ /* 0x008fc80001000000 */
[----:B------:R-:W-:-:S03]  /*41a0*/  FMNMX.FTZ R0, R77, R0, !PT ;  /* 0x000000004d007209 */ /* 0x000fc60007810000 */
[----:B------:R-:W2:Y:S01]  /*41b0*/  MUFU.TANH R53, R53 ;  /* 0x0000003500357308 */ /* 0x000ea20000002400 */
[----:B0-----:R-:W-:-:S04]  /*41c0*/  FSEL R43, R43, -INF , P3 ;  /* 0xff8000002b2b7808 */ /* 0x001fc80001800000 */
[----:B------:R-:W-:-:S03]  /*41d0*/  FMNMX.FTZ R0, R43, R0, !PT ;  /* 0x000000002b007209 */ /* 0x000fc60007810000 */
[----:B------:R-:W0:Y:S01]  /*41e0*/  MUFU.TANH R47, R47 ;  /* 0x0000002f002f7308 */ /* 0x000e220000002400 */
[----:B-1----:R-:W-:Y:S01]  /*41f0*/  FSEL R79, R46, -INF , P6 ;  /* 0xff8000002e4f7808 */ /* 0x002fe20003000000 */
[----:B------:R-:W-:-:S03]  /*4200*/  IMAD.MOV.U32 R46, RZ, RZ, R151 ;  /* 0x000000ffff2e7224 */ /* 0x000fc600078e0097 */
[----:B------:R-:W-:-:S03]  /*4210*/  FMNMX.FTZ R0, R79, R0, !PT ;  /* 0x000000004f007209 */ /* 0x000fc60007810000 */
[----:B------:R-:W1:Y:S01]  /*4220*/  MUFU.TANH R41, R41 ;  /* 0x0000002900297308 */ /* 0x000e620000002400 */
[----:B--2---:R-:W-:Y:S02]  /*4230*/  FSEL R53, R53, -INF , P4 ;  /* 0xff80000035357808 */ /* 0x004fe40002000000 */
[----:B------:R-:W-:Y:S01]  /*4240*/  ISETP.GT.AND P4, PT, R23, 0x30, PT ;  /* 0x000000301700780c */ /* 0x000fe20003f84270 */
[----:B------:R-:W-:Y:S02]  /*4250*/  WARPGROUP.DEPBAR.LE gsb0, 0x0 ;  /* 0x00008000000079c5 */ /* 0x000fe40000010000 */
[----:B------:R-:W-:Y:S01]  /*4260*/  WARPGROUP.ARRIVE ;  /* 0x00000000000079c5 */ /* 0x000fe20000000000 */
[----:B------:R-:W-:Y:S01]  /*4270*/  FMUL.FTZ R34, R34, UR6 ;  /* 0x0000000622227c20 */ /* 0x000fe20008410000 */
[----:B------:R-:W-:Y:S01]  /*4280*/  FMUL.FTZ R35, R35, UR6 ;  /* 0x0000000623237c20 */ /* 0x000fe20008410000 */
[----:B------:R-:W-:Y:S01]  /*4290*/  FMUL.FTZ R38, R38, UR6 ;  /* 0x0000000626267c20 */ /* 0x000fe20008410000 */
[----:B------:R-:W2:Y:S01]  /*42a0*/  MUFU.TANH R40, R40 ;  /* 0x0000002800287308 */ /* 0x000ea20000002400 */
[----:B------:R-:W-:Y:S01]  /*42b0*/  FMUL.FTZ R39, R39, UR6 ;  /* 0x0000000627277c20 */ /* 0x000fe20008410000 */
[----:B------:R-:W-:Y:S01]  /*42c0*/  HGMMA.64x16x16.F32 R24, gdesc[UR56], R24, gsb0 ;  /* 0x00200000381879f0 */ /* 0x000fe20008000818 */
[----:B------:R-:W-:Y:S01]  /*42d0*/  FMUL.FTZ R32, R32, UR6 ;  /* 0x0000000620207c20 */ /* 0x000fe20008410000 */
[----:B------:R-:W-:Y:S01]  /*42e0*/  FMUL.FTZ R33, R33, UR6 ;  /* 0x0000000621217c20 */ /* 0x000fe20008410000 */
[----:B0-----:R-:W-:Y:S01]  /*42f0*/  FSEL R81, R47, -INF , P5 ;  /* 0xff8000002f517808 */ /* 0x001fe20002800000 */
[----:B------:R-:W-:Y:S01]  /*4300*/  FMUL.FTZ R36, R36, UR6 ;  /* 0x0000000624247c20 */ /* 0x000fe20008410000 */
[----:B-1----:R-:W-:Y:S01]  /*4310*/  FSEL R41, R41, -INF , P3 ;  /* 0xff80000029297808 */ /* 0x002fe20001800000 */
[----:B------:R-:W0:Y:S01]  /*4320*/  MUFU.TANH R34, R34 ;  /* 0x0000002200227308 */ /* 0x000e220000002400 */
[----:B------:R-:W-:Y:S01]  /*4330*/  ISETP.GT.AND P3, PT, R23, 0x31, PT ;  /* 0x000000311700780c */ /* 0x000fe20003f64270 */
[----:B------:R-:W-:Y:S01]  /*4340*/  FMUL.FTZ R37, R37, UR6 ;  /* 0x0000000625257c20 */ /* 0x000fe20008410000 */
[----:B------:R-:W-:-:S05]  /*4350*/  FMNMX.FTZ R0, R81, R0, !PT ;  /* 0x0000000051007209 */ /* 0x000fca0007810000 */
[----:B------:R-:W1:Y:S01]  /*4360*/  MUFU.TANH R35, R35 ;  /* 0x0000002300237308 */ /* 0x000e620000002400 */
[----:B--2---:R-:W-:Y:S02]  /*4370*/  FSEL R75, R40, -INF , P2 ;  /* 0xff800000284b7808 */ /* 0x004fe40001000000 */
[----:B------:R-:W-:-:S05]  /*4380*/  ISETP.GT.AND P2, PT, R23, 0x38, PT ;  /* 0x000000381700780c */ /* 0x000fca0003f44270 */
[----:B------:R-:W2:Y:S01]  /*4390*/  MUFU.TANH R44, R44 ;  /* 0x0000002c002c7308 */ /* 0x000ea20000002400 */
[----:B0-----:R-:W-:-:S04]  /*43a0*/  FSEL R83, R34, -INF , P4 ;  /* 0xff80000022537808 */ /* 0x001fc80002000000 */
[----:B------:R-:W-:-:S03]  /*43b0*/  FMNMX.FTZ R0, R83, R0, !PT ;  /* 0x0000000053007209 */ /* 0x000fc60007810000 */
[----:B------:R-:W0:Y:S01]  /*43c0*/  MUFU.TANH R38, R38 ;  /* 0x0000002600267308 */ /* 0x000e220000002400 */
[----:B-1----:R-:W-:-:S04]  /*43d0*/  FSEL R85, R35, -INF , P3 ;  /* 0xff80000023557808 */ /* 0x002fc80001800000 */
[----:B------:R-:W-:-:S03]  /*43e0*/  FMNMX.FTZ R0, R85, R0, !PT ;  /* 0x0000000055007209 */ /* 0x000fc60007810000 */
[----:B------:R-:W1:Y:S01]  /*43f0*/  MUFU.TANH R45, R45 ;  /* 0x0000002d002d7308 */ /* 0x000e620000002400 */
[----:B--2---:R-:W-:Y:S01]  /*4400*/  FSEL R47, R44, -INF , P6 ;  /* 0xff8000002c2f7808 */ /* 0x004fe20003000000 */
[----:B------:R-:W-:Y:S01]  /*4410*/  IMAD.MOV.U32 R44, RZ, RZ, R151 ;  /* 0x000000ffff2c7224 */ /* 0x000fe200078e0097 */
[----:B------:R-:W-:-:S05]  /*4420*/  ISETP.GT.AND P6, PT, R23, 0x39, PT ;  /* 0x000000391700780c */ /* 0x000fca0003fc4270 */
[----:B------:R-:W2:Y:S01]  /*4430*/  MUFU.TANH R39, R39 ;  /* 0x0000002700277308 */ /* 0x000ea20000002400 */
[----:B0-----:R-:W-:-:S04]  /*4440*/  FSEL R87, R38, -INF , P2 ;  /* 0xff80000026577808 */ /* 0x001fc80001000000 */
[----:B------:R-:W-:Y:S01]  /*4450*/  FMNMX.FTZ R0, R87, R0, !PT ;  /* 0x0000000057007209 */ /* 0x000fe20007810000 */
[----:B------:R-:W-:Y:S02]  /*4460*/  WARPGROUP.DEPBAR.LE gsb0, 0x0 ;  /* 0x00008000000079c5 */ /* 0x000fe40000010000 */
[----:B------:R-:W-:Y:S01]  /*4470*/  FMUL.FTZ R26, R26, UR6 ;  /* 0x000000061a1a7c20 */ /* 0x000fe20008410000 */
[----:B------:R-:W-:Y:S01]  /*4480*/  FMUL.FTZ R27, R27, UR6 ;  /* 0x000000061b1b7c20 */ /* 0x000fe20008410000 */
[----:B------:R-:W0:Y:S01]  /*4490*/  MUFU.TANH R32, R32 ;  /* 0x0000002000207308 */ /* 0x000e220000002400 */
[----:B------:R-:W-:Y:S01]  /*44a0*/  FMUL.FTZ R30, R30, UR6 ;  /* 0x000000061e1e7c20 */ /* 0x000fe20008410000 */
[----:B------:R-:W-:Y:S01]  /*44b0*/  FMUL.FTZ R31, R31, UR6 ;  /* 0x000000061f1f7c20 */ /* 0x000fe20008410000 */
[----:B-1----:R-:W-:Y:S01]  /*44c0*/  FSEL R45, R45, -INF , P5 ;  /* 0xff8000002d2d7808 */ /* 0x002fe20002800000 */
[----:B------:R-:W-:Y:S01]  /*44d0*/  FMUL.FTZ R24, R24, UR6 ;  /* 0x0000000618187c20 */ /* 0x000fe20008410000 */
[----:B------:R-:W-:Y:S01]  /*44e0*/  ISETP.GT.AND P5, PT, R23, 0x40, PT ;  /* 0x000000401700780c */ /* 0x000fe20003fa4270 */
[----:B------:R-:W-:Y:S01]  /*44f0*/  FMUL.FTZ R25, R25, UR6 ;  /* 0x0000000619197c20 */ /* 0x000fe20008410000 */
[----:B--2---:R-:W-:Y:S01]  /*4500*/  FSEL R39, R39, -INF , P6 ;  /* 0xff80000027277808 */ /* 0x004fe20003000000 */
[----:B------:R-:W1:Y:S01]  /*4510*/  MUFU.TANH R26, R26 ;  /* 0x0000001a001a7308 */ /* 0x000e620000002400 */
[----:B------:R-:W-:Y:S01]  /*4520*/  FMUL.FTZ R28, R28, UR6 ;  /* 0x000000061c1c7c20 */ /* 0x000fe20008410000 */
[----:B------:R-:W-:Y:S01]  /*4530*/  FMUL.FTZ R29, R29, UR6 ;  /* 0x000000061d1d7c20 */ /* 0x000fe20008410000 */
[----:B------:R-:W-:-:S05]  /*4540*/  FMNMX.FTZ R0, R39, R0, !PT ;  /* 0x0000000027007209 */ /* 0x000fca0007810000 */
[----:B------:R-:W2:Y:S01]  /*4550*/  MUFU.TANH R33, R33 ;  /* 0x0000002100217308 */ /* 0x000ea20000002400 */
[----:B0-----:R-:W-:Y:S02]  /*4560*/  FSEL R35, R32, -INF , P4 ;  /* 0xff80000020237808 */ /* 0x001fe40002000000 */
[----:B------:R-:W-:-:S05]  /*4570*/  ISETP.GT.AND P4, PT, R23, 0x41, PT ;  /* 0x000000411700780c */ /* 0x000fca0003f84270 */
[----:B------:R-:W0:Y:S01]  /*4580*/  MUFU.TANH R27, R27 ;  /* 0x0000001b001b7308 */ /* 0x000e220000002400 */
[----:B-1----:R-:W-:-:S04]  /*4590*/  FSEL R89, R26, -INF , P5 ;  /* 0xff8000001a597808 */ /* 0x002fc80002800000 */
[----:B------:R-:W-:-:S03]  /*45a0*/  FMNMX.FTZ R0, R89, R0, !PT ;  /* 0x0000000059007209 */ /* 0x000fc60007810000 */
[----:B------:R-:W1:Y:S01]  /*45b0*/  MUFU.TANH R36, R36 ;  /* 0x0000002400247308 */ /* 0x000e620000002400 */
[----:B--2---:R-:W-:Y:S02]  /*45c0*/  FSEL R33, R33, -INF , P3 ;  /* 0xff80000021217808 */ /* 0x004fe40001800000 */
[----:B------:R-:W-:-:S05]  /*45d0*/  ISETP.GT.AND P3, PT, R23, 0x48, PT ;  /* 0x000000481700780c */ /* 0x000fca0003f64270 */
[----:B------:R-:W2:Y:S01]  /*45e0*/  MUFU.TANH R30, R30 ;  /* 0x0000001e001e7308 */ /* 0x000ea20000002400 */
[----:B0-----:R-:W-:-:S04]  /*45f0*/  FSEL R91, R27, -INF , P4 ;  /* 0xff8000001b5b7808 */ /* 0x001fc80002000000 */
[----:B------:R-:W-:-:S03]  /*4600*/  FMNMX.FTZ R0, R91, R0, !PT ;  /* 0x000000005b007209 */ /* 0x000fc60007810000 */
[----:B------:R-:W0:Y:S01]  /*4610*/  MUFU.TANH R31, R31 ;  /* 0x0000001f001f7308 */ /* 0x000e220000002400 */
[----:B-1----:R-:W-:Y:S02]  /*4620*/  FSEL R27, R36, -INF , P2 ;  /* 0xff800000241b7808 */ /* 0x002fe40001000000 */
[----:B------:R-:W-:-:S05]  /*4630*/  ISETP.GT.AND P2, PT, R23, 0x49, PT ;  /* 0x000000491700780c */ /* 0x000fca0003f44270 */
[----:B------:R-:W1:Y:S01]  /*4640*/  MUFU.TANH R37, R37 ;  /* 0x0000002500257308 */ /* 0x000e620000002400 */
[----:B--2---:R-:W-:-:S04]  /*4650*/  FSEL R93, R30, -INF , P3 ;  /* 0xff8000001e5d7808 */ /* 0x004fc80001800000 */
[----:B------:R-:W-:-:S03]  /*4660*/  FMNMX.FTZ R0, R93, R0, !PT ;  /* 0x000000005d007209 */ /* 0x000fc60007810000 */
[----:B------:R-:W-:Y:S01]  /*4670*/  MUFU.TANH R24, R24 ;  /* 0x0000001800187308 */ /* 0x000fe20000002400 */
[----:B0-----:R-:W-:-:S04]  /*4680*/  FSEL R31, R31, -INF , P2 ;  /* 0xff8000001f1f7808 */ /* 0x001fc80001000000 */
[----:B------:R-:W-:-:S03]  /*4690*/  FMNMX.FTZ R0, R31, R0, !PT ;  /* 0x000000001f007209 */ /* 0x000fc60007810000 */
[----:B------:R-:W0:Y:S01]  /*46a0*/  MUFU.TANH R25, R25 ;  /* 0x0000001900197308 */ /* 0x000e220000002400 */
[----:B-1----:R-:W-:Y:S01]  /*46b0*/  FSEL R37, R37, -INF , P6 ;  /* 0xff80000025257808 */ /* 0x002fe20003000000 */
[----:B------:R-:W1:Y:S06]  /*46c0*/  SHFL.BFLY PT, R7, R0, 0x2, 0x1f ;  /* 0x0c401f0000077f89 */ /* 0x000e6c00000e0000 */
[----:B------:R-:W2:Y:S08]  /*46d0*/  MUFU.TANH R28, R28 ;  /* 0x0000001c001c7308 */ /* 0x000eb00000002400 */
[----:B------:R-:W3:Y:S01]  /*46e0*/  MUFU.TANH R29, R29 ;  /* 0x0000001d001d7308 */ /* 0x000ee20000002400 */
[----:B0-----:R-:W-:-:S02]  /*46f0*/  FSEL R25, R25, -INF , P4 ;  /* 0xff80000019197808 */ /* 0x001fc40002000000 */
[----:B--2---:R-:W-:Y:S02]  /*4700*/  FSEL R23, R28, -INF , P3 ;  /* 0xff8000001c177808 */ /* 0x004fe40001800000 */
[----:B-1----:R-:W-:Y:S02]  /*4710*/  FMNMX.FTZ R6, R0, R7, !PT ;  /* 0x0000000700067209 */ /* 0x002fe40007810000 */
[----:B------:R-:W-:-:S03]  /*4720*/  FMNMX.FTZ R0, R3, R57, !PT ;  /* 0x0000003903007209 */ /* 0x000fc60007810000 */
[----:B------:R-:W0:Y:S01]  /*4730*/  SHFL.BFLY PT, R7, R6, 0x1, 0x1f ;  /* 0x0c201f0006077f89 */ /* 0x000e2200000e0000 */
[----:B------:R-:W-:Y:S02]  /*4740*/  FMNMX.FTZ R0, R21, R0, !PT ;  /* 0x0000000015007209 */ /* 0x000fe40007810000 */
[----:B---3--:R-:W-:Y:S02]  /*4750*/  FSEL R29, R29, -INF , P2 ;  /* 0xff8000001d1d7808 */ /* 0x008fe40001000000 */
[----:B------:R-:W-:-:S04]  /*4760*/  FMNMX.FTZ R0, R61, R0, !PT ;  /* 0x000000003d007209 */ /* 0x000fc80007810000 */
[----:B------:R-:W-:-:S04]  /*4770*/  FMNMX.FTZ R0, R67, R0, !PT ;  /* 0x0000000043007209 */ /* 0x000fc80007810000 */
[----:B------:R-:W-:-:S04]  /*4780*/  FMNMX.FTZ R0, R49, R0, !PT ;  /* 0x0000000031007209 */ /* 0x000fc80007810000 */
[----:B------:R-:W-:-:S04]  /*4790*/  FMNMX.FTZ R0, R71, R0, !PT ;  /* 0x0000000047007209 */ /* 0x000fc80007810000 */
[----:B------:R-:W-:Y:S02]  /*47a0*/  FMNMX.FTZ R0, R53, R0, !PT ;  /* 0x0000000035007209 */ /* 0x000fe40007810000 */
[----:B0-----:R-:W-:Y:S02]  /*47b0*/  FMNMX.FTZ R7, R6, R7, !PT ;  /* 0x0000000706077209 */ /* 0x001fe40007810000 */
[----:B------:R-:W-:Y:S02]  /*47c0*/  FMNMX.FTZ R0, R75, R0, !PT ;  /* 0x000000004b007209 */ /* 0x000fe40007810000 */
[C---:B------:R-:W-:Y:S01]  /*47d0*/  FSETP.NEU.FTZ.AND P0, PT, R7.reuse, -INF , PT ;  /* 0xff8000000700780b */ /* 0x040fe20003f1d000 */
[----:B------:R-:W-:Y:S01]  /*47e0*/  FMUL.FTZ R8, R7, R2 ;  /* 0x0000000207087220 */ /* 0x000fe20000410000 */
[----:B------:R-:W-:-:S04]  /*47f0*/  FMNMX.FTZ R0, R41, R0, !PT ;  /* 0x0000000029007209 */ /* 0x000fc80007810000 */
[----:B------:R-:W-:Y:S02]  /*4800*/  FMNMX.FTZ R0, R47, R0, !PT ;  /* 0x000000002f007209 */ /* 0x000fe40007810000 */
[----:B------:R-:W-:Y:S02]  /*4810*/  FSEL R8, R8, RZ, P0 ;  /* 0x000000ff08087208 */ /* 0x000fe40000000000 */
[----:B------:R-:W-:Y:S02]  /*4820*/  FMNMX.FTZ R0, R45, R0, !PT ;  /* 0x000000002d007209 */ /* 0x000fe40007810000 */
[----:B------:R-:W-:Y:S01]  /*4830*/  ISETP.NE.AND P0, PT, R14, RZ, PT ;  /* 0x000000ff0e00720c */ /* 0x000fe20003f05270 */
[--C-:B------:R-:W-:Y:S01]  /*4840*/  FFMA.FTZ R15, R15, R2, -R8.reuse ;  /* 0x000000020f0f7223 */ /* 0x100fe20000010808 */
[----:B------:R-:W-:Y:S01]  /*4850*/  FMNMX.FTZ R0, R35, R0, !PT ;  /* 0x0000000023007209 */ /* 0x000fe20007810000 */
[-CC-:B------:R-:W-:Y:S01]  /*4860*/  FFMA.FTZ R6, R51, R2.reuse, -R8.reuse ;  /* 0x0000000233067223 */ /* 0x180fe20000010808 */
[--C-:B------:R-:W-:Y:S01]  /*4870*/  FFMA.FTZ R59, R59, R2, -R8.reuse ;  /* 0x000000023b3b7223 */ /* 0x100fe20000010808 */
[----:B------:R0:W-:Y:S01]  /*4880*/  MUFU.EX2 R209, R15 ;  /* 0x0000000f00d17308 */ /* 0x0001e20000000800 */
[----:B------:R-:W-:Y:S01]  /*4890*/  FMNMX.FTZ R0, R33, R0, !PT ;  /* 0x0000000021007209 */ /* 0x000fe20007810000 */
[-CC-:B------:R-:W-:Y:S01]  /*48a0*/  FFMA.FTZ R65, R65, R2.reuse, -R8.reuse ;  /* 0x0000000241417223 */ /* 0x180fe20000010808 */
[-CC-:B------:R-:W-:Y:S01]  /*48b0*/  FFMA.FTZ R63, R63, R2.reuse, -R8.reuse ;  /* 0x000000023f3f7223 */ /* 0x180fe20000010808 */
[--C-:B------:R-:W-:Y:S01]  /*48c0*/  FFMA.FTZ R69, R69, R2, -R8.reuse ;  /* 0x0000000245457223 */ /* 0x100fe20000010808 */
[----:B------:R-:W-:Y:S01]  /*48d0*/  FMNMX.FTZ R0, R27, R0, !PT ;  /* 0x000000001b007209 */ /* 0x000fe20007810000 */
[-CC-:B------:R-:W-:Y:S01]  /*48e0*/  FFMA.FTZ R73, R73, R2.reuse, -R8.reuse ;  /* 0x0000000249497223 */ /* 0x180fe20000010808 */
[-CC-:B------:R-:W-:Y:S01]  /*48f0*/  FFMA.FTZ R55, R55, R2.reuse, -R8.reuse ;  /* 0x0000000237377223 */ /* 0x180fe20000010808 */
[----:B------:R1:W-:Y:S01]  /*4900*/  MUFU.EX2 R14, R59 ;  /* 0x0000003b000e7308 */ /* 0x0003e20000000800 */
[----:B0-----:R-:W-:Y:S01]  /*4910*/  FSEL R15, R24, -INF , P5 ;  /* 0xff800000180f7808 */ /* 0x001fe20002800000 */
[--C-:B------:R-:W-:Y:S01]  /*4920*/  FFMA.FTZ R77, R77, R2, -R8.reuse ;  /* 0x000000024d4d7223 */ /* 0x100fe20000010808 */
[----:B------:R-:W-:Y:S01]  /*4930*/  FMNMX.FTZ R0, R37, R0, !PT ;  /* 0x0000000025007209 */ /* 0x000fe20007810000 */
[-CC-:B------:R-:W-:Y:S01]  /*4940*/  FFMA.FTZ R43, R43, R2.reuse, -R8.reuse ;  /* 0x000000022b2b7223 */ /* 0x180fe20000010808 */
[-CC-:B------:R-:W-:Y:S01]  /*4950*/  FFMA.FTZ R79, R79, R2.reuse, -R8.reuse ;  /* 0x000000024f4f7223 */ /* 0x180fe20000010808 */
[--C-:B------:R-:W-:Y:S01]  /*4960*/  FFMA.FTZ R81, R81, R2, -R8.reuse ;  /* 0x0000000251517223 */ /* 0x100fe20000010808 */
[----:B------:R-:W-:Y:S01]  /*4970*/  FMNMX.FTZ R0, R15, R0, !PT ;  /* 0x000000000f007209 */ /* 0x000fe20007810000 */
[----:B------:R-:W-:Y:S01]  /*4980*/  MUFU.EX2 R24, R6 ;  /* 0x0000000600187308 */ /* 0x000fe20000000800 */
[-CC-:B------:R-:W-:Y:S01]  /*4990*/  FFMA.FTZ R83, R83, R2.reuse, -R8.reuse ;  /* 0x0000000253537223 */ /* 0x180fe20000010808 */
[--C-:B------:R-:W-:Y:S01]  /*49a0*/  FFMA.FTZ R85, R85, R2, -R8.reuse ;  /* 0x0000000255557223 */ /* 0x100fe20000010808 */
[----:B------:R-:W-:Y:S01]  /*49b0*/  FMNMX.FTZ R0, R25, R0, !PT ;  /* 0x0000000019007209 */ /* 0x000fe20007810000 */
[-CC-:B------:R-:W-:Y:S01]  /*49c0*/  FFMA.FTZ R87, R87, R2.reuse, -R8.reuse ;  /* 0x0000000257577223 */ /* 0x180fe20000010808 */
[-CC-:B------:R-:W-:Y:S01]  /*49d0*/  FFMA.FTZ R39, R39, R2.reuse, -R8.reuse ;  /* 0x0000000227277223 */ /* 0x180fe20000010808 */
[--C-:B------:R-:W-:Y:S01]  /*49e0*/  FFMA.FTZ R89, R89, R2, -R8.reuse ;  /* 0x0000000259597223 */ /* 0x100fe20000010808 */
[----:B------:R-:W-:Y:S01]  /*49f0*/  FMNMX.FTZ R0, R23, R0, !PT ;  /* 0x0000000017007209 */ /* 0x000fe20007810000 */
[-CC-:B------:R-:W-:Y:S01]  /*4a00*/  FFMA.FTZ R91, R91, R2.reuse, -R8.reuse ;  /* 0x000000025b5b7223 */ /* 0x180fe20000010808 */
[-CC-:B------:R-:W-:Y:S01]  /*4a10*/  FFMA.FTZ R93, R93, R2.reuse, -R8.reuse ;  /* 0x000000025d5d7223 */ /* 0x180fe20000010808 */
[----:B------:R-:W-:Y:S01]  /*4a20*/  FFMA.FTZ R31, R31, R2, -R8 ;  /* 0x000000021f1f7223 */ /* 0x000fe20000010808 */
[----:B------:R-:W-:Y:S01]  /*4a30*/  FMNMX.FTZ R0, R29, R0, !PT ;  /* 0x000000001d007209 */ /* 0x000fe20007810000 */
[----:B------:R-:W-:Y:S01]  /*4a40*/  MUFU.EX2 R65, R65 ;  /* 0x0000004100417308 */ /* 0x000fe20000000800 */
[----:B-1----:R-:W-:-:S03]  /*4a50*/  IMAD.MOV.U32 R59, RZ, RZ, R151 ;  /* 0x000000ffff3b7224 */ /* 0x002fc600078e0097 */
[----:B------:R-:W0:Y:S04]  /*4a60*/  SHFL.BFLY PT, R51, R0, 0x2, 0x1f ;  /* 0x0c401f0000337f89 */ /* 0x000e2800000e0000 */
[----:B------:R1:W2:Y:S08]  /*4a70*/  MUFU.EX2 R20, R63 ;  /* 0x0000003f00147308 */ /* 0x0002b00000000800 */
[----:B------:R-:W3:Y:S01]  /*4a80*/  MUFU.EX2 R69, R69 ;  /* 0x0000004500457308 */ /* 0x000ee20000000800 */
[----:B-1----:R-:W-:-:S07]  /*4a90*/  IMAD.MOV.U32 R63, RZ, RZ, R151 ;  /* 0x000000ffff3f7224 */ /* 0x002fce00078e0097 */
[----:B------:R-:W-:Y:S01]  /*4aa0*/  MUFU.EX2 R73, R73 ;  /* 0x0000004900497308 */ /* 0x000fe20000000800 */
[----:B--2---:R-:W-:Y:S02]  /*4ab0*/  F2FP.F16.F32.PACK_AB R211, R20, R65 ;  /* 0x0000004114d3723e */ /* 0x004fe400000000ff */
[----:B0-----:R-:W-:-:S05]  /*4ac0*/  FMNMX.FTZ R51, R0, R51, !PT ;  /* 0x0000003300337209 */ /* 0x001fca0007810000 */
[----:B------:R-:W-:Y:S01]  /*4ad0*/  MUFU.EX2 R38, R31 ;  /* 0x0000001f00267308 */ /* 0x000fe20000000800 */
[----:B------:R-:W0:Y:S01]  /*4ae0*/  SHFL.BFLY PT, R6, R51, 0x1, 0x1f ;  /* 0x0c201f0033067f89 */ /* 0x000e2200000e0000 */
[----:B---3--:R-:W-:-:S06]  /*4af0*/  F2FP.F16.F32.PACK_AB R205, R24, R69 ;  /* 0x0000004518cd723e */ /* 0x008fcc00000000ff */
[----:B------:R1:W2:Y:S08]  /*4b00*/  MUFU.EX2 R26, R55 ;  /* 0x00000037001a7308 */ /* 0x0002b00000000800 */
[----:B------:R-:W-:Y:S01]  /*4b10*/  MUFU.EX2 R77, R77 ;  /* 0x0000004d004d7308 */ /* 0x000fe20000000800 */
[----:B-1----:R-:W-:-:S07]  /*4b20*/  MOV R55, R151 ;  /* 0x0000009700377202 */ /* 0x002fce0000000f00 */
[----:B------:R1:W-:Y:S01]  /*4b30*/  MUFU.EX2 R34, R39 ;  /* 0x0000002700227308 */ /* 0x0003e20000000800 */
[----:B0-----:R-:W-:Y:S01]  /*4b40*/  FMNMX.FTZ R6, R51, R6, !PT ;  /* 0x0000000633067209 */ /* 0x001fe20007810000 */
[----:B------:R-:W-:Y:S01]  /*4b50*/  IMAD.MOV.U32 R51, RZ, RZ, R151 ;  /* 0x000000ffff337224 */ /* 0x000fe200078e0097 */
[----:B--2---:R-:W-:Y:S02]  /*4b60*/  F2FP.F16.F32.PACK_AB R207, R26, R73 ;  /* 0x000000491acf723e */ /* 0x004fe400000000ff */
[C---:B------:R-:W-:Y:S01]  /*4b70*/  FSETP.NEU.FTZ.AND P2, PT, R6.reuse, -INF , PT ;  /* 0xff8000000600780b */ /* 0x040fe20003f5d000 */
[----:B------:R-:W-:Y:S02]  /*4b80*/  FMUL.FTZ R0, R6, R2 ;  /* 0x0000000206007220 */ /* 0x000fe40000410000 */
[----:B------:R-:W-:Y:S03]  /*4b90*/  MUFU.EX2 R28, R43 ;  /* 0x0000002b001c7308 */ /* 0x000fe60000000800 */
[----:B------:R-:W-:Y:S01]  /*4ba0*/  FSEL R8, R0, RZ, P2 ;  /* 0x000000ff00087208 */ /* 0x000fe20001000000 */
[----:B------:R-:W-:Y:S01]  /*4bb0*/  FADD.FTZ R0, R209, R14 ;  /* 0x0000000ed1007221 */ /* 0x000fe20000010000 */
[----:B------:R-:W-:-:S02]  /*4bc0*/  F2FP.F16.F32.PACK_AB R209, R14, R209 ;  /* 0x000000d10ed1723e */ /* 0x000fc400000000ff */
[----:B------:R-:W-:Y:S01]  /*4bd0*/  ISETP.GE.AND P2, PT, R22, R17, PT ;  /* 0x000000111600720c */ /* 0x000fe20003f46270 */
[-CC-:B------:R-:W-:Y:S01]  /*4be0*/  FFMA.FTZ R3, R3, R2.reuse, -R8.reuse ;  /* 0x0000000203037223 */ /* 0x180fe20000010808 */
[-CC-:B------:R-:W-:Y:S01]  /*4bf0*/  FFMA.FTZ R57, R57, R2.reuse, -R8.reuse ;  /* 0x0000000239397223 */ /* 0x180fe20000010808 */
[-CC-:B------:R-:W-:Y:S01]  /*4c00*/  FFMA.FTZ R21, R21, R2.reuse, -R8.reuse ;  /* 0x0000000215157223 */ /* 0x180fe20000010808 */
[-CC-:B------:R-:W-:Y:S01]  /*4c10*/  FFMA.FTZ R61, R61, R2.reuse, -R8.reuse ;  /* 0x000000023d3d7223 */ /* 0x180fe20000010808 */
[-C--:B------:R-:W-:Y:S01]  /*4c20*/  FFMA.FTZ R67, R67, R2.reuse, -R8 ;  /* 0x0000000243437223 */ /* 0x080fe20000010808 */
[----:B------:R-:W-:Y:S01]  /*4c30*/  MUFU.EX2 R208, R57 ;  /* 0x0000003900d07308 */ /* 0x000fe20000000800 */
[----:B------:R-:W-:Y:S01]  /*4c40*/  FADD.FTZ R31, R65, R0 ;  /* 0x00000000411f7221 */ /* 0x000fe20000010000 */
[-CC-:B------:R-:W-:Y:S01]  /*4c50*/  FFMA.FTZ R49, R49, R2.reuse, -R8.reuse ;  /* 0x0000000231317223 */ /* 0x180fe20000010808 */
[-CC-:B------:R-:W-:Y:S01]  /*4c60*/  FFMA.FTZ R71, R71, R2.reuse, -R8.reuse ;  /* 0x0000000247477223 */ /* 0x180fe20000010808 */
[-CC-:B------:R-:W-:Y:S01]  /*4c70*/  FFMA.FTZ R53, R53, R2.reuse, -R8.reuse ;  /* 0x0000000235357223 */ /* 0x180fe20000010808 */
[----:B------:R-:W-:Y:S01]  /*4c80*/  FADD.FTZ R0, R20, R31 ;  /* 0x0000001f14007221 */ /* 0x000fe20000010000 */
[-CC-:B------:R-:W-:Y:S01]  /*4c90*/  FFMA.FTZ R75, R75, R2.reuse, -R8.reuse ;  /* 0x000000024b4b7223 */ /* 0x180fe20000010808 */
[-C--:B------:R-:W-:Y:S01]  /*4ca0*/  FFMA.FTZ R41, R41, R2.reuse, -R8 ;  /* 0x0000000229297223 */ /* 0x080fe20000010808 */
[----:B------:R-:W0:Y:S01]  /*4cb0*/  MUFU.EX2 R3, R3 ;  /* 0x0000000300037308 */ /* 0x000e220000000800 */
[----:B------:R-:W-:Y:S01]  /*4cc0*/  FADD.FTZ R31, R69, R0 ;  /* 0x00000000451f7221 */ /* 0x000fe20000010000 */
[-CC-:B------:R-:W-:Y:S01]  /*4cd0*/  FFMA.FTZ R47, R47, R2.reuse, -R8.reuse ;  /* 0x000000022f2f7223 */ /* 0x180fe20000010808 */
[-CC-:B------:R-:W-:Y:S01]  /*4ce0*/  FFMA.FTZ R45, R45, R2.reuse, -R8.reuse ;  /* 0x000000022d2d7223 */ /* 0x180fe20000010808 */
[-CC-:B------:R-:W-:Y:S01]  /*4cf0*/  FFMA.FTZ R35, R35, R2.reuse, -R8.reuse ;  /* 0x0000000223237223 */ /* 0x180fe20000010808 */
[----:B------:R-:W-:Y:S01]  /*4d00*/  FADD.FTZ R40, R24, R31 ;  /* 0x0000001f18287221 */ /* 0x000fe20000010000 */
[-CC-:B------:R-:W-:Y:S01]  /*4d10*/  FFMA.FTZ R33, R33, R2.reuse, -R8.reuse ;  /* 0x0000000221217223 */ /* 0x180fe20000010808 */
[-C--:B------:R-:W-:Y:S01]  /*4d20*/  FFMA.FTZ R27, R27, R2.reuse, -R8 ;  /* 0x000000021b1b7223 */ /* 0x080fe20000010808 */
[----:B------:R-:W2:Y:S01]  /*4d30*/  MUFU.EX2 R21, R21 ;  /* 0x0000001500157308 */ /* 0x000ea20000000800 */
[----:B-1----:R-:W-:Y:S01]  /*4d40*/  FADD.FTZ R39, R73, R40 ;  /* 0x0000002849277221 */ /* 0x002fe20000010000 */
[-CC-:B------:R-:W-:Y:S01]  /*4d50*/  FFMA.FTZ R37, R37, R2.reuse, -R8.reuse ;  /* 0x0000000225257223 */ /* 0x180fe20000010808 */
[-CC-:B------:R-:W-:Y:S01]  /*4d60*/  FFMA.FTZ R15, R15, R2.reuse, -R8.reuse ;  /* 0x000000020f0f7223 */ /* 0x180fe20000010808 */
[-CC-:B------:R-:W-:Y:S01]  /*4d70*/  FFMA.FTZ R25, R25, R2.reuse, -R8.reuse ;  /* 0x0000000219197223 */ /* 0x180fe20000010808 */
[----:B------:R-:W-:Y:S01]  /*4d80*/  FADD.FTZ R40, R26, R39 ;  /* 0x000000271a287221 */ /* 0x000fe20000010000 */
[-CC-:B------:R-:W-:Y:S01]  /*4d90*/  FFMA.FTZ R23, R23, R2.reuse, -R8.reuse ;  /* 0x0000000217177223 */ /* 0x180fe20000010808 */
[----:B------:R-:W-:Y:S01]  /*4da0*/  FFMA.FTZ R8, R29, R2, -R8 ;  /* 0x000000021d087223 */ /* 0x000fe20000010808 */
[----:B------:R1:W3:Y:S01]  /*4db0*/  MUFU.EX2 R210, R61 ;  /* 0x0000003d00d27308 */ /* 0x0002e20000000800 */
[----:B0-----:R-:W-:Y:S01]  /*4dc0*/  FADD.FTZ R0, R3, R208 ;  /* 0x000000d003007221 */ /* 0x001fe20000010000 */
[----:B------:R-:W-:Y:S01]  /*4dd0*/  FADD.FTZ R39, R77, R40 ;  /* 0x000000284d277221 */ /* 0x000fe20000010000 */
[----:B------:R-:W-:Y:S01]  /*4de0*/  F2FP.F16.F32.PACK_AB R208, R208, R3 ;  /* 0x00000003d0d0723e */ /* 0x000fe200000000ff */
[----:B------:R-:W-:Y:S01]  /*4df0*/  IMAD.MOV.U32 R73, RZ, RZ, R151 ;  /* 0x000000ffff497224 */ /* 0x000fe200078e0097 */
[C---:B------:R-:W-:Y:S01]  /*4e00*/  F2FP.F16.F32.PACK_AB R201, R28.reuse, R77 ;  /* 0x0000004d1cc9723e */ /* 0x040fe200000000ff */
[----:B------:R-:W-:Y:S01]  /*4e10*/  FADD.FTZ R42, R28, R39 ;  /* 0x000000271c2a7221 */ /* 0x000fe20000010000 */
[--C-:B------:R-:W-:Y:S01]  /*4e20*/  IMAD.MOV.U32 R77, RZ, RZ, R151.reuse ;  /* 0x000000ffff4d7224 */ /* 0x100fe200078e0097 */
[----:B------:R-:W0:Y:S01]  /*4e30*/  MUFU.EX2 R67, R67 ;  /* 0x0000004300437308 */ /* 0x000e220000000800 */
[----:B--2---:R-:W-:Y:S01]  /*4e40*/  FADD.FTZ R31, R21, R0 ;  /* 0x00000000151f7221 */ /* 0x004fe20000010000 */
[--C-:B------:R-:W-:Y:S01]  /*4e50*/  IMAD.MOV.U32 R69, RZ, RZ, R151.reuse ;  /* 0x000000ffff457224 */ /* 0x100fe200078e0097 */
[----:B------:R-:W-:Y:S01]  /*4e60*/  MOV R65, R151 ;  /* 0x0000009700417202 */ /* 0x000fe20000000f00 */
[----:B-1----:R-:W-:-:S02]  /*4e70*/  IMAD.MOV.U32 R61, RZ, RZ, R151 ;  /* 0x000000ffff3d7224 */ /* 0x002fc400078e0097 */
[----:B------:R-:W-:Y:S02]  /*4e80*/  IMAD.MOV.U32 R57, RZ, RZ, R151 ;  /* 0x000000ffff397224 */ /* 0x000fe400078e0097 */
[----:B------:R1:W2:Y:S01]  /*4e90*/  MUFU.EX2 R204, R49 ;  /* 0x0000003100cc7308 */ /* 0x0002a20000000800 */
[C---:B---3--:R-:W-:Y:S01]  /*4ea0*/  FADD.FTZ R0, R210.reuse, R31 ;  /* 0x0000001fd2007221 */ /* 0x048fe20000010000 */
[----:B------:R-:W-:Y:S01]  /*4eb0*/  F2FP.F16.F32.PACK_AB R210, R210, R21 ;  /* 0x00000015d2d2723e */ /* 0x000fe200000000ff */
[--C-:B------:R-:W-:Y:S02]  /*4ec0*/  IMAD.MOV.U32 R43, RZ, RZ, R151.reuse ;  /* 0x000000ffff2b7224 */ /* 0x100fe400078e0097 */
[--C-:B------:R-:W-:Y:S02]  /*4ed0*/  IMAD.MOV.U32 R39, RZ, RZ, R151.reuse ;  /* 0x000000ffff277224 */ /* 0x100fe400078e0097 */
[--C-:B------:R-:W-:Y:S01]  /*4ee0*/  IMAD.MOV.U32 R28, RZ, RZ, R151.reuse ;  /* 0x000000ffff1c7224 */ /* 0x100fe200078e0097 */
[----:B------:R-:W3:Y:S01]  /*4ef0*/  MUFU.EX2 R71, R71 ;  /* 0x0000004700477308 */ /* 0x000ee20000000800 */
[----:B0-----:R-:W-:Y:S01]  /*4f00*/  FADD.FTZ R31, R67, R0 ;  /* 0x00000000431f7221 */ /* 0x001fe20000010000 */
[----:B-1----:R-:W-:-:S02]  /*4f10*/  IMAD.MOV.U32 R49, RZ, RZ, R151 ;  /* 0x000000ffff317224 */ /* 0x002fc400078e0097 */
[--C-:B------:R-:W-:Y:S02]  /*4f20*/  IMAD.MOV.U32 R26, RZ, RZ, R151.reuse ;  /* 0x000000ffff1a7224 */ /* 0x100fe400078e0097 */
[----:B------:R-:W-:Y:S02]  /*4f30*/  IMAD.MOV.U32 R24, RZ, RZ, R151 ;  /* 0x000000ffff187224 */ /* 0x000fe400078e0097 */
[----:B------:R0:W1:Y:S01]  /*4f40*/  MUFU.EX2 R206, R53 ;  /* 0x0000003500ce7308 */ /* 0x0000620000000800 */
[C---:B--2---:R-:W-:Y:S01]  /*4f50*/  FADD.FTZ R40, R204.reuse, R31 ;  /* 0x0000001fcc287221 */ /* 0x044fe20000010000 */
[----:B------:R-:W-:Y:S01]  /*4f60*/  F2FP.F16.F32.PACK_AB R204, R204, R67 ;  /* 0x00000043cccc723e */ /* 0x000fe200000000ff */
[----:B------:R-:W-:-:S05]  /*4f70*/  IMAD.MOV.U32 R67, RZ, RZ, R151 ;  /* 0x000000ffff437224 */ /* 0x000fca00078e0097 */
[----:B------:R2:W-:Y:S01]  /*4f80*/  MUFU.EX2 R200, R41 ;  /* 0x0000002900c87308 */ /* 0x0005e20000000800 */
[----:B---3--:R-:W-:Y:S01]  /*4f90*/  FADD.FTZ R31, R71, R40 ;  /* 0x00000028471f7221 */ /* 0x008fe20000010000 */
[----:B0-----:R-:W-:-:S06]  /*4fa0*/  IMAD.MOV.U32 R53, RZ, RZ, R151 ;  /* 0x000000ffff357224 */ /* 0x001fcc00078e0097 */
[----:B------:R-:W0:Y:S01]  /*4fb0*/  MUFU.EX2 R75, R75 ;  /* 0x0000004b004b7308 */ /* 0x000e220000000800 */
[----:B--2---:R-:W-:-:S05]  /*4fc0*/  IMAD.U32 R41, RZ, RZ, UR60 ;  /* 0x0000003cff297e24 */ /* 0x004fca000f8e00ff */
[----:B------:R-:W-:Y:S01]  /*4fd0*/  @!P1 IADD3 R0, R41, 0x38840, RZ ;  /* 0x0003884029009810 */ /* 0x000fe20007ffe0ff */
[----:B------:R-:W-:Y:S01]  /*4fe0*/  IMAD.MOV.U32 R41, RZ, RZ, R151 ;  /* 0x000000ffff297224 */ /* 0x000fe200078e0097 */
[----:B------:R-:W-:Y:S02]  /*4ff0*/  MUFU.EX2 R79, R79 ;  /* 0x0000004f004f7308 */ /* 0x000fe40000000800 */
[----:B------:R-:W-:-:S04]  /*5000*/  @!P1 PRMT R0, RZ, 0x654, R0 ;  /* 0x00000654ff009816 */ /* 0x000fc80000000000 */
[----:B------:R1:W-:Y:S02]  /*5010*/  @!P1 SYNCS.ARRIVE.TRANS64.RED.A1T0 RZ, [R0+URZ], RZ ;  /* 0x000000ff00ff99a7 */ /* 0x0003e4000810043f */
[----:B------:R-:W2:Y:S01]  /*5020*/  MUFU.EX2 R47, R47 ;  /* 0x0000002f002f7308 */ /* 0x000ea20000000800 */
[C---:B-1----:R-:W-:Y:S01]  /*5030*/  FADD.FTZ R0, R206.reuse, R31 ;  /* 0x0000001fce007221 */ /* 0x042fe20000010000 */
[----:B------:R-:W-:-:S06]  /*5040*/  F2FP.F16.F32.PACK_AB R206, R206, R71 ;  /* 0x00000047cece723e */ /* 0x000fcc00000000ff */
[----:B------:R1:W3:Y:S01]  /*5050*/  MUFU.EX2 R30, R81 ;  /* 0x00000051001e7308 */ /* 0x0002e20000000800 */
[----:B------:R-:W-:Y:S02]  /*5060*/  IMAD.MOV.U32 R71, RZ, RZ, R151 ;  /* 0x000000ffff477224 */ /* 0x000fe400078e0097 */
[----:B0-----:R-:W-:-:S04]  /*5070*/  FADD.FTZ R31, R75, R0 ;  /* 0x000000004b1f7221 */ /* 0x001fc80000010000 */
[C---:B------:R-:W-:Y:S01]  /*5080*/  FADD.FTZ R0, R200.reuse, R31 ;  /* 0x0000001fc8007221 */ /* 0x040fe20000010000 */
[----:B------:R-:W-:Y:S01]  /*5090*/  F2FP.F16.F32.PACK_AB R200, R200, R75 ;  /* 0x0000004bc8c8723e */ /* 0x000fe200000000ff */
[----:B------:R0:W4:Y:S01]  /*50a0*/  MUFU.EX2 R202, R45 ;  /* 0x0000002d00ca7308 */ /* 0x0001220000000800 */
[----:B-1----:R-:W-:Y:S02]  /*50b0*/  IMAD.MOV.U32 R81, RZ, RZ, R151 ;  /* 0x000000ffff517224 */ /* 0x002fe400078e0097 */
[----:B--2---:R-:W-:Y:S01]  /*50c0*/  FADD.FTZ R29, R47, R0 ;  /* 0x000000002f1d7221 */ /* 0x004fe20000010000 */
[----:B------:R-:W-:-:S04]  /*50d0*/  MOV R75, R151 ;  /* 0x00000097004b7202 */ /* 0x000fc80000000f00 */
[----:B------:R-:W-:Y:S01]  /*50e0*/  MUFU.EX2 R83, R83 ;  /* 0x0000005300537308 */ /* 0x000fe20000000800 */
[----:B---3--:R-:W-:Y:S02]  /*50f0*/  F2FP.F16.F32.PACK_AB R203, R30, R79 ;  /* 0x0000004f1ecb723e */ /* 0x008fe400000000ff */
[----:B0-----:R-:W-:-:S05]  /*5100*/  MOV R45, R151 ;  /* 0x00000097002d7202 */ /* 0x001fca0000000f00 */
[----:B------:R-:W0:Y:S01]  /*5110*/  MUFU.EX2 R35, R35 ;  /* 0x0000002300237308 */ /* 0x000e220000000800 */
[C---:B----4-:R-:W-:Y:S01]  /*5120*/  FADD.FTZ R0, R202.reuse, R29 ;  /* 0x0000001dca007221 */ /* 0x050fe20000010000 */
[----:B------:R-:W-:Y:S01]  /*5130*/  F2FP.F16.F32.PACK_AB R202, R202, R47 ;  /* 0x0000002fcaca723e */ /* 0x000fe200000000ff */
[----:B------:R-:W-:-:S05]  /*5140*/  IMAD.MOV.U32 R47, RZ, RZ, R151 ;  /* 0x000000ffff2f7224 */ /* 0x000fca00078e0097 */
[----:B------:R1:W2:Y:S08]  /*5150*/  MUFU.EX2 R32, R85 ;  /* 0x0000005500207308 */ /* 0x0002b00000000800 */
[----:B------:R3:W4:Y:S01]  /*5160*/  MUFU.EX2 R196, R33 ;  /* 0x0000002100c47308 */ /* 0x0007220000000800 */
[----:B0-----:R-:W-:Y:S01]  /*5170*/  FADD.FTZ R29, R35, R0 ;  /* 0x00000000231d7221 */ /* 0x001fe20000010000 */
[----:B-1----:R-:W-:-:S06]  /*5180*/  MOV R85, R151 ;  /* 0x0000009700557202 */ /* 0x002fcc0000000f00 */
[----:B------:R-:W0:Y:S01]  /*5190*/  MUFU.EX2 R87, R87 ;  /* 0x0000005700577308 */ /* 0x000e220000000800 */
[----:B---3--:R-:W-:Y:S01]  /*51a0*/  FADD.FTZ R33, R79, R42 ;  /* 0x0000002a4f217221 */ /* 0x008fe20000010000 */
[----:B--2---:R-:W-:Y:S01]  /*51b0*/  F2FP.F16.F32.PACK_AB R197, R32, R83 ;  /* 0x0000005320c5723e */ /* 0x004fe200000000ff */
[----:B------:R-:W-:Y:S02]  /*51c0*/  IMAD.MOV.U32 R79, RZ, RZ, R151 ;  /* 0x000000ffff4f7224 */ /* 0x000fe400078e0097 */
[----:B------:R-:W-:Y:S01]  /*51d0*/  FADD.FTZ R40, R30, R33 ;  /* 0x000000211e287221 */ /* 0x000fe20000010000 */
[----:B------:R-:W-:Y:S01]  /*51e0*/  IMAD.MOV.U32 R42, RZ, RZ, R151 ;  /* 0x000000ffff2a7224 */ /* 0x000fe200078e0097 */
[----:B------:R-:W-:Y:S01]  /*51f0*/  MOV R30, R151 ;  /* 0x00000097001e7202 */ /* 0x000fe20000000f00 */
[----:B------:R-:W-:Y:S01]  /*5200*/  MUFU.EX2 R27, R27 ;  /* 0x0000001b001b7308 */ /* 0x000fe20000000800 */
[----:B------:R-:W-:Y:S01]  /*5210*/  FADD.FTZ R33, R83, R40 ;  /* 0x0000002853217221 */ /* 0x000fe20000010000 */
[C---:B----4-:R-:W-:Y:S01]  /*5220*/  FADD.FTZ R0, R196.reuse, R29 ;  /* 0x0000001dc4007221 */ /* 0x050fe20000010000 */
[----:B------:R-:W-:Y:S01]  /*5230*/  F2FP.F16.F32.PACK_AB R196, R196, R35 ;  /* 0x00000023c4c4723e */ /* 0x000fe200000000ff */
[----:B------:R-:W-:-:S02]  /*5240*/  IMAD.MOV.U32 R83, RZ, RZ, R151 ;  /* 0x000000ffff537224 */ /* 0x000fc400078e0097 */
[----:B------:R-:W-:Y:S01]  /*5250*/  FADD.FTZ R40, R32, R33 ;  /* 0x0000002120287221 */ /* 0x000fe20000010000 */
[----:B------:R-:W-:Y:S01]  /*5260*/  MOV R35, R151 ;  /* 0x0000009700237202 */ /* 0x000fe20000000f00 */
[--C-:B------:R-:W-:Y:S01]  /*5270*/  IMAD.MOV.U32 R33, RZ, RZ, R151.reuse ;  /* 0x000000ffff217224 */ /* 0x100fe200078e0097 */
[----:B------:R1:W-:Y:S01]  /*5280*/  MUFU.EX2 R198, R37 ;  /* 0x0000002500c67308 */ /* 0x0003e20000000800 */
[----:B0-----:R-:W-:Y:S01]  /*5290*/  FADD.FTZ R31, R87, R40 ;  /* 0x00000028571f7221 */ /* 0x001fe20000010000 */
[C---:B------:R-:W-:Y:S01]  /*52a0*/  F2FP.F16.F32.PACK_AB R199, R34.reuse, R87 ;  /* 0x0000005722c7723e */ /* 0x040fe200000000ff */
[----:B------:R-:W-:Y:S01]  /*52b0*/  IMAD.MOV.U32 R87, RZ, RZ, R151 ;  /* 0x000000ffff577224 */ /* 0x000fe200078e0097 */
[----:B------:R-:W-:Y:S01]  /*52c0*/  MOV R40, R151 ;  /* 0x0000009700287202 */ /* 0x000fe20000000f00 */
[----:B------:R-:W-:Y:S01]  /*52d0*/  FADD.FTZ R14, R34, R31 ;  /* 0x0000001f220e7221 */ /* 0x000fe20000010000 */
[--C-:B------:R-:W-:Y:S02]  /*52e0*/  IMAD.MOV.U32 R34, RZ, RZ, R151.reuse ;  /* 0x000000ffff227224 */ /* 0x100fe400078e0097 */
[----:B------:R-:W0:Y:S01]  /*52f0*/  MUFU.EX2 R89, R89 ;  /* 0x0000005900597308 */ /* 0x000e220000000800 */
[----:B-1----:R-:W-:-:S02]  /*5300*/  IMAD.MOV.U32 R37, RZ, RZ, R151 ;  /* 0x000000ffff257224 */ /* 0x002fc400078e0097 */
[----:B------:R-:W-:-:S05]  /*5310*/  IMAD.MOV.U32 R32, RZ, RZ, R151 ;  /* 0x000000ffff207224 */ /* 0x000fca00078e0097 */
[----:B------:R-:W-:Y:S08]  /*5320*/  MUFU.EX2 R15, R15 ;  /* 0x0000000f000f7308 */ /* 0x000ff00000000800 */
[----:B------:R1:W2:Y:S01]  /*5330*/  MUFU.EX2 R36, R91 ;  /* 0x0000005b00247308 */ /* 0x0002a20000000800 */
[----:B0-----:R-:W-:-:S07]  /*5340*/  FADD.FTZ R31, R89, R14 ;  /* 0x0000000e591f7221 */ /* 0x001fce0000010000 */
[----:B------:R0:W3:Y:S01]  /*5350*/  MUFU.EX2 R192, R25 ;  /* 0x0000001900c07308 */ /* 0x0000e20000000800 */
[----:B-1----:R-:W-:-:S07]  /*5360*/  IMAD.MOV.U32 R91, RZ, RZ, R151 ;  /* 0x000000ffff5b7224 */ /* 0x002fce00078e0097 */
[----:B------:R-:W1:Y:S01]  /*5370*/  MUFU.EX2 R93, R93 ;  /* 0x0000005d005d7308 */ /* 0x000e620000000800 */
[----:B0-----:R-:W-:Y:S01]  /*5380*/  FADD.FTZ R25, R27, R0 ;  /* 0x000000001b197221 */ /* 0x001fe20000010000 */
[C---:B--2---:R-:W-:Y:S01]  /*5390*/  FADD.FTZ R14, R36.reuse, R31 ;  /* 0x0000001f240e7221 */ /* 0x044fe20000010000 */
[----:B------:R-:W-:Y:S01]  /*53a0*/  F2FP.F16.F32.PACK_AB R193, R36, R89 ;  /* 0x0000005924c1723e */ /* 0x000fe200000000ff */
[----:B------:R-:W-:Y:S02]  /*53b0*/  IMAD.MOV.U32 R89, RZ, RZ, R151 ;  /* 0x000000ffff597224 */ /* 0x000fe400078e0097 */
[C---:B------:R-:W-:Y:S01]  /*53c0*/  FADD.FTZ R0, R198.reuse, R25 ;  /* 0x00000019c6007221 */ /* 0x040fe20000010000 */
[----:B------:R-:W-:Y:S01]  /*53d0*/  F2FP.F16.F32.PACK_AB R198, R198, R27 ;  /* 0x0000001bc6c6723e */ /* 0x000fe200000000ff */
[--C-:B------:R-:W-:Y:S01]  /*53e0*/  IMAD.MOV.U32 R36, RZ, RZ, R151.reuse ;  /* 0x000000ffff247224 */ /* 0x100fe200078e0097 */
[----:B------:R-:W0:Y:S01]  /*53f0*/  MUFU.EX2 R23, R23 ;  /* 0x0000001700177308 */ /* 0x000e220000000800 */
[----:B------:R-:W-:Y:S01]  /*5400*/  FADD.FTZ R25, R15, R0 ;  /* 0x000000000f197221 */ /* 0x000fe20000010000 */
[----:B------:R-:W-:-:S02]  /*5410*/  IMAD.MOV.U32 R31, RZ, RZ, R151 ;  /* 0x000000ffff1f7224 */ /* 0x000fc400078e0097 */
[----:B------:R-:W-:Y:S02]  /*5420*/  IMAD.MOV.U32 R27, RZ, RZ, R151 ;  /* 0x000000ffff1b7224 */ /* 0x000fe400078e0097 */
[C---:B---3--:R-:W-:Y:S01]  /*5430*/  FADD.FTZ R0, R192.reuse, R25 ;  /* 0x00000019c0007221 */ /* 0x048fe20000010000 */
[----:B------:R-:W-:Y:S01]  /*5440*/  F2FP.F16.F32.PACK_AB R192, R192, R15 ;  /* 0x0000000fc0c0723e */ /* 0x000fe200000000ff */
[----:B------:R-:W2:Y:S01]  /*5450*/  MUFU.EX2 R8, R8 ;  /* 0x0000000800087308 */ /* 0x000ea20000000800 */
[----:B-1----:R-:W-:Y:S01]  /*5460*/  FADD.FTZ R29, R93, R14 ;  /* 0x0000000e5d1d7221 */ /* 0x002fe20000010000 */
[C---:B------:R-:W-:Y:S01]  /*5470*/  F2FP.F16.F32.PACK_AB R195, R38.reuse, R93 ;  /* 0x0000005d26c3723e */ /* 0x040fe200000000ff */
[----:B------:R-:W-:Y:S01]  /*5480*/  IMAD.MOV.U32 R93, RZ, RZ, R151 ;  /* 0x000000ffff5d7224 */ /* 0x000fe200078e0097 */
[----:B------:R-:W-:Y:S01]  /*5490*/  MOV R25, R151 ;  /* 0x0000009700197202 */ /* 0x000fe20000000f00 */
[----:B------:R-:W-:Y:S01]  /*54a0*/  FADD.FTZ R14, R38, R29 ;  /* 0x0000001d260e7221 */ /* 0x000fe20000010000 */
[----:B------:R-:W-:-:S02]  /*54b0*/  IMAD.MOV.U32 R38, RZ, RZ, R151 ;  /* 0x000000ffff267224 */ /* 0x000fc400078e0097 */
[----:B------:R-:W-:Y:S02]  /*54c0*/  IMAD.MOV.U32 R29, RZ, RZ, R151 ;  /* 0x000000ffff1d7224 */ /* 0x000fe400078e0097 */
[----:B0-----:R-:W-:Y:S01]  /*54d0*/  FADD.FTZ R3, R23, R0 ;  /* 0x0000000017037221 */ /* 0x001fe20000010000 */
[----:B------:R-:W-:-:S03]  /*54e0*/  IMAD.MOV.U32 R0, RZ, RZ, 0x3f800000 ;  /* 0x3f800000ff007424 */ /* 0x000fc600078e00ff */
[C---:B--2---:R-:W-:Y:S01]  /*54f0*/  FADD.FTZ R15, R8.reuse, R3 ;  /* 0x00000003080f7221 */ /* 0x044fe20000010000 */
[----:B------:R-:W-:Y:S01]  /*5500*/  F2FP.F16.F32.PACK_AB R194, R8, R23 ;  /* 0x0000001708c2723e */ /* 0x000fe200000000ff */
[----:B------:R-:W-:Y:S02]  /*5510*/  IMAD.MOV.U32 R3, RZ, RZ, 0x3f800000 ;  /* 0x3f800000ff037424 */ /* 0x000fe400078e00ff */
[----:B------:R-:W-:Y:S01]  /*5520*/  IMAD.MOV.U32 R8, RZ, RZ, RZ ;  /* 0x000000ffff087224 */ /* 0x000fe200078e00ff */
[----:B------:R-:W-:Y:S06]  /*5530*/  @!P2 BRA `(.L_x_19) ;  /* 0x0000004000dca947 */ /* 0x000fec0003800000 */
[----:B------:R-:W-:Y:S01]  /*5540*/  UMOV UR6, URZ ;  /* 0x0000003f00067c82 */ /* 0x000fe20008000000 */
[----:B------:R-:W-:Y:S01]  /*5550*/  IMAD.MOV.U32 R20, RZ, RZ, R7 ;  /* 0x000000ffff147224 */ /* 0x000fe200078e0007 */
[----:B------:R-:W-:Y:S01]  /*5560*/  MOV R0, 0x3f800000 ;  /* 0x3f80000000007802 */ /* 0x000fe20000000f00 */
[----:B------:R-:W-:Y:S01]  /*5570*/  IMAD.MOV.U32 R21, RZ, RZ, R6 ;  /* 0x000000ffff157224 */ /* 0x000fe200078e0006 */
[----:B------:R-:W-:Y:S01]  /*5580*/  CS2R R150, SRZ ;  /* 0x0000000000967805 */ /* 0x000fe2000001ff00 */
[----:B------:R-:W-:Y:S01]  /*5590*/  IMAD.MOV.U32 R23, RZ, RZ, RZ ;  /* 0x000000ffff177224 */ /* 0x000fe200078e00ff */
[----:B------:R-:W-:Y:S01]  /*55a0*/  CS2R R146, SRZ ;  /* 0x0000000000927805 */ /* 0x000fe2000001ff00 */
[----:B------:R-:W-:Y:S01]  /*55b0*/  IMAD.MOV.U32 R3, RZ, RZ, 0x3f800000 ;  /* 0x3f800000ff037424 */ /* 0x000fe200078e00ff */
        /* <DEDUP_REMOVED lines=61> */
[----:B------:R-:W-:Y:S01]  /*5990*/  CS2R R24, SRZ ;  /* 0x0000000000187805 */ /* 0x000fe2000001ff00 */
[----:B------:R-:W-:Y:S01]  /*59a0*/  IMAD.U32 R214, RZ, RZ, UR6 ;  /* 0x00000006ffd67e24 */ /* 0x000fe2000f8e00ff */
[----:B------:R-:W-:-:S06]  /*59b0*/  ULDC UR61, c[0x0][0x9d8] ;  /* 0x00027600003d7ab9 */ /* 0x000fcc0000000800 */
.L_x_28:
[----:B------:R-:W-:-:S13]  /*59c0*/  R2UR UR6, R214 ;  /* 0x00000000d60672ca */ /* 0x000fda00000e0000 */
[----:B------:R-:W-:-:S04]  /*59d0*/  UIADD3 UR6, UR6, 0x1, URZ ;  /* 0x0000000106067890 */ /* 0x000fc8000fffe03f */
[----:B------:R-:W-:-:S04]  /*59e0*/  UISETP.NE.AND UP0, UPT, UR6, 0x2, UPT ;  /* 0x000000020600788c */ /* 0x000fc8000bf05270 */
[----:B------:R-:W-:Y:S02]  /*59f0*/  USEL UR7, URZ, 0x1, UP0 ;  /* 0x000000013f077887 */ /* 0x000fe40008000000 */
[----:B------:R-:W-:-:S04]  /*5a00*/  USEL UR6, UR6, URZ, UP0 ;  /* 0x0000003f06067287 */ /* 0x000fc80008000000 */
[----:B------:R-:W-:Y:S02]  /*5a10*/  LOP3.LUT R8, R23, UR7, RZ, 0x3c, !PT ;  /* 0x0000000717087c12 */ /* 0x000fe4000f8e3cff */
[----:B------:R-:W-:Y:S01]  /*5a20*/  IMAD.U32 R9, RZ, RZ, UR6 ;  /* 0x00000006ff097e24 */ /* 0x000fe2000f8e00ff */
[----:B------:R-:W-:Y:S06]  /*5a30*/  @!P0 BRA `(.L_x_20) ;  /* 0x0000000000048947 */ /* 0x000fec0003800000 */
[----:B------:R-:W-:Y:S01]  /*5a40*/  BPT.TRAP 0x1 ;  /* 0x000000040000795c */ /* 0x000fe20000300000 */
.L_x_20:
[----:B------:R-:W-:Y:S02]  /*5a50*/  R2UR UR7, R16 ;  /* 0x00000000100772ca */ /* 0x000fe400000e0000 */
[----:B------:R-:W-:-:S11]  /*5a60*/  SHF.L.U32 R2, R8, 0x1f, RZ ;  /* 0x0000001f08027819 */ /* 0x000fd600000006ff */
[----:B------:R-:W-:-:S06]  /*5a70*/  ULEA UR6, UR6, UR7, 0x3 ;  /* 0x0000000706067291 */ /* 0x000fcc000f8e183f */
[----:B------:R-:W-:-:S03]  /*5a80*/  IMAD.U32 R215, RZ, RZ, UR6 ;  /* 0x00000006ffd77e24 */ /* 0x000fc6000f8e00ff */
[----:B------:R0:W1:Y:S01]  /*5a90*/  SYNCS.PHASECHK.TRANS64.TRYWAIT P2, [UR6+0x38830], R2 ;  /* 0x03883002ff0075a7 */ /* 0x0000620008040146 */
[----:B------:R-:W-:Y:S05]  /*5aa0*/  @!P0 BRA `(.L_x_21) ;  /* 0x0000000000048947 */ /* 0x000fea0003800000 */
[----:B------:R-:W-:Y:S01]  /*5ab0*/  BPT.TRAP 0x1 ;  /* 0x000000040000795c */ /* 0x000fe20000300000 */
.L_x_21:
[----:B-1----:R-:W-:Y:S05]  /*5ac0*/  @P2 BRA `(.L_x_22) ;  /* 0x00000000000c2947 */ /* 0x002fea0003800000 */
[----:B------:R-:W-:-:S13]  /*5ad0*/  R2UR UR6, R215 ;  /* 0x00000000d70672ca */ /* 0x000fda00000e0000 */
[----:B------:R-:W1:Y:S02]  /*5ae0*/  SYNCS.PHASECHK.TRANS64.TRYWAIT P2, [UR6+0x38830], R2 ;  /* 0x03883002ff0075a7 */ /* 0x000e640008040146 */
[----:B-1----:R-:W-:Y:S05]  /*5af0*/  @!P2 BRA `(.L_x_23) ;  /* 0x000000bc00f8a947 */ /* 0x002fea0003800000 */
.L_x_22:
[----:B------:R-:W-:Y:S01]  /*5b00*/  R2UR UR6, R18 ;  /* 0x00000000120672ca */ /* 0x000fe200000e0000 */
[----:B------:R-:W-:Y:S01]  /*5b10*/  WARPGROUP.ARRIVE ;  /* 0x00000000000079c5 */ /* 0x000fe20000000000 */
[----:B------:R-:W-:Y:S01]  /*5b20*/  R2UR UR60, R9 ;  /* 0x00000000093c72ca */ /* 0x000fe200000e0000 */
[----:B------:R-:W-:Y:S01]  /*5b30*/  UMOV UR59, 0x40000040 ;  /* 0x40000040003b7882 */ /* 0x000fe20000000000 */
[C---:B------:R-:W-:Y:S01]  /*5b40*/  R2UR UR56, R4.reuse ;  /* 0x00000000043872ca */ /* 0x040fe200000e0000 */
[----:B------:R-:W-:Y:S01]  /*5b50*/  UMOV UR43, 0x40000040 ;  /* 0x40000040002b7882 */ /* 0x000fe20000000000 */
[C---:B------:R-:W-:Y:S01]  /*5b60*/  R2UR UR57, R5.reuse ;  /* 0x00000000053972ca */ /* 0x040fe200000e0000 */
[----:B------:R-:W-:Y:S01]  /*5b70*/  UMOV UR47, 0x40000040 ;  /* 0x40000040002f7882 */ /* 0x000fe20000000000 */
[----:B01----:R-:W-:Y:S01]  /*5b80*/  MOV R2, UR41 ;  /* 0x0000002900027c02 */ /* 0x003fe20008000f00 */
[----:B------:R-:W-:Y:S01]  /*5b90*/  UMOV UR51, 0x40000040 ;  /* 0x4000004000337882 */ /* 0x000fe20000000000 */
[----:B------:R-:W-:Y:S01]  /*5ba0*/  MOV R6, UR40 ;  /* 0x0000002800067c02 */ /* 0x000fe20008000f00 */
[----:B------:R-:W-:Y:S01]  /*5bb0*/  UMOV UR55, 0x40000040 ;  /* 0x4000004000377882 */ /* 0x000fe20000000000 */
[C---:B------:R-:W-:Y:S01]  /*5bc0*/  R2UR UR40, R4.reuse ;  /* 0x00000000042872ca */ /* 0x040fe200000e0000 */
[----:B------:R-:W-:Y:S01]  /*5bd0*/  UMOV UR15, 0x40000040 ;  /* 0x40000040000f7882 */ /* 0x000fe20000000000 */
[C---:B------:R-:W-:Y:S01]  /*5be0*/  R2UR UR41, R5.reuse ;  /* 0x00000000052972ca */ /* 0x040fe200000e0000 */
[----:B------:R-:W-:Y:S01]  /*5bf0*/  UIMAD UR60, UR60, 0xa00, UR6 ;  /* 0x00000a003c3c78a4 */ /* 0x000fe2000f8e0206 */
[----:B------:R-:W-:Y:S01]  /*5c00*/  MOV R7, UR45 ;  /* 0x0000002d00077c02 */ /* 0x000fe20008000f00 */
[----:B------:R-:W-:Y:S01]  /*5c10*/  UMOV UR19, 0x40000040 ;  /* 0x4000004000137882 */ /* 0x000fe20000000000 */
[----:B------:R-:W-:Y:S01]  /*5c20*/  MOV R152, UR44 ;  /* 0x0000002c00987c02 */ /* 0x000fe20008000f00 */
[----:B------:R-:W-:Y:S01]  /*5c30*/  UIADD3 UR6, UR60, 0x80, URZ ;  /* 0x000000803c067890 */ /* 0x000fe2000fffe03f */
[C---:B------:R-:W-:Y:S01]  /*5c40*/  R2UR UR44, R4.reuse ;  /* 0x00000000042c72ca */ /* 0x040fe200000e0000 */
[----:B------:R-:W-:Y:S01]  /*5c50*/  UIADD3 UR7, UR60, 0x100, URZ ;  /* 0x000001003c077890 */ /* 0x000fe2000fffe03f */
[C---:B------:R-:W-:Y:S01]  /*5c60*/  R2UR UR45, R5.reuse ;  /* 0x00000000052d72ca */ /* 0x040fe200000e0000 */
[----:B------:R-:W-:Y:S01]  /*5c70*/  UMOV UR58, UR60 ;  /* 0x0000003c003a7c82 */ /* 0x000fe20008000000 */
[----:B------:R-:W-:Y:S01]  /*5c80*/  MOV R153, UR49 ;  /* 0x0000003100997c02 */ /* 0x000fe20008000f00 */
[----:B------:R-:W-:Y:S01]  /*5c90*/  HGMMA.64x16x16.F32 R184, gdesc[UR56], RZ, !UPT, gsb0 ;  /* 0x0020000038b879f0 */ /* 0x000fe2000c0008ff */
[----:B------:R-:W-:Y:S01]  /*5ca0*/  UMOV UR42, UR6 ;  /* 0x00000006002a7c82 */ /* 0x000fe20008000000 */
[----:B------:R-:W-:Y:S01]  /*5cb0*/  MOV R154, UR48 ;  /* 0x00000030009a7c02 */ /* 0x000fe20008000f00 */
[----:B------:R-:W-:Y:S01]  /*5cc0*/  UMOV UR46, UR7 ;  /* 0x00000007002e7c82 */ /* 0x000fe20008000000 */
[C---:B------:R-:W-:Y:S01]  /*5cd0*/  R2UR UR48, R4.reuse ;  /* 0x00000000043072ca */ /* 0x040fe200000e0000 */
[----:B------:R-:W-:Y:S01]  /*5ce0*/  UIADD3 UR6, UR60, 0x180, URZ ;  /* 0x000001803c067890 */ /* 0x000fe2000fffe03f */
[C---:B------:R-:W-:Y:S01]  /*5cf0*/  R2UR UR49, R5.reuse ;  /* 0x00000000053172ca */ /* 0x040fe200000e0000 */
[----:B------:R-:W-:Y:S01]  /*5d00*/  UIADD3 UR58, UR60, 0x200, URZ ;  /* 0x000002003c3a7890 */ /* 0x000fe2000fffe03f */
[----:B------:R-:W-:Y:S01]  /*5d10*/  R2UR UR56, R4 ;  /* 0x00000000043872ca */ /* 0x000fe200000e0000 */
[----:B------:R-:W-:Y:S01]  /*5d20*/  UMOV UR59, 0x40000040 ;  /* 0x40000040003b7882 */ /* 0x000fe20000000000 */
[----:B------:R-:W-:Y:S01]  /*5d30*/  R2UR UR57, R5 ;  /* 0x00000000053972ca */ /* 0x000fe200000e0000 */
[----:B------:R-:W-:Y:S01]  /*5d40*/  UIADD3 UR7, UR60, 0x182, URZ ;  /* 0x000001823c077890 */ /* 0x000fe2000fffe03f */
[----:B------:R-:W-:Y:S01]  /*5d50*/  MOV R212, UR53 ;  /* 0x0000003500d47c02 */ /* 0x000fe20008000f00 */
[----:B------:R-:W-:Y:S01]  /*5d60*/  UMOV UR50, UR6 ;  /* 0x0000000600327c82 */ /* 0x000fe20008000000 */
[----:B------:R-:W-:Y:S01]  /*5d70*/  MOV R213, UR52 ;  /* 0x0000003400d57c02 */ /* 0x000fe20008000f00 */
[----:B------:R-:W-:Y:S01]  /*5d80*/  UIADD3 UR6, UR60, 0x2, URZ ;  /* 0x000000023c067890 */ /* 0x000fe2000fffe03f */
[----:B------:R-:W-:Y:S01]  /*5d90*/  R2UR UR52, R12 ;  /* 0x000000000c3472ca */ /* 0x000fe200000e0000 */
[----:B------:R-:W-:Y:S01]  /*5da0*/  UIADD3 UR14, UR60, 0x280, URZ ;  /* 0x000002803c0e7890 */ /* 0x000fe2000fffe03f */
[----:B------:R-:W-:Y:S01]  /*5db0*/  R2UR UR53, R13 ;  /* 0x000000000d3572ca */ /* 0x000fe200000e0000 */
[----:B------:R-:W-:Y:S01]  /*5dc0*/  UIADD3 UR18, UR60, 0x282, URZ ;  /* 0x000002823c127890 */ /* 0x000fe2000fffe03f */
[-C--:B------:R-:W-:Y:S01]  /*5dd0*/  FMUL.FTZ R24, R24, R3.reuse ;  /* 0x0000000318187220 */ /* 0x080fe20000410000 */
[----:B------:R-:W-:Y:S01]  /*5de0*/  UIADD3 UR22, UR60, 0x284, URZ ;  /* 0x000002843c167890 */ /* 0x000fe2000fffe03f */
[-C--:B------:R-:W-:Y:S01]  /*5df0*/  FMUL.FTZ R25, R25, R3.reuse ;  /* 0x0000000319197220 */ /* 0x080fe20000410000 */
[----:B------:R-:W-:Y:S01]  /*5e00*/  UMOV UR54, UR6 ;  /* 0x0000000600367c82 */ /* 0x000fe20008000000 */
[----:B------:R-:W-:Y:S01]  /*5e10*/  UIADD3 UR6, UR60, 0x102, URZ ;  /* 0x000001023c067890 */ /* 0x000fe2000fffe03f */
[-C--:B------:R-:W-:Y:S01]  /*5e20*/  FMUL.FTZ R28, R28, R3.reuse ;  /* 0x000000031c1c7220 */ /* 0x080fe20000410000 */
[----:B------:R-:W-:Y:S01]  /*5e30*/  UMOV UR23, 0x40000040 ;  /* 0x4000004000177882 */ /* 0x000fe20000000000 */
[----:B------:R-:W-:Y:S01]  /*5e40*/  UIADD3 UR26, UR60, 0x286, URZ ;  /* 0x000002863c1a7890 */ /* 0x000fe2000fffe03f */
[-C--:B------:R-:W-:Y:S01]  /*5e50*/  FMUL.FTZ R29, R29, R3.reuse ;  /* 0x000000031d1d7220 */ /* 0x080fe20000410000 */
[----:B------:R-:W-:Y:S01]  /*5e60*/  UMOV UR10, UR52 ;  /* 0x00000034000a7c82 */ /* 0x000fe20008000000 */
[----:B------:R-:W-:Y:S01]  /*5e70*/  UMOV UR27, 0x40000040 ;  /* 0x40000040001b7882 */ /* 0x000fe20000000000 */
[----:B------:R-:W-:Y:S01]  /*5e80*/  UMOV UR11, UR53 ;  /* 0x00000035000b7c82 */ /* 0x000fe20008000000 */
[----:B------:R-:W-:Y:S01]  /*5e90*/  UIADD3 UR30, UR60, 0x500, URZ ;  /* 0x000005003c1e7890 */ /* 0x000fe2000fffe03f */
[-C--:B------:R-:W-:Y:S01]  /*5ea0*/  FMUL.FTZ R32, R32, R3.reuse ;  /* 0x0000000320207220 */ /* 0x080fe20000410000 */
[----:B------:R-:W-:Y:S01]  /*5eb0*/  UMOV UR31, 0x40000040 ;  /* 0x40000040001f7882 */ /* 0x000fe20000000000 */
[----:B------:R-:W-:Y:S01]  /*5ec0*/  UIADD3 UR34, UR60, 0x502, URZ ;  /* 0x000005023c227890 */ /* 0x000fe2000fffe03f */
[-C--:B------:R-:W-:Y:S01]  /*5ed0*/  FMUL.FTZ R33, R33, R3.reuse ;  /* 0x0000000321217220 */ /* 0x080fe20000410000 */
[----:B------:R-:W-:Y:S01]  /*5ee0*/  UMOV UR35, 0x40000040 ;  /* 0x4000004000237882 */ /* 0x000fe20000000000 */
[----:B------:R-:W-:Y:S01]  /*5ef0*/  UIADD3 UR38, UR60, 0x504, URZ ;  /* 0x000005043c267890 */ /* 0x000fe2000fffe03f */
[-C--:B------:R-:W-:Y:S01]  /*5f00*/  FMUL.FTZ R36, R36, R3.reuse ;  /* 0x0000000324247220 */ /* 0x080fe20000410000 */
[----:B------:R-:W-:Y:S01]  /*5f10*/  UMOV UR39, 0x40000040 ;  /* 0x4000004000277882 */ /* 0x000fe20000000000 */
[-C--:B------:R-:W-:Y:S01]  /*5f20*/  FMUL.FTZ R37, R37, R3.reuse ;  /* 0x0000000325257220 */ /* 0x080fe20000410000 */
        /* <DEDUP_REMOVED lines=9> */
[----:B------:R-:W-:Y:S01]  /*5fc0*/  FMUL.FTZ R57, R57, R3 ;  /* 0x0000000339397220 */ /* 0x000fe20000410000 */
[----:B------:R-:W-:-:S02]  /*5fd0*/  WARPGROUP.DEPBAR.LE gsb0, 0x0 ;  /* 0x00008000000079c5 */ /* 0x000fc40000010000 */
[----:B------:R-:W-:Y:S01]  /*5fe0*/  WARPGROUP.ARRIVE ;  /* 0x00000000000079c5 */ /* 0x000fe20000000000 */
[-C--:B------:R-:W-:Y:S01]  /*5ff0*/  FMUL.FTZ R60, R60, R3.reuse ;  /* 0x000000033c3c7220 */ /* 0x080fe20000410000 */
[-C--:B------:R-:W-:Y:S01]  /*6000*/  FMUL.FTZ R61, R61, R3.reuse ;  /* 0x000000033d3d7220 */ /* 0x080fe20000410000 */
[-C--:B------:R-:W-:Y:S01]  /*6010*/  FMUL.FTZ R64, R64, R3.reuse ;  /* 0x0000000340407220 */ /* 0x080fe20000410000 */
[-C--:B------:R-:W-:Y:S01]  /*6020*/  FMUL.FTZ R65, R65, R3.reuse ;  /* 0x0000000341417220 */ /* 0x080fe20000410000 */
[-C--:B------:R-:W-:Y:S01]  /*6030*/  FMUL.FTZ R68, R68, R3.reuse ;  /* 0x0000000344447220 */ /* 0x080fe20000410000 */
[----:B------:R-:W-:Y:S01]  /*6040*/  HGMMA.64x16x16.F32 R176, gdesc[UR40], RZ, !UPT, gsb0 ;  /* 0x0020000028b079f0 */ /* 0x000fe2000c0008ff */
[----:B------:R-:W-:Y:S01]  /*6050*/  R2UR UR41, R2 ;  /* 0x00000000022972ca */ /* 0x000fe200000e0000 */
[----:B------:R-:W-:Y:S01]  /*6060*/  UIADD3 UR42, UR60, 0x506, URZ ;  /* 0x000005063c2a7890 */ /* 0x000fe2000fffe03f */
[----:B------:R-:W-:Y:S01]  /*6070*/  R2UR UR40, R6 ;  /* 0x00000000062872ca */ /* 0x000fe200000e0000 */
[----:B------:R-:W-:Y:S01]  /*6080*/  UMOV UR43, 0x40000040 ;  /* 0x40000040002b7882 */ /* 0x000fe20000000000 */
[----:B------:R-:W-:Y:S01]  /*6090*/  MOV R2, UR9 ;  /* 0x0000000900027c02 */ /* 0x000fe20008000f00 */
[-C--:B------:R-:W-:Y:S01]  /*60a0*/  FMUL.FTZ R69, R69, R3.reuse ;  /* 0x0000000345457220 */ /* 0x080fe20000410000 */
[----:B------:R-:W-:Y:S01]  /*60b0*/  MOV R6, UR8 ;  /* 0x0000000800067c02 */ /* 0x000fe20008000f00 */
        /* <DEDUP_REMOVED lines=117> */
[----:B------:R-:W-:Y:S01]  /*6810*/  FMUL.FTZ R151, R151, R0 ;  /* 0x0000000097977220 */ /* 0x000fe20000410000 */
[----:B------:R-:W-:-:S02]  /*6820*/  WARPGROUP.DEPBAR.LE gsb0, 0x0 ;  /* 0x00008000000079c5 */ /* 0x000fc40000010000 */
[----:B------:R-:W-:-:S06]  /*6830*/  WARPGROUP.ARRIVE ;  /* 0x00000000000079c5 */ /* 0x000fcc0000000000 */
[----:B------:R-:W-:Y:S01]  /*6840*/  HGMMA.64x16x16.F32 R152, gdesc[UR56], RZ, !UPT, gsb0 ;  /* 0x00200000389879f0 */ /* 0x000fe2000c0008ff */
[----:B------:R-:W-:Y:S01]  /*6850*/  UIADD3 UR58, UR60, 0x82, URZ ;  /* 0x000000823c3a7890 */ /* 0x000fe2000fffe03f */
[----:B------:R-:W-:Y:S01]  /*6860*/  UMOV UR56, UR10 ;  /* 0x0000000a00387c82 */ /* 0x000fe20008000000 */
[----:B------:R-:W-:Y:S01]  /*6870*/  UMOV UR57, UR11 ;  /* 0x0000000b00397c82 */ /* 0x000fe20008000000 */
[----:B------:R-:W-:Y:S01]  /*6880*/  UMOV UR59, 0x40000040 ;  /* 0x40000040003b7882 */ /* 0x000fe20000000000 */
[----:B------:R-:W-:Y:S02]  /*6890*/  WARPGROUP.DEPBAR.LE gsb0, 0x0 ;  /* 0x00008000000079c5 */ /* 0x000fe40000010000 */
[----:B------:R-:W-:-:S06]  /*68a0*/  WARPGROUP.ARRIVE ;  /* 0x00000000000079c5 */ /* 0x000fcc0000000000 */
[----:B------:R-:W-:Y:S01]  /*68b0*/  HGMMA.64x16x16.F32 R184, gdesc[UR52], R184, gsb0 ;  /* 0x0020000034b879f0 */ /* 0x000fe200080008b8 */
[----:B------:R-:W-:Y:S01]  /*68c0*/  R2UR UR53, R212 ;  /* 0x00000000d43572ca */ /* 0x000fe200000e0000 */
[----:B------:R-:W-:Y:S01]  /*68d0*/  UIADD3 UR54, UR60, 0x784, URZ ;  /* 0x000007843c367890 */ /* 0x000fe2000fffe03f */
[----:B------:R-:W-:Y:S01]  /*68e0*/  R2UR UR52, R213 ;  /* 0x00000000d53472ca */ /* 0x000fe200000e0000 */
        /* <DEDUP_REMOVED lines=24> */
[----:B------:R-:W-:Y:S02]  /*6a70*/  UIADD3 UR6, UR60, 0x4, URZ ;  /* 0x000000043c067890 */ /* 0x000fe4000fffe03f */
[----:B------:R-:W-:Y:S02]  /*6a80*/  UIADD3 UR10, UR60, 0x84, URZ ;  /* 0x000000843c0a7890 */ /* 0x000fe4000fffe03f */
[----:B------:R-:W-:Y:S01]  /*6a90*/  UIADD3 UR11, UR60, 0x104, URZ ;  /* 0x000001043c0b7890 */ /* 0x000fe2000fffe03f */
[----:B------:R-:W-:-:S02]  /*6aa0*/  WARPGROUP.DEPBAR.LE gsb0, 0x0 ;  /* 0x00008000000079c5 */ /* 0x000fc40000010000 */
        /* <DEDUP_REMOVED lines=27> */
[----:B------:R-:W-:Y:S01]  /*6c60*/  UMOV UR11, 0x40000040 ;  /* 0x40000040000b7882 */ /* 0x000fe20000000000 */
[----:B------:R-:W-:Y:S02]  /*6c70*/  WARPGROUP.DEPBAR.LE gsb0, 0x0 ;  /* 0x00008000000079c5 */ /* 0x000fe40000010000 */
[----:B------:R-:W-:-:S06]  /*6c80*/  WARPGROUP.ARRIVE ;  /* 0x00000000000079c5 */ /* 0x000fcc0000000000 */
[----:B------:R-:W-:Y:S01]  /*6c90*/  HGMMA.64x16x16.F32 R152, gdesc[UR4], R152, gsb0 ;  /* 0x00200000049879f0 */ /* 0x000fe20008000898 */
[----:B------:R-:W-:Y:S02]  /*6ca0*/  UIADD3 UR6, UR60, 0x86, URZ ;  /* 0x000000863c067890 */ /* 0x000fe4000fffe03f */
        /* <DEDUP_REMOVED lines=28> */
[----:B------:R-:W-:Y:S01]  /*6e70*/  R2UR UR8, R10 ;  /* 0x000000000a0872ca */ /* 0x000fe200000e0000 */
[----:B------:R-:W-:Y:S01]  /*6e80*/  UMOV UR11, 0x40000040 ;  /* 0x40000040000b7882 */ /* 0x000fe20000000000 */
[----:B------:R-:W-:Y:S01]  /*6e90*/  R2UR UR9, R11 ;  /* 0x000000000b0972ca */ /* 0x000fe200000e0000 */
        /* <DEDUP_REMOVED lines=287> */
[----:B------:R-:W-:-:S07]  /*8090*/  UIADD3 UR6, UR60, 0x786, URZ ;  /* 0x000007863c067890 */ /* 0x000fce000fffe03f */
[----:B------:R-:W-:Y:S01]  /*80a0*/  UMOV UR10, UR6 ;  /* 0x00000006000a7c82 */ /* 0x000fe20008000000 */
[----:B------:R-:W-:Y:S01]  /*80b0*/  UIADD3 UR6, UR60, 0x886, URZ ;  /* 0x000008863c067890 */ /* 0x000fe2000fffe03f */
[----:B------:R-:W-:Y:S02]  /*80c0*/  WARPGROUP.DEPBAR.LE gsb0, 0x0 ;  /* 0x00008000000079c5 */ /* 0x000fe40000010000 */
[----:B------:R-:W-:-:S06]  /*80d0*/  WARPGROUP.ARRIVE ;  /* 0x00000000000079c5 */ /* 0x000fcc0000000000 */
[----:B------:R-:W-:Y:S01]  /*80e0*/  HGMMA.64x16x16.F32 R160, gdesc[UR52], R160, gsb0 ;  /* 0x0020000034a079f0 */ /* 0x000fe200080008a0 */
[----:B------:R-:W-:Y:S01]  /*80f0*/  UMOV UR54, UR7 ;  /* 0x0000000700367c82 */ /* 0x000fe20008000000 */
[----:B------:R-:W-:Y:S01]  /*8100*/  UMOV UR55, 0x40000040 ;  /* 0x4000004000377882 */ /* 0x000fe20000000000 */
[----:B------:R-:W-:Y:S02]  /*8110*/  UIADD3 UR7, UR60, 0x906, URZ ;  /* 0x000009063c077890 */ /* 0x000fe4000fffe03f */
        /* <DEDUP_REMOVED lines=8> */
[----:B------:R-:W-:Y:S01]  /*81a0*/  UMOV UR11, UR9 ;  /* 0x00000009000b7c82 */ /* 0x000fe20008000000 */
[----:B------:R-:W-:Y:S01]  /*81b0*/  UMOV UR56, UR10 ;  /* 0x0000000a00387c82 */ /* 0x000fe20008000000 */
[----:B------:R-:W-:Y:S01]  /*81c0*/  UMOV UR57, UR11 ;  /* 0x0000000b00397c82 */ /* 0x000fe20008000000 */
[----:B------:R-:W-:Y:S02]  /*81d0*/  R2UR UR9, R2 ;  /* 0x00000000020972ca */ /* 0x000fe400000e0000 */
[----:B------:R-:W-:Y:S01]  /*81e0*/  R2UR UR8, R6 ;  /* 0x00000000060872ca */ /* 0x000fe200000e0000 */
[----:B------:R-:W-:Y:S02]  /*81f0*/  WARPGROUP.DEPBAR.LE gsb0, 0x0 ;  /* 0x00008000000079c5 */ /* 0x000fe40000010000 */
[----:B------:R-:W-:-:S06]  /*8200*/  WARPGROUP.ARRIVE ;  /* 0x00000000000079c5 */ /* 0x000fcc0000000000 */
[----:B------:R-:W-:Y:S01]  /*8210*/  HGMMA.64x16x16.F32 R176, gdesc[UR56], R176, gsb0 ;  /* 0x0020000038b079f0 */ /* 0x000fe200080008b0 */
[----:B------:R-:W-:Y:S01]  /*8220*/  UMOV UR56, UR10 ;  /* 0x0000000a00387c82 */ /* 0x000fe20008000000 */
        /* <DEDUP_REMOVED lines=19> */
[----:B------:R-:W-:Y:S03]  /*8360*/  HGMMA.64x16x16.F32 R152, gdesc[UR56], R152, gsb0 ;  /* 0x00200000389879f0 */ /* 0x000fe60008000898 */
[----:B------:R-:W-:Y:S02]  /*8370*/  WARPGROUP.DEPBAR.LE gsb0, 0x0 ;  /* 0x00008000000079c5 */ /* 0x000fe40000010000 */
[----:B------:R-:W-:Y:S05]  /*8380*/  @!P0 BRA `(.L_x_24) ;  /* 0x0000000000048947 */ /* 0x000fea0003800000 */
[----:B------:R-:W-:Y:S01]  /*8390*/  BPT.TRAP 0x1 ;  /* 0x000000040000795c */ /* 0x000fe20000300000 */
.L_x_24:
[----:B------:R-:W-:Y:S02]  /*83a0*/  R2UR UR7, R16 ;  /* 0x00000000100772ca */ /* 0x000fe400000e0000 */
[----:B------:R-:W-:Y:S02]  /*83b0*/  R2UR UR6, R214 ;  /* 0x00000000d60672ca */ /* 0x000fe400000e0000 */
[----:B------:R-:W-:-:S11]  /*83c0*/  SHF.L.U32 R0, R23, 0x1f, RZ ;  /* 0x0000001f17007819 */ /* 0x000fd600000006ff */
[----:B------:R-:W-:-:S09]  /*83d0*/  ULEA UR7, UR6, UR7, 0x3 ;  /* 0x0000000706077291 */ /* 0x000fd2000f8e183f */
[----:B------:R0:W1:Y:S01]  /*83e0*/  SYNCS.PHASECHK.TRANS64.TRYWAIT P2, [UR7+0x38850], R0 ;  /* 0x03885000ff0075a7 */ /* 0x0000620008040147 */
[----:B------:R-:W-:Y:S05]  /*83f0*/  @!P0 BRA `(.L_x_25) ;  /* 0x0000000000048947 */ /* 0x000fea0003800000 */
[----:B------:R-:W-:Y:S01]  /*8400*/  BPT.TRAP 0x1 ;  /* 0x000000040000795c */ /* 0x000fe20000300000 */
.L_x_25:
[----:B-1----:R-:W-:Y:S05]  /*8410*/  @P2 BRA `(.L_x_26) ;  /* 0x0000000000082947 */ /* 0x002fea0003800000 */
[----:B------:R-:W1:Y:S02]  /*8420*/  SYNCS.PHASECHK.TRANS64.TRYWAIT P2, [UR7+0x38850], R0 ;  /* 0x03885000ff0075a7 */ /* 0x000e640008040147 */
[----:B-1----:R-:W-:Y:S05]  /*8430*/  @!P2 BRA `(.L_x_27) ;  /* 0x0000009400c4a947 */ /* 0x002fea0003800000 */
.L_x_26:
[----:B------:R-:W-:Y:S01]  /*8440*/  R2UR UR6, R16 ;  /* 0x00000000100672ca */ /* 0x000fe200000e0000 */
[----:B------:R-:W-:Y:S01]  /*8450*/  WARPGROUP.ARRIVE ;  /* 0x00000000000079c5 */ /* 0x000fe20000000000 */
[----:B------:R-:W-:Y:S01]  /*8460*/  R2UR UR10, R214 ;  /* 0x00000000d60a72ca */ /* 0x000fe200000e0000 */
[----:B------:R-:W-:Y:S01]  /*8470*/  UMOV UR11, 0x40000040 ;  /* 0x40000040000b7882 */ /* 0x000fe20000000000 */
[----:B01----:R-:W-:Y:S01]  /*8480*/  FMUL.FTZ R0, R184, UR61 ;  /* 0x0000003db8007c20 */ /* 0x003fe20008410000 */
[----:B------:R-:W-:Y:S01]  /*8490*/  FMUL.FTZ R7, R185, UR61 ;  /* 0x0000003db9077c20 */ /* 0x000fe20008410000 */
[----:B------:R-:W-:Y:S01]  /*84a0*/  FMUL.FTZ R213, R169, UR61 ;  /* 0x0000003da9d57c20 */ /* 0x000fe20008410000 */
[----:B------:R-:W-:Y:S01]  /*84b0*/  R2UR UR14, R215 ;  /* 0x00000000d70e72ca */ /* 0x000fe200000e0000 */
[----:B------:R-:W-:Y:S01]  /*84c0*/  FMUL.FTZ R215, R172, UR61 ;  /* 0x0000003dacd77c20 */ /* 0x000fe20008410000 */
[----:B------:R-:W-:Y:S01]  /*84d0*/  FMUL.FTZ R217, R173, UR61 ;  /* 0x0000003dadd97c20 */ /* 0x000fe20008410000 */
[----:B------:R-:W0:Y:S01]  /*84e0*/  MUFU.TANH R0, R0 ;  /* 0x0000000000007308 */ /* 0x000e220000002400 */
[----:B------:R-:W-:Y:S01]  /*84f0*/  FMUL.FTZ R219, R160, UR61 ;  /* 0x0000003da0db7c20 */ /* 0x000fe20008410000 */
[----:B------:R-:W-:Y:S01]  /*8500*/  FMUL.FTZ R221, R161, UR61 ;  /* 0x0000003da1dd7c20 */ /* 0x000fe20008410000 */
[----:B------:R-:W-:Y:S01]  /*8510*/  UIADD3 UR6, UR6, 0x400, URZ ;  /* 0x0000040006067890 */ /* 0x000fe2000fffe03f */
[----:B------:R-:W-:Y:S01]  /*8520*/  FMUL.FTZ R223, R164, UR61 ;  /* 0x0000003da4df7c20 */ /* 0x000fe20008410000 */
[----:B------:R-:W-:Y:S01]  /*8530*/  FMUL.FTZ R233, R165, UR61 ;  /* 0x0000003da5e97c20 */ /* 0x000fe20008410000 */
[----:B------:R-:W-:Y:S01]  /*8540*/  FMUL.FTZ R23, R186, UR61 ;  /* 0x0000003dba177c20 */ /* 0x000fe20008410000 */
[----:B------:R-:W-:Y:S01]  /*8550*/  USHF.R.U32.HI UR6, URZ, 0x4, UR6 ;  /* 0x000000043f067899 */ /* 0x000fe20008011606 */
[----:B------:R-:W1:Y:S01]  /*8560*/  MUFU.TANH R7, R7 ;  /* 0x0000000700077308 */ /* 0x000e620000002400 */
[----:B------:R-:W-:Y:S01]  /*8570*/  FMUL.FTZ R227, R152, UR61 ;  /* 0x0000003d98e37c20 */ /* 0x000fe20008410000 */
[----:B------:R-:W-:Y:S01]  /*8580*/  FMUL.FTZ R185, R187, UR61 ;  /* 0x0000003dbbb97c20 */ /* 0x000fe20008410000 */
[----:B------:R-:W-:Y:S01]  /*8590*/  ULOP3.LUT UR6, UR6, 0x3fff, URZ, 0xc0, !UPT ;  /* 0x00003fff06067892 */ /* 0x000fe2000f8ec03f */
[----:B------:R-:W-:Y:S01]  /*85a0*/  FMUL.FTZ R231, R153, UR61 ;  /* 0x0000003d99e77c20 */ /* 0x000fe20008410000 */
[----:B------:R-:W-:Y:S01]  /*85b0*/  FMUL.FTZ R187, R190, UR61 ;  /* 0x0000003dbebb7c20 */ /* 0x000fe20008410000 */
[----:B------:R-:W-:Y:S01]  /*85c0*/  FMUL.FTZ R229, R156, UR61 ;  /* 0x0000003d9ce57c20 */ /* 0x000fe20008410000 */
[----:B------:R-:W-:Y:S01]  /*85d0*/  ULOP3.LUT UR6, UR6, 0x2800000, URZ, 0xfc, !UPT ;  /* 0x0280000006067892 */ /* 0x000fe2000f8efc3f */
[----:B------:R-:W-:Y:S01]  /*85e0*/  MUFU.TANH R213, R213 ;  /* 0x000000d500d57308 */ /* 0x000fe20000002400 */
[----:B0-----:R-:W-:Y:S01]  /*85f0*/  FMNMX.FTZ R2, R0, R21, !PT ;  /* 0x0000001500027209 */ /* 0x001fe20007810000 */
[----:B------:R-:W-:Y:S01]  /*8600*/  FMUL.FTZ R225, R157, UR61 ;  /* 0x0000003d9de17c20 */ /* 0x000fe20008410000 */
[----:B------:R-:W-:Y:S01]  /*8610*/  UIMAD UR6, UR10, 0xa00, UR6 ;  /* 0x00000a000a0678a4 */ /* 0x000fe2000f8e0206 */
[----:B------:R-:W-:Y:S01]  /*8620*/  FMUL.FTZ R179, R179, UR61 ;  /* 0x0000003db3b37c20 */ /* 0x000fe20008410000 */
[----:B------:R-:W-:Y:S01]  /*8630*/  FMUL.FTZ R153, R183, UR61 ;  /* 0x0000003db7997c20 */ /* 0x000fe20008410000 */
[----:B------:R-:W-:Y:S01]  /*8640*/  FMUL.FTZ R169, R175, UR61 ;  /* 0x0000003dafa97c20 */ /* 0x000fe20008410000 */
[----:B------:R-:W-:Y:S01]  /*8650*/  FMUL.FTZ R175, R154, UR61 ;  /* 0x0000003d9aaf7c20 */ /* 0x000fe20008410000 */
[----:B------:R-:W-:Y:S01]  /*8660*/  MUFU.TANH R215, R215 ;  /* 0x000000d700d77308 */ /* 0x000fe20000002400 */
[----:B-1----:R-:W-:Y:S01]  /*8670*/  FMNMX.FTZ R2, R7, R2, !PT ;  /* 0x0000000207027209 */ /* 0x002fe20007810000 */
[----:B------:R-:W-:Y:S01]  /*8680*/  UMOV UR10, UR6 ;  /* 0x00000006000a7c82 */ /* 0x000fe20008000000 */
[----:B------:R-:W-:Y:S01]  /*8690*/  FMUL.FTZ R157, R170, UR61 ;  /* 0x0000003daa9d7c20 */ /* 0x000fe20008410000 */
[----:B------:R-:W-:Y:S01]  /*86a0*/  HGMMA.64x256x16.F32 R24, R208, gdesc[UR8].tnspB, R24, gsb0 ;  /* 0x43e00008d0187df0 */ /* 0x000fe20008000818 */
[----:B------:R-:W-:Y:S01]  /*86b0*/  UIADD3 UR10, UR6, 0x80, URZ ;  /* 0x00000080060a7890 */ /* 0x000fe2000fffe03f */
[----:B------:R-:W-:Y:S01]  /*86c0*/  FMUL.FTZ R161, R171, UR61 ;  /* 0x0000003daba17c20 */ /* 0x000fe20008410000 */
[----:B------:R-:W-:Y:S01]  /*86d0*/  UMOV UR11, 0x40000040 ;  /* 0x40000040000b7882 */ /* 0x000fe20000000000 */
[----:B------:R-:W-:Y:S01]  /*86e0*/  MUFU.TANH R217, R217 ;  /* 0x000000d900d97308 */ /* 0x000fe20000002400 */
[----:B------:R-:W-:Y:S01]  /*86f0*/  FMUL.FTZ R165, R174, UR61 ;  /* 0x0000003daea57c20 */ /* 0x000fe20008410000 */
[----:B------:R-:W-:Y:S01]  /*8700*/  FMUL.FTZ R171, R162, UR61 ;  /* 0x0000003da2ab7c20 */ /* 0x000fe20008410000 */
[----:B------:R-:W-:Y:S01]  /*8710*/  FMUL.FTZ R163, R163, UR61 ;  /* 0x0000003da3a37c20 */ /* 0x000fe20008410000 */
[----:B------:R-:W-:Y:S01]  /*8720*/  FMUL.FTZ R173, R166, UR61 ;  /* 0x0000003da6ad7c20 */ /* 0x000fe20008410000 */
[----:B------:R-:W-:Y:S01]  /*8730*/  FMUL.FTZ R167, R167, UR61 ;  /* 0x0000003da7a77c20 */ /* 0x000fe20008410000 */
[----:B------:R-:W-:Y:S01]  /*8740*/  FMUL.FTZ R155, R155, UR61 ;  /* 0x0000003d9b9b7c20 */ /* 0x000fe20008410000 */
[----:B------:R-:W-:Y:S01]  /*8750*/  FMUL.FTZ R183, R158, UR61 ;  /* 0x0000003d9eb77c20 */ /* 0x000fe20008410000 */
[----:B------:R-:W-:Y:S01]  /*8760*/  MUFU.TANH R219, R219 ;  /* 0x000000db00db7308 */ /* 0x000fe20000002400 */
[----:B------:R-:W-:Y:S01]  /*8770*/  FMUL.FTZ R159, R159, UR61 ;  /* 0x0000003d9f9f7c20 */ /* 0x000fe20008410000 */
[C---:B------:R-:W-:Y:S01]  /*8780*/  ISETP.GT.AND P2, PT, R22.reuse, R17, PT ;  /* 0x000000111600720c */ /* 0x040fe20003f44270 */
[----:B------:R-:W-:-:S05]  /*8790*/  VIADD R22, R22, 0xffffffff ;  /* 0xffffffff16167836 */ /* 0x000fca0000000000 */
[----:B------:R-:W-:Y:S08]  /*87a0*/  MUFU.TANH R221, R221 ;  /* 0x000000dd00dd7308 */ /* 0x000ff00000002400 */
[----:B------:R-:W-:Y:S08]  /*87b0*/  MUFU.TANH R223, R223 ;  /* 0x000000df00df7308 */ /* 0x000ff00000002400 */
[----:B------:R-:W-:Y:S08]  /*87c0*/  MUFU.TANH R233, R233 ;  /* 0x000000e900e97308 */ /* 0x000ff00000002400 */
[----:B------:R-:W0:Y:S08]  /*87d0*/  MUFU.TANH R23, R23 ;  /* 0x0000001700177308 */ /* 0x000e300000002400 */
[----:B------:R-:W-:Y:S08]  /*87e0*/  MUFU.TANH R227, R227 ;  /* 0x000000e300e37308 */ /* 0x000ff00000002400 */
[----:B------:R-:W1:Y:S01]  /*87f0*/  MUFU.TANH R185, R185 ;  /* 0x000000b900b97308 */ /* 0x000e620000002400 */
[----:B0-----:R-:W-:-:S07]  /*8800*/  FMNMX.FTZ R152, R23, R20, !PT ;  /* 0x0000001417987209 */ /* 0x001fce0007810000 */
[----:B------:R-:W-:Y:S08]  /*8810*/  MUFU.TANH R231, R231 ;  /* 0x000000e700e77308 */ /* 0x000ff00000002400 */
[----:B------:R-:W0:Y:S01]  /*8820*/  MUFU.TANH R187, R187 ;  /* 0x000000bb00bb7308 */ /* 0x000e220000002400 */
[----:B-1----:R-:W-:-:S07]  /*8830*/  FMNMX.FTZ R152, R185, R152, !PT ;  /* 0x00000098b9987209 */ /* 0x002fce0007810000 */
[----:B------:R-:W-:Y:S08]  /*8840*/  MUFU.TANH R229, R229 ;  /* 0x000000e500e57308 */ /* 0x000ff00000002400 */
[----:B------:R-:W-:Y:S01]  /*8850*/  MUFU.TANH R225, R225 ;  /* 0x000000e100e17308 */ /* 0x000fe20000002400 */
[----:B0-----:R-:W-:-:S07]  /*8860*/  FMNMX.FTZ R154, R187, R152, !PT ;  /* 0x00000098bb9a7209 */ /* 0x001fce0007810000 */
[----:B------:R-:W-:Y:S08]  /*8870*/  MUFU.TANH R179, R179 ;  /* 0x000000b300b37308 */ /* 0x000ff00000002400 */
        /* <DEDUP_REMOVED lines=12> */
[----:B------:R-:W-:Y:S01]  /*8940*/  MUFU.TANH R159, R159 ;  /* 0x0000009f009f7308 */ /* 0x000fe20000002400 */
[----:B------:R-:W-:-:S02]  /*8950*/  WARPGROUP.DEPBAR.LE gsb0, 0x0 ;  /* 0x00008000000079c5 */ /* 0x000fc40000010000 */
[----:B------:R-:W-:Y:S01]  /*8960*/  WARPGROUP.ARRIVE ;  /* 0x00000000000079c5 */ /* 0x000fe20000000000 */
[----:B------:R-:W-:Y:S01]  /*8970*/  FMUL.FTZ R209, R177, UR61 ;  /* 0x0000003db1d17c20 */ /* 0x000fe20008410000 */
[----:B------:R-:W-:Y:S01]  /*8980*/  FMUL.FTZ R211, R168, UR61 ;  /* 0x0000003da8d37c20 */ /* 0x000fe20008410000 */
[----:B------:R-:W-:-:S03]  /*8990*/  FMUL.FTZ R177, R178, UR61 ;  /* 0x0000003db2b17c20 */ /* 0x000fc60008410000 */
[----:B------:R-:W-:Y:S01]  /*89a0*/  HGMMA.64x256x16.F32 R24, R204, gdesc[UR8].tnspB, R24, gsb0 ;  /* 0x43e00008cc187df0 */ /* 0x000fe20008000818 */
[----:B------:R-:W-:Y:S01]  /*89b0*/  UIADD3 UR10, UR6, 0x100, URZ ;  /* 0x00000100060a7890 */ /* 0x000fe2000fffe03f */
[----:B------:R-:W-:Y:S01]  /*89c0*/  MUFU.TANH R209, R209 ;  /* 0x000000d100d17308 */ /* 0x000fe20000002400 */
[----:B------:R-:W-:-:S07]  /*89d0*/  UMOV UR11, 0x40000040 ;  /* 0x40000040000b7882 */ /* 0x000fce0000000000 */
[----:B------:R-:W-:Y:S08]  /*89e0*/  MUFU.TANH R211, R211 ;  /* 0x000000d300d37308 */ /* 0x000ff00000002400 */
[----:B------:R-:W-:Y:S01]  /*89f0*/  MUFU.TANH R177, R177 ;  /* 0x000000b100b17308 */ /* 0x000fe20000002400 */
[----:B------:R-:W-:Y:S02]  /*8a00*/  WARPGROUP.DEPBAR.LE gsb0, 0x0 ;  /* 0x00008000000079c5 */ /* 0x000fe40000010000 */
[----:B------:R-:W-:Y:S01]  /*8a10*/  WARPGROUP.ARRIVE ;  /* 0x00000000000079c5 */ /* 0x000fe20000000000 */
[----:B------:R-:W-:Y:S01]  /*8a20*/  FMUL.FTZ R207, R188, UR61 ;  /* 0x0000003dbccf7c20 */ /* 0x000fe20008410000 */
[----:B------:R-:W-:Y:S01]  /*8a30*/  FMUL.FTZ R205, R189, UR61 ;  /* 0x0000003dbdcd7c20 */ /* 0x000fe20008410000 */
[----:B------:R-:W-:Y:S01]  /*8a40*/  FMUL.FTZ R189, R191, UR61 ;  /* 0x0000003dbfbd7c20 */ /* 0x000fe20008410000 */
[----:B------:R-:W-:-:S03]  /*8a50*/  FMUL.FTZ R191, R176, UR61 ;  /* 0x0000003db0bf7c20 */ /* 0x000fc60008410000 */
[----:B------:R-:W-:Y:S01]  /*8a60*/  HGMMA.64x256x16.F32 R24, R200, gdesc[UR8].tnspB, R24, gsb0 ;  /* 0x43e00008c8187df0 */ /* 0x000fe20008000818 */
[----:B------:R-:W-:Y:S01]  /*8a70*/  UIADD3 UR10, UR6, 0x180, URZ ;  /* 0x00000180060a7890 */ /* 0x000fe2000fffe03f */
[----:B------:R-:W0:Y:S01]  /*8a80*/  MUFU.TANH R207, R207 ;  /* 0x000000cf00cf7308 */ /* 0x000e220000002400 */
[----:B------:R-:W-:Y:S01]  /*8a90*/  UMOV UR11, 0x40000040 ;  /* 0x40000040000b7882 */ /* 0x000fe20000000000 */
[----:B------:R-:W-:-:S06]  /*8aa0*/  UIADD3 UR6, UR6, 0x200, URZ ;  /* 0x0000020006067890 */ /* 0x000fcc000fffe03f */
[----:B------:R-:W1:Y:S08]  /*8ab0*/  MUFU.TANH R205, R205 ;  /* 0x000000cd00cd7308 */ /* 0x000e700000002400 */
[----:B------:R-:W2:Y:S01]  /*8ac0*/  MUFU.TANH R191, R191 ;  /* 0x000000bf00bf7308 */ /* 0x000ea20000002400 */
[----:B0-----:R-:W-:-:S07]  /*8ad0*/  FMNMX.FTZ R2, R207, R2, !PT ;  /* 0x00000002cf027209 */ /* 0x001fce0007810000 */
[----:B------:R-:W0:Y:S01]  /*8ae0*/  MUFU.TANH R189, R189 ;  /* 0x000000bd00bd7308 */ /* 0x000e220000002400 */
[----:B-1----:R-:W-:-:S04]  /*8af0*/  FMNMX.FTZ R2, R205, R2, !PT ;  /* 0x00000002cd027209 */ /* 0x002fc80007810000 */
[----:B--2---:R-:W-:-:S04]  /*8b00*/  FMNMX.FTZ R2, R191, R2, !PT ;  /* 0x00000002bf027209 */ /* 0x004fc80007810000 */
[----:B------:R-:W-:Y:S02]  /*8b10*/  FMNMX.FTZ R2, R209, R2, !PT ;  /* 0x00000002d1027209 */ /* 0x000fe40007810000 */
[----:B0-----:R-:W-:-:S04]  /*8b20*/  FMNMX.FTZ R154, R189, R154, !PT ;  /* 0x0000009abd9a7209 */ /* 0x001fc80007810000 */
[----:B------:R-:W-:-:S04]  /*8b30*/  FMNMX.FTZ R154, R177, R154, !PT ;  /* 0x0000009ab19a7209 */ /* 0x000fc80007810000 */
[----:B------:R-:W-:Y:S01]  /*8b40*/  FMNMX.FTZ R154, R179, R154, !PT ;  /* 0x0000009ab39a7209 */ /* 0x000fe20007810000 */
[----:B------:R-:W-:Y:S02]  /*8b50*/  WARPGROUP.DEPBAR.LE gsb0, 0x0 ;  /* 0x00008000000079c5 */ /* 0x000fe40000010000 */
[----:B------:R-:W-:Y:S01]  /*8b60*/  WARPGROUP.ARRIVE ;  /* 0x00000000000079c5 */ /* 0x000fe20000000000 */
[----:B------:R-:W-:Y:S01]  /*8b70*/  FMUL.FTZ R201, R180, UR61 ;  /* 0x0000003db4c97c20 */ /* 0x000fe20008410000 */
[----:B------:R-:W-:Y:S01]  /*8b80*/  FMUL.FTZ R203, R181, UR61 ;  /* 0x0000003db5cb7c20 */ /* 0x000fe20008410000 */
[----:B------:R-:W-:-:S03]  /*8b90*/  FMUL.FTZ R181, R182, UR61 ;  /* 0x0000003db6b57c20 */ /* 0x000fc60008410000 */
[----:B------:R-:W-:Y:S01]  /*8ba0*/  HGMMA.64x256x16.F32 R24, R196, gdesc[UR8].tnspB, R24, gsb0 ;  /* 0x43e00008c4187df0 */ /* 0x000fe20008000818 */
[----:B------:R-:W0:Y:S01]  /*8bb0*/  MUFU.TANH R201, R201 ;  /* 0x000000c900c97308 */ /* 0x000e220000002400 */
[----:B------:R-:W-:Y:S01]  /*8bc0*/  UMOV UR10, UR6 ;  /* 0x00000006000a7c82 */ /* 0x000fe20008000000 */
[----:B------:R-:W-:Y:S01]  /*8bd0*/  UMOV UR11, 0x40000040 ;  /* 0x40000040000b7882 */ /* 0x000fe20000000000 */
[----:B------:R-:W-:-:S05]  /*8be0*/  R2UR UR6, R9 ;  /* 0x00000000090672ca */ /* 0x000fca00000e0000 */
[----:B------:R-:W1:Y:S08]  /*8bf0*/  MUFU.TANH R203, R203 ;  /* 0x000000cb00cb7308 */ /* 0x000e700000002400 */
[----:B------:R-:W2:Y:S01]  /*8c00*/  MUFU.TANH R181, R181 ;  /* 0x000000b500b57308 */ /* 0x000ea20000002400 */
[----:B0-----:R-:W-:Y:S02]  /*8c10*/  FMNMX.FTZ R2, R201, R2, !PT ;  /* 0x00000002c9027209 */ /* 0x001fe40007810000 */
[----:B------:R-:W-:-:S02]  /*8c20*/  MOV R214, UR6 ;  /* 0x0000000600d67c02 */ /* 0x000fc40008000f00 */
[----:B-1----:R-:W-:-:S04]  /*8c30*/  FMNMX.FTZ R2, R203, R2, !PT ;  /* 0x00000002cb027209 */ /* 0x002fc80007810000 */
[----:B------:R-:W-:-:S04]  /*8c40*/  FMNMX.FTZ R2, R211, R2, !PT ;  /* 0x00000002d3027209 */ /* 0x000fc80007810000 */
[----:B------:R-:W-:Y:S02]  /*8c50*/  FMNMX.FTZ R2, R213, R2, !PT ;  /* 0x00000002d5027209 */ /* 0x000fe40007810000 */
[----:B--2---:R-:W-:Y:S02]  /*8c60*/  FMNMX.FTZ R154, R181, R154, !PT ;  /* 0x0000009ab59a7209 */ /* 0x004fe40007810000 */
[----:B------:R-:W-:Y:S02]  /*8c70*/  FMNMX.FTZ R2, R215, R2, !PT ;  /* 0x00000002d7027209 */ /* 0x000fe40007810000 */
[----:B------:R-:W-:Y:S02]  /*8c80*/  FMNMX.FTZ R154, R153, R154, !PT ;  /* 0x0000009a999a7209 */ /* 0x000fe40007810000 */
[----:B------:R-:W-:Y:S02]  /*8c90*/  FMNMX.FTZ R2, R217, R2, !PT ;  /* 0x00000002d9027209 */ /* 0x000fe40007810000 */
[----:B------:R-:W-:-:S02]  /*8ca0*/  FMNMX.FTZ R154, R157, R154, !PT ;  /* 0x0000009a9d9a7209 */ /* 0x000fc40007810000 */
[----:B------:R-:W-:Y:S02]  /*8cb0*/  FMNMX.FTZ R2, R219, R2, !PT ;  /* 0x00000002db027209 */ /* 0x000fe40007810000 */
[----:B------:R-:W-:Y:S02]  /*8cc0*/  FMNMX.FTZ R154, R161, R154, !PT ;  /* 0x0000009aa19a7209 */ /* 0x000fe40007810000 */
        /* <DEDUP_REMOVED lines=13> */
[----:B------:R-:W-:-:S03]  /*8da0*/  FMNMX.FTZ R154, R175, R154, !PT ;  /* 0x0000009aaf9a7209 */ /* 0x000fc60007810000 */
[----:B------:R-:W0:Y:S01]  /*8db0*/  SHFL.BFLY PT, R3, R2, 0x2, 0x1f ;  /* 0x0c401f0002037f89 */ /* 0x000e2200000e0000 */
[----:B------:R-:W-:-:S04]  /*8dc0*/  FMNMX.FTZ R154, R155, R154, !PT ;  /* 0x0000009a9b9a7209 */ /* 0x000fc80007810000 */
[----:B------:R-:W-:-:S04]  /*8dd0*/  FMNMX.FTZ R154, R183, R154, !PT ;  /* 0x0000009ab79a7209 */ /* 0x000fc80007810000 */
[----:B------:R-:W-:Y:S02]  /*8de0*/  FMNMX.FTZ R154, R159, R154, !PT ;  /* 0x0000009a9f9a7209 */ /* 0x000fe40007810000 */
[----:B0-----:R-:W-:Y:S02]  /*8df0*/  FMNMX.FTZ R3, R2, R3, !PT ;  /* 0x0000000302037209 */ /* 0x001fe40007810000 */
[----:B------:R-:W0:Y:S03]  /*8e00*/  LDC R2, c[0x0][0x988] ;  /* 0x00026200ff027b82 */ /* 0x000e260000000800 */
[----:B------:R-:W1:Y:S02]  /*8e10*/  SHFL.BFLY PT, R6, R3, 0x1, 0x1f ;  /* 0x0c201f0003067f89 */ /* 0x000e6400000e0000 */
[----:B-1----:R-:W-:-:S05]  /*8e20*/  FMNMX.FTZ R6, R3, R6, !PT ;  /* 0x0000000603067209 */ /* 0x002fca0007810000 */
[C---:B0-----:R-:W-:Y:S01]  /*8e30*/  FMUL.FTZ R152, R6.reuse, R2 ;  /* 0x0000000206987220 */ /* 0x041fe20000410000 */
[----:B------:R-:W-:-:S03]  /*8e40*/  FADD.FTZ R3, -R6, R21 ;  /* 0x0000001506037221 */ /* 0x000fc60000010100 */
[-CC-:B------:R-:W-:Y:S01]  /*8e50*/  FFMA.FTZ R21, R7, R2.reuse, -R152.reuse ;  /* 0x0000000207157223 */ /* 0x180fe20000010898 */
[-CC-:B------:R-:W-:Y:S01]  /*8e60*/  FFMA.FTZ R208, R0, R2.reuse, -R152.reuse ;  /* 0x0000000200d07223 */ /* 0x180fe20000010898 */
[----:B------:R-:W0:Y:S01]  /*8e70*/  SHFL.BFLY PT, R7, R154, 0x2, 0x1f ;  /* 0x0c401f009a077f89 */ /* 0x000e2200000e0000 */
[-C--:B------:R-:W-:Y:S01]  /*8e80*/  FMUL.FTZ R3, R3, R2.reuse ;  /* 0x0000000203037220 */ /* 0x080fe20000410000 */
[-CC-:B------:R-:W-:Y:S01]  /*8e90*/  FFMA.FTZ R204, R191, R2.reuse, -R152.reuse ;  /* 0x00000002bfcc7223 */ /* 0x180fe20000010898 */
[-CC-:B------:R-:W-:Y:S01]  /*8ea0*/  FFMA.FTZ R191, R209, R2.reuse, -R152.reuse ;  /* 0x00000002d1bf7223 */ /* 0x180fe20000010898 */
[-CC-:B------:R-:W-:Y:S01]  /*8eb0*/  FFMA.FTZ R206, R201, R2.reuse, -R152.reuse ;  /* 0x00000002c9ce7223 */ /* 0x180fe20000010898 */
[----:B------:R-:W-:Y:S01]  /*8ec0*/  MUFU.EX2 R208, R208 ;  /* 0x000000d000d07308 */ /* 0x000fe20000000800 */
[-CC-:B------:R-:W-:Y:S01]  /*8ed0*/  FFMA.FTZ R201, R213, R2.reuse, -R152.reuse ;  /* 0x00000002d5c97223 */ /* 0x180fe20000010898 */
[-CC-:B------:R-:W-:Y:S01]  /*8ee0*/  FFMA.FTZ R202, R215, R2.reuse, -R152.reuse ;  /* 0x00000002d7ca7223 */ /* 0x180fe20000010898 */
[-CC-:B------:R-:W-:Y:S01]  /*8ef0*/  FFMA.FTZ R210, R207, R2.reuse, -R152.reuse ;  /* 0x00000002cfd27223 */ /* 0x180fe20000010898 */
[-CC-:B------:R-:W-:Y:S01]  /*8f00*/  FFMA.FTZ R200, R211, R2.reuse, -R152.reuse ;  /* 0x00000002d3c87223 */ /* 0x180fe20000010898 */
[-CC-:B------:R-:W-:Y:S01]  /*8f10*/  FFMA.FTZ R213, R221, R2.reuse, -R152.reuse ;  /* 0x00000002ddd57223 */ /* 0x180fe20000010898 */
[-CC-:B------:R-:W-:Y:S01]  /*8f20*/  FFMA.FTZ R215, R233, R2.reuse, -R152.reuse ;  /* 0x00000002e9d77223 */ /* 0x180fe20000010898 */
[-CC-:B------:R-:W-:Y:S01]  /*8f30*/  FFMA.FTZ R156, R229, R2.reuse, -R152.reuse ;  /* 0x00000002e59c7223 */ /* 0x180fe20000010898 */
[----:B------:R-:W1:Y:S08]  /*8f40*/  MUFU.EX2 R3, R3 ;  /* 0x0000000300037308 */ /* 0x000e700000000800 */
[----:B------:R-:W2:Y:S01]  /*8f50*/  MUFU.EX2 R21, R21 ;  /* 0x0000001500157308 */ /* 0x000ea20000000800 */
[----:B0-----:R-:W-:Y:S01]  /*8f60*/  FMNMX.FTZ R0, R154, R7, !PT ;  /* 0x000000079a007209 */ /* 0x001fe20007810000 */
[----:B------:R-:W-:-:S04]  /*8f70*/  FFMA.FTZ R154, R227, R2, -R152 ;  /* 0x00000002e39a7223 */ /* 0x000fc80000010898 */
[----:B------:R-:W0:Y:S02]  /*8f80*/  SHFL.BFLY PT, R7, R0, 0x1, 0x1f ;  /* 0x0c201f0000077f89 */ /* 0x000e2400000e0000 */
[----:B------:R-:W-:Y:S01]  /*8f90*/  MUFU.EX2 R210, R210 ;  /* 0x000000d200d27308 */ /* 0x000fe20000000800 */
[----:B-1----:R-:W-:-:S07]  /*8fa0*/  FFMA.FTZ R168, R3, R15, R208 ;  /* 0x0000000f03a87223 */ /* 0x002fce00000100d0 */
[----:B------:R-:W-:Y:S01]  /*8fb0*/  MUFU.EX2 R204, R204 ;  /* 0x000000cc00cc7308 */ /* 0x000fe20000000800 */
[----:B--2---:R-:W-:-:S07]  /*8fc0*/  F2FP.F16.F32.PACK_AB R208, R21, R208 ;  /* 0x000000d015d0723e */ /* 0x004fce00000000ff */
[----:B------:R-:W-:Y:S01]  /*8fd0*/  MUFU.EX2 R191, R191 ;  /* 0x000000bf00bf7308 */ /* 0x000fe20000000800 */
[----:B0-----:R-:W-:-:S07]  /*8fe0*/  FMNMX.FTZ R7, R0, R7, !PT ;  /* 0x0000000700077209 */ /* 0x001fce0007810000 */
[----:B------:R-:W-:Y:S08]  /*8ff0*/  MUFU.EX2 R206, R206 ;  /* 0x000000ce00ce7308 */ /* 0x000ff00000000800 */
[----:B------:R-:W-:Y:S08]  /*9000*/  MUFU.EX2 R200, R200 ;  /* 0x000000c800c87308 */ /* 0x000ff00000000800 */
[----:B------:R-:W-:Y:S08]  /*9010*/  MUFU.EX2 R201, R201 ;  /* 0x000000c900c97308 */ /* 0x000ff00000000800 */
[----:B------:R-:W-:Y:S08]  /*9020*/  MUFU.EX2 R202, R202 ;  /* 0x000000ca00ca7308 */ /* 0x000ff00000000800 */
[----:B------:R-:W-:Y:S08]  /*9030*/  MUFU.EX2 R213, R213 ;  /* 0x000000d500d57308 */ /* 0x000ff00000000800 */
[----:B------:R-:W-:Y:S08]  /*9040*/  MUFU.EX2 R215, R215 ;  /* 0x000000d700d77308 */ /* 0x000ff00000000800 */
[----:B------:R-:W-:Y:S08]  /*9050*/  MUFU.EX2 R154, R154 ;  /* 0x0000009a009a7308 */ /* 0x000ff00000000800 */
[----:B------:R-:W-:Y:S01]  /*9060*/  MUFU.EX2 R156, R156 ;  /* 0x0000009c009c7308 */ /* 0x000fe20000000800 */
[----:B------:R-:W-:-:S02]  /*9070*/  WARPGROUP.DEPBAR.LE gsb0, 0x0 ;  /* 0x00008000000079c5 */ /* 0x000fc40000010000 */
[----:B------:R-:W-:Y:S01]  /*9080*/  WARPGROUP.ARRIVE ;  /* 0x00000000000079c5 */ /* 0x000fe20000000000 */
[-C--:B------:R-:W-:Y:S01]  /*9090*/  FFMA.FTZ R197, R205, R2.reuse, -R152 ;  /* 0x00000002cdc57223 */ /* 0x080fe20000010898 */
[C---:B------:R-:W-:Y:S01]  /*90a0*/  FADD.FTZ R205, -R7.reuse, R20 ;  /* 0x0000001407cd7221 */ /* 0x040fe20000010100 */
[-C--:B------:R-:W-:Y:S01]  /*90b0*/  FMUL.FTZ R20, R7, R2.reuse ;  /* 0x0000000207147220 */ /* 0x080fe20000410000 */
[-CC-:B------:R-:W-:Y:S01]  /*90c0*/  FFMA.FTZ R199, R203, R2.reuse, -R152.reuse ;  /* 0x00000002cbc77223 */ /* 0x180fe20000010898 */
[-C--:B------:R-:W-:Y:S01]  /*90d0*/  FFMA.FTZ R203, R217, R2.reuse, -R152 ;  /* 0x00000002d9cb7223 */ /* 0x080fe20000010898 */
[----:B------:R-:W-:Y:S01]  /*90e0*/  HGMMA.64x256x16.F32 R24, R192, gdesc[UR8].tnspB, R24, gsb0 ;  /* 0x43e00008c0187df0 */ /* 0x000fe20008000818 */
[-C--:B------:R-:W-:Y:S01]  /*90f0*/  FMUL.FTZ R0, R205, R2.reuse ;  /* 0x00000002cd007220 */ /* 0x080fe20000410000 */
[-C--:B------:R-:W-:Y:S01]  /*9100*/  FFMA.FTZ R209, R23, R2.reuse, -R20 ;  /* 0x0000000217d17223 */ /* 0x080fe20000010814 */
[-CC-:B------:R-:W-:Y:S01]  /*9110*/  FFMA.FTZ R196, R219, R2.reuse, -R152.reuse ;  /* 0x00000002dbc47223 */ /* 0x180fe20000010898 */
[-CC-:B------:R-:W-:Y:S01]  /*9120*/  FFMA.FTZ R198, R223, R2.reuse, -R152.reuse ;  /* 0x00000002dfc67223 */ /* 0x180fe20000010898 */
[-CC-:B------:R-:W-:Y:S01]  /*9130*/  FFMA.FTZ R217, R231, R2.reuse, -R152.reuse ;  /* 0x00000002e7d97223 */ /* 0x180fe20000010898 */
[-C--:B------:R-:W-:Y:S01]  /*9140*/  FFMA.FTZ R219, R225, R2.reuse, -R152 ;  /* 0x00000002e1db7223 */ /* 0x080fe20000010898 */
[-CC-:B------:R-:W-:Y:S01]  /*9150*/  FFMA.FTZ R152, R185, R2.reuse, -R20.reuse ;  /* 0x00000002b9987223 */ /* 0x180fe20000010814 */
[----:B------:R-:W-:Y:S01]  /*9160*/  MUFU.EX2 R0, R0 ;  /* 0x0000000000007308 */ /* 0x000fe20000000800 */
[-CC-:B------:R-:W-:Y:S01]  /*9170*/  FFMA.FTZ R23, R157, R2.reuse, -R20.reuse ;  /* 0x000000029d177223 */ /* 0x180fe20000010814 */
[----:B------:R-:W-:Y:S01]  /*9180*/  MOV R157, UR14 ;  /* 0x0000000e009d7c02 */ /* 0x000fe20008000f00 */
[-CC-:B------:R-:W-:Y:S01]  /*9190*/  FFMA.FTZ R211, R187, R2.reuse, -R20.reuse ;  /* 0x00000002bbd37223 */ /* 0x180fe20000010814 */
[-CC-:B------:R-:W-:Y:S01]  /*91a0*/  FFMA.FTZ R158, R189, R2.reuse, -R20.reuse ;  /* 0x00000002bd9e7223 */ /* 0x180fe20000010814 */
[-CC-:B------:R-:W-:Y:S01]  /*91b0*/  FFMA.FTZ R164, R161, R2.reuse, -R20.reuse ;  /* 0x00000002a1a47223 */ /* 0x180fe20000010814 */
[----:B------:R-:W-:Y:S01]  /*91c0*/  FFMA.FTZ R205, R177, R2, -R20 ;  /* 0x00000002b1cd7223 */ /* 0x000fe20000010814 */
[----:B------:R-:W-:Y:S01]  /*91d0*/  @!P1 VIADD R157, R157, 0x38840 ;  /* 0x000388409d9d9836 */ /* 0x000fe20000000000 */
[----:B------:R-:W0:Y:S01]  /*91e0*/  MUFU.EX2 R209, R209 ;  /* 0x000000d100d17308 */ /* 0x000e220000000800 */
[----:B------:R-:W-:-:S02]  /*91f0*/  IMAD.U32 R161, RZ, RZ, UR7 ;  /* 0x00000007ffa17e24 */ /* 0x000fc4000f8e00ff */
[-CC-:B------:R-:W-:Y:S01]  /*9200*/  FFMA.FTZ R160, R179, R2.reuse, -R20.reuse ;  /* 0x00000002b3a07223 */ /* 0x180fe20000010814 */
[-CC-:B------:R-:W-:Y:S01]  /*9210*/  FFMA.FTZ R207, R181, R2.reuse, -R20.reuse ;  /* 0x00000002b5cf7223 */ /* 0x180fe20000010814 */
[----:B------:R-:W-:Y:S01]  /*9220*/  @!P1 PRMT R157, RZ, 0x654, R157 ;  /* 0x00000654ff9d9816 */ /* 0x000fe2000000009d */
[----:B------:R-:W-:Y:S02]  /*9230*/  @!P1 VIADD R161, R161, 0x38860 ;  /* 0x00038860a1a19836 */ /* 0x000fe40000000000 */
[-CC-:B------:R-:W-:Y:S01]  /*9240*/  FFMA.FTZ R162, R153, R2.reuse, -R20.reuse ;  /* 0x0000000299a27223 */ /* 0x180fe20000010814 */
[-CC-:B------:R-:W-:Y:S01]  /*9250*/  FFMA.FTZ R153, R165, R2.reuse, -R20.reuse ;  /* 0x00000002a5997223 */ /* 0x180fe20000010814 */
[----:B------:R-:W1:Y:S01]  /*9260*/  MUFU.EX2 R152, R152 ;  /* 0x0000009800987308 */ /* 0x000e620000000800 */
[-CC-:B------:R-:W-:Y:S01]  /*9270*/  FFMA.FTZ R166, R169, R2.reuse, -R20.reuse ;  /* 0x00000002a9a67223 */ /* 0x180fe20000010814 */
[----:B------:R-:W-:Y:S01]  /*9280*/  @!P1 PRMT R161, RZ, 0x654, R161 ;  /* 0x00000654ffa19816 */ /* 0x000fe200000000a1 */
[-CC-:B------:R-:W-:Y:S01]  /*9290*/  FFMA.FTZ R171, R171, R2.reuse, -R20.reuse ;  /* 0x00000002abab7223 */ /* 0x180fe20000010814 */
[-CC-:B------:R-:W-:Y:S01]  /*92a0*/  FFMA.FTZ R173, R173, R2.reuse, -R20.reuse ;  /* 0x00000002adad7223 */ /* 0x180fe20000010814 */
[-CC-:B------:R-:W-:Y:S01]  /*92b0*/  FFMA.FTZ R167, R167, R2.reuse, -R20.reuse ;  /* 0x00000002a7a77223 */ /* 0x180fe20000010814 */
[-CC-:B------:R-:W-:Y:S01]  /*92c0*/  FFMA.FTZ R175, R175, R2.reuse, -R20.reuse ;  /* 0x00000002afaf7223 */ /* 0x180fe20000010814 */
[--C-:B------:R-:W-:Y:S01]  /*92d0*/  FFMA.FTZ R155, R155, R2, -R20.reuse ;  /* 0x000000029b9b7223 */ /* 0x100fe20000010814 */
[----:B------:R-:W-:Y:S01]  /*92e0*/  MUFU.EX2 R197, R197 ;  /* 0x000000c500c57308 */ /* 0x000fe20000000800 */
[----:B0-----:R-:W-:Y:S01]  /*92f0*/  FFMA.FTZ R15, R0, R14, R209 ;  /* 0x0000000e000f7223 */ /* 0x001fe200000100d1 */
[----:B------:R-:W-:-:S06]  /*9300*/  FFMA.FTZ R183, R183, R2, -R20 ;  /* 0x00000002b7b77223 */ /* 0x000fcc0000010814 */
[----:B------:R-:W-:Y:S01]  /*9310*/  MUFU.EX2 R211, R211 ;  /* 0x000000d300d37308 */ /* 0x000fe20000000800 */
[----:B-1----:R-:W-:-:S07]  /*9320*/  F2FP.F16.F32.PACK_AB R209, R152, R209 ;  /* 0x000000d198d1723e */ /* 0x002fce00000000ff */
[----:B------:R-:W-:Y:S08]  /*9330*/  MUFU.EX2 R158, R158 ;  /* 0x0000009e009e7308 */ /* 0x000ff00000000800 */
        /* <DEDUP_REMOVED lines=16> */
[----:B------:R-:W0:Y:S08]  /*9440*/  MUFU.EX2 R217, R217 ;  /* 0x000000d900d97308 */ /* 0x000e300000000800 */
[----:B------:R-:W1:Y:S08]  /*9450*/  MUFU.EX2 R155, R155 ;  /* 0x0000009b009b7308 */ /* 0x000e700000000800 */
[----:B------:R-:W-:Y:S08]  /*9460*/  MUFU.EX2 R183, R183 ;  /* 0x000000b700b77308 */ /* 0x000ff00000000800 */
[----:B------:R-:W2:Y:S01]  /*9470*/  MUFU.EX2 R219, R219 ;  /* 0x000000db00db7308 */ /* 0x000ea20000000800 */
[----:B------:R-:W-:-:S02]  /*9480*/  WARPGROUP.DEPBAR.LE gsb0, 0x0 ;  /* 0x00008000000079c5 */ /* 0x000fc40000010000 */
[----:B------:R3:W-:Y:S01]  /*9490*/  @!P1 SYNCS.ARRIVE.TRANS64.RED.A1T0 RZ, [R157+URZ], RZ ;  /* 0x000000ff9dff99a7 */ /* 0x0007e2000810043f */
[----:B0-----:R-:W-:Y:S02]  /*94a0*/  F2FP.F16.F32.PACK_AB R192, R217, R154 ;  /* 0x0000009ad9c0723e */ /* 0x001fe400000000ff */
[----:B-1----:R-:W-:Y:S02]  /*94b0*/  F2FP.F16.F32.PACK_AB R193, R155, R175 ;  /* 0x000000af9bc1723e */ /* 0x002fe400000000ff */
[----:B--2---:R-:W-:Y:S01]  /*94c0*/  F2FP.F16.F32.PACK_AB R194, R219, R156 ;  /* 0x0000009cdbc2723e */ /* 0x004fe200000000ff */
[----:B---3--:R-:W-:Y:S01]  /*94d0*/  FADD.FTZ R157, R21, R168 ;  /* 0x000000a8159d7221 */ /* 0x008fe20000010000 */
[----:B------:R-:W-:Y:S01]  /*94e0*/  FADD.FTZ R168, R152, R15 ;  /* 0x0000000f98a87221 */ /* 0x000fe20000010000 */
[----:B------:R0:W-:Y:S01]  /*94f0*/  @!P1 SYNCS.ARRIVE.TRANS64.RED.A1T0 RZ, [R161+URZ], RZ ;  /* 0x000000ffa1ff99a7 */ /* 0x0001e2000810043f */
[-C--:B------:R-:W-:Y:S01]  /*9500*/  FFMA.FTZ R15, R163, R2.reuse, -R20 ;  /* 0x00000002a30f7223 */ /* 0x080fe20000010814 */
[----:B------:R-:W-:Y:S01]  /*9510*/  FADD.FTZ R170, R210, R157 ;  /* 0x0000009dd2aa7221 */ /* 0x000fe20000010000 */
[----:B------:R-:W-:Y:S01]  /*9520*/  FADD.FTZ R157, R211, R168 ;  /* 0x000000a8d39d7221 */ /* 0x000fe20000010000 */
[----:B------:R-:W-:Y:S01]  /*9530*/  FFMA.FTZ R20, R159, R2, -R20 ;  /* 0x000000029f147223 */ /* 0x000fe20000010814 */
[----:B------:R-:W-:-:S02]  /*9540*/  F2FP.F16.F32.PACK_AB R211, R158, R211 ;  /* 0x000000d39ed3723e */ /* 0x000fc400000000ff */
[----:B------:R-:W-:Y:S01]  /*9550*/  FADD.FTZ R168, R158, R157 ;  /* 0x0000009d9ea87221 */ /* 0x000fe20000010000 */
[C---:B0-----:R-:W-:Y:S01]  /*9560*/  FADD.FTZ R161, R197.reuse, R170 ;  /* 0x000000aac5a17221 */ /* 0x041fe20000010000 */
[----:B------:R-:W0:Y:S01]  /*9570*/  MUFU.EX2 R15, R15 ;  /* 0x0000000f000f7308 */ /* 0x000e220000000800 */
[----:B------:R-:W-:Y:S01]  /*9580*/  F2FP.F16.F32.PACK_AB R210, R197, R210 ;  /* 0x000000d2c5d2723e */ /* 0x000fe200000000ff */
[----:B------:R-:W-:Y:S01]  /*9590*/  FADD.FTZ R157, R205, R168 ;  /* 0x000000a8cd9d7221 */ /* 0x000fe20000010000 */
[----:B------:R-:W-:Y:S01]  /*95a0*/  FADD.FTZ R170, R204, R161 ;  /* 0x000000a1ccaa7221 */ /* 0x000fe20000010000 */
[C---:B------:R-:W-:Y:S02]  /*95b0*/  F2FP.F16.F32.PACK_AB R204, R191.reuse, R204 ;  /* 0x000000ccbfcc723e */ /* 0x040fe400000000ff */
[C---:B------:R-:W-:Y:S01]  /*95c0*/  FADD.FTZ R168, R160.reuse, R157 ;  /* 0x0000009da0a87221 */ /* 0x040fe20000010000 */
[----:B------:R-:W-:Y:S01]  /*95d0*/  FADD.FTZ R161, R191, R170 ;  /* 0x000000aabfa17221 */ /* 0x000fe20000010000 */
[----:B------:R-:W1:Y:S01]  /*95e0*/  MUFU.EX2 R20, R20 ;  /* 0x0000001400147308 */ /* 0x000e620000000800 */
[----:B------:R-:W-:Y:S01]  /*95f0*/  F2FP.F16.F32.PACK_AB R205, R160, R205 ;  /* 0x000000cda0cd723e */ /* 0x000fe200000000ff */
[----:B------:R-:W-:Y:S01]  /*9600*/  FADD.FTZ R157, R207, R168 ;  /* 0x000000a8cf9d7221 */ /* 0x000fe20000010000 */
[----:B------:R-:W-:Y:S01]  /*9610*/  FADD.FTZ R170, R206, R161 ;  /* 0x000000a1ceaa7221 */ /* 0x000fe20000010000 */
[----:B------:R-:W-:-:S02]  /*9620*/  F2FP.F16.F32.PACK_AB R206, R199, R206 ;  /* 0x000000cec7ce723e */ /* 0x000fc400000000ff */
[C---:B------:R-:W-:Y:S01]  /*9630*/  FADD.FTZ R168, R162.reuse, R157 ;  /* 0x0000009da2a87221 */ /* 0x040fe20000010000 */
[----:B------:R-:W-:Y:S01]  /*9640*/  FADD.FTZ R161, R199, R170 ;  /* 0x000000aac7a17221 */ /* 0x000fe20000010000 */
[----:B------:R-:W-:Y:S02]  /*9650*/  F2FP.F16.F32.PACK_AB R207, R162, R207 ;  /* 0x000000cfa2cf723e */ /* 0x000fe400000000ff */
[----:B------:R-:W-:Y:S01]  /*9660*/  FADD.FTZ R21, R23, R168 ;  /* 0x000000a817157221 */ /* 0x000fe20000010000 */
[----:B------:R-:W-:Y:S01]  /*9670*/  FADD.FTZ R170, R200, R161 ;  /* 0x000000a1c8aa7221 */ /* 0x000fe20000010000 */
[----:B0-----:R-:W-:Y:S02]  /*9680*/  F2FP.F16.F32.PACK_AB R197, R15, R14 ;  /* 0x0000000e0fc5723e */ /* 0x001fe400000000ff */
[----:B------:R-:W-:Y:S01]  /*9690*/  FADD.FTZ R152, R164, R21 ;  /* 0x00000015a4987221 */ /* 0x000fe20000010000 */
[C---:B------:R-:W-:Y:S01]  /*96a0*/  FADD.FTZ R157, R201.reuse, R170 ;  /* 0x000000aac99d7221 */ /* 0x040fe20000010000 */
[----:B------:R-:W-:-:S02]  /*96b0*/  F2FP.F16.F32.PACK_AB R200, R201, R200 ;  /* 0x000000c8c9c8723e */ /* 0x000fc400000000ff */
[----:B------:R-:W-:Y:S01]  /*96c0*/  FADD.FTZ R21, R153, R152 ;  /* 0x0000009899157221 */ /* 0x000fe20000010000 */
[----:B------:R-:W-:Y:S01]  /*96d0*/  FADD.FTZ R168, R202, R157 ;  /* 0x0000009dcaa87221 */ /* 0x000fe20000010000 */
[----:B------:R-:W-:Y:S01]  /*96e0*/  F2FP.F16.F32.PACK_AB R201, R164, R23 ;  /* 0x00000017a4c9723e */ /* 0x000fe200000000ff */
[----:B------:R-:W-:Y:S02]  /*96f0*/  IMAD.MOV.U32 R23, RZ, RZ, R8 ;  /* 0x000000ffff177224 */ /* 0x000fe400078e0008 */
[----:B------:R-:W-:Y:S01]  /*9700*/  FADD.FTZ R21, R166, R21 ;  /* 0x00000015a6157221 */ /* 0x000fe20000010000 */
[C---:B------:R-:W-:Y:S01]  /*9710*/  FADD.FTZ R157, R203.reuse, R168 ;  /* 0x000000a8cb9d7221 */ /* 0x040fe20000010000 */
[----:B------:R-:W-:Y:S02]  /*9720*/  F2FP.F16.F32.PACK_AB R202, R203, R202 ;  /* 0x000000cacbca723e */ /* 0x000fe400000000ff */
[----:B-1----:R-:W-:Y:S01]  /*9730*/  F2FP.F16.F32.PACK_AB R195, R20, R183 ;  /* 0x000000b714c3723e */ /* 0x002fe200000000ff */
[----:B------:R-:W-:Y:S01]  /*9740*/  FADD.FTZ R152, R196, R157 ;  /* 0x0000009dc4987221 */ /* 0x000fe20000010000 */
[----:B------:R-:W-:-:S02]  /*9750*/  F2FP.F16.F32.PACK_AB R203, R166, R153 ;  /* 0x00000099a6cb723e */ /* 0x000fc400000000ff */
[C---:B------:R-:W-:Y:S01]  /*9760*/  F2FP.F16.F32.PACK_AB R196, R213.reuse, R196 ;  /* 0x000000c4d5c4723e */ /* 0x040fe200000000ff */
[----:B------:R-:W-:Y:S01]  /*9770*/  FADD.FTZ R157, R213, R152 ;  /* 0x00000098d59d7221 */ /* 0x000fe20000010000 */
[----:B------:R-:W-:Y:S01]  /*9780*/  FADD.FTZ R152, R14, R21 ;  /* 0x000000150e987221 */ /* 0x000fe20000010000 */
[----:B------:R-:W-:Y:S02]  /*9790*/  F2FP.F16.F32.PACK_AB R199, R167, R173 ;  /* 0x000000ada7c7723e */ /* 0x000fe400000000ff */
[----:B------:R-:W-:Y:S01]  /*97a0*/  FADD.FTZ R158, R198, R157 ;  /* 0x0000009dc69e7221 */ /* 0x000fe20000010000 */
[----:B------:R-:W-:Y:S01]  /*97b0*/  FADD.FTZ R152, R15, R152 ;  /* 0x000000980f987221 */ /* 0x000fe20000010000 */
[C---:B------:R-:W-:Y:S02]  /*97c0*/  F2FP.F16.F32.PACK_AB R198, R215.reuse, R198 ;  /* 0x000000c6d7c6723e */ /* 0x040fe400000000ff */
[----:B------:R-:W-:Y:S01]  /*97d0*/  FADD.FTZ R21, R215, R158 ;  /* 0x0000009ed7157221 */ /* 0x000fe20000010000 */
[----:B------:R-:W-:-:S03]  /*97e0*/  FADD.FTZ R152, R173, R152 ;  /* 0x00000098ad987221 */ /* 0x000fc60000010000 */
[----:B------:R-:W-:Y:S01]  /*97f0*/  FADD.FTZ R158, R154, R21 ;  /* 0x000000159a9e7221 */ /* 0x000fe20000010000 */
[----:B------:R-:W-:Y:S01]  /*9800*/  FADD.FTZ R152, R167, R152 ;  /* 0x00000098a7987221 */ /* 0x000fe20000010000 */
[----:B------:R-:W-:Y:S02]  /*9810*/  IMAD.MOV.U32 R21, RZ, RZ, R6 ;  /* 0x000000ffff157224 */ /* 0x000fe400078e0006 */
[----:B------:R-:W-:Y:S01]  /*9820*/  FADD.FTZ R15, R217, R158 ;  /* 0x0000009ed90f7221 */ /* 0x000fe20000010000 */
[----:B------:R-:W-:-:S03]  /*9830*/  FADD.FTZ R152, R175, R152 ;  /* 0x00000098af987221 */ /* 0x000fc60000010000 */
[----:B------:R-:W-:Y:S01]  /*9840*/  FADD.FTZ R14, R156, R15 ;  /* 0x0000000f9c0e7221 */ /* 0x000fe20000010000 */
[----:B------:R-:W-:-:S03]  /*9850*/  FADD.FTZ R152, R155, R152 ;  /* 0x000000989b987221 */ /* 0x000fc60000010000 */
[----:B------:R-:W-:Y:S01]  /*9860*/  FADD.FTZ R15, R219, R14 ;  /* 0x0000000edb0f7221 */ /* 0x000fe20000010000 */
[----:B------:R-:W-:-:S04]  /*9870*/  FADD.FTZ R152, R183, R152 ;  /* 0x00000098b7987221 */ /* 0x000fc80000010000 */
[----:B------:R-:W-:Y:S01]  /*9880*/  FADD.FTZ R14, R20, R152 ;  /* 0x00000098140e7221 */ /* 0x000fe20000010000 */
[----:B------:R-:W-:Y:S01]  /*9890*/  IMAD.MOV.U32 R20, RZ, RZ, R7 ;  /* 0x000000ffff147224 */ /* 0x000fe200078e0007 */
[----:B------:R-:W-:Y:S06]  /*98a0*/  @P2 BRA `(.L_x_28) ;  /* 0xffffffc000442947 */ /* 0x000fec000383ffff */
.L_x_19:
[----:B------:R-:W-:Y:S06]  /*98b0*/  BAR.ARV 0x8, 0x180 ;  /* 0x0206000000007b1d */ /* 0x000fec0000002000 */
        /* <DEDUP_REMOVED lines=128> */
[----:B------:R-:W-:Y:S06]  /*a0c0*/  @!P0 BRA `(.L_x_29) ;  /* 0x0000000000048947 */ /* 0x000fec0003800000 */
[----:B------:R-:W-:Y:S01]  /*a0d0*/  BPT.TRAP 0x1 ;  /* 0x000000040000795c */ /* 0x000fe20000300000 */
.L_x_29:
[----:B------:R-:W-:Y:S02]  /*a0e0*/  R2UR UR4, R16 ;  /* 0x00000000100472ca */ /* 0x000fe400000e0000 */
[----:B------:R-:W-:-:S11]  /*a0f0*/  SHF.L.U32 R8, R8, 0x1f, RZ ;  /* 0x0000001f08087819 */ /* 0x000fd600000006ff */
[----:B------:R-:W-:-:S04]  /*a100*/  LEA R11, R9, UR4, 0x3 ;  /* 0x00000004090b7c11 */ /* 0x000fc8000f8e18ff */
[----:B------:R0:W1:Y:S01]  /*a110*/  SYNCS.PHASECHK.TRANS64.TRYWAIT P2, [R11+URZ+0x38850], R8 ;  /* 0x038850080b0075a7 */ /* 0x000062000804017f */
[----:B------:R-:W-:Y:S05]  /*a120*/  @!P0 BRA `(.L_x_30) ;  /* 0x0000000000048947 */ /* 0x000fea0003800000 */
[----:B------:R-:W-:Y:S01]  /*a130*/  BPT.TRAP 0x1 ;  /* 0x000000040000795c */ /* 0x000fe20000300000 */
.L_x_30:
[----:B-1----:R-:W-:Y:S05]  /*a140*/  @P2 BRA `(.L_x_31) ;  /* 0x0000000000082947 */ /* 0x002fea0003800000 */
[----:B------:R-:W1:Y:S02]  /*a150*/  SYNCS.PHASECHK.TRANS64.TRYWAIT P0, [R11+URZ+0x38850], R8 ;  /* 0x038850080b0075a7 */ /* 0x000e64000800017f */
[----:B-1----:R-:W-:Y:S05]  /*a160*/  @!P0 BRA `(.L_x_32) ;  /* 0x0000007800908947 */ /* 0x002fea0003800000 */
.L_x_31:
[----:B------:R-:W-:Y:S01]  /*a170*/  R2UR UR4, R16 ;  /* 0x00000000100472ca */ /* 0x000fe200000e0000 */
[----:B------:R-:W-:Y:S01]  /*a180*/  WARPGROUP.ARRIVE ;  /* 0x00000000000079c5 */ /* 0x000fe20000000000 */
[----:B------:R-:W-:Y:S01]  /*a190*/  R2UR UR5, R9 ;  /* 0x00000000090572ca */ /* 0x000fe200000e0000 */
[----:B------:R-:W-:Y:S01]  /*a1a0*/  UMOV UR7, 0x40000040 ;  /* 0x4000004000077882 */ /* 0x000fe20000000000 */
[----:B------:R-:W2:Y:S01]  /*a1b0*/  SHFL.BFLY PT, R0, R15, 0x2, 0x1f ;  /* 0x0c401f000f007f89 */ /* 0x000ea200000e0000 */
[----:B01----:R-:W-:-:S03]  /*a1c0*/  @!P1 VIADD R11, R11, 0x38860 ;  /* 0x000388600b0b9836 */ /* 0x003fc60000000000 */
[----:B------:R-:W0:Y:S02]  /*a1d0*/  SHFL.BFLY PT, R3, R14, 0x2, 0x1f ;  /* 0x0c401f000e037f89 */ /* 0x000e2400000e0000 */
[----:B------:R-:W-:-:S03]  /*a1e0*/  @!P1 PRMT R11, RZ, 0x654, R11 ;  /* 0x00000654ff0b9816 */ /* 0x000fc6000000000b */
[----:B------:R-:W-:-:S04]  /*a1f0*/  UIADD3 UR4, UR4, 0x400, URZ ;  /* 0x0000040004047890 */ /* 0x000fc8000fffe03f */
[----:B------:R-:W-:-:S04]  /*a200*/  USHF.R.U32.HI UR4, URZ, 0x4, UR4 ;  /* 0x000000043f047899 */ /* 0x000fc80008011604 */
[----:B------:R-:W-:-:S04]  /*a210*/  ULOP3.LUT UR4, UR4, 0x3fff, URZ, 0xc0, !UPT ;  /* 0x00003fff04047892 */ /* 0x000fc8000f8ec03f */
[----:B------:R-:W-:Y:S01]  /*a220*/  ULOP3.LUT UR4, UR4, 0x2800000, URZ, 0xfc, !UPT ;  /* 0x0280000004047892 */ /* 0x000fe2000f8efc3f */
[----:B--2---:R-:W-:-:S03]  /*a230*/  FADD.FTZ R0, R0, R15 ;  /* 0x0000000f00007221 */ /* 0x004fc60000010000 */
[----:B------:R-:W-:Y:S01]  /*a240*/  UIMAD UR4, UR5, 0xa00, UR4 ;  /* 0x00000a00050478a4 */ /* 0x000fe2000f8e0204 */
[----:B0-----:R-:W-:Y:S02]  /*a250*/  FADD.FTZ R4, R3, R14 ;  /* 0x0000000e03047221 */ /* 0x001fe40000010000 */
[----:B------:R-:W0:Y:S04]  /*a260*/  SHFL.BFLY PT, R3, R0, 0x1, 0x1f ;  /* 0x0c201f0000037f89 */ /* 0x000e2800000e0000 */
[----:B------:R-:W-:Y:S02]  /*a270*/  UMOV UR6, UR4 ;  /* 0x0000000400067c82 */ /* 0x000fe40008000000 */
[----:B------:R-:W-:Y:S01]  /*a280*/  HGMMA.64x256x16.F32 R24, R208, gdesc[UR4].tnspB, R24, gsb0 ;  /* 0x43e00004d0187df0 */ /* 0x000fe20008000818 */
[----:B------:R-:W-:Y:S01]  /*a290*/  UIADD3 UR6, UR4, 0x80, URZ ;  /* 0x0000008004067890 */ /* 0x000fe2000fffe03f */
[----:B------:R-:W1:Y:S01]  /*a2a0*/  SHFL.BFLY PT, R5, R4, 0x1, 0x1f ;  /* 0x0c201f0004057f89 */ /* 0x000e6200000e0000 */
[----:B------:R-:W-:Y:S01]  /*a2b0*/  UMOV UR7, 0x40000040 ;  /* 0x4000004000077882 */ /* 0x000fe20000000000 */
[----:B0-----:R-:W-:Y:S01]  /*a2c0*/  FADD.FTZ R12, R0, R3 ;  /* 0x00000003000c7221 */ /* 0x001fe20000010000 */
[----:B------:R-:W-:Y:S01]  /*a2d0*/  MOV R0, 0xff800000 ;  /* 0xff80000000007802 */ /* 0x000fe20000000f00 */
[----:B------:R-:W-:-:S03]  /*a2e0*/  IMAD.MOV.U32 R3, RZ, RZ, -0x800000 ;  /* 0xff800000ff037424 */ /* 0x000fc600078e00ff */
[----:B------:R-:W-:Y:S01]  /*a2f0*/  FSETP.NE.FTZ.AND P0, PT, R12, RZ, PT ;  /* 0x000000ff0c00720b */ /* 0x000fe20003f15000 */
[----:B-1----:R-:W-:Y:S01]  /*a300*/  FADD.FTZ R13, R4, R5 ;  /* 0x00000005040d7221 */ /* 0x002fe20000010000 */
[----:B------:R-:W-:-:S04]  /*a310*/  CS2R R4, SRZ ;  /* 0x0000000000047805 */ /* 0x000fc8000001ff00 */
[----:B------:R-:W-:-:S07]  /*a320*/  FSETP.NE.FTZ.AND P2, PT, R13, RZ, PT ;  /* 0x000000ff0d00720b */ /* 0x000fce0003f55000 */
[----:B------:R-:W0:Y:S01]  /*a330*/  @P0 MUFU.LG2 R8, R12 ;  /* 0x0000000c00080308 */ /* 0x000e220000000c00 */
[----:B------:R-:W-:-:S05]  /*a340*/  @P0 FMUL.FTZ R9, R2, 0.69314718246459960938 ;  /* 0x3f31721802090820 */ /* 0x000fca0000410000 */
[----:B------:R-:W-:Y:S02]  /*a350*/  @P2 FMUL.FTZ R15, R2, 0.69314718246459960938 ;  /* 0x3f317218020f2820 */ /* 0x000fe40000410000 */
[----:B------:R-:W1:Y:S08]  /*a360*/  @P2 MUFU.LG2 R10, R13 ;  /* 0x0000000d000a2308 */ /* 0x000e700000000c00 */
[----:B------:R-:W2:Y:S01]  /*a370*/  @P0 MUFU.RCP R5, R12 ;  /* 0x0000000c00050308 */ /* 0x000ea20000001000 */
[----:B0-----:R-:W-:-:S04]  /*a380*/  @P0 FMUL.FTZ R8, R8, 0.69314718246459960938 ;  /* 0x3f31721808080820 */ /* 0x001fc80000410000 */
[----:B------:R-:W-:Y:S01]  /*a390*/  @P0 FFMA.FTZ R0, R9, R6, R8 ;  /* 0x0000000609000223 */ /* 0x000fe20000010008 */
[----:B------:R-:W-:Y:S02]  /*a3a0*/  PLOP3.LUT P0, PT, PT, PT, PT, 0x8, 0x0 ;  /* 0x000000000000781c */ /* 0x000fe40003f0e170 */
[----:B------:R-:W0:Y:S01]  /*a3b0*/  @P2 MUFU.RCP R4, R13 ;  /* 0x0000000d00042308 */ /* 0x000e220000001000 */
[----:B-1----:R-:W-:-:S04]  /*a3c0*/  @P2 FMUL.FTZ R10, R10, 0.69314718246459960938 ;  /* 0x3f3172180a0a2820 */ /* 0x002fc80000410000 */
[----:B------:R-:W-:Y:S01]  /*a3d0*/  @P2 FFMA.FTZ R3, R15, R7, R10 ;  /* 0x000000070f032223 */ /* 0x000fe2000001000a */
[----:B------:R-:W-:Y:S02]  /*a3e0*/  WARPGROUP.DEPBAR.LE gsb0, 0x0 ;  /* 0x00008000000079c5 */ /* 0x000fe40000010000 */
[----:B------:R-:W-:-:S06]  /*a3f0*/  WARPGROUP.ARRIVE ;  /* 0x00000000000079c5 */ /* 0x000fcc0000000000 */
[----:B------:R-:W-:Y:S01]  /*a400*/  HGMMA.64x256x16.F32 R24, R204, gdesc[UR4].tnspB, R24, gsb0 ;  /* 0x43e00004cc187df0 */ /* 0x000fe20008000818 */
[----:B------:R-:W-:Y:S01]  /*a410*/  UIADD3 UR6, UR4, 0x100, URZ ;  /* 0x0000010004067890 */ /* 0x000fe2000fffe03f */
[----:B------:R-:W-:Y:S01]  /*a420*/  UMOV UR7, 0x40000040 ;  /* 0x4000004000077882 */ /* 0x000fe20000000000 */
[----:B------:R-:W-:Y:S02]  /*a430*/  WARPGROUP.DEPBAR.LE gsb0, 0x0 ;  /* 0x00008000000079c5 */ /* 0x000fe40000010000 */
[----:B------:R-:W-:-:S15]  /*a440*/  WARPGROUP.ARRIVE ;  /* 0x00000000000079c5 */ /* 0x000fde0000000000 */
[----:B------:R-:W-:-:S08]  /*a450*/  NOP ;  /* 0x0000000000007918 */ /* 0x000fd00000000000 */
[----:B------:R-:W-:Y:S01]  /*a460*/  HGMMA.64x256x16.F32 R24, R200, gdesc[UR4].tnspB, R24, gsb0 ;  /* 0x43e00004c8187df0 */ /* 0x000fe20008000818 */
[----:B------:R-:W-:Y:S01]  /*a470*/  UIADD3 UR6, UR4, 0x180, URZ ;  /* 0x0000018004067890 */ /* 0x000fe2000fffe03f */
[----:B------:R-:W-:Y:S01]  /*a480*/  UMOV UR7, 0x40000040 ;  /* 0x4000004000077882 */ /* 0x000fe20000000000 */
[----:B------:R-:W-:Y:S01]  /*a490*/  UIADD3 UR4, UR4, 0x200, URZ ;  /* 0x0000020004047890 */ /* 0x000fe2000fffe03f */
[----:B------:R-:W-:Y:S02]  /*a4a0*/  WARPGROUP.DEPBAR.LE gsb0, 0x0 ;  /* 0x00008000000079c5 */ /* 0x000fe40000010000 */
[----:B------:R-:W-:-:S15]  /*a4b0*/  WARPGROUP.ARRIVE ;  /* 0x00000000000079c5 */ /* 0x000fde0000000000 */
[----:B------:R-:W-:-:S07]  /*a4c0*/  NOP ;  /* 0x0000000000007918 */ /* 0x000fce0000000000 */
[----:B------:R-:W-:Y:S01]  /*a4d0*/  HGMMA.64x256x16.F32 R24, R196, gdesc[UR4].tnspB, R24, gsb0 ;  /* 0x43e00004c4187df0 */ /* 0x000fe20008000818 */
[----:B------:R-:W-:Y:S01]  /*a4e0*/  UMOV UR6, UR4 ;  /* 0x0000000400067c82 */ /* 0x000fe20008000000 */
[----:B------:R-:W-:Y:S01]  /*a4f0*/  UMOV UR7, 0x40000040 ;  /* 0x4000004000077882 */ /* 0x000fe20000000000 */
[----:B------:R-:W-:Y:S02]  /*a500*/  WARPGROUP.DEPBAR.LE gsb0, 0x0 ;  /* 0x00008000000079c5 */ /* 0x000fe40000010000 */
[----:B------:R-:W-:-:S15]  /*a510*/  WARPGROUP.ARRIVE ;  /* 0x00000000000079c5 */ /* 0x000fde0000000000 */
[----:B------:R-:W-:-:S08]  /*a520*/  NOP ;  /* 0x0000000000007918 */ /* 0x000fd00000000000 */
[----:B------:R-:W-:Y:S03]  /*a530*/  HGMMA.64x256x16.F32 R24, R192, gdesc[UR4].tnspB, R24, gsb0 ;  /* 0x43e00004c0187df0 */ /* 0x000fe60008000818 */
[----:B------:R-:W-:Y:S02]  /*a540*/  WARPGROUP.DEPBAR.LE gsb0, 0x0 ;  /* 0x00008000000079c5 */ /* 0x000fe40000010000 */
[----:B------:R1:W-:Y:S01]  /*a550*/  @!P1 SYNCS.ARRIVE.TRANS64.RED.A1T0 RZ, [R11+URZ], RZ ;  /* 0x000000ff0bff99a7 */ /* 0x0003e2000810043f */
[-C--:B--2---:R-:W-:Y:S01]  /*a560*/  FMUL.FTZ R24, R24, R5.reuse ;  /* 0x0000000518187220 */ /* 0x084fe20000410000 */
        /* <DEDUP_REMOVED lines=63> */
[-C--:B0-----:R-:W-:Y:S01]  /*a960*/  FMUL.FTZ R26, R26, R4.reuse ;  /* 0x000000041a1a7220 */ /* 0x081fe20000410000 */
        /* <DEDUP_REMOVED lines=62> */
[----:B-1----:R-:W-:-:S07]  /*ad50*/  FMUL.FTZ R151, R151, R4 ;  /* 0x0000000497977220 */ /* 0x002fce0000410000 */
.L_x_12:
[----:B------:R-:W-:Y:S05]  /*ad60*/  @P0 BRA `(.L_x_33) ;  /* 0x0000002000440947 */ /* 0x000fea0003800000 */
[----:B------:R-:W0:Y:S01]  /*ad70*/  S2R R2, SR_TID.X ;  /* 0x0000000000027919 */ /* 0x000e220000002100 */
[----:B------:R-:W1:Y:S01]  /*ad80*/  LDC R8, c[0x0][0xbe8] ;  /* 0x0002fa00ff087b82 */ /* 0x000e620000000800 */
[----:B------:R-:W-:Y:S01]  /*ad90*/  ULDC.64 UR4, c[0x0][0xbd0] ;  /* 0x0002f40000047ab9 */ /* 0x000fe20000000a00 */
[----:B------:R-:W-:Y:S01]  /*ada0*/  ULDC.64 UR6, c[0x0][0xb38] ;  /* 0x0002ce0000067ab9 */ /* 0x000fe20000000a00 */
[----:B------:R-:W-:Y:S01]  /*adb0*/  ULDC.64 UR10, c[0x0][0x208] ;  /* 0x00008200000a7ab9 */ /* 0x000fe20000000a00 */
[----:B------:R-:W-:Y:S04]  /*adc0*/  BSSY B0, `(.L_x_34) ;  /* 0x0000145000007945 */ /* 0x000fe80003800000 */
[----:B------:R-:W2:Y:S08]  /*add0*/  S2UR UR9, SR_CTAID.Z ;  /* 0x00000000000979c3 */ /* 0x000eb00000002700 */
[----:B------:R-:W3:Y:S08]  /*ade0*/  LDC.64 R20, c[0x0][0xbd8] ;  /* 0x0002f600ff147b82 */ /* 0x000ef00000000a00 */
[----:B------:R-:W-:Y:S01]  /*adf0*/  BAR.SYNC.DEFER_BLOCKING 0x1, 0x100 ;  /* 0x0044000000007b1d */ /* 0x000fe20000010000 */
[----:B-1----:R-:W-:-:S07]  /*ae00*/  ISETP.NE.AND P0, PT, R8, 0x1, PT ;  /* 0x000000010800780c */ /* 0x002fce0003f05270 */
[----:B------:R-:W1:Y:S01]  /*ae10*/  S2UR UR8, SR_CTAID.Y ;  /* 0x00000000000879c3 */ /* 0x000e620000002600 */
[----:B0-----:R-:W-:-:S07]  /*ae20*/  VIADD R7, R2, 0xffffff80 ;  /* 0xffffff8002077836 */ /* 0x001fce0000000000 */
[----:B------:R-:W1:Y:S01]  /*ae30*/  LDC R152, c[0x0][0xc50] ;  /* 0x00031400ff987b82 */ /* 0x000e620000000800 */
[----:B------:R-:W-:-:S04]  /*ae40*/  SHF.R.S32.HI R6, RZ, 0x1f, R7 ;  /* 0x0000001fff067819 */ /* 0x000fc80000011407 */
[----:B------:R-:W-:-:S03]  /*ae50*/  LEA.HI R9, R6, R7, RZ, 0x7 ;  /* 0x0000000706097211 */ /* 0x000fc600078f38ff */
[----:B------:R-:W0:Y:S01]  /*ae60*/  @P0 LDC R18, c[0x0][0xbec] ;  /* 0x0002fb00ff120b82 */ /* 0x000e220000000800 */
[----:B------:R-:W-:Y:S02]  /*ae70*/  LEA.HI R6, R6, R7, RZ, 0x2 ;  /* 0x0000000706067211 */ /* 0x000fe400078f10ff */
[----:B------:R-:W-:Y:S02]  /*ae80*/  LOP3.LUT R2, R9, 0xffffff80, RZ, 0xc0, !PT ;  /* 0xffffff8009027812 */ /* 0x000fe400078ec0ff */
[----:B------:R-:W-:Y:S02]  /*ae90*/  LOP3.LUT R6, R6, 0xfffffffc, RZ, 0xc0, !PT ;  /* 0xfffffffc06067812 */ /* 0x000fe400078ec0ff */
[----:B------:R-:W-:Y:S01]  /*aea0*/  SHF.R.S32.HI R12, RZ, 0x7, R9 ;  /* 0x00000007ff0c7819 */ /* 0x000fe20000011409 */
[C---:B------:R-:W-:Y:S01]  /*aeb0*/  IMAD.IADD R2, R7.reuse, 0x1, -R2 ;  /* 0x0000000107027824 */ /* 0x040fe200078e0a02 */
[----:B------:R-:W4:Y:S01]  /*aec0*/  LDC.64 R22, c[0x0][0xb40] ;  /* 0x0002d000ff167b82 */ /* 0x000f220000000a00 */
[----:B------:R-:W-:-:S03]  /*aed0*/  IMAD.IADD R7, R7, 0x1, -R6 ;  /* 0x0000000107077824 */ /* 0x000fc600078e0a06 */
[----:B------:R-:W-:-:S04]  /*aee0*/  SHF.R.S32.HI R11, RZ, 0x1f, R2 ;  /* 0x0000001fff0b7819 */ /* 0x000fc80000011402 */
[----:B------:R-:W-:Y:S01]  /*aef0*/  LEA.HI R10, R11, R2, RZ, 0x2 ;  /* 0x000000020b0a7211 */ /* 0x000fe200078f10ff */
[----:B------:R-:W5:Y:S03]  /*af00*/  @P0 LDC R17, c[0x0][0xbf0] ;  /* 0x0002fc00ff110b82 */ /* 0x000f660000000800 */
[--C-:B------:R-:W-:Y:S02]  /*af10*/  SHF.R.S32.HI R4, RZ, 0x2, R10.reuse ;  /* 0x00000002ff047819 */ /* 0x100fe4000001140a */
[----:B------:R-:W-:-:S03]  /*af20*/  SHF.R.S32.HI R5, RZ, 0x1f, R10 ;  /* 0x0000001fff057819 */ /* 0x000fc6000001140a */
[----:B------:R-:W5:Y:S01]  /*af30*/  @P0 LDC R154, c[0x0][0xbec] ;  /* 0x0002fb00ff9a0b82 */ /* 0x000f620000000800 */
[----:B------:R-:W-:-:S04]  /*af40*/  LEA.HI R5, R5, R4, RZ, 0x3 ;  /* 0x0000000405057211 */ /* 0x000fc800078f18ff */
[----:B------:R-:W-:-:S03]  /*af50*/  LOP3.LUT R5, R5, 0xfffffff8, RZ, 0xc0, !PT ;  /* 0xfffffff805057812 */ /* 0x000fc600078ec0ff */
[----:B------:R-:W5:Y:S01]  /*af60*/  @P0 LDC R153, c[0x0][0xbf0] ;  /* 0x0002fc00ff990b82 */ /* 0x000f620000000800 */
[----:B------:R-:W-:Y:S02]  /*af70*/  IADD3 R6, R4, -R5, RZ ;  /* 0x8000000504067210 */ /* 0x000fe40007ffe0ff */
[----:B------:R-:W-:Y:S02]  /*af80*/  LEA.HI R4, R9, R12, RZ, 0x1 ;  /* 0x0000000c09047211 */ /* 0x000fe400078f08ff */
[----:B------:R-:W1:Y:S01]  /*af90*/  S2R R9, SR_CTAID.X ;  /* 0x0000000000097919 */ /* 0x000e620000002500 */
[----:B------:R-:W-:Y:S02]  /*afa0*/  LEA.HI R5, R11, R2, RZ, 0x5 ;  /* 0x000000020b057211 */ /* 0x000fe400078f28ff */
[----:B------:R-:W-:Y:S02]  /*afb0*/  LOP3.LUT R4, R4, 0x3fffffe, RZ, 0xc0, !PT ;  /* 0x03fffffe04047812 */ /* 0x000fe400078ec0ff */
[----:B------:R-:W-:-:S02]  /*afc0*/  LEA.HI R11, R7, R7, RZ, 0x1 ;  /* 0x00000007070b7211 */ /* 0x000fc400078f08ff */
[----:B------:R-:W-:Y:S01]  /*afd0*/  SHF.R.S32.HI R5, RZ, 0x5, R5 ;  /* 0x00000005ff057819 */ /* 0x000fe20000011405 */
[----:B------:R-:W-:Y:S01]  /*afe0*/  IMAD.IADD R4, R12, 0x1, -R4 ;  /* 0x000000010c047824 */ /* 0x000fe200078e0a04 */
[----:B------:R-:W-:-:S03]  /*aff0*/  LOP3.LUT R12, R11, 0x1ffffffe, RZ, 0xc0, !PT ;  /* 0x1ffffffe0b0c7812 */ /* 0x000fc600078ec0ff */
[----:B------:R-:W-:Y:S02]  /*b000*/  IMAD R5, R5, 0x10, R6 ;  /* 0x0000001005057824 */ /* 0x000fe400078e0206 */
[----:B------:R-:W-:Y:S01]  /*b010*/  IMAD.IADD R11, R7, 0x1, -R12 ;  /* 0x00000001070b7824 */ /* 0x000fe200078e0a0c */
[----:B------:R-:W-:Y:S02]  /*b020*/  SHF.R.S32.HI R12, RZ, 0x1f, R19 ;  /* 0x0000001fff0c7819 */ /* 0x000fe40000011413 */
[----:B------:R-:W-:Y:S01]  /*b030*/  LEA R16, R4, R5, 0x6 ;  /* 0x0000000504107211 */ /* 0x000fe200078e30ff */
[----:B------:R-:W-:-:S04]  /*b040*/  IMAD.WIDE.U32 R4, R19, UR4, RZ ;  /* 0x0000000413047c25 */ /* 0x000fc8000f8e00ff */
[C---:B------:R-:W-:Y:S01]  /*b050*/  IMAD R6, R12.reuse, UR4, RZ ;  /* 0x000000040c067c24 */ /* 0x040fe2000f8e02ff */
[----:B--2---:R-:W-:Y:S01]  /*b060*/  USHF.R.S32.HI UR4, URZ, 0x1f, UR9 ;  /* 0x0000001f3f047899 */ /* 0x004fe20008011409 */
[----:B------:R-:W-:Y:S02]  /*b070*/  IMAD R12, R12, UR6, RZ ;  /* 0x000000060c0c7c24 */ /* 0x000fe4000f8e02ff */
[C---:B------:R-:W-:Y:S02]  /*b080*/  IMAD R13, R19.reuse, UR5, R6 ;  /* 0x00000005130d7c24 */ /* 0x040fe4000f8e0206 */
[----:B------:R-:W-:-:S04]  /*b090*/  IMAD.WIDE.U32 R6, R19, UR6, RZ ;  /* 0x0000000613067c25 */ /* 0x000fc8000f8e00ff */
[----:B------:R-:W-:Y:S02]  /*b0a0*/  IMAD.IADD R5, R5, 0x1, R13 ;  /* 0x0000000105057824 */ /* 0x000fe400078e020d */
[----:B------:R-:W-:Y:S01]  /*b0b0*/  IMAD R13, R19, UR7, R12 ;  /* 0x00000007130d7c24 */ /* 0x000fe2000f8e020c */
[----:B------:R-:W-:Y:S01]  /*b0c0*/  ULDC.64 UR6, c[0x0][0xb48] ;  /* 0x0002d20000067ab9 */ /* 0x000fe20000000a00 */
[----:B------:R-:W-:Y:S02]  /*b0d0*/  IMAD R12, R11, 0x8, R16 ;  /* 0x000000080b0c7824 */ /* 0x000fe400078e0210 */
[----:B---3--:R-:W-:Y:S01]  /*b0e0*/  IMAD R14, R20, UR4, RZ ;  /* 0x00000004140e7c24 */ /* 0x008fe2000f8e02ff */
[----:B------:R-:W-:Y:S01]  /*b0f0*/  IADD3 R7, R7, R13, RZ ;  /* 0x0000000d07077210 */ /* 0x000fe20007ffe0ff */
[----:B-1----:R-:W-:Y:S02]  /*b100*/  IMAD R11, R9, 0x80, R12 ;  /* 0x00000080090b7824 */ /* 0x002fe400078e020c */
[----:B------:R-:W-:-:S02]  /*b110*/  IMAD.MOV R19, RZ, RZ, -R19 ;  /* 0x000000ffff137224 */ /* 0x000fc400078e0a13 */
[----:B0-----:R-:W-:-:S04]  /*b120*/  @P0 IMAD.HI.U32 R12, R11, R18, RZ ;  /* 0x000000120b0c0227 */ /* 0x001fc800078e00ff */
[----:B------:R-:W-:Y:S02]  /*b130*/  IMAD R15, R21, UR9, R14 ;  /* 0x00000009150f7c24 */ /* 0x000fe4000f8e020e */
[----:B----4-:R-:W-:Y:S01]  /*b140*/  IMAD R14, R22, UR4, RZ ;  /* 0x00000004160e7c24 */ /* 0x010fe2000f8e02ff */
[----:B------:R-:W-:Y:S01]  /*b150*/  ULDC.64 UR4, c[0x0][0xbe0] ;  /* 0x0002f80000047ab9 */ /* 0x000fe20000000a00 */
[----:B------:R-:W-:Y:S02]  /*b160*/  IMAD R21, R152, R19, UR8 ;  /* 0x0000000898157e24 */ /* 0x000fe4000f8e0213 */
[----:B------:R-:W-:-:S04]  /*b170*/  IMAD.WIDE.U32 R4, R20, UR9, R4 ;  /* 0x0000000914047c25 */ /* 0x000fc8000f8e0004 */
[----:B------:R-:W-:Y:S01]  /*b180*/  IMAD.MOV.U32 R13, RZ, RZ, R11 ;  /* 0x000000ffff0d7224 */ /* 0x000fe200078e000b */
[----:B-----5:R-:W-:Y:S01]  /*b190*/  @P0 SHF.R.U32.HI R13, RZ, R17, R12 ;  /* 0x00000011ff0d0219 */ /* 0x020fe2000001160c */
[----:B------:R-:W-:Y:S01]  /*b1a0*/  IMAD R17, R23, UR9, R14 ;  /* 0x0000000917117c24 */ /* 0x000fe2000f8e020e */
[----:B------:R-:W-:Y:S01]  /*b1b0*/  SHF.R.S32.HI R14, RZ, 0x1f, R21 ;  /* 0x0000001fff0e7819 */ /* 0x000fe20000011415 */
[----:B------:R-:W-:Y:S01]  /*b1c0*/  IMAD.WIDE.U32 R6, R22, UR9, R6 ;  /* 0x0000000916067c25 */ /* 0x000fe2000f8e0006 */
[----:B------:R-:W-:-:S03]  /*b1d0*/  ULDC.64 UR8, c[0x0][0xb28] ;  /* 0x0002ca0000087ab9 */ /* 0x000fc60000000a00 */
[----:B------:R-:W-:Y:S01]  /*b1e0*/  IMAD.IADD R5, R5, 0x1, R15 ;  /* 0x0000000105057824 */ /* 0x000fe200078e020f */
[----:B------:R-:W-:Y:S01]  /*b1f0*/  MOV R15, R11 ;  /* 0x0000000b000f7202 */ /* 0x000fe20000000f00 */
[----:B------:R-:W-:-:S04]  /*b200*/  @P0 IMAD.HI.U32 R154, R11, R154, RZ ;  /* 0x0000009a0b9a0227 */ /* 0x000fc800078e00ff */
[----:B------:R-:W-:Y:S01]  /*b210*/  IMAD.IADD R7, R7, 0x1, R17 ;  /* 0x0000000107077824 */ /* 0x000fe200078e0211 */
[----:B------:R-:W-:Y:S01]  /*b220*/  @P0 SHF.R.U32.HI R15, RZ, R153, R154 ;  /* 0x00000099ff0f0219 */ /* 0x000fe2000001169a */
[C---:B------:R-:W-:Y:S02]  /*b230*/  IMAD R12, R14.reuse, UR4, RZ ;  /* 0x000000040e0c7c24 */ /* 0x040fe4000f8e02ff */
[----:B------:R-:W-:Y:S02]  /*b240*/  IMAD R17, R14, UR6, RZ ;  /* 0x000000060e117c24 */ /* 0x000fe4000f8e02ff */
[----:B------:R-:W-:-:S04]  /*b250*/  IMAD.WIDE.U32 R4, R21, UR4, R4 ;  /* 0x0000000415047c25 */ /* 0x000fc8000f8e0004 */
[----:B------:R-:W-:Y:S01]  /*b260*/  IMAD R14, R21, UR5, R12 ;  /* 0x00000005150e7c24 */ /* 0x000fe2000f8e020c */
[----:B------:R-:W-:Y:S01]  /*b270*/  IADD3 R4, P0, R13, R4, RZ ;  /* 0x000000040d047210 */ /* 0x000fe20007f1e0ff */
[C---:B------:R-:W-:Y:S01]  /*b280*/  IMAD R19, R21.reuse, UR7, R17 ;  /* 0x0000000715137c24 */ /* 0x040fe2000f8e0211 */
[--C-:B------:R-:W-:Y:S01]  /*b290*/  SHF.R.S32.HI R17, RZ, 0x1f, R13.reuse ;  /* 0x0000001fff117819 */ /* 0x100fe2000001140d */
[----:B------:R-:W-:Y:S01]  /*b2a0*/  IMAD.MOV R13, RZ, RZ, -R13 ;  /* 0x000000ffff0d7224 */ /* 0x000fe200078e0a0d */
[----:B------:R-:W-:Y:S01]  /*b2b0*/  SHF.R.S32.HI R12, RZ, 0x1f, R15 ;  /* 0x0000001fff0c7819 */ /* 0x000fe2000001140f */
[----:B------:R-:W-:Y:S01]  /*b2c0*/  ULDC.64 UR4, c[0x0][0xb30] ;  /* 0x0002cc0000047ab9 */ /* 0x000fe20000000a00 */
[----:B------:R-:W-:Y:S01]  /*b2d0*/  IMAD.WIDE.U32 R6, R21, UR6, R6 ;  /* 0x0000000615067c25 */ /* 0x000fe2000f8e0006 */
[----:B------:R-:W-:Y:S01]  /*b2e0*/  IADD3.X R5, R17, R5, R14, P0, !PT ;  /* 0x0000000511057210 */ /* 0x000fe200007fe40e */
[----:B------:R-:W-:Y:S02]  /*b2f0*/  ULDC.64 UR6, c[0x0][0xbc8] ;  /* 0x0002f20000067ab9 */ /* 0x000fe40000000a00 */
[----:B------:R-:W-:Y:S01]  /*b300*/  IMAD.MOV R18, RZ, RZ, -R15 ;  /* 0x000000ffff127224 */ /* 0x000fe200078e0a0f */
[----:B------:R-:W-:Y:S01]  /*b310*/  IADD3 R7, R7, R19, RZ ;  /* 0x0000001307077210 */ /* 0x000fe20007ffe0ff */
[----:B------:R-:W-:-:S02]  /*b320*/  IMAD R12, R12, UR4, RZ ;  /* 0x000000040c0c7c24 */ /* 0x000fc4000f8e02ff */
[C-C-:B------:R-:W-:Y:S02]  /*b330*/  IMAD R13, R8.reuse, R13, R11.reuse ;  /* 0x0000000d080d7224 */ /* 0x140fe400078e020b */
[----:B------:R-:W-:Y:S02]  /*b340*/  IMAD R11, R8, R18, R11 ;  /* 0x00000012080b7224 */ /* 0x000fe400078e020b */
[C---:B------:R-:W-:Y:S01]  /*b350*/  IMAD R17, R15.reuse, UR5, R12 ;  /* 0x000000050f117c24 */ /* 0x040fe2000f8e020c */
[----:B------:R-:W-:Y:S01]  /*b360*/  SHF.R.S32.HI R12, RZ, 0x1f, R13 ;  /* 0x0000001fff0c7819 */ /* 0x000fe2000001140d */
[----:B------:R-:W-:Y:S01]  /*b370*/  IMAD.WIDE.U32 R6, R15, UR4, R6 ;  /* 0x000000040f067c25 */ /* 0x000fe2000f8e0006 */
[----:B------:R-:W-:Y:S01]  /*b380*/  SHF.R.S32.HI R14, RZ, 0x1f, R11 ;  /* 0x0000001fff0e7819 */ /* 0x000fe2000001140b */
[----:B------:R-:W0:Y:S01]  /*b390*/  S2UR UR5, SR_CgaCtaId ;  /* 0x00000000000579c3 */ /* 0x000e220000008800 */
[----:B------:R-:W-:Y:S01]  /*b3a0*/  UMOV UR4, 0x400 ;  /* 0x0000040000047882 */ /* 0x000fe20000000000 */
[----:B------:R-:W-:-:S02]  /*b3b0*/  IMAD R12, R12, UR6, RZ ;  /* 0x000000060c0c7c24 */ /* 0x000fc4000f8e02ff */
[----:B------:R-:W-:Y:S02]  /*b3c0*/  IMAD.IADD R7, R7, 0x1, R17 ;  /* 0x0000000107077824 */ /* 0x000fe400078e0211 */
[----:B------:R-:W-:Y:S02]  /*b3d0*/  IMAD R14, R14, UR8, RZ ;  /* 0x000000080e0e7c24 */ /* 0x000fe4000f8e02ff */
[C---:B------:R-:W-:Y:S02]  /*b3e0*/  IMAD R15, R13.reuse, UR7, R12 ;  /* 0x000000070d0f7c24 */ /* 0x040fe4000f8e020c */
[----:B------:R-:W-:Y:S01]  /*b3f0*/  IMAD.WIDE.U32 R4, R13, UR6, R4 ;  /* 0x000000060d047c25 */ /* 0x000fe2000f8e0004 */
[----:B------:R-:W-:-:S03]  /*b400*/  ULDC.64 UR6, c[0x0][0xba8] ;  /* 0x0002ea0000067ab9 */ /* 0x000fc60000000a00 */
[C---:B------:R-:W-:Y:S01]  /*b410*/  IMAD R17, R11.reuse, UR9, R14 ;  /* 0x000000090b117c24 */ /* 0x040fe2000f8e020e */
[----:B------:R-:W-:Y:S01]  /*b420*/  LEA R18, P0, R4, UR6, 0x2 ;  /* 0x0000000604127c11 */ /* 0x000fe2000f8010ff */
[----:B------:R-:W-:Y:S01]  /*b430*/  IMAD.WIDE.U32 R12, R11, UR8, R6 ;  /* 0x000000080b0c7c25 */ /* 0x000fe2000f8e0006 */
[----:B------:R-:W-:Y:S01]  /*b440*/  ULDC.64 UR8, c[0x0][0xb00] ;  /* 0x0002c00000087ab9 */ /* 0x000fe20000000a00 */
[----:B------:R-:W-:Y:S01]  /*b450*/  LEA R11, R9, R16, 0x7 ;  /* 0x00000010090b7211 */ /* 0x000fe200078e38ff */
[----:B------:R-:W-:Y:S01]  /*b460*/  ULDC UR6, c[0x0][0xa88] ;  /* 0x0002a20000067ab9 */ /* 0x000fe20000000800 */
[----:B------:R-:W-:Y:S01]  /*b470*/  IMAD.IADD R5, R5, 0x1, R15 ;  /* 0x0000000105057824 */ /* 0x000fe200078e020f */
[----:B------:R-:W-:Y:S01]  /*b480*/  LEA R6, P1, R12, UR8, 0x2 ;  /* 0x000000080c067c11 */ /* 0x000fe2000f8210ff */
[----:B------:R-:W-:Y:S01]  /*b490*/  IMAD.IADD R7, R13, 0x1, R17 ;  /* 0x000000010d077824 */ /* 0x000fe200078e0211 */
[----:B------:R-:W-:Y:S01]  /*b4a0*/  SHFL.IDX PT, R14, R18, 0x1, 0x1c1f ;  /* 0x003c1f00120e7f89 */ /* 0x000fe200000e0000 */
[----:B0-----:R-:W-:Y:S01]  /*b4b0*/  ULEA UR4, UR5, UR4, 0x18 ;  /* 0x0000000405047291 */ /* 0x001fe2000f8ec03f */
[----:B------:R-:W-:Y:S01]  /*b4c0*/  LEA.HI.X R17, R4, UR7, R5, 0x2, P0 ;  /* 0x0000000704117c11 */ /* 0x000fe200080f1405 */
[----:B------:R-:W-:Y:S01]  /*b4d0*/  IMAD R8, R8, UR6, RZ ;  /* 0x0000000608087c24 */ /* 0x000fe2000f8e02ff */
[----:B------:R-:W-:Y:S01]  /*b4e0*/  LEA.HI.X R7, R12, UR9, R7, 0x2, P1 ;  /* 0x000000090c077c11 */ /* 0x000fe200088f1407 */
[C---:B------:R-:W-:Y:S01]  /*b4f0*/  VIADD R9, R11.reuse, 0x8 ;  /* 0x000000080b097836 */ /* 0x040fe20000000000 */
[----:B------:R-:W-:Y:S01]  /*b500*/  SHFL.IDX PT, R12, R18, RZ, 0x1c1f ;  /* 0x001c1fff120c7589 */ /* 0x000fe200000e0000 */
[----:B------:R-:W-:Y:S01]  /*b510*/  LOP3.LUT P0, RZ, R2, 0x3, RZ, 0xc0, !PT ;  /* 0x0000000302ff7812 */ /* 0x000fe2000780c0ff */
[----:B------:R-:W-:Y:S01]  /*b520*/  UIADD3 UR4, UR4, 0x38820, URZ ;  /* 0x0003882004047890 */ /* 0x000fe2000fffe03f */
[CC--:B------:R-:W-:Y:S01]  /*b530*/  ISETP.GE.AND P2, PT, R11.reuse, R8.reuse, PT ;  /* 0x000000080b00720c */ /* 0x0c0fe20003f46270 */
[----:B------:R-:W0:Y:S01]  /*b540*/  SHFL.IDX PT, R13, R17, RZ, 0x1c1f ;  /* 0x001c1fff110d7589 */ /* 0x000e2200000e0000 */
[-C--:B------:R-:W-:Y:S01]  /*b550*/  ISETP.GE.OR P1, PT, R11, R8.reuse, P0 ;  /* 0x000000080b00720c */ /* 0x080fe20000726670 */
[----:B------:R-:W-:Y:S01]  /*b560*/  UPRMT UR4, URZ, 0x654, UR4 ;  /* 0x000006543f047896 */ /* 0x000fe20008000004 */
[----:B------:R-:W-:Y:S01]  /*b570*/  ISETP.GE.OR P0, PT, R9, R8, P0 ;  /* 0x000000080900720c */ /* 0x000fe20000706670 */
[----:B------:R1:W2:Y:S04]  /*b580*/  SHFL.IDX PT, R15, R17, 0x1, 0x1c1f ;  /* 0x003c1f00110f7f89 */ /* 0x0002a800000e0000 */
[----:B------:R3:W4:Y:S03]  /*b590*/  SHFL.IDX PT, R4, R6, RZ, 0x1c1f ;  /* 0x001c1fff06047589 */ /* 0x00072600000e0000 */
[----:B------:R-:W-:Y:S01]  /*b5a0*/  SYNCS.ARRIVE.TRANS64.RED.A1T0 RZ, [UR4], RZ ;  /* 0x000000ffffff79a7 */ /* 0x000fe20008100404 */
[----:B-1----:R-:W-:Y:S01]  /*b5b0*/  LOP3.LUT R17, R10, 0x7ffffffc, RZ, 0xc0, !PT ;  /* 0x7ffffffc0a117812 */ /* 0x002fe200078ec0ff */
[----:B------:R3:W1:Y:S04]  /*b5c0*/  SHFL.IDX PT, R5, R7, RZ, 0x1c1f ;  /* 0x001c1fff07057589 */ /* 0x00066800000e0000 */
[----:B------:R-:W-:-:S04]  /*b5d0*/  IMAD.IADD R2, R2, 0x1, -R17 ;  /* 0x0000000102027824 */ /* 0x000fc800078e0a11 */
[----:B------:R-:W-:Y:S01]  /*b5e0*/  IMAD.SHL.U32 R2, R2, 0x2, RZ ;  /* 0x0000000202027824 */ /* 0x000fe200078e00ff */
[----:B0-----:R3:W-:Y:S04]  /*b5f0*/  @!P1 ST.E desc[UR10][R12.64], R0 ;  /* 0x000000000c009985 */ /* 0x0017e8000c10190a */
[----:B--2---:R3:W-:Y:S01]  /*b600*/  @!P0 ST.E desc[UR10][R14.64], R3 ;  /* 0x000000030e008985 */ /* 0x0047e2000c10190a */
[----:B------:R-:W-:Y:S05]  /*b610*/  @P2 BRA `(.L_x_35) ;  /* 0x0000000800fc2947 */ /* 0x000fea0003800000 */
[C---:B---3--:R-:W-:Y:S01]  /*b620*/  VIADD R3, R2.reuse, 0x10 ;  /* 0x0000001002037836 */ /* 0x048fe20000000000 */
[C---:B------:R-:W-:Y:S01]  /*b630*/  IADD3 R0, R2.reuse, 0x8, RZ ;  /* 0x0000000802007810 */ /* 0x040fe20007ffe0ff */
[C---:B------:R-:W-:Y:S01]  /*b640*/  VIADD R10, R2.reuse, 0x18 ;  /* 0x00000018020a7836 */ /* 0x040fe20000000000 */
[----:B------:R-:W-:Y:S01]  /*b650*/  ULDC UR4, c[0x0][0xac8] ;  /* 0x0002b20000047ab9 */ /* 0x000fe20000000800 */
[----:B------:R-:W-:Y:S01]  /*b660*/  VIADD R18, R2, 0x20 ;  /* 0x0000002002127836 */ /* 0x000fe20000000000 */
[----:B------:R-:W-:Y:S01]  /*b670*/  ISETP.GE.AND P3, PT, R0, UR4, PT ;  /* 0x0000000400007c0c */ /* 0x000fe2000bf66270 */
[----:B------:R-:W-:Y:S01]  /*b680*/  ULDC.64 UR6, c[0x0][0x208] ;  /* 0x0000820000067ab9 */ /* 0x000fe20000000a00 */
[----:B------:R-:W-:Y:S01]  /*b690*/  ISETP.GE.AND P4, PT, R3, UR4, PT ;  /* 0x0000000403007c0c */ /* 0x000fe2000bf86270 */
[----:B------:R-:W-:Y:S01]  /*b6a0*/  VIADD R20, R2, 0x40 ;  /* 0x0000004002147836 */ /* 0x000fe20000000000 */
[----:B------:R-:W-:Y:S01]  /*b6b0*/  ISETP.GE.AND P5, PT, R10, UR4, PT ;  /* 0x000000040a007c0c */ /* 0x000fe2000bfa6270 */
[C---:B------:R-:W-:Y:S01]  /*b6c0*/  VIADD R22, R2.reuse, 0x50 ;  /* 0x0000005002167836 */ /* 0x040fe20000000000 */
[C---:B------:R-:W-:Y:S01]  /*b6d0*/  ISETP.GE.AND P2, PT, R2.reuse, UR4, PT ;  /* 0x0000000402007c0c */ /* 0x040fe2000bf46270 */
[C---:B------:R-:W-:Y:S01]  /*b6e0*/  VIADD R23, R2.reuse, 0x58 ;  /* 0x0000005802177836 */ /* 0x040fe20000000000 */
[----:B------:R-:W-:-:S02]  /*b6f0*/  IADD3 R19, R2, 0x28, RZ ;  /* 0x0000002802137810 */ /* 0x000fc40007ffe0ff */
[----:B------:R-:W-:Y:S02]  /*b700*/  ISETP.GE.AND P0, PT, R18, UR4, PT ;  /* 0x0000000412007c0c */ /* 0x000fe4000bf06270 */
[----:B------:R-:W-:Y:S02]  /*b710*/  ISETP.GE.AND P1, PT, R19, UR4, PT ;  /* 0x0000000413007c0c */ /* 0x000fe4000bf26270 */
[----:B------:R-:W-:Y:S02]  /*b720*/  @!P3 LEA.HI R0, R0, R0, RZ, 0x1 ;  /* 0x000000000000b211 */ /* 0x000fe400078f08ff */
[----:B------:R-:W-:Y:S02]  /*b730*/  @!P4 LEA.HI R3, R3, R3, RZ, 0x1 ;  /* 0x000000030303c211 */ /* 0x000fe400078f08ff */
[----:B------:R-:W-:Y:S02]  /*b740*/  @!P5 LEA.HI R10, R10, R10, RZ, 0x1 ;  /* 0x0000000a0a0ad211 */ /* 0x000fe400078f08ff */
[----:B------:R-:W-:Y:S01]  /*b750*/  @!P3 LOP3.LUT R13, R0, 0xfffffffe, RZ, 0xc0, !PT ;  /* 0xfffffffe000db812 */ /* 0x000fe200078ec0ff */
[----:B------:R-:W-:Y:S01]  /*b760*/  VIADD R0, R2, 0x30 ;  /* 0x0000003002007836 */ /* 0x000fe20000000000 */
[----:B------:R-:W-:-:S02]  /*b770*/  @!P4 LOP3.LUT R3, R3, 0xfffffffe, RZ, 0xc0, !PT ;  /* 0xfffffffe0303c812 */ /* 0x000fc400078ec0ff */
[----:B------:R-:W-:Y:S01]  /*b780*/  @!P5 LOP3.LUT R17, R10, 0xfffffffe, RZ, 0xc0, !PT ;  /* 0xfffffffe0a11d812 */ /* 0x000fe200078ec0ff */
[C-C-:B-1--4-:R-:W-:Y:S01]  /*b790*/  @!P2 IMAD.WIDE R10, R2.reuse, 0x4, R4.reuse ;  /* 0x00000004020aa825 */ /* 0x152fe200078e0204 */
[----:B------:R-:W-:Y:S02]  /*b7a0*/  IADD3 R21, R2, 0x48, RZ ;  /* 0x0000004802157810 */ /* 0x000fe40007ffe0ff */
[----:B------:R-:W-:Y:S01]  /*b7b0*/  ISETP.GE.AND P6, PT, R22, UR4, PT ;  /* 0x0000000416007c0c */ /* 0x000fe2000bfc6270 */
[--C-:B------:R-:W-:Y:S01]  /*b7c0*/  @!P3 IMAD.WIDE R12, R13, 0x4, R4.reuse ;  /* 0x000000040d0cb825 */ /* 0x100fe200078e0204 */
[----:B------:R0:W-:Y:S01]  /*b7d0*/  @!P2 ST.E.64 desc[UR6][R10.64], R24 ;  /* 0x000000180a00a985 */ /* 0x0001e2000c101b06 */
[----:B------:R-:W-:Y:S02]  /*b7e0*/  ISETP.GE.AND P2, PT, R0, UR4, PT ;  /* 0x0000000400007c0c */ /* 0x000fe4000bf46270 */
[----:B------:R-:W-:Y:S01]  /*b7f0*/  @!P4 IMAD.WIDE R14, R3, 0x4, R4 ;  /* 0x00000004030ec825 */ /* 0x000fe200078e0204 */
[----:B------:R1:W-:Y:S01]  /*b800*/  @!P3 ST.E.64 desc[UR6][R12.64], R28 ;  /* 0x0000001c0c00b985 */ /* 0x0003e2000c101b06 */
[----:B------:R-:W-:-:S02]  /*b810*/  @!P0 LEA.HI R18, R18, R18, RZ, 0x1 ;  /* 0x0000001212128211 */ /* 0x000fc400078f08ff */
[----:B------:R-:W-:Y:S01]  /*b820*/  VIADD R3, R2, 0x38 ;  /* 0x0000003802037836 */ /* 0x000fe20000000000 */
[----:B------:R2:W-:Y:S01]  /*b830*/  @!P4 ST.E.64 desc[UR6][R14.64], R32 ;  /* 0x000000200e00c985 */ /* 0x0005e2000c101b06 */
[----:B------:R-:W-:Y:S01]  /*b840*/  @!P5 IMAD.WIDE R16, R17, 0x4, R4 ;  /* 0x000000041110d825 */ /* 0x000fe200078e0204 */
[----:B------:R-:W-:Y:S02]  /*b850*/  ISETP.GE.AND P4, PT, R20, UR4, PT ;  /* 0x0000000414007c0c */ /* 0x000fe4000bf86270 */
[----:B------:R-:W-:Y:S02]  /*b860*/  ISETP.GE.AND P3, PT, R3, UR4, PT ;  /* 0x0000000403007c0c */ /* 0x000fe4000bf66270 */
[----:B------:R3:W-:Y:S01]  /*b870*/  @!P5 ST.E.64 desc[UR6][R16.64], R36 ;  /* 0x000000241000d985 */ /* 0x0007e2000c101b06 */
[----:B------:R-:W-:Y:S01]  /*b880*/  ISETP.GE.AND P5, PT, R21, UR4, PT ;  /* 0x0000000415007c0c */ /* 0x000fe2000bfa6270 */
[----:B0-----:R-:W-:Y:S01]  /*b890*/  VIADD R24, R2, 0x60 ;  /* 0x0000006002187836 */ /* 0x001fe20000000000 */
[----:B------:R-:W-:-:S02]  /*b8a0*/  @!P1 LEA.HI R19, R19, R19, RZ, 0x1 ;  /* 0x0000001313139211 */ /* 0x000fc400078f08ff */
[----:B------:R-:W-:Y:S02]  /*b8b0*/  @!P0 LOP3.LUT R11, R18, 0xfffffffe, RZ, 0xc0, !PT ;  /* 0xfffffffe120b8812 */ /* 0x000fe400078ec0ff */
[----:B-1----:R-:W-:Y:S02]  /*b8c0*/  @!P1 LOP3.LUT R13, R19, 0xfffffffe, RZ, 0xc0, !PT ;  /* 0xfffffffe130d9812 */ /* 0x002fe400078ec0ff */
[----:B------:R-:W-:Y:S01]  /*b8d0*/  @!P2 LEA.HI R0, R0, R0, RZ, 0x1 ;  /* 0x000000000000a211 */ /* 0x000fe200078f08ff */
[--C-:B------:R-:W-:Y:S01]  /*b8e0*/  @!P0 IMAD.WIDE R10, R11, 0x4, R4.reuse ;  /* 0x000000040b0a8825 */ /* 0x100fe200078e0204 */
[----:B--2---:R-:W-:Y:S02]  /*b8f0*/  @!P3 LEA.HI R14, R3, R3, RZ, 0x1 ;  /* 0x00000003030eb211 */ /* 0x004fe400078f08ff */
[----:B------:R-:W-:Y:S01]  /*b900*/  @!P4 LEA.HI R20, R20, R20, RZ, 0x1 ;  /* 0x000000141414c211 */ /* 0x000fe200078f08ff */
[----:B------:R-:W-:Y:S01]  /*b910*/  @!P1 IMAD.WIDE R12, R13, 0x4, R4 ;  /* 0x000000040d0c9825 */ /* 0x000fe200078e0204 */
[----:B------:R-:W-:Y:S01]  /*b920*/  @!P5 LEA.HI R21, R21, R21, RZ, 0x1 ;  /* 0x000000151515d211 */ /* 0x000fe200078f08ff */
[----:B------:R0:W-:Y:S01]  /*b930*/  @!P0 ST.E.64 desc[UR6][R10.64], R40 ;  /* 0x000000280a008985 */ /* 0x0001e2000c101b06 */
[----:B------:R-:W-:-:S02]  /*b940*/  @!P6 LEA.HI R22, R22, R22, RZ, 0x1 ;  /* 0x000000161616e211 */ /* 0x000fc400078f08ff */
[----:B------:R-:W-:Y:S01]  /*b950*/  @!P2 LOP3.LUT R3, R0, 0xfffffffe, RZ, 0xc0, !PT ;  /* 0xfffffffe0003a812 */ /* 0x000fe200078ec0ff */
[----:B------:R1:W-:Y:S01]  /*b960*/  @!P1 ST.E.64 desc[UR6][R12.64], R44 ;  /* 0x0000002c0c009985 */ /* 0x0003e2000c101b06 */
[----:B------:R-:W-:Y:S02]  /*b970*/  @!P3 LOP3.LUT R15, R14, 0xfffffffe, RZ, 0xc0, !PT ;  /* 0xfffffffe0e0fb812 */ /* 0x000fe400078ec0ff */
[----:B---3--:R-:W-:Y:S01]  /*b980*/  @!P4 LOP3.LUT R17, R20, 0xfffffffe, RZ, 0xc0, !PT ;  /* 0xfffffffe1411c812 */ /* 0x008fe200078ec0ff */
[----:B------:R-:W-:Y:S01]  /*b990*/  VIADD R20, R2, 0x78 ;  /* 0x0000007802147836 */ /* 0x000fe20000000000 */
[----:B------:R-:W-:Y:S02]  /*b9a0*/  @!P5 LOP3.LUT R21, R21, 0xfffffffe, RZ, 0xc0, !PT ;  /* 0xfffffffe1515d812 */ /* 0x000fe400078ec0ff */
[----:B------:R-:W-:Y:S02]  /*b9b0*/  @!P6 LOP3.LUT R19, R22, 0xfffffffe, RZ, 0xc0, !PT ;  /* 0xfffffffe1613e812 */ /* 0x000fe400078ec0ff */
[----:B------:R-:W-:Y:S01]  /*b9c0*/  ISETP.GE.AND P1, PT, R23, UR4, PT ;  /* 0x0000000417007c0c */ /* 0x000fe2000bf26270 */
[----:B0-----:R-:W-:Y:S01]  /*b9d0*/  @!P2 IMAD.WIDE R10, R3, 0x4, R4 ;  /* 0x00000004030aa825 */ /* 0x001fe200078e0204 */
[----:B------:R-:W-:-:S02]  /*b9e0*/  ISETP.GE.AND P0, PT, R24, UR4, PT ;  /* 0x0000000418007c0c */ /* 0x000fc4000bf06270 */
[C---:B------:R-:W-:Y:S01]  /*b9f0*/  IADD3 R0, R2.reuse, 0x68, RZ ;  /* 0x0000006802007810 */ /* 0x040fe20007ffe0ff */
[--C-:B-1----:R-:W-:Y:S01]  /*ba00*/  @!P3 IMAD.WIDE R12, R15, 0x4, R4.reuse ;  /* 0x000000040f0cb825 */ /* 0x102fe200078e0204 */
[----:B------:R0:W-:Y:S01]  /*ba10*/  @!P2 ST.E.64 desc[UR6][R10.64], R48 ;  /* 0x000000300a00a985 */ /* 0x0001e2000c101b06 */
[----:B------:R-:W-:Y:S02]  /*ba20*/  IADD3 R22, R2, 0x88, RZ ;  /* 0x0000008802167810 */ /* 0x000fe40007ffe0ff */
[--C-:B------:R-:W-:Y:S01]  /*ba30*/  @!P4 IMAD.WIDE R14, R17, 0x4, R4.reuse ;  /* 0x00000004110ec825 */ /* 0x100fe200078e0204 */
[----:B------:R1:W-:Y:S01]  /*ba40*/  @!P3 ST.E.64 desc[UR6][R12.64], R52 ;  /* 0x000000340c00b985 */ /* 0x0003e2000c101b06 */
[----:B------:R-:W-:Y:S02]  /*ba50*/  ISETP.GE.AND P2, PT, R0, UR4, PT ;  /* 0x0000000400007c0c */ /* 0x000fe4000bf46270 */
[----:B------:R-:W-:Y:S01]  /*ba60*/  @!P5 IMAD.WIDE R16, R21, 0x4, R4 ;  /* 0x000000041510d825 */ /* 0x000fe200078e0204 */
[----:B------:R2:W-:Y:S01]  /*ba70*/  @!P4 ST.E.64 desc[UR6][R14.64], R56 ;  /* 0x000000380e00c985 */ /* 0x0005e2000c101b06 */
[----:B------:R-:W-:-:S02]  /*ba80*/  ISETP.GE.AND P3, PT, R22, UR4, PT ;  /* 0x0000000416007c0c */ /* 0x000fc4000bf66270 */
[----:B------:R-:W-:Y:S01]  /*ba90*/  @!P6 IMAD.WIDE R18, R19, 0x4, R4 ;  /* 0x000000041312e825 */ /* 0x000fe200078e0204 */
[----:B------:R3:W-:Y:S01]  /*baa0*/  @!P5 ST.E.64 desc[UR6][R16.64], R60 ;  /* 0x0000003c1000d985 */ /* 0x0007e2000c101b06 */
[----:B------:R-:W-:Y:S02]  /*bab0*/  ISETP.GE.AND P5, PT, R20, UR4, PT ;  /* 0x0000000414007c0c */ /* 0x000fe4000bfa6270 */
[C---:B------:R-:W-:Y:S01]  /*bac0*/  VIADD R3, R2.reuse, 0x70 ;  /* 0x0000007002037836 */ /* 0x040fe20000000000 */
[----:B------:R4:W-:Y:S01]  /*bad0*/  @!P6 ST.E.64 desc[UR6][R18.64], R64 ;  /* 0x000000401200e985 */ /* 0x0009e2000c101b06 */
[----:B------:R-:W-:Y:S01]  /*bae0*/  VIADD R21, R2, 0x80 ;  /* 0x0000008002157836 */ /* 0x000fe20000000000 */
[----:B------:R-:W-:Y:S02]  /*baf0*/  @!P1 LEA.HI R23, R23, R23, RZ, 0x1 ;  /* 0x0000001717179211 */ /* 0x000fe400078f08ff */
[----:B------:R-:W-:Y:S02]  /*bb00*/  ISETP.GE.AND P6, PT, R3, UR4, PT ;  /* 0x0000000403007c0c */ /* 0x000fe4000bfc6270 */
[----:B------:R-:W-:-:S02]  /*bb10*/  ISETP.GE.AND P4, PT, R21, UR4, PT ;  /* 0x0000000415007c0c */ /* 0x000fc4000bf86270 */
[----:B------:R-:W-:Y:S02]  /*bb20*/  @!P0 LEA.HI R24, R24, R24, RZ, 0x1 ;  /* 0x0000001818188211 */ /* 0x000fe400078f08ff */
[----:B0-----:R-:W-:Y:S01]  /*bb30*/  @!P1 LOP3.LUT R11, R23, 0xfffffffe, RZ, 0xc0, !PT ;  /* 0xfffffffe170b9812 */ /* 0x001fe200078ec0ff */
[----:B------:R-:W-:Y:S01]  /*bb40*/  VIADD R23, R2, 0x90 ;  /* 0x0000009002177836 */ /* 0x000fe20000000000 */
[----:B-1----:R-:W-:Y:S01]  /*bb50*/  @!P0 LOP3.LUT R13, R24, 0xfffffffe, RZ, 0xc0, !PT ;  /* 0xfffffffe180d8812 */ /* 0x002fe200078ec0ff */
[----:B------:R-:W-:Y:S01]  /*bb60*/  VIADD R24, R2, 0x98 ;  /* 0x0000009802187836 */ /* 0x000fe20000000000 */
[----:B------:R-:W-:Y:S01]  /*bb70*/  @!P2 LEA.HI R0, R0, R0, RZ, 0x1 ;  /* 0x000000000000a211 */ /* 0x000fe200078f08ff */
[--C-:B------:R-:W-:Y:S01]  /*bb80*/  @!P1 IMAD.WIDE R10, R11, 0x4, R4.reuse ;  /* 0x000000040b0a9825 */ /* 0x100fe200078e0204 */
[----:B------:R-:W-:Y:S02]  /*bb90*/  @!P5 LEA.HI R20, R20, R20, RZ, 0x1 ;  /* 0x000000141414d211 */ /* 0x000fe400078f08ff */
[----:B--2---:R-:W-:Y:S01]  /*bba0*/  @!P6 LEA.HI R14, R3, R3, RZ, 0x1 ;  /* 0x00000003030ee211 */ /* 0x004fe200078f08ff */
[----:B------:R-:W-:Y:S01]  /*bbb0*/  @!P0 IMAD.WIDE R12, R13, 0x4, R4 ;  /* 0x000000040d0c8825 */ /* 0x000fe200078e0204 */
[----:B------:R-:W-:Y:S01]  /*bbc0*/  @!P4 LEA.HI R21, R21, R21, RZ, 0x1 ;  /* 0x000000151515c211 */ /* 0x000fe200078f08ff */
[----:B------:R0:W-:Y:S01]  /*bbd0*/  @!P1 ST.E.64 desc[UR6][R10.64], R68 ;  /* 0x000000440a009985 */ /* 0x0001e2000c101b06 */
[----:B------:R-:W-:-:S02]  /*bbe0*/  @!P3 LEA.HI R22, R22, R22, RZ, 0x1 ;  /* 0x000000161616b211 */ /* 0x000fc400078f08ff */
[----:B------:R-:W-:Y:S01]  /*bbf0*/  @!P2 LOP3.LUT R3, R0, 0xfffffffe, RZ, 0xc0, !PT ;  /* 0xfffffffe0003a812 */ /* 0x000fe200078ec0ff */
[----:B------:R1:W-:Y:S01]  /*bc00*/  @!P0 ST.E.64 desc[UR6][R12.64], R72 ;  /* 0x000000480c008985 */ /* 0x0003e2000c101b06 */
[----:B------:R-:W-:Y:S01]  /*bc10*/  @!P6 LOP3.LUT R15, R14, 0xfffffffe, RZ, 0xc0, !PT ;  /* 0xfffffffe0e0fe812 */ /* 0x000fe200078ec0ff */
[----:B------:R-:W-:Y:S01]  /*bc20*/  VIADD R0, R2, 0xa0 ;  /* 0x000000a002007836 */ /* 0x000fe20000000000 */
[----:B---3--:R-:W-:Y:S01]  /*bc30*/  @!P5 LOP3.LUT R17, R20, 0xfffffffe, RZ, 0xc0, !PT ;  /* 0xfffffffe1411d812 */ /* 0x008fe200078ec0ff */
[----:B------:R-:W-:Y:S01]  /*bc40*/  VIADD R20, R2, 0xb0 ;  /* 0x000000b002147836 */ /* 0x000fe20000000000 */
[----:B------:R-:W-:Y:S02]  /*bc50*/  @!P4 LOP3.LUT R21, R21, 0xfffffffe, RZ, 0xc0, !PT ;  /* 0xfffffffe1515c812 */ /* 0x000fe400078ec0ff */
[----:B----4-:R-:W-:Y:S01]  /*bc60*/  @!P3 LOP3.LUT R19, R22, 0xfffffffe, RZ, 0xc0, !PT ;  /* 0xfffffffe1613b812 */ /* 0x010fe200078ec0ff */
[C---:B------:R-:W-:Y:S01]  /*bc70*/  VIADD R22, R2.reuse, 0xc0 ;  /* 0x000000c002167836 */ /* 0x040fe20000000000 */
[----:B------:R-:W-:Y:S01]  /*bc80*/  ISETP.GE.AND P0, PT, R23, UR4, PT ;  /* 0x0000000417007c0c */ /* 0x000fe2000bf06270 */
[----:B0-----:R-:W-:Y:S01]  /*bc90*/  @!P2 IMAD.WIDE R10, R3, 0x4, R4 ;  /* 0x00000004030aa825 */ /* 0x001fe200078e0204 */
[----:B------:R-:W-:-:S02]  /*bca0*/  IADD3 R3, R2, 0xa8, RZ ;  /* 0x000000a802037810 */ /* 0x000fc40007ffe0ff */
[----:B------:R-:W-:Y:S01]  /*bcb0*/  ISETP.GE.AND P1, PT, R24, UR4, PT ;  /* 0x0000000418007c0c */ /* 0x000fe2000bf26270 */
[--C-:B-1----:R-:W-:Y:S01]  /*bcc0*/  @!P6 IMAD.WIDE R12, R15, 0x4, R4.reuse ;  /* 0x000000040f0ce825 */ /* 0x102fe200078e0204 */
[----:B------:R0:W-:Y:S01]  /*bcd0*/  @!P2 ST.E.64 desc[UR6][R10.64], R76 ;  /* 0x0000004c0a00a985 */ /* 0x0001e2000c101b06 */
[----:B------:R-:W-:Y:S02]  /*bce0*/  ISETP.GE.AND P2, PT, R0, UR4, PT ;  /* 0x0000000400007c0c */ /* 0x000fe4000bf46270 */
[--C-:B------:R-:W-:Y:S01]  /*bcf0*/  @!P5 IMAD.WIDE R14, R17, 0x4, R4.reuse ;  /* 0x00000004110ed825 */ /* 0x100fe200078e0204 */
[----:B------:R1:W-:Y:S01]  /*bd00*/  @!P6 ST.E.64 desc[UR6][R12.64], R80 ;  /* 0x000000500c00e985 */ /* 0x0003e2000c101b06 */
[----:B------:R-:W-:Y:S02]  /*bd10*/  ISETP.GE.AND P6, PT, R22, UR4, PT ;  /* 0x0000000416007c0c */ /* 0x000fe4000bfc6270 */
[----:B------:R-:W-:Y:S01]  /*bd20*/  @!P4 IMAD.WIDE R16, R21, 0x4, R4 ;  /* 0x000000041510c825 */ /* 0x000fe200078e0204 */
[----:B------:R2:W-:Y:S01]  /*bd30*/  @!P5 ST.E.64 desc[UR6][R14.64], R84 ;  /* 0x000000540e00d985 */ /* 0x0005e2000c101b06 */
[----:B------:R-:W-:-:S02]  /*bd40*/  @!P0 LEA.HI R23, R23, R23, RZ, 0x1 ;  /* 0x0000001717178211 */ /* 0x000fc400078f08ff */
[----:B------:R-:W-:Y:S01]  /*bd50*/  @!P3 IMAD.WIDE R18, R19, 0x4, R4 ;  /* 0x000000041312b825 */ /* 0x000fe200078e0204 */
[----:B------:R3:W-:Y:S01]  /*bd60*/  @!P4 ST.E.64 desc[UR6][R16.64], R88 ;  /* 0x000000581000c985 */ /* 0x0007e2000c101b06 */
[----:B------:R-:W-:Y:S02]  /*bd70*/  ISETP.GE.AND P4, PT, R20, UR4, PT ;  /* 0x0000000414007c0c */ /* 0x000fe4000bf86270 */
[----:B------:R-:W-:Y:S01]  /*bd80*/  VIADD R21, R2, 0xb8 ;  /* 0x000000b802157836 */ /* 0x000fe20000000000 */
[----:B------:R4:W-:Y:S01]  /*bd90*/  @!P3 ST.E.64 desc[UR6][R18.64], R92 ;  /* 0x0000005c1200b985 */ /* 0x0009e2000c101b06 */
[----:B------:R-:W-:Y:S02]  /*bda0*/  ISETP.GE.AND P3, PT, R3, UR4, PT ;  /* 0x0000000403007c0c */ /* 0x000fe4000bf66270 */
[----:B------:R-:W-:Y:S02]  /*bdb0*/  @!P1 LEA.HI R24, R24, R24, RZ, 0x1 ;  /* 0x0000001818189211 */ /* 0x000fe400078f08ff */
[----:B------:R-:W-:-:S02]  /*bdc0*/  ISETP.GE.AND P5, PT, R21, UR4, PT ;  /* 0x0000000415007c0c */ /* 0x000fc4000bfa6270 */
[----:B0-----:R-:W-:Y:S02]  /*bdd0*/  @!P0 LOP3.LUT R11, R23, 0xfffffffe, RZ, 0xc0, !PT ;  /* 0xfffffffe170b8812 */ /* 0x001fe400078ec0ff */
[----:B------:R-:W-:Y:S02]  /*bde0*/  @!P2 LEA.HI R0, R0, R0, RZ, 0x1 ;  /* 0x000000000000a211 */ /* 0x000fe400078f08ff */
[----:B-1----:R-:W-:Y:S01]  /*bdf0*/  @!P1 LOP3.LUT R13, R24, 0xfffffffe, RZ, 0xc0, !PT ;  /* 0xfffffffe180d9812 */ /* 0x002fe200078ec0ff */
[--C-:B------:R-:W-:Y:S01]  /*be00*/  @!P0 IMAD.WIDE R10, R11, 0x4, R4.reuse ;  /* 0x000000040b0a8825 */ /* 0x100fe200078e0204 */
[----:B------:R-:W-:Y:S02]  /*be10*/  @!P4 LEA.HI R20, R20, R20, RZ, 0x1 ;  /* 0x000000141414c211 */ /* 0x000fe400078f08ff */
[----:B------:R-:W-:Y:S01]  /*be20*/  @!P3 LEA.HI R3, R3, R3, RZ, 0x1 ;  /* 0x000000030303b211 */ /* 0x000fe200078f08ff */
[----:B------:R-:W-:Y:S01]  /*be30*/  @!P1 IMAD.WIDE R12, R13, 0x4, R4 ;  /* 0x000000040d0c9825 */ /* 0x000fe200078e0204 */
[----:B--2---:R-:W-:Y:S01]  /*be40*/  @!P2 LOP3.LUT R15, R0, 0xfffffffe, RZ, 0xc0, !PT ;  /* 0xfffffffe000fa812 */ /* 0x004fe200078ec0ff */
[----:B------:R0:W-:Y:S01]  /*be50*/  @!P0 ST.E.64 desc[UR6][R10.64], R96 ;  /* 0x000000600a008985 */ /* 0x0001e2000c101b06 */
[----:B------:R-:W-:-:S02]  /*be60*/  @!P5 LEA.HI R21, R21, R21, RZ, 0x1 ;  /* 0x000000151515d211 */ /* 0x000fc400078f08ff */
[----:B------:R-:W-:Y:S01]  /*be70*/  @!P3 LOP3.LUT R3, R3, 0xfffffffe, RZ, 0xc0, !PT ;  /* 0xfffffffe0303b812 */ /* 0x000fe200078ec0ff */
[--C-:B------:R-:W-:Y:S01]  /*be80*/  @!P2 IMAD.WIDE R14, R15, 0x4, R4.reuse ;  /* 0x000000040f0ea825 */ /* 0x100fe200078e0204 */
[----:B------:R-:W-:Y:S01]  /*be90*/  @!P6 LEA.HI R22, R22, R22, RZ, 0x1 ;  /* 0x000000161616e211 */ /* 0x000fe200078f08ff */
[----:B------:R1:W-:Y:S01]  /*bea0*/  @!P1 ST.E.64 desc[UR6][R12.64], R100 ;  /* 0x000000640c009985 */ /* 0x0003e2000c101b06 */
[----:B---3--:R-:W-:Y:S01]  /*beb0*/  @!P4 LOP3.LUT R17, R20, 0xfffffffe, RZ, 0xc0, !PT ;  /* 0xfffffffe1411c812 */ /* 0x008fe200078ec0ff */
[----:B------:R-:W-:Y:S01]  /*bec0*/  VIADD R20, R2, 0xd8 ;  /* 0x000000d802147836 */ /* 0x000fe20000000000 */
[----:B------:R-:W-:Y:S01]  /*bed0*/  @!P5 LOP3.LUT R21, R21, 0xfffffffe, RZ, 0xc0, !PT ;  /* 0xfffffffe1515d812 */ /* 0x000fe200078ec0ff */
[----:B------:R2:W-:Y:S01]  /*bee0*/  @!P2 ST.E.64 desc[UR6][R14.64], R104 ;  /* 0x000000680e00a985 */ /* 0x0005e2000c101b06 */
[----:B----4-:R-:W-:Y:S02]  /*bef0*/  @!P6 LOP3.LUT R19, R22, 0xfffffffe, RZ, 0xc0, !PT ;  /* 0xfffffffe1613e812 */ /* 0x010fe400078ec0ff */
[----:B------:R-:W-:Y:S01]  /*bf00*/  IADD3 R0, R2, 0xc8, RZ ;  /* 0x000000c802007810 */ /* 0x000fe20007ffe0ff */
[----:B0-----:R-:W-:Y:S01]  /*bf10*/  @!P3 IMAD.WIDE R10, R3, 0x4, R4 ;  /* 0x00000004030ab825 */ /* 0x001fe200078e0204 */
[----:B------:R-:W-:-:S02]  /*bf20*/  ISETP.GE.AND P2, PT, R20, UR4, PT ;  /* 0x0000000414007c0c */ /* 0x000fc4000bf46270 */
[----:B------:R-:W-:Y:S01]  /*bf30*/  ISETP.GE.AND P0, PT, R0, UR4, PT ;  /* 0x0000000400007c0c */ /* 0x000fe2000bf06270 */
[----:B------:R-:W-:Y:S01]  /*bf40*/  VIADD R3, R2, 0xd0 ;  /* 0x000000d002037836 */ /* 0x000fe20000000000 */
[----:B------:R0:W-:Y:S01]  /*bf50*/  @!P3 ST.E.64 desc[UR6][R10.64], R108 ;  /* 0x0000006c0a00b985 */ /* 0x0001e2000c101b06 */
[----:B-1----:R-:W-:-:S03]  /*bf60*/  @!P4 IMAD.WIDE R12, R17, 0x4, R4 ;  /* 0x00000004110cc825 */ /* 0x002fc600078e0204 */
[----:B------:R-:W-:Y:S01]  /*bf70*/  ISETP.GE.AND P1, PT, R3, UR4, PT ;  /* 0x0000000403007c0c */ /* 0x000fe2000bf26270 */
[--C-:B------:R-:W-:Y:S01]  /*bf80*/  @!P5 IMAD.WIDE R16, R21, 0x4, R4.reuse ;  /* 0x000000041510d825 */ /* 0x100fe200078e0204 */
[----:B------:R1:W-:Y:S01]  /*bf90*/  @!P4 ST.E.64 desc[UR6][R12.64], R112 ;  /* 0x000000700c00c985 */ /* 0x0003e2000c101b06 */
[----:B--2---:R-:W-:Y:S02]  /*bfa0*/  IADD3 R14, R2, 0xe8, RZ ;  /* 0x000000e8020e7810 */ /* 0x004fe40007ffe0ff */
[----:B------:R-:W-:Y:S01]  /*bfb0*/  @!P6 IMAD.WIDE R18, R19, 0x4, R4 ;  /* 0x000000041312e825 */ /* 0x000fe200078e0204 */
[----:B------:R2:W-:Y:S01]  /*bfc0*/  @!P5 ST.E.64 desc[UR6][R16.64], R116 ;  /* 0x000000741000d985 */ /* 0x0005e2000c101b06 */
[----:B------:R-:W-:Y:S02]  /*bfd0*/  ISETP.GE.AND P4, PT, R14, UR4, PT ;  /* 0x000000040e007c0c */ /* 0x000fe4000bf86270 */
[C---:B------:R-:W-:Y:S01]  /*bfe0*/  VIADD R21, R2.reuse, 0xe0 ;  /* 0x000000e002157836 */ /* 0x040fe20000000000 */
[----:B------:R3:W-:Y:S01]  /*bff0*/  @!P6 ST.E.64 desc[UR6][R18.64], R120 ;  /* 0x000000781200e985 */ /* 0x0007e2000c101b06 */
[----:B0-----:R-:W-:Y:S01]  /*c000*/  VIADD R11, R2, 0xf8 ;  /* 0x000000f8020b7836 */ /* 0x001fe20000000000 */
[----:B------:R-:W-:Y:S01]  /*c010*/  @!P0 LEA.HI R0, R0, R0, RZ, 0x1 ;  /* 0x0000000000008211 */ /* 0x000fe200078f08ff */
[----:B------:R-:W-:Y:S01]  /*c020*/  VIADD R15, R2, 0xf0 ;  /* 0x000000f0020f7836 */ /* 0x000fe20000000000 */
[----:B------:R-:W-:-:S02]  /*c030*/  ISETP.GE.AND P3, PT, R21, UR4, PT ;  /* 0x0000000415007c0c */ /* 0x000fc4000bf66270 */
[----:B------:R-:W-:Y:S02]  /*c040*/  ISETP.GE.AND P6, PT, R11, UR4, PT ;  /* 0x000000040b007c0c */ /* 0x000fe4000bfc6270 */
[----:B------:R-:W-:Y:S02]  /*c050*/  ISETP.GE.AND P5, PT, R15, UR4, PT ;  /* 0x000000040f007c0c */ /* 0x000fe4000bfa6270 */
[----:B------:R-:W-:Y:S02]  /*c060*/  @!P1 LEA.HI R3, R3, R3, RZ, 0x1 ;  /* 0x0000000303039211 */ /* 0x000fe400078f08ff */
[----:B------:R-:W-:Y:S02]  /*c070*/  @!P2 LEA.HI R20, R20, R20, RZ, 0x1 ;  /* 0x000000141414a211 */ /* 0x000fe400078f08ff */
[----:B------:R-:W-:Y:S02]  /*c080*/  @!P4 LEA.HI R14, R14, R14, RZ, 0x1 ;  /* 0x0000000e0e0ec211 */ /* 0x000fe400078f08ff */
[----:B------:R-:W-:-:S02]  /*c090*/  @!P1 LOP3.LUT R3, R3, 0xfffffffe, RZ, 0xc0, !PT ;  /* 0xfffffffe03039812 */ /* 0x000fc400078ec0ff */
[----:B------:R-:W-:Y:S02]  /*c0a0*/  @!P3 LEA.HI R21, R21, R21, RZ, 0x1 ;  /* 0x000000151515b211 */ /* 0x000fe400078f08ff */
[----:B-1----:R-:W-:Y:S02]  /*c0b0*/  @!P6 LEA.HI R12, R11, R11, RZ, 0x1 ;  /* 0x0000000b0b0ce211 */ /* 0x002fe400078f08ff */
[----:B------:R-:W-:Y:S02]  /*c0c0*/  @!P5 LEA.HI R10, R15, R15, RZ, 0x1 ;  /* 0x0000000f0f0ad211 */ /* 0x000fe400078f08ff */
[----:B------:R-:W-:Y:S02]  /*c0d0*/  @!P0 LOP3.LUT R11, R0, 0xfffffffe, RZ, 0xc0, !PT ;  /* 0xfffffffe000b8812 */ /* 0x000fe400078ec0ff */
[----:B------:R-:W-:Y:S02]  /*c0e0*/  @!P2 LOP3.LUT R15, R20, 0xfffffffe, RZ, 0xc0, !PT ;  /* 0xfffffffe140fa812 */ /* 0x000fe400078ec0ff */
[----:B--2---:R-:W-:-:S02]  /*c0f0*/  @!P3 LOP3.LUT R17, R21, 0xfffffffe, RZ, 0xc0, !PT ;  /* 0xfffffffe1511b812 */ /* 0x004fc400078ec0ff */
[----:B---3--:R-:W-:Y:S01]  /*c100*/  @!P4 LOP3.LUT R19, R14, 0xfffffffe, RZ, 0xc0, !PT ;  /* 0xfffffffe0e13c812 */ /* 0x008fe200078ec0ff */
[--C-:B------:R-:W-:Y:S01]  /*c110*/  @!P2 IMAD.WIDE R14, R15, 0x4, R4.reuse ;  /* 0x000000040f0ea825 */ /* 0x100fe200078e0204 */
[----:B------:R-:W-:Y:S02]  /*c120*/  @!P5 LOP3.LUT R21, R10, 0xfffffffe, RZ, 0xc0, !PT ;  /* 0xfffffffe0a15d812 */ /* 0x000fe400078ec0ff */
[----:B------:R-:W-:Y:S01]  /*c130*/  @!P6 LOP3.LUT R23, R12, 0xfffffffe, RZ, 0xc0, !PT ;  /* 0xfffffffe0c17e812 */ /* 0x000fe200078ec0ff */
[----:B------:R-:W-:-:S04]  /*c140*/  @!P0 IMAD.WIDE R10, R11, 0x4, R4 ;  /* 0x000000040b0a8825 */ /* 0x000fc800078e0204 */
[--C-:B------:R-:W-:Y:S01]  /*c150*/  @!P1 IMAD.WIDE R12, R3, 0x4, R4.reuse ;  /* 0x00000004030c9825 */ /* 0x100fe200078e0204 */
[----:B------:R0:W-:Y:S03]  /*c160*/  @!P0 ST.E.64 desc[UR6][R10.64], R124 ;  /* 0x0000007c0a008985 */ /* 0x0001e6000c101b06 */
[--C-:B------:R-:W-:Y:S01]  /*c170*/  @!P3 IMAD.WIDE R16, R17, 0x4, R4.reuse ;  /* 0x000000041110b825 */ /* 0x100fe200078e0204 */
[----:B------:R0:W-:Y:S03]  /*c180*/  @!P1 ST.E.64 desc[UR6][R12.64], R128 ;  /* 0x000000800c009985 */ /* 0x0001e6000c101b06 */
[--C-:B------:R-:W-:Y:S01]  /*c190*/  @!P4 IMAD.WIDE R18, R19, 0x4, R4.reuse ;  /* 0x000000041312c825 */ /* 0x100fe200078e0204 */
[----:B------:R0:W-:Y:S03]  /*c1a0*/  @!P2 ST.E.64 desc[UR6][R14.64], R132 ;  /* 0x000000840e00a985 */ /* 0x0001e6000c101b06 */
[--C-:B------:R-:W-:Y:S01]  /*c1b0*/  @!P5 IMAD.WIDE R20, R21, 0x4, R4.reuse ;  /* 0x000000041514d825 */ /* 0x100fe200078e0204 */
[----:B------:R0:W-:Y:S03]  /*c1c0*/  @!P3 ST.E.64 desc[UR6][R16.64], R136 ;  /* 0x000000881000b985 */ /* 0x0001e6000c101b06 */
[----:B------:R-:W-:Y:S01]  /*c1d0*/  @!P6 IMAD.WIDE R4, R23, 0x4, R4 ;  /* 0x000000041704e825 */ /* 0x000fe200078e0204 */
[----:B------:R0:W-:Y:S04]  /*c1e0*/  @!P4 ST.E.64 desc[UR6][R18.64], R140 ;  /* 0x0000008c1200c985 */ /* 0x0001e8000c101b06 */
[----:B------:R0:W-:Y:S04]  /*c1f0*/  @!P5 ST.E.64 desc[UR6][R20.64], R144 ;  /* 0x000000901400d985 */ /* 0x0001e8000c101b06 */
[----:B------:R0:W-:Y:S02]  /*c200*/  @!P6 ST.E.64 desc[UR6][R4.64], R148 ;  /* 0x000000940400e985 */ /* 0x0001e4000c101b06 */
.L_x_35:
[----:B------:R-:W-:Y:S05]  /*c210*/  BSYNC B0 ;  /* 0x0000000000007941 */ /* 0x000fea0003800000 */
.L_x_34:
[----:B------:R-:W-:Y:S01]  /*c220*/  ISETP.GE.AND P0, PT, R9, R8, PT ;  /* 0x000000080900720c */ /* 0x000fe20003f06270 */
[----:B01----:R0:W1:Y:S04]  /*c230*/  SHFL.IDX PT, R5, R7, 0x1, 0x1c1f ;  /* 0x003c1f0007057f89 */ /* 0x00306800000e0000 */
[----:B----4-:R0:W2:Y:S08]  /*c240*/  SHFL.IDX PT, R4, R6, 0x1, 0x1c1f ;  /* 0x003c1f0006047f89 */ /* 0x0100b000000e0000 */
[----:B0-----:R-:W-:Y:S05]  /*c250*/  @P0 BRA `(.L_x_10) ;  /* 0x0000005400e00947 */ /* 0x001fea0003800000 */
[C---:B---3--:R-:W-:Y:S01]  /*c260*/  VIADD R0, R2.reuse, 0x8 ;  /* 0x0000000802007836 */ /* 0x048fe20000000000 */
[C---:B------:R-:W-:Y:S01]  /*c270*/  IADD3 R3, R2.reuse, 0x10, RZ ;  /* 0x0000001002037810 */ /* 0x040fe20007ffe0ff */
[----:B------:R-:W-:Y:S01]  /*c280*/  ULDC UR4, c[0x0][0xac8] ;  /* 0x0002b20000047ab9 */ /* 0x000fe20000000800 */
[C---:B------:R-:W-:Y:S01]  /*c290*/  VIADD R12, R2.reuse, 0x18 ;  /* 0x00000018020c7836 */ /* 0x040fe20000000000 */
[C---:B------:R-:W-:Y:S01]  /*c2a0*/  ISETP.GE.AND P0, PT, R2.reuse, UR4, PT ;  /* 0x0000000402007c0c */ /* 0x040fe2000bf06270 */
[----:B------:R-:W-:Y:S01]  /*c2b0*/  VIADD R13, R2, 0x20 ;  /* 0x00000020020d7836 */ /* 0x000fe20000000000 */
[----:B------:R-:W-:Y:S01]  /*c2c0*/  ISETP.GE.AND P1, PT, R0, UR4, PT ;  /* 0x0000000400007c0c */ /* 0x000fe2000bf26270 */
[----:B------:R-:W-:Y:S01]  /*c2d0*/  ULDC.64 UR6, c[0x0][0x208] ;  /* 0x0000820000067ab9 */ /* 0x000fe20000000a00 */
[----:B------:R-:W-:Y:S01]  /*c2e0*/  ISETP.GE.AND P2, PT, R3, UR4, PT ;  /* 0x0000000403007c0c */ /* 0x000fe2000bf46270 */
[----:B------:R-:W-:Y:S01]  /*c2f0*/  VIADD R14, R2, 0x38 ;  /* 0x00000038020e7836 */ /* 0x000fe20000000000 */
[----:B------:R-:W-:Y:S01]  /*c300*/  ISETP.GE.AND P5, PT, R12, UR4, PT ;  /* 0x000000040c007c0c */ /* 0x000fe2000bfa6270 */
[C---:B------:R-:W-:Y:S01]  /*c310*/  VIADD R15, R2.reuse, 0x40 ;  /* 0x00000040020f7836 */ /* 0x040fe20000000000 */
[----:B------:R-:W-:Y:S01]  /*c320*/  ISETP.GE.AND P6, PT, R13, UR4, PT ;  /* 0x000000040d007c0c */ /* 0x000fe2000bfc6270 */
[C---:B------:R-:W-:Y:S01]  /*c330*/  VIADD R16, R2.reuse, 0x48 ;  /* 0x0000004802107836 */ /* 0x040fe20000000000 */
[C---:B------:R-:W-:Y:S01]  /*c340*/  IADD3 R18, R2.reuse, 0x50, RZ ;  /* 0x0000005002127810 */ /* 0x040fe20007ffe0ff */
[C---:B------:R-:W-:Y:S01]  /*c350*/  VIADD R19, R2.reuse, 0x58 ;  /* 0x0000005802137836 */ /* 0x040fe20000000000 */
[----:B------:R-:W-:Y:S01]  /*c360*/  ISETP.GE.AND P3, PT, R15, UR4, PT ;  /* 0x000000040f007c0c */ /* 0x000fe2000bf66270 */
[----:B-12---:R-:W-:Y:S01]  /*c370*/  @!P0 IMAD.WIDE R6, R2, 0x4, R4 ;  /* 0x0000000402068825 */ /* 0x006fe200078e0204 */
[----:B------:R-:W-:-:S02]  /*c380*/  ISETP.GE.AND P4, PT, R16, UR4, PT ;  /* 0x0000000410007c0c */ /* 0x000fc4000bf86270 */
[----:B------:R-:W-:Y:S01]  /*c390*/  @!P1 LEA.HI R0, R0, R0, RZ, 0x1 ;  /* 0x0000000000009211 */ /* 0x000fe200078f08ff */
[----:B------:R-:W-:Y:S01]  /*c3a0*/  VIADD R20, R2, 0x80 ;  /* 0x0000008002147836 */ /* 0x000fe20000000000 */
[----:B------:R-:W-:Y:S01]  /*c3b0*/  @!P2 LEA.HI R3, R3, R3, RZ, 0x1 ;  /* 0x000000030303a211 */ /* 0x000fe200078f08ff */
[----:B------:R0:W-:Y:S01]  /*c3c0*/  @!P0 ST.E.64 desc[UR6][R6.64], R26 ;  /* 0x0000001a06008985 */ /* 0x0001e2000c101b06 */
[----:B------:R-:W-:Y:S01]  /*c3d0*/  @!P1 LOP3.LUT R9, R0, 0xfffffffe, RZ, 0xc0, !PT ;  /* 0xfffffffe00099812 */ /* 0x000fe200078ec0ff */
[----:B------:R-:W-:Y:S01]  /*c3e0*/  VIADD R0, R2, 0x28 ;  /* 0x0000002802007836 */ /* 0x000fe20000000000 */
[----:B------:R-:W-:Y:S02]  /*c3f0*/  @!P2 LOP3.LUT R3, R3, 0xfffffffe, RZ, 0xc0, !PT ;  /* 0xfffffffe0303a812 */ /* 0x000fe400078ec0ff */
[----:B------:R-:W-:Y:S01]  /*c400*/  @!P5 LEA.HI R12, R12, R12, RZ, 0x1 ;  /* 0x0000000c0c0cd211 */ /* 0x000fe200078f08ff */
[----:B------:R-:W-:Y:S01]  /*c410*/  @!P1 IMAD.WIDE R8, R9, 0x4, R4 ;  /* 0x0000000409089825 */ /* 0x000fe200078e0204 */
[----:B------:R-:W-:-:S02]  /*c420*/  ISETP.GE.AND P0, PT, R0, UR4, PT ;  /* 0x0000000400007c0c */ /* 0x000fc4000bf06270 */
[----:B------:R-:W-:Y:S01]  /*c430*/  @!P6 LEA.HI R13, R13, R13, RZ, 0x1 ;  /* 0x0000000d0d0de211 */ /* 0x000fe200078f08ff */
[----:B------:R-:W-:Y:S01]  /*c440*/  @!P2 IMAD.WIDE R10, R3, 0x4, R4 ;  /* 0x00000004030aa825 */ /* 0x000fe200078e0204 */
[----:B------:R-:W-:Y:S01]  /*c450*/  IADD3 R3, R2, 0x30, RZ ;  /* 0x0000003002037810 */ /* 0x000fe20007ffe0ff */
[----:B------:R1:W-:Y:S01]  /*c460*/  @!P1 ST.E.64 desc[UR6][R8.64], R30 ;  /* 0x0000001e08009985 */ /* 0x0003e2000c101b06 */
[----:B------:R-:W-:Y:S02]  /*c470*/  @!P3 LEA.HI R15, R15, R15, RZ, 0x1 ;  /* 0x0000000f0f0fb211 */ /* 0x000fe400078f08ff */
[----:B------:R-:W-:Y:S01]  /*c480*/  ISETP.GE.AND P1, PT, R3, UR4, PT ;  /* 0x0000000403007c0c */ /* 0x000fe2000bf26270 */
[----:B------:R2:W-:Y:S01]  /*c490*/  @!P2 ST.E.64 desc[UR6][R10.64], R34 ;  /* 0x000000220a00a985 */ /* 0x0005e2000c101b06 */
[----:B------:R-:W-:Y:S02]  /*c4a0*/  ISETP.GE.AND P2, PT, R14, UR4, PT ;  /* 0x000000040e007c0c */ /* 0x000fe4000bf46270 */
[----:B0-----:R-:W-:-:S02]  /*c4b0*/  @!P5 LOP3.LUT R7, R12, 0xfffffffe, RZ, 0xc0, !PT ;  /* 0xfffffffe0c07d812 */ /* 0x001fc400078ec0ff */
[----:B------:R-:W-:Y:S02]  /*c4c0*/  @!P0 LEA.HI R0, R0, R0, RZ, 0x1 ;  /* 0x0000000000008211 */ /* 0x000fe400078f08ff */
[----:B------:R-:W-:Y:S01]  /*c4d0*/  @!P4 LEA.HI R16, R16, R16, RZ, 0x1 ;  /* 0x000000101010c211 */ /* 0x000fe200078f08ff */
[--C-:B------:R-:W-:Y:S01]  /*c4e0*/  @!P5 IMAD.WIDE R6, R7, 0x4, R4.reuse ;  /* 0x000000040706d825 */ /* 0x100fe200078e0204 */
[----:B------:R-:W-:Y:S02]  /*c4f0*/  @!P3 LOP3.LUT R15, R15, 0xfffffffe, RZ, 0xc0, !PT ;  /* 0xfffffffe0f0fb812 */ /* 0x000fe400078ec0ff */
[----:B-1----:R-:W-:Y:S02]  /*c500*/  @!P6 LOP3.LUT R9, R13, 0xfffffffe, RZ, 0xc0, !PT ;  /* 0xfffffffe0d09e812 */ /* 0x002fe400078ec0ff */
[----:B------:R0:W-:Y:S01]  /*c510*/  @!P5 ST.E.64 desc[UR6][R6.64], R38 ;  /* 0x000000260600d985 */ /* 0x0001e2000c101b06 */
[----:B--2---:R-:W-:Y:S02]  /*c520*/  @!P1 LEA.HI R10, R3, R3, RZ, 0x1 ;  /* 0x00000003030a9211 */ /* 0x004fe400078f08ff */
[----:B------:R-:W-:Y:S01]  /*c530*/  @!P2 LEA.HI R14, R14, R14, RZ, 0x1 ;  /* 0x0000000e0e0ea211 */ /* 0x000fe200078f08ff */
[----:B------:R-:W-:Y:S01]  /*c540*/  @!P6 IMAD.WIDE R8, R9, 0x4, R4 ;  /* 0x000000040908e825 */ /* 0x000fe200078e0204 */
[----:B------:R-:W-:-:S02]  /*c550*/  @!P0 LOP3.LUT R3, R0, 0xfffffffe, RZ, 0xc0, !PT ;  /* 0xfffffffe00038812 */ /* 0x000fc400078ec0ff */
[----:B------:R-:W-:Y:S01]  /*c560*/  @!P1 LOP3.LUT R11, R10, 0xfffffffe, RZ, 0xc0, !PT ;  /* 0xfffffffe0a0b9812 */ /* 0x000fe200078ec0ff */
[----:B------:R-:W-:Y:S01]  /*c570*/  VIADD R0, R2, 0x60 ;  /* 0x0000006002007836 */ /* 0x000fe20000000000 */
[----:B------:R-:W-:Y:S01]  /*c580*/  @!P2 LOP3.LUT R13, R14, 0xfffffffe, RZ, 0xc0, !PT ;  /* 0xfffffffe0e0da812 */ /* 0x000fe200078ec0ff */
[----:B------:R1:W-:Y:S01]  /*c590*/  @!P6 ST.E.64 desc[UR6][R8.64], R42 ;  /* 0x0000002a0800e985 */ /* 0x0003e2000c101b06 */
[----:B------:R-:W-:Y:S02]  /*c5a0*/  @!P4 LOP3.LUT R17, R16, 0xfffffffe, RZ, 0xc0, !PT ;  /* 0xfffffffe1011c812 */ /* 0x000fe400078ec0ff */
[----:B------:R-:W-:Y:S01]  /*c5b0*/  ISETP.GE.AND P5, PT, R18, UR4, PT ;  /* 0x0000000412007c0c */ /* 0x000fe2000bfa6270 */
[--C-:B0-----:R-:W-:Y:S01]  /*c5c0*/  @!P0 IMAD.WIDE R6, R3, 0x4, R4.reuse ;  /* 0x0000000403068825 */ /* 0x101fe200078e0204 */
[----:B------:R-:W-:Y:S02]  /*c5d0*/  ISETP.GE.AND P6, PT, R19, UR4, PT ;  /* 0x0000000413007c0c */ /* 0x000fe4000bfc6270 */
[C---:B------:R-:W-:Y:S01]  /*c5e0*/  IADD3 R16, R2.reuse, 0x70, RZ ;  /* 0x0000007002107810 */ /* 0x040fe20007ffe0ff */
[----:B------:R-:W-:Y:S01]  /*c5f0*/  VIADD R3, R2, 0x68 ;  /* 0x0000006802037836 */ /* 0x000fe20000000000 */
[----:B------:R0:W-:Y:S01]  /*c600*/  @!P0 ST.E.64 desc[UR6][R6.64], R46 ;  /* 0x0000002e06008985 */ /* 0x0001e2000c101b06 */
[----:B------:R-:W-:Y:S01]  /*c610*/  ISETP.GE.AND P0, PT, R20, UR4, PT ;  /* 0x0000000414007c0c */ /* 0x000fe2000bf06270 */
[----:B-1----:R-:W-:-:S05]  /*c620*/  @!P1 IMAD.WIDE R8, R11, 0x4, R4 ;  /* 0x000000040b089825 */ /* 0x002fca00078e0204 */
[----:B------:R-:W-:Y:S01]  /*c630*/  @!P5 LEA.HI R18, R18, R18, RZ, 0x1 ;  /* 0x000000121212d211 */ /* 0x000fe200078f08ff */
[--C-:B------:R-:W-:Y:S01]  /*c640*/  @!P2 IMAD.WIDE R10, R13, 0x4, R4.reuse ;  /* 0x000000040d0aa825 */ /* 0x100fe200078e0204 */
[----:B------:R1:W-:Y:S01]  /*c650*/  @!P1 ST.E.64 desc[UR6][R8.64], R50 ;  /* 0x0000003208009985 */ /* 0x0003e2000c101b06 */
[----:B------:R-:W-:Y:S02]  /*c660*/  @!P6 LEA.HI R19, R19, R19, RZ, 0x1 ;  /* 0x000000131313e211 */ /* 0x000fe400078f08ff */
[--C-:B------:R-:W-:Y:S01]  /*c670*/  @!P3 IMAD.WIDE R12, R15, 0x4, R4.reuse ;  /* 0x000000040f0cb825 */ /* 0x100fe200078e0204 */
[----:B------:R2:W-:Y:S01]  /*c680*/  @!P2 ST.E.64 desc[UR6][R10.64], R54 ;  /* 0x000000360a00a985 */ /* 0x0005e2000c101b06 */
[----:B------:R-:W-:Y:S02]  /*c690*/  ISETP.GE.AND P2, PT, R16, UR4, PT ;  /* 0x0000000410007c0c */ /* 0x000fe4000bf46270 */
[----:B------:R-:W-:Y:S01]  /*c6a0*/  @!P4 IMAD.WIDE R14, R17, 0x4, R4 ;  /* 0x00000004110ec825 */ /* 0x000fe200078e0204 */
[----:B------:R3:W-:Y:S01]  /*c6b0*/  @!P3 ST.E.64 desc[UR6][R12.64], R58 ;  /* 0x0000003a0c00b985 */ /* 0x0007e2000c101b06 */
[----:B------:R-:W-:-:S02]  /*c6c0*/  ISETP.GE.AND P3, PT, R3, UR4, PT ;  /* 0x0000000403007c0c */ /* 0x000fc4000bf66270 */
[----:B------:R-:W-:Y:S01]  /*c6d0*/  VIADD R17, R2, 0x78 ;  /* 0x0000007802117836 */ /* 0x000fe20000000000 */
[----:B------:R4:W-:Y:S01]  /*c6e0*/  @!P4 ST.E.64 desc[UR6][R14.64], R62 ;  /* 0x0000003e0e00c985 */ /* 0x0009e2000c101b06 */
[----:B------:R-:W-:Y:S02]  /*c6f0*/  ISETP.GE.AND P4, PT, R0, UR4, PT ;  /* 0x0000000400007c0c */ /* 0x000fe4000bf86270 */
[----:B0-----:R-:W-:Y:S01]  /*c700*/  @!P5 LOP3.LUT R7, R18, 0xfffffffe, RZ, 0xc0, !PT ;  /* 0xfffffffe1207d812 */ /* 0x001fe200078ec0ff */
[----:B------:R-:W-:Y:S01]  /*c710*/  VIADD R18, R2, 0x88 ;  /* 0x0000008802127836 */ /* 0x000fe20000000000 */
[----:B------:R-:W-:Y:S02]  /*c720*/  ISETP.GE.AND P1, PT, R17, UR4, PT ;  /* 0x0000000411007c0c */ /* 0x000fe4000bf26270 */
[----:B-1----:R-:W-:Y:S01]  /*c730*/  @!P6 LOP3.LUT R9, R19, 0xfffffffe, RZ, 0xc0, !PT ;  /* 0xfffffffe1309e812 */ /* 0x002fe200078ec0ff */
[----:B------:R-:W-:Y:S01]  /*c740*/  @!P5 IMAD.WIDE R6, R7, 0x4, R4 ;  /* 0x000000040706d825 */ /* 0x000fe200078e0204 */
[----:B------:R-:W-:-:S02]  /*c750*/  @!P2 LEA.HI R16, R16, R16, RZ, 0x1 ;  /* 0x000000101010a211 */ /* 0x000fc400078f08ff */
[----:B--2---:R-:W-:Y:S01]  /*c760*/  @!P3 LEA.HI R10, R3, R3, RZ, 0x1 ;  /* 0x00000003030ab211 */ /* 0x004fe200078f08ff */
[----:B------:R-:W-:Y:S01]  /*c770*/  @!P6 IMAD.WIDE R8, R9, 0x4, R4 ;  /* 0x000000040908e825 */ /* 0x000fe200078e0204 */
[----:B------:R-:W-:Y:S01]  /*c780*/  @!P0 LEA.HI R20, R20, R20, RZ, 0x1 ;  /* 0x0000001414148211 */ /* 0x000fe200078f08ff */
[----:B------:R0:W-:Y:S01]  /*c790*/  @!P5 ST.E.64 desc[UR6][R6.64], R66 ;  /* 0x000000420600d985 */ /* 0x0001e2000c101b06 */
[----:B------:R-:W-:Y:S02]  /*c7a0*/  @!P4 LEA.HI R0, R0, R0, RZ, 0x1 ;  /* 0x000000000000c211 */ /* 0x000fe400078f08ff */
[----:B------:R-:W-:Y:S01]  /*c7b0*/  @!P3 LOP3.LUT R11, R10, 0xfffffffe, RZ, 0xc0, !PT ;  /* 0xfffffffe0a0bb812 */ /* 0x000fe200078ec0ff */
[----:B------:R1:W-:Y:S01]  /*c7c0*/  @!P6 ST.E.64 desc[UR6][R8.64], R70 ;  /* 0x000000460800e985 */ /* 0x0003e2000c101b06 */
[----:B------:R-:W-:Y:S02]  /*c7d0*/  @!P1 LEA.HI R17, R17, R17, RZ, 0x1 ;  /* 0x0000001111119211 */ /* 0x000fe400078f08ff */
[----:B------:R-:W-:Y:S01]  /*c7e0*/  @!P4 LOP3.LUT R3, R0, 0xfffffffe, RZ, 0xc0, !PT ;  /* 0xfffffffe0003c812 */ /* 0x000fe200078ec0ff */
[----:B------:R-:W-:Y:S01]  /*c7f0*/  VIADD R0, R2, 0x98 ;  /* 0x0000009802007836 */ /* 0x000fe20000000000 */
[----:B---3--:R-:W-:Y:S01]  /*c800*/  @!P2 LOP3.LUT R13, R16, 0xfffffffe, RZ, 0xc0, !PT ;  /* 0xfffffffe100da812 */ /* 0x008fe200078ec0ff */
[----:B------:R-:W-:Y:S01]  /*c810*/  VIADD R16, R2, 0xa8 ;  /* 0x000000a802107836 */ /* 0x000fe20000000000 */
[----:B------:R-:W-:-:S02]  /*c820*/  @!P1 LOP3.LUT R17, R17, 0xfffffffe, RZ, 0xc0, !PT ;  /* 0xfffffffe11119812 */ /* 0x000fc400078ec0ff */
[----:B----4-:R-:W-:Y:S01]  /*c830*/  @!P0 LOP3.LUT R15, R20, 0xfffffffe, RZ, 0xc0, !PT ;  /* 0xfffffffe140f8812 */ /* 0x010fe200078ec0ff */
[--C-:B0-----:R-:W-:Y:S01]  /*c840*/  @!P4 IMAD.WIDE R6, R3, 0x4, R4.reuse ;  /* 0x000000040306c825 */ /* 0x101fe200078e0204 */
[----:B------:R-:W-:Y:S02]  /*c850*/  IADD3 R19, R2, 0x90, RZ ;  /* 0x0000009002137810 */ /* 0x000fe40007ffe0ff */
[----:B------:R-:W-:Y:S01]  /*c860*/  ISETP.GE.AND P6, PT, R18, UR4, PT ;  /* 0x0000000412007c0c */ /* 0x000fe2000bfc6270 */
[--C-:B-1----:R-:W-:Y:S01]  /*c870*/  @!P3 IMAD.WIDE R8, R11, 0x4, R4.reuse ;  /* 0x000000040b08b825 */ /* 0x102fe200078e0204 */
[----:B------:R-:W-:Y:S01]  /*c880*/  ISETP.GE.AND P5, PT, R19, UR4, PT ;  /* 0x0000000413007c0c */ /* 0x000fe2000bfa6270 */
[----:B------:R0:W-:Y:S02]  /*c890*/  @!P4 ST.E.64 desc[UR6][R6.64], R74 ;  /* 0x0000004a0600c985 */ /* 0x0001e4000c101b06 */
[--C-:B------:R-:W-:Y:S02]  /*c8a0*/  @!P2 IMAD.WIDE R10, R13, 0x4, R4.reuse ;  /* 0x000000040d0aa825 */ /* 0x100fe400078e0204 */
[----:B------:R1:W-:Y:S01]  /*c8b0*/  @!P3 ST.E.64 desc[UR6][R8.64], R78 ;  /* 0x0000004e0800b985 */ /* 0x0003e2000c101b06 */
[----:B------:R-:W-:Y:S01]  /*c8c0*/  ISETP.GE.AND P3, PT, R16, UR4, PT ;  /* 0x0000000410007c0c */ /* 0x000fe2000bf66270 */
[--C-:B------:R-:W-:Y:S01]  /*c8d0*/  @!P1 IMAD.WIDE R12, R17, 0x4, R4.reuse ;  /* 0x00000004110c9825 */ /* 0x100fe200078e0204 */
[----:B------:R-:W-:Y:S01]  /*c8e0*/  IADD3 R17, R2, 0xb0, RZ ;  /* 0x000000b002117810 */ /* 0x000fe20007ffe0ff */
[----:B------:R2:W-:Y:S02]  /*c8f0*/  @!P2 ST.E.64 desc[UR6][R10.64], R82 ;  /* 0x000000520a00a985 */ /* 0x0005e4000c101b06 */
[----:B------:R-:W-:Y:S01]  /*c900*/  @!P0 IMAD.WIDE R14, R15, 0x4, R4 ;  /* 0x000000040f0e8825 */ /* 0x000fe200078e0204 */
[----:B------:R-:W-:Y:S01]  /*c910*/  ISETP.GE.AND P2, PT, R17, UR4, PT ;  /* 0x0000000411007c0c */ /* 0x000fe2000bf46270 */
[----:B------:R3:W-:Y:S01]  /*c920*/  @!P1 ST.E.64 desc[UR6][R12.64], R86 ;  /* 0x000000560c009985 */ /* 0x0007e2000c101b06 */
[----:B------:R-:W-:Y:S01]  /*c930*/  @!P6 LEA.HI R18, R18, R18, RZ, 0x1 ;  /* 0x000000121212e211 */ /* 0x000fe200078f08ff */
[C---:B------:R-:W-:Y:S01]  /*c940*/  VIADD R3, R2.reuse, 0xa0 ;  /* 0x000000a002037836 */ /* 0x040fe20000000000 */
[----:B------:R-:W-:Y:S01]  /*c950*/  @!P5 LEA.HI R19, R19, R19, RZ, 0x1 ;  /* 0x000000131313d211 */ /* 0x000fe200078f08ff */
[----:B------:R4:W-:Y:S01]  /*c960*/  @!P0 ST.E.64 desc[UR6][R14.64], R90 ;  /* 0x0000005a0e008985 */ /* 0x0009e2000c101b06 */
[----:B------:R-:W-:Y:S01]  /*c970*/  VIADD R20, R2, 0xb8 ;  /* 0x000000b802147836 */ /* 0x000fe20000000000 */
[----:B------:R-:W-:-:S02]  /*c980*/  ISETP.GE.AND P0, PT, R0, UR4, PT ;  /* 0x0000000400007c0c */ /* 0x000fc4000bf06270 */
[----:B------:R-:W-:Y:S02]  /*c990*/  ISETP.GE.AND P4, PT, R3, UR4, PT ;  /* 0x0000000403007c0c */ /* 0x000fe4000bf86270 */
[----:B------:R-:W-:Y:S02]  /*c9a0*/  ISETP.GE.AND P1, PT, R20, UR4, PT ;  /* 0x0000000414007c0c */ /* 0x000fe4000bf26270 */
[----:B0-----:R-:W-:Y:S01]  /*c9b0*/  @!P6 LOP3.LUT R7, R18, 0xfffffffe, RZ, 0xc0, !PT ;  /* 0xfffffffe1207e812 */ /* 0x001fe200078ec0ff */
[C---:B------:R-:W-:Y:S01]  /*c9c0*/  VIADD R18, R2.reuse, 0xc0 ;  /* 0x000000c002127836 */ /* 0x040fe20000000000 */
[----:B-1----:R-:W-:Y:S01]  /*c9d0*/  @!P5 LOP3.LUT R9, R19, 0xfffffffe, RZ, 0xc0, !PT ;  /* 0xfffffffe1309d812 */ /* 0x002fe200078ec0ff */
[----:B------:R-:W-:Y:S01]  /*c9e0*/  VIADD R19, R2, 0xc8 ;  /* 0x000000c802137836 */ /* 0x000fe20000000000 */
[----:B------:R-:W-:Y:S01]  /*c9f0*/  @!P3 LEA.HI R16, R16, R16, RZ, 0x1 ;  /* 0x000000101010b211 */ /* 0x000fe200078f08ff */
[----:B------:R-:W-:Y:S01]  /*ca00*/  @!P6 IMAD.WIDE R6, R7, 0x4, R4 ;  /* 0x000000040706e825 */ /* 0x000fe200078e0204 */
[----:B------:R-:W-:-:S02]  /*ca10*/  @!P2 LEA.HI R17, R17, R17, RZ, 0x1 ;  /* 0x000000111111a211 */ /* 0x000fc400078f08ff */
[----:B------:R-:W-:Y:S01]  /*ca20*/  @!P0 LEA.HI R0, R0, R0, RZ, 0x1 ;  /* 0x0000000000008211 */ /* 0x000fe200078f08ff */
[----:B------:R-:W-:Y:S01]  /*ca30*/  @!P5 IMAD.WIDE R8, R9, 0x4, R4 ;  /* 0x000000040908d825 */ /* 0x000fe200078e0204 */
[----:B--2---:R-:W-:Y:S01]  /*ca40*/  @!P4 LEA.HI R10, R3, R3, RZ, 0x1 ;  /* 0x00000003030ac211 */ /* 0x004fe200078f08ff */
[----:B------:R0:W-:Y:S01]  /*ca50*/  @!P6 ST.E.64 desc[UR6][R6.64], R94 ;  /* 0x0000005e0600e985 */ /* 0x0001e2000c101b06 */
[----:B------:R-:W-:Y:S02]  /*ca60*/  @!P1 LEA.HI R20, R20, R20, RZ, 0x1 ;  /* 0x0000001414149211 */ /* 0x000fe400078f08ff */
[----:B------:R-:W-:Y:S01]  /*ca70*/  @!P0 LOP3.LUT R3, R0, 0xfffffffe, RZ, 0xc0, !PT ;  /* 0xfffffffe00038812 */ /* 0x000fe200078ec0ff */
[----:B------:R1:W-:Y:S01]  /*ca80*/  @!P5 ST.E.64 desc[UR6][R8.64], R98 ;  /* 0x000000620800d985 */ /* 0x0003e2000c101b06 */
[----:B------:R-:W-:Y:S02]  /*ca90*/  @!P4 LOP3.LUT R11, R10, 0xfffffffe, RZ, 0xc0, !PT ;  /* 0xfffffffe0a0bc812 */ /* 0x000fe400078ec0ff */
[----:B---3--:R-:W-:Y:S01]  /*caa0*/  @!P3 LOP3.LUT R13, R16, 0xfffffffe, RZ, 0xc0, !PT ;  /* 0xfffffffe100db812 */ /* 0x008fe200078ec0ff */
[----:B------:R-:W-:Y:S01]  /*cab0*/  VIADD R16, R2, 0xe0 ;  /* 0x000000e002107836 */ /* 0x000fe20000000000 */
[----:B------:R-:W-:-:S02]  /*cac0*/  @!P2 LOP3.LUT R17, R17, 0xfffffffe, RZ, 0xc0, !PT ;  /* 0xfffffffe1111a812 */ /* 0x000fc400078ec0ff */
[----:B----4-:R-:W-:Y:S02]  /*cad0*/  @!P1 LOP3.LUT R15, R20, 0xfffffffe, RZ, 0xc0, !PT ;  /* 0xfffffffe140f9812 */ /* 0x010fe400078ec0ff */
[----:B------:R-:W-:Y:S01]  /*cae0*/  ISETP.GE.AND P5, PT, R18, UR4, PT ;  /* 0x0000000412007c0c */ /* 0x000fe2000bfa6270 */
[--C-:B0-----:R-:W-:Y:S01]  /*caf0*/  @!P0 IMAD.WIDE R6, R3, 0x4, R4.reuse ;  /* 0x0000000403068825 */ /* 0x101fe200078e0204 */
[----:B------:R-:W-:Y:S02]  /*cb00*/  IADD3 R0, R2, 0xd0, RZ ;  /* 0x000000d002007810 */ /* 0x000fe40007ffe0ff */
[----:B------:R-:W-:Y:S01]  /*cb10*/  ISETP.GE.AND P6, PT, R19, UR4, PT ;  /* 0x0000000413007c0c */ /* 0x000fe2000bfc6270 */
[--C-:B-1----:R-:W-:Y:S01]  /*cb20*/  @!P4 IMAD.WIDE R8, R11, 0x4, R4.reuse ;  /* 0x000000040b08c825 */ /* 0x102fe200078e0204 */
[----:B------:R0:W-:Y:S01]  /*cb30*/  @!P0 ST.E.64 desc[UR6][R6.64], R102 ;  /* 0x0000006606008985 */ /* 0x0001e2000c101b06 */
[----:B------:R-:W-:Y:S02]  /*cb40*/  ISETP.GE.AND P0, PT, R0, UR4, PT ;  /* 0x0000000400007c0c */ /* 0x000fe4000bf06270 */
[----:B------:R-:W-:Y:S01]  /*cb50*/  @!P3 IMAD.WIDE R10, R13, 0x4, R4 ;  /* 0x000000040d0ab825 */ /* 0x000fe200078e0204 */
[----:B------:R1:W-:Y:S01]  /*cb60*/  @!P4 ST.E.64 desc[UR6][R8.64], R106 ;  /* 0x0000006a0800c985 */ /* 0x0003e2000c101b06 */
[----:B------:R-:W-:-:S02]  /*cb70*/  IADD3 R20, R2, 0xf0, RZ ;  /* 0x000000f002147810 */ /* 0x000fc40007ffe0ff */
[--C-:B------:R-:W-:Y:S01]  /*cb80*/  @!P2 IMAD.WIDE R12, R17, 0x4, R4.reuse ;  /* 0x00000004110ca825 */ /* 0x100fe200078e0204 */
[----:B------:R2:W-:Y:S01]  /*cb90*/  @!P3 ST.E.64 desc[UR6][R10.64], R110 ;  /* 0x0000006e0a00b985 */ /* 0x0005e2000c101b06 */
[----:B------:R-:W-:Y:S02]  /*cba0*/  @!P5 LEA.HI R18, R18, R18, RZ, 0x1 ;  /* 0x000000121212d211 */ /* 0x000fe400078f08ff */
[----:B------:R-:W-:Y:S01]  /*cbb0*/  @!P1 IMAD.WIDE R14, R15, 0x4, R4 ;  /* 0x000000040f0e9825 */ /* 0x000fe200078e0204 */
[----:B------:R-:W-:Y:S01]  /*cbc0*/  @!P2 ST.E.64 desc[UR6][R12.64], R114 ;  /* 0x000000720c00a985 */ /* 0x000fe2000c101b06 */
[----:B------:R-:W-:Y:S02]  /*cbd0*/  ISETP.GE.AND P2, PT, R16, UR4, PT ;  /* 0x0000000410007c0c */ /* 0x000fe4000bf46270 */
[C---:B------:R-:W-:Y:S01]  /*cbe0*/  VIADD R3, R2.reuse, 0xd8 ;  /* 0x000000d802037836 */ /* 0x040fe20000000000 */
[----:B------:R-:W-:Y:S01]  /*cbf0*/  @!P1 ST.E.64 desc[UR6][R14.64], R118 ;  /* 0x000000760e009985 */ /* 0x000fe2000c101b06 */
[----:B------:R-:W-:Y:S01]  /*cc00*/  VIADD R17, R2, 0xe8 ;  /* 0x000000e802117836 */ /* 0x000fe20000000000 */
[----:B0-----:R-:W-:Y:S01]  /*cc10*/  @!P5 LOP3.LUT R7, R18, 0xfffffffe, RZ, 0xc0, !PT ;  /* 0xfffffffe1207d812 */ /* 0x001fe200078ec0ff */
[----:B------:R-:W-:Y:S01]  /*cc20*/  VIADD R2, R2, 0xf8 ;  /* 0x000000f802027836 */ /* 0x000fe20000000000 */
[----:B------:R-:W-:-:S02]  /*cc30*/  ISETP.GE.AND P1, PT, R3, UR4, PT ;  /* 0x0000000403007c0c */ /* 0x000fc4000bf26270 */
[----:B------:R-:W-:Y:S01]  /*cc40*/  @!P6 LEA.HI R19, R19, R19, RZ, 0x1 ;  /* 0x000000131313e211 */ /* 0x000fe200078f08ff */
[----:B------:R-:W-:Y:S01]  /*cc50*/  @!P5 IMAD.WIDE R6, R7, 0x4, R4 ;  /* 0x000000040706d825 */ /* 0x000fe200078e0204 */
[----:B------:R-:W-:Y:S02]  /*cc60*/  ISETP.GE.AND P3, PT, R17, UR4, PT ;  /* 0x0000000411007c0c */ /* 0x000fe4000bf66270 */
[----:B------:R-:W-:Y:S02]  /*cc70*/  ISETP.GE.AND P4, PT, R20, UR4, PT ;  /* 0x0000000414007c0c */ /* 0x000fe4000bf86270 */
[----:B------:R-:W-:Y:S01]  /*cc80*/  @!P0 LEA.HI R0, R0, R0, RZ, 0x1 ;  /* 0x0000000000008211 */ /* 0x000fe200078f08ff */
[----:B------:R0:W-:Y:S01]  /*cc90*/  @!P5 ST.E.64 desc[UR6][R6.64], R122 ;  /* 0x0000007a0600d985 */ /* 0x0001e2000c101b06 */
[----:B-1----:R-:W-:Y:S02]  /*cca0*/  @!P6 LOP3.LUT R9, R19, 0xfffffffe, RZ, 0xc0, !PT ;  /* 0xfffffffe1309e812 */ /* 0x002fe400078ec0ff */
[----:B------:R-:W-:-:S02]  /*ccb0*/  @!P2 LEA.HI R16, R16, R16, RZ, 0x1 ;  /* 0x000000101010a211 */ /* 0x000fc400078f08ff */
[----:B--2---:R-:W-:Y:S01]  /*ccc0*/  @!P1 LEA.HI R10, R3, R3, RZ, 0x1 ;  /* 0x00000003030a9211 */ /* 0x004fe200078f08ff */
[--C-:B------:R-:W-:Y:S01]  /*ccd0*/  @!P6 IMAD.WIDE R8, R9, 0x4, R4.reuse ;  /* 0x000000040908e825 */ /* 0x100fe200078e0204 */
[----:B------:R-:W-:Y:S02]  /*cce0*/  @!P0 LOP3.LUT R3, R0, 0xfffffffe, RZ, 0xc0, !PT ;  /* 0xfffffffe00038812 */ /* 0x000fe400078ec0ff */
[----:B------:R-:W-:Y:S02]  /*ccf0*/  @!P3 LEA.HI R17, R17, R17, RZ, 0x1 ;  /* 0x000000111111b211 */ /* 0x000fe400078f08ff */
[----:B------:R1:W-:Y:S01]  /*cd00*/  @!P6 ST.E.64 desc[UR6][R8.64], R126 ;  /* 0x0000007e0800e985 */ /* 0x0003e2000c101b06 */
[----:B------:R-:W-:Y:S01]  /*cd10*/  @!P4 LEA.HI R20, R20, R20, RZ, 0x1 ;  /* 0x000000141414c211 */ /* 0x000fe200078f08ff */
[----:B0-----:R-:W-:Y:S01]  /*cd20*/  @!P0 IMAD.WIDE R6, R3, 0x4, R4 ;  /* 0x0000000403068825 */ /* 0x001fe200078e0204 */
[----:B------:R-:W-:Y:S02]  /*cd30*/  @!P1 LOP3.LUT R11, R10, 0xfffffffe, RZ, 0xc0, !PT ;  /* 0xfffffffe0a0b9812 */ /* 0x000fe400078ec0ff */
[----:B------:R-:W-:-:S02]  /*cd40*/  @!P2 LOP3.LUT R13, R16, 0xfffffffe, RZ, 0xc0, !PT ;  /* 0xfffffffe100da812 */ /* 0x000fc400078ec0ff */
[----:B------:R0:W-:Y:S01]  /*cd50*/  @!P0 ST.E.64 desc[UR6][R6.64], R130 ;  /* 0x0000008206008985 */ /* 0x0001e2000c101b06 */
[----:B------:R-:W-:Y:S02]  /*cd60*/  ISETP.GE.AND P0, PT, R2, UR4, PT ;  /* 0x0000000402007c0c */ /* 0x000fe4000bf06270 */
[----:B------:R-:W-:Y:S02]  /*cd70*/  @!P3 LOP3.LUT R17, R17, 0xfffffffe, RZ, 0xc0, !PT ;  /* 0xfffffffe1111b812 */ /* 0x000fe400078ec0ff */
[----:B------:R-:W-:Y:S01]  /*cd80*/  @!P4 LOP3.LUT R15, R20, 0xfffffffe, RZ, 0xc0, !PT ;  /* 0xfffffffe140fc812 */ /* 0x000fe200078ec0ff */
[----:B-1----:R-:W-:-:S04]  /*cd90*/  @!P1 IMAD.WIDE R8, R11, 0x4, R4 ;  /* 0x000000040b089825 */ /* 0x002fc800078e0204 */
[--C-:B------:R-:W-:Y:S01]  /*cda0*/  @!P2 IMAD.WIDE R10, R13, 0x4, R4.reuse ;  /* 0x000000040d0aa825 */ /* 0x100fe200078e0204 */
[----:B------:R0:W-:Y:S03]  /*cdb0*/  @!P1 ST.E.64 desc[UR6][R8.64], R134 ;  /* 0x0000008608009985 */ /* 0x0001e6000c101b06 */
[--C-:B------:R-:W-:Y:S01]  /*cdc0*/  @!P3 IMAD.WIDE R12, R17, 0x4, R4.reuse ;  /* 0x00000004110cb825 */ /* 0x100fe200078e0204 */
[----:B------:R0:W-:Y:S03]  /*cdd0*/  @!P2 ST.E.64 desc[UR6][R10.64], R138 ;  /* 0x0000008a0a00a985 */ /* 0x0001e6000c101b06 */
[----:B------:R-:W-:Y:S01]  /*cde0*/  @!P4 IMAD.WIDE R14, R15, 0x4, R4 ;  /* 0x000000040f0ec825 */ /* 0x000fe200078e0204 */
[----:B------:R0:W-:Y:S04]  /*cdf0*/  @!P3 ST.E.64 desc[UR6][R12.64], R142 ;  /* 0x0000008e0c00b985 */ /* 0x0001e8000c101b06 */
[----:B------:R0:W-:Y:S01]  /*ce00*/  @!P4 ST.E.64 desc[UR6][R14.64], R146 ;  /* 0x000000920e00c985 */ /* 0x0001e2000c101b06 */
[----:B------:R-:W-:Y:S05]  /*ce10*/  @P0 BRA `(.L_x_10) ;  /* 0x0000004800f00947 */ /* 0x000fea0003800000 */
[----:B------:R-:W-:Y:S01]  /*ce20*/  LEA.HI R2, R2, R2, RZ, 0x1 ;  /* 0x0000000202027211 */ /* 0x000fe200078f08ff */
[----:B------:R-:W-:-:S03]  /*ce30*/  ULDC.64 UR4, c[0x0][0x208] ;  /* 0x0000820000047ab9 */ /* 0x000fc60000000a00 */
[----:B------:R-:W-:-:S05]  /*ce40*/  LOP3.LUT R3, R2, 0xfffffffe, RZ, 0xc0, !PT ;  /* 0xfffffffe02037812 */ /* 0x000fca00078ec0ff */
[----:B------:R-:W-:-:S05]  /*ce50*/  IMAD.WIDE R4, R3, 0x4, R4 ;  /* 0x0000000403047825 */ /* 0x000fca00078e0204 */
[----:B------:R1:W-:Y:S01]  /*ce60*/  ST.E.64 desc[UR4][R4.64], R150 ;  /* 0x0000009604007985 */ /* 0x0003e2000c101b04 */
[----:B------:R-:W-:Y:S05]  /*ce70*/  BRA `(.L_x_10) ;  /* 0x0000004800d87947 */ /* 0x000fea0003800000 */
.L_x_33:
[----:B------:R-:W0:Y:S02]  /*ce80*/  S2R R0, SR_TID.X ;  /* 0x0000000000007919 */ /* 0x000e240000002100 */
[----:B0-----:R-:W-:-:S05]  /*ce90*/  VIADD R2, R0, 0xffffff80 ;  /* 0xffffff8000027836 */ /* 0x001fca0000000000 */
[----:B------:R-:W-:-:S13]  /*cea0*/  ISETP.GT.AND P0, PT, R2, 0x7f, PT ;  /* 0x0000007f0200780c */ /* 0x000fda0003f04270 */
[----:B------:R-:W-:Y:S05]  /*ceb0*/  @P0 BRA `(.L_x_10) ;  /* 0x0000004800c80947 */ /* 0x000fea0003800000 */
[----:B------:R-:W0:Y:S01]  /*cec0*/  S2R R3, SR_CTAID.X ;  /* 0x0000000000037919 */ /* 0x000e220000002500 */
[----:B------:R-:W1:Y:S01]  /*ced0*/  LDC R6, c[0x0][0xbe8] ;  /* 0x0002fa00ff067b82 */ /* 0x000e620000000800 */
[----:B------:R-:W-:Y:S01]  /*cee0*/  ULDC UR4, c[0x0][0xa88] ;  /* 0x0002a20000047ab9 */ /* 0x000fe20000000800 */
[----:B0-----:R-:W-:Y:S02]  /*cef0*/  IMAD R0, R3, 0x80, R0 ;  /* 0x0000008003007824 */ /* 0x001fe400078e0200 */
[----:B-1----:R-:W-:-:S03]  /*cf00*/  IMAD R3, R6, UR4, RZ ;  /* 0x0000000406037c24 */ /* 0x002fc6000f8e02ff */
[----:B------:R-:W-:-:S04]  /*cf10*/  IADD3 R0, R0, -0x80, RZ ;  /* 0xffffff8000007810 */ /* 0x000fc80007ffe0ff */
[----:B------:R-:W-:-:S13]  /*cf20*/  ISETP.GE.AND P0, PT, R0, R3, PT ;  /* 0x000000030000720c */ /* 0x000fda0003f06270 */
[----:B------:R-:W-:Y:S05]  /*cf30*/  @P0 BRA `(.L_x_10) ;  /* 0x0000004800a80947 */ /* 0x000fea0003800000 */
[----:B------:R-:W-:Y:S01]  /*cf40*/  ISETP.NE.AND P0, PT, R6, 0x1, PT ;  /* 0x000000010600780c */ /* 0x000fe20003f05270 */
[----:B------:R-:W0:Y:S01]  /*cf50*/  S2UR UR4, SR_CTAID.Z ;  /* 0x00000000000479c3 */ /* 0x000e220000002700 */
[----:B------:R-:W-:Y:S01]  /*cf60*/  SHF.R.S32.HI R4, RZ, 0x1f, R19 ;  /* 0x0000001fff047819 */ /* 0x000fe20000011413 */
[----:B------:R-:W-:Y:S01]  /*cf70*/  ULDC.64 UR6, c[0x0][0xbd0] ;  /* 0x0002f40000067ab9 */ /* 0x000fe20000000a00 */
[----:B------:R-:W-:Y:S01]  /*cf80*/  ULDC.64 UR10, c[0x0][0x208] ;  /* 0x00008200000a7ab9 */ /* 0x000fe20000000a00 */
[----:B------:R-:W-:-:S04]  /*cf90*/  IMAD.WIDE.U32 R2, R19, UR6, RZ ;  /* 0x0000000613027c25 */ /* 0x000fc8000f8e00ff */
[----:B------:R-:W1:Y:S01]  /*cfa0*/  LDC.64 R10, c[0x0][0xbd8] ;  /* 0x0002f600ff0a7b82 */ /* 0x000e620000000a00 */
[----:B------:R-:W-:-:S04]  /*cfb0*/  IMAD R4, R4, UR6, RZ ;  /* 0x0000000604047c24 */ /* 0x000fc8000f8e02ff */
[----:B------:R-:W-:Y:S02]  /*cfc0*/  IMAD R5, R19, UR7, R4 ;  /* 0x0000000713057c24 */ /* 0x000fe4000f8e0204 */
[----:B------:R-:W-:Y:S01]  /*cfd0*/  IMAD.MOV R19, RZ, RZ, -R19 ;  /* 0x000000ffff137224 */ /* 0x000fe200078e0a13 */
[----:B------:R-:W2:Y:S01]  /*cfe0*/  @P0 LDC R7, c[0x0][0xbec] ;  /* 0x0002fb00ff070b82 */ /* 0x000ea20000000800 */
[----:B------:R-:W-:Y:S02]  /*cff0*/  IMAD.IADD R3, R3, 0x1, R5 ;  /* 0x0000000103037824 */ /* 0x000fe400078e0205 */
[----:B------:R-:W-:-:S05]  /*d000*/  IMAD.MOV.U32 R5, RZ, RZ, R0 ;  /* 0x000000ffff057224 */ /* 0x000fca00078e0000 */
[----:B------:R-:W3:Y:S01]  /*d010*/  S2UR UR8, SR_CTAID.Y ;  /* 0x00000000000879c3 */ /* 0x000ee20000002600 */
[----:B0-----:R-:W-:-:S07]  /*d020*/  USHF.R.S32.HI UR5, URZ, 0x1f, UR4 ;  /* 0x0000001f3f057899 */ /* 0x001fce0008011404 */
[----:B------:R-:W3:Y:S01]  /*d030*/  LDC R8, c[0x0][0xc50] ;  /* 0x00031400ff087b82 */ /* 0x000ee20000000800 */
[C---:B-1----:R-:W-:Y:S02]  /*d040*/  IMAD R12, R10.reuse, UR5, RZ ;  /* 0x000000050a0c7c24 */ /* 0x042fe4000f8e02ff */
[----:B------:R-:W-:-:S04]  /*d050*/  IMAD.WIDE.U32 R2, R10, UR4, R2 ;  /* 0x000000040a027c25 */ /* 0x000fc8000f8e0002 */
[----:B------:R-:W-:Y:S01]  /*d060*/  IMAD R11, R11, UR4, R12 ;  /* 0x000000040b0b7c24 */ /* 0x000fe2000f8e020c */
[----:B------:R-:W0:Y:S01]  /*d070*/  @P0 LDC R9, c[0x0][0xbf0] ;  /* 0x0002fc00ff090b82 */ /* 0x000e220000000800 */
[----:B--2---:R-:W-:Y:S01]  /*d080*/  @P0 IMAD.HI.U32 R4, R0, R7, RZ ;  /* 0x0000000700040227 */ /* 0x004fe200078e00ff */
[----:B------:R-:W-:-:S03]  /*d090*/  ULDC.64 UR4, c[0x0][0xbe0] ;  /* 0x0002f80000047ab9 */ /* 0x000fc60000000a00 */
[----:B------:R-:W-:Y:S02]  /*d0a0*/  IMAD.IADD R3, R11, 0x1, R3 ;  /* 0x000000010b037824 */ /* 0x000fe400078e0203 */
[----:B---3--:R-:W-:-:S04]  /*d0b0*/  IMAD R19, R8, R19, UR8 ;  /* 0x0000000808137e24 */ /* 0x008fc8000f8e0213 */
[----:B------:R-:W-:Y:S01]  /*d0c0*/  IMAD.WIDE.U32 R2, R19, UR4, R2 ;  /* 0x0000000413027c25 */ /* 0x000fe2000f8e0002 */
[----:B0-----:R-:W-:Y:S02]  /*d0d0*/  @P0 SHF.R.U32.HI R5, RZ, R9, R4 ;  /* 0x00000009ff050219 */ /* 0x001fe40000011604 */
[----:B------:R-:W-:Y:S02]  /*d0e0*/  SHF.R.S32.HI R4, RZ, 0x1f, R19 ;  /* 0x0000001fff047819 */ /* 0x000fe40000011413 */
[C---:B------:R-:W-:Y:S02]  /*d0f0*/  IADD3 R7, -R5.reuse, RZ, RZ ;  /* 0x000000ff05077210 */ /* 0x040fe40007ffe1ff */
[----:B------:R-:W-:Y:S01]  /*d100*/  SHF.R.S32.HI R9, RZ, 0x1f, R5 ;  /* 0x0000001fff097819 */ /* 0x000fe20000011405 */
[----:B------:R-:W-:Y:S01]  /*d110*/  IMAD R4, R4, UR4, RZ ;  /* 0x0000000404047c24 */ /* 0x000fe2000f8e02ff */
[----:B------:R-:W-:Y:S01]  /*d120*/  IADD3 R2, P0, R5, R2, RZ ;  /* 0x0000000205027210 */ /* 0x000fe20007f1e0ff */
[----:B------:R-:W-:-:S02]  /*d130*/  IMAD R7, R6, R7, R0 ;  /* 0x0000000706077224 */ /* 0x000fc400078e0200 */
[----:B------:R-:W-:Y:S01]  /*d140*/  IMAD R4, R19, UR5, R4 ;  /* 0x0000000513047c24 */ /* 0x000fe2000f8e0204 */
[----:B------:R-:W-:Y:S02]  /*d150*/  ULDC.64 UR4, c[0x0][0xbc8] ;  /* 0x0002f20000047ab9 */ /* 0x000fe40000000a00 */
[----:B------:R-:W-:Y:S02]  /*d160*/  SHF.R.S32.HI R0, RZ, 0x1f, R7 ;  /* 0x0000001fff007819 */ /* 0x000fe40000011407 */
[----:B------:R-:W-:-:S03]  /*d170*/  IADD3.X R3, R9, R3, R4, P0, !PT ;  /* 0x0000000309037210 */ /* 0x000fc600007fe404 */
[----:B------:R-:W-:Y:S02]  /*d180*/  IMAD R0, R0, UR4, RZ ;  /* 0x0000000400007c24 */ /* 0x000fe4000f8e02ff */
[----:B------:R-:W-:-:S04]  /*d190*/  IMAD.WIDE.U32 R2, R7, UR4, R2 ;  /* 0x0000000407027c25 */ /* 0x000fc8000f8e0002 */
[----:B------:R-:W-:Y:S01]  /*d1a0*/  IMAD R5, R7, UR5, R0 ;  /* 0x0000000507057c24 */ /* 0x000fe2000f8e0200 */
[----:B------:R-:W-:Y:S02]  /*d1b0*/  ULDC.64 UR4, c[0x0][0xba8] ;  /* 0x0002ea0000047ab9 */ /* 0x000fe40000000a00 */
[----:B------:R-:W-:Y:S01]  /*d1c0*/  LEA R4, P0, R2, UR4, 0x2 ;  /* 0x0000000402047c11 */ /* 0x000fe2000f8010ff */
[----:B------:R-:W-:-:S05]  /*d1d0*/  IMAD.IADD R3, R3, 0x1, R5 ;  /* 0x0000000103037824 */ /* 0x000fca00078e0205 */
[----:B------:R-:W-:Y:S01]  /*d1e0*/  LEA.HI.X R5, R2, UR5, R3, 0x2, P0 ;  /* 0x0000000502057c11 */ /* 0x000fe200080f1403 */
[----:B------:R-:W-:-:S05]  /*d1f0*/  IMAD.MOV.U32 R3, RZ, RZ, -0x800000 ;  /* 0xff800000ff037424 */ /* 0x000fca00078e00ff */
[----:B------:R4:W-:Y:S01]  /*d200*/  STG.E desc[UR10][R4.64], R3 ;  /* 0x0000000304007986 */ /* 0x0009e2000c10190a */
[----:B------:R-:W-:Y:S05]  /*d210*/  BRA `(.L_x_10) ;  /* 0x0000004400f07947 */ /* 0x000fea0003800000 */
.L_x_8:
[----:B------:R-:W-:-:S08]  /*d220*/  NOP ;  /* 0x0000000000007918 */ /* 0x000fd00000000000 */
[----:B0-----:R-:W0:-:S00]  /*d230*/  USETMAXREG.DEALLOC.CTAPOOL 0x18 ;  /* 0x00000018000079c8 */ /* 0x001e0000080e0500 */
[----:B0-----:R-:W-:Y:S01]  /*d240*/  LOP3.LUT R0, R0, 0x3, RZ, 0xc0, !PT ;  /* 0x0000000300007812 */ /* 0x001fe200078ec0ff */
[----:B------:R-:W0:Y:S05]  /*d250*/  S2R R18, SR_CTAID.Z ;  /* 0x0000000000127919 */ /* 0x000e2a0000002700 */
[----:B------:R-:W1:Y:S01]  /*d260*/  S2UR UR6, SR_CTAID.Y ;  /* 0x00000000000679c3 */ /* 0x000e620000002600 */
[----:B------:R-:W2:Y:S02]  /*d270*/  SHFL.IDX PT, R0, R0, RZ, 0x1f ;  /* 0x00001fff00007589 */ /* 0x000ea400000e0000 */
[----:B--2---:R-:W-:-:S13]  /*d280*/  ISETP.NE.AND P0, PT, R0, RZ, PT ;  /* 0x000000ff0000720c */ /* 0x004fda0003f05270 */
[----:B01----:R-:W-:Y:S05]  /*d290*/  @!P0 BRA `(.L_x_36) ;  /* 0x0000000000288947 */ /* 0x003fea0003800000 */
[----:B------:R-:W-:Y:S01]  /*d2a0*/  ULDC UR7, c[0x0][0xc50] ;  /* 0x0003140000077ab9 */ /* 0x000fe20000000800 */
[----:B------:R-:W-:Y:S01]  /*d2b0*/  UMOV UR36, UR6 ;  /* 0x0000000600247c82 */ /* 0x000fe20008000000 */
[----:B------:R-:W-:-:S06]  /*d2c0*/  UISETP.NE.AND UP0, UPT, UR7, 0x1, UPT ;  /* 0x000000010700788c */ /* 0x000fcc000bf05270 */
[----:B------:R-:W-:-:S13]  /*d2d0*/  PLOP3.LUT P0, PT, PT, PT, UP0, 0x80, 0x0 ;  /* 0x000000000000781c */ /* 0x000fda0003f0f008 */
[----:B------:R-:W-:Y:S05]  /*d2e0*/  @!P0 BRA `(.L_x_37) ;  /* 0x0000000000308947 */ /* 0x000fea0003800000 */
[----:B------:R-:W-:Y:S01]  /*d2f0*/  ULDC UR4, c[0x0][0xc54] ;  /* 0x0003150000047ab9 */ /* 0x000fe20000000800 */
[----:B------:R-:W-:Y:S01]  /*d300*/  ULDC UR36, c[0x0][0xc58] ;  /* 0x0003160000247ab9 */ /* 0x000fe20000000800 */
[----:B------:R-:W-:-:S04]  /*d310*/  UIMAD.WIDE.U32 UR4, UR6, UR4, URZ ;  /* 0x00000004060472a5 */ /* 0x000fc8000f8e003f */
[----:B------:R-:W-:Y:S01]  /*d320*/  USHF.R.U32.HI UR36, URZ, UR36, UR5 ;  /* 0x000000243f247299 */ /* 0x000fe20008011605 */
[----:B------:R-:W-:Y:S11]  /*d330*/  BRA `(.L_x_37) ;  /* 0x00000000001c7947 */ /* 0x000ff60003800000 */
.L_x_36:
[----:B------:R-:W-:Y:S01]  /*d340*/  ULDC UR7, c[0x0][0xc50] ;  /* 0x0003140000077ab9 */ /* 0x000fe20000000800 */
[----:B------:R-:W-:Y:S01]  /*d350*/  UMOV UR36, UR6 ;  /* 0x0000000600247c82 */ /* 0x000fe20008000000 */
[----:B------:R-:W-:-:S11]  /*d360*/  UISETP.NE.AND UP0, UPT, UR7, 0x1, UPT ;  /* 0x000000010700788c */ /* 0x000fd6000bf05270 */
[----:B------:R-:W-:Y:S01]  /*d370*/  @UP0 ULDC UR4, c[0x0][0xc54] ;  /* 0x0003150000040ab9 */ /* 0x000fe20000000800 */
[----:B------:R-:W-:Y:S01]  /*d380*/  @UP0 ULDC UR8, c[0x0][0xc58] ;  /* 0x0003160000080ab9 */ /* 0x000fe20000000800 */
[----:B------:R-:W-:-:S04]  /*d390*/  UIMAD.WIDE.U32 UR4, UR6, UR4, URZ ;  /* 0x00000004060472a5 */ /* 0x000fc8000f8e003f */
[----:B------:R-:W-:-:S12]  /*d3a0*/  @UP0 USHF.R.U32.HI UR36, URZ, UR8, UR5 ;  /* 0x000000083f240299 */ /* 0x000fd80008011605 */
.L_x_37:
[----:B------:R-:W-:Y:S01]  /*d3b0*/  ISETP.GE.AND P0, PT, R18, RZ, PT ;  /* 0x000000ff1200720c */ /* 0x000fe20003f06270 */
[----:B------:R-:W-:Y:S01]  /*d3c0*/  UIADD3 UR4, -UR36, URZ, URZ ;  /* 0x0000003f24047290 */ /* 0x000fe2000fffe13f */
[----:B------:R-:W-:Y:S01]  /*d3d0*/  MOV R9, 0x1 ;  /* 0x0000000100097802 */ /* 0x000fe20000000f00 */
[----:B------:R-:W-:Y:S02]  /*d3e0*/  IMAD.MOV.U32 R0, RZ, RZ, RZ ;  /* 0x000000ffff007224 */ /* 0x000fe400078e00ff */
[----:B------:R-:W-:Y:S01]  /*d3f0*/  UIMAD UR6, UR7, UR4, UR6 ;  /* 0x00000004070672a4 */ /* 0x000fe2000f8e0206 */
[----:B------:R-:W-:-:S07]  /*d400*/  IMAD.MOV.U32 R3, RZ, RZ, 0x1 ;  /* 0x00000001ff037424 */ /* 0x000fce00078e00ff */
[----:B------:R-:W-:Y:S05]  /*d410*/  @!P0 BRA `(.L_x_38) ;  /* 0x0000004000b08947 */ /* 0x000fea0003800000 */
[----:B------:R-:W-:Y:S01]  /*d420*/  ULDC.64 UR4, c[0x0][0x418] ;  /* 0x0001060000047ab9 */ /* 0x000fe20000000a00 */
[----:B------:R0:W-:Y:S01]  /*d430*/  STL [R1+0xc], RZ ;  /* 0x00000cff01007387 */ /* 0x0001e20000100800 */
[----:B------:R-:W-:Y:S02]  /*d440*/  UISETP.NE.U32.AND UP0, UPT, UR4, URZ, UPT ;  /* 0x0000003f0400728c */ /* 0x000fe4000bf05070 */
[----:B------:R-:W-:Y:S02]  /*d450*/  ULOP3.LUT UR40, UR6, 0xffff, URZ, 0xc0, !UPT ;  /* 0x0000ffff06287892 */ /* 0x000fe4000f8ec03f */
[----:B------:R-:W-:Y:S01]  /*d460*/  UISETP.NE.AND.EX UP0, UPT, UR5, URZ, UPT, UP0 ;  /* 0x0000003f0500728c */ /* 0x000fe2000bf05300 */
[----:B------:R-:W-:Y:S02]  /*d470*/  ULDC UR4, c[0x0][0x424] ;  /* 0x0001090000047ab9 */ /* 0x000fe40000000800 */
[----:B------:R-:W-:Y:S01]  /*d480*/  ULDC UR5, c[0x0][0x2f0] ;  /* 0x0000bc0000057ab9 */ /* 0x000fe20000000800 */
[----:B------:R-:W-:-:S04]  /*d490*/  USEL UR4, UR4, 0x1, UP0 ;  /* 0x0000000104047887 */ /* 0x000fc80008000000 */
[----:B------:R-:W-:-:S04]  /*d4a0*/  UIMAD UR4, UR4, UR5, URZ ;  /* 0x00000005040472a4 */ /* 0x000fc8000f8e023f */
[----:B------:R-:W-:Y:S02]  /*d4b0*/  UISETP.GE.AND UP0, UPT, UR4, 0x1, UPT ;  /* 0x000000010400788c */ /* 0x000fe4000bf06270 */
[----:B------:R-:W-:-:S04]  /*d4c0*/  UIADD3 UR5, UR4, 0x4f, URZ ;  /* 0x0000004f04057890 */ /* 0x000fc8000fffe03f */
[----:B------:R-:W-:Y:S01]  /*d4d0*/  PLOP3.LUT P0, PT, PT, PT, UP0, 0x80, 0x0 ;  /* 0x000000000000781c */ /* 0x000fe20003f0f008 */
[----:B------:R-:W-:-:S04]  /*d4e0*/  UIMAD.WIDE UR4, UR5, 0x66666667, URZ ;  /* 0x66666667050478a5 */ /* 0x000fc8000f8e023f */
[----:B------:R-:W-:-:S04]  /*d4f0*/  USHF.R.U32.HI UR39, URZ, 0x1f, UR5 ;  /* 0x0000001f3f277899 */ /* 0x000fc80008011605 */
[----:B------:R-:W-:-:S04]  /*d500*/  ULEA.HI.SX32 UR39, UR5, UR39, 0x1b ;  /* 0x0000002705277291 */ /* 0x000fc8000f8fda3f */
[----:B0-----:R-:W-:Y:S08]  /*d510*/  @!P0 BRA `(.L_x_39) ;  /* 0x00000000007c8947 */ /* 0x001ff00003800000 */
[----:B------:R-:W-:-:S04]  /*d520*/  USHF.R.U32.HI UR4, URZ, 0x10, UR6 ;  /* 0x000000103f047899 */ /* 0x000fc80008011606 */
[----:B------:R-:W-:-:S11]  /*d530*/  UISETP.NE.AND UP0, UPT, UR4, URZ, UPT ;  /* 0x0000003f0400728c */ /* 0x000fd6000bf05270 */
[----:B------:R-:W-:Y:S02]  /*d540*/  @!UP0 ULDC UR4, c[0x0][0x9f0] ;  /* 0x00027c0000048ab9 */ /* 0x000fe40000000800 */
[----:B------:R-:W-:Y:S01]  /*d550*/  IMAD.U32 R6, RZ, RZ, UR4 ;  /* 0x00000004ff067e24 */ /* 0x000fe2000f8e00ff */
[----:B------:R-:W-:-:S04]  /*d560*/  UIADD3 UR5, UR39, -0x1, UR4 ;  /* 0xffffffff27057890 */ /* 0x000fc8000fffe004 */
[-C--:B------:R-:W-:Y:S02]  /*d570*/  IABS R0, R6.reuse ;  /* 0x0000000600007213 */ /* 0x080fe40000000000 */
[----:B------:R-:W-:Y:S02]  /*d580*/  IABS R6, R6 ;  /* 0x0000000600067213 */ /* 0x000fe40000000000 */
[----:B------:R-:W0:Y:S08]  /*d590*/  I2F.RP R4, R0 ;  /* 0x0000000000047306 */ /* 0x000e300000209400 */
[----:B0-----:R-:W0:Y:S02]  /*d5a0*/  MUFU.RCP R4, R4 ;  /* 0x0000000400047308 */ /* 0x001e240000001000 */
[----:B0-----:R-:W-:-:S06]  /*d5b0*/  IADD3 R2, R4, 0xffffffe, RZ ;  /* 0x0ffffffe04027810 */ /* 0x001fcc0007ffe0ff */
[----:B------:R0:W1:Y:S02]  /*d5c0*/  F2I.FTZ.U32.TRUNC.NTZ R3, R2 ;  /* 0x0000000200037305 */ /* 0x000064000021f000 */
[----:B0-----:R-:W-:Y:S02]  /*d5d0*/  IMAD.MOV.U32 R2, RZ, RZ, RZ ;  /* 0x000000ffff027224 */ /* 0x001fe400078e00ff */
[----:B-1----:R-:W-:-:S04]  /*d5e0*/  IMAD.MOV R5, RZ, RZ, -R3 ;  /* 0x000000ffff057224 */ /* 0x002fc800078e0a03 */
[----:B------:R-:W-:-:S04]  /*d5f0*/  IMAD R5, R5, R0, RZ ;  /* 0x0000000005057224 */ /* 0x000fc800078e02ff */
[----:B------:R-:W-:-:S04]  /*d600*/  IMAD.HI.U32 R3, R3, R5, R2 ;  /* 0x0000000503037227 */ /* 0x000fc800078e0002 */
[----:B------:R-:W-:Y:S01]  /*d610*/  IMAD.U32 R5, RZ, RZ, UR5 ;  /* 0x00000005ff057e24 */ /* 0x000fe2000f8e00ff */
[----:B------:R-:W-:-:S04]  /*d620*/  ULOP3.LUT UR5, UR5, UR4, URZ, 0x3c, !UPT ;  /* 0x0000000405057292 */ /* 0x000fc8000f8e3c3f */
[----:B------:R-:W-:Y:S02]  /*d630*/  IABS R2, R5 ;  /* 0x0000000500027213 */ /* 0x000fe40000000000 */
[----:B------:R-:W-:Y:S02]  /*d640*/  IADD3 R5, RZ, -R6, RZ ;  /* 0x80000006ff057210 */ /* 0x000fe40007ffe0ff */
[----:B------:R-:W-:Y:S01]  /*d650*/  ISETP.LE.AND P2, PT, RZ, UR5, PT ;  /* 0x00000005ff007c0c */ /* 0x000fe2000bf43270 */
[----:B------:R-:W-:-:S04]  /*d660*/  IMAD.HI.U32 R3, R3, R2, RZ ;  /* 0x0000000203037227 */ /* 0x000fc800078e00ff */
[----:B------:R-:W-:-:S05]  /*d670*/  IMAD R5, R3, R5, R2 ;  /* 0x0000000503057224 */ /* 0x000fca00078e0202 */
[----:B------:R-:W-:-:S13]  /*d680*/  ISETP.GT.U32.AND P1, PT, R0, R5, PT ;  /* 0x000000050000720c */ /* 0x000fda0003f24070 */
[----:B------:R-:W-:Y:S02]  /*d690*/  @!P1 IMAD.IADD R5, R5, 0x1, -R0 ;  /* 0x0000000105059824 */ /* 0x000fe400078e0a00 */
[----:B------:R-:W-:Y:S01]  /*d6a0*/  @!P1 VIADD R3, R3, 0x1 ;  /* 0x0000000103039836 */ /* 0x000fe20000000000 */
[----:B------:R-:W-:Y:S02]  /*d6b0*/  ISETP.NE.AND P1, PT, RZ, UR4, PT ;  /* 0x00000004ff007c0c */ /* 0x000fe4000bf25270 */
[----:B------:R-:W-:-:S13]  /*d6c0*/  ISETP.GE.U32.AND P0, PT, R5, R0, PT ;  /* 0x000000000500720c */ /* 0x000fda0003f06070 */
[----:B------:R-:W-:-:S05]  /*d6d0*/  @P0 VIADD R3, R3, 0x1 ;  /* 0x0000000103030836 */ /* 0x000fca0000000000 */
[----:B------:R-:W-:Y:S02]  /*d6e0*/  @!P2 IADD3 R3, -R3, RZ, RZ ;  /* 0x000000ff0303a210 */ /* 0x000fe40007ffe1ff */
[----:B------:R-:W-:-:S05]  /*d6f0*/  @!P1 LOP3.LUT R3, RZ, UR4, RZ, 0x33, !PT ;  /* 0x00000004ff039c12 */ /* 0x000fca000f8e33ff */
[----:B------:R0:W-:Y:S02]  /*d700*/  STL [R1+0xc], R3 ;  /* 0x00000c0301007387 */ /* 0x0001e40000100800 */
.L_x_39:
[----:B------:R-:W2:Y:S01]  /*d710*/  LDL R2, [R1+0xc] ;  /* 0x00000c0001027983 */ /* 0x000ea20000100800 */
[----:B0-----:R-:W-:Y:S02]  /*d720*/  IMAD.MOV.U32 R3, RZ, RZ, 0x1 ;  /* 0x00000001ff037424 */ /* 0x001fe400078e00ff */
[----:B--2---:R-:W-:-:S05]  /*d730*/  IMAD R0, R2, UR40, RZ ;  /* 0x0000002802007c24 */ /* 0x004fca000f8e02ff */
[----:B------:R-:W-:Y:S01]  /*d740*/  VIADDMNMX R17, R0, R2, UR39, PT ;  /* 0x0000002700117e46 */ /* 0x000fe2000b800102 */
[----:B------:R0:W-:Y:S03]  /*d750*/  STL [R1+0x8], R0 ;  /* 0x0000080001007387 */ /* 0x0001e60000100800 */
[----:B------:R-:W-:Y:S01]  /*d760*/  ISETP.GT.AND P0, PT, R17, R0, PT ;  /* 0x000000001100720c */ /* 0x000fe20003f04270 */
[----:B------:R1:W-:Y:S01]  /*d770*/  STL [R1+0x10], R17 ;  /* 0x0000101101007387 */ /* 0x0003e20000100800 */
[----:B0-----:R-:W-:-:S11]  /*d780*/  IMAD.MOV.U32 R0, RZ, RZ, RZ ;  /* 0x000000ffff007224 */ /* 0x001fd600078e00ff */
[----:B-1----:R-:W-:Y:S05]  /*d790*/  @!P0 BRA `(.L_x_38) ;  /* 0x0000003c00d08947 */ /* 0x002fea0003800000 */
[----:B------:R-:W0:Y:S01]  /*d7a0*/  S2UR UR4, SR_CgaCtaId ;  /* 0x00000000000479c3 */ /* 0x000e220000008800 */
[----:B------:R-:W-:Y:S02]  /*d7b0*/  UMOV UR38, 0x400 ;  /* 0x0000040000267882 */ /* 0x000fe40000000000 */
[----:B0-----:R-:W-:-:S04]  /*d7c0*/  ULEA UR38, UR4, UR38, 0x18 ;  /* 0x0000002604267291 */ /* 0x001fc8000f8ec03f */
[----:B------:R-:W-:-:S04]  /*d7d0*/  UIADD3 UR4, UR38, 0x24400, URZ ;  /* 0x0002440026047890 */ /* 0x000fc8000fffe03f */
[----:B------:R-:W-:-:S06]  /*d7e0*/  ULOP3.LUT UP0, URZ, UR4, 0x3ff, URZ, 0xc0, !UPT ;  /* 0x000003ff043f7892 */ /* 0x000fcc000f80c03f */
[----:B------:R-:W-:-:S13]  /*d7f0*/  PLOP3.LUT P0, PT, PT, PT, UP0, 0x80, 0x0 ;  /* 0x000000000000781c */ /* 0x000fda0003f0f008 */
[----:B------:R-:W-:Y:S05]  /*d800*/  @!P0 BRA `(.L_x_40) ;  /* 0x0000000000408947 */ /* 0x000fea0003800000 */
[----:B------:R-:W-:Y:S01]  /*d810*/  MOV R2, 0x0 ;  /* 0x0000000000027802 */ /* 0x000fe20000000f00 */
[----:B------:R-:W-:Y:S01]  /*d820*/  ULDC.64 UR6, c[0x4][0xa8] ;  /* 0x01002a0000067ab9 */ /* 0x000fe20000000a00 */
[----:B------:R-:W-:Y:S01]  /*d830*/  ULDC.64 UR8, c[0x4][0xb0] ;  /* 0x01002c0000087ab9 */ /* 0x000fe20000000a00 */
[----:B------:R-:W-:Y:S01]  /*d840*/  ULDC.64 UR4, c[0x4][0x8] ;  /* 0x0100020000047ab9 */ /* 0x000fe20000000a00 */
[----:B------:R-:W-:Y:S01]  /*d850*/  IMAD.U32 R4, RZ, RZ, UR6 ;  /* 0x00000006ff047e24 */ /* 0x000fe2000f8e00ff */
[----:B------:R-:W-:Y:S01]  /*d860*/  MOV R5, UR7 ;  /* 0x0000000700057c02 */ /* 0x000fe20008000f00 */
[----:B------:R-:W0:Y:S01]  /*d870*/  LDC.64 R2, c[0x4][R2] ;  /* 0x0100000002027b82 */ /* 0x000e220000000a00 */
[----:B------:R-:W-:Y:S01]  /*d880*/  IMAD.U32 R6, RZ, RZ, UR8 ;  /* 0x00000008ff067e24 */ /* 0x000fe2000f8e00ff */
[----:B------:R-:W-:Y:S01]  /*d890*/  MOV R11, UR5 ;  /* 0x00000005000b7c02 */ /* 0x000fe20008000f00 */
[----:B------:R-:W-:Y:S02]  /*d8a0*/  IMAD.U32 R7, RZ, RZ, UR9 ;  /* 0x00000009ff077e24 */ /* 0x000fe4000f8e00ff */
[----:B------:R-:W-:-:S02]  /*d8b0*/  IMAD.U32 R10, RZ, RZ, UR4 ;  /* 0x00000004ff0a7e24 */ /* 0x000fc4000f8e00ff */
[----:B------:R-:W-:Y:S02]  /*d8c0*/  IMAD.MOV.U32 R8, RZ, RZ, 0x70 ;  /* 0x00000070ff087424 */ /* 0x000fe400078e00ff */
[----:B------:R-:W-:Y:S02]  /*d8d0*/  IMAD.MOV.U32 R12, RZ, RZ, 0x1 ;  /* 0x00000001ff0c7424 */ /* 0x000fe400078e00ff */
[----:B------:R-:W-:-:S07]  /*d8e0*/  IMAD.MOV.U32 R13, RZ, RZ, RZ ;  /* 0x000000ffff0d7224 */ /* 0x000fce00078e00ff */
[----:B------:R-:W-:-:S07]  /*d8f0*/  LEPC R20, `(.L_x_40) ;  /* 0x000000001014794e */ /* 0x000fce0000000000 */
[----:B0-----:R-:W-:Y:S05]  /*d900*/  CALL.ABS.NOINC R2 ;  /* 0x0000000002007343 */ /* 0x001fea0003c00000 */
.L_x_40:
        /* <DEDUP_REMOVED lines=8> */
[----:B------:R0:W1:Y:S01]  /*d990*/  LDC.64 R2, c[0x4][R16] ;  /* 0x0100000010027b82 */ /* 0x0000620000000a00 */
[----:B------:R-:W-:Y:S01]  /*d9a0*/  MOV R4, UR6 ;  /* 0x0000000600047c02 */ /* 0x000fe20008000f00 */
[----:B------:R-:W-:Y:S01]  /*d9b0*/  IMAD.U32 R5, RZ, RZ, UR7 ;  /* 0x00000007ff057e24 */ /* 0x000fe2000f8e00ff */
[----:B------:R-:W-:Y:S01]  /*d9c0*/  MOV R10, UR4 ;  /* 0x00000004000a7c02 */ /* 0x000fe20008000f00 */
[----:B------:R-:W-:Y:S01]  /*d9d0*/  IMAD.U32 R6, RZ, RZ, UR8 ;  /* 0x00000008ff067e24 */ /* 0x000fe2000f8e00ff */
[----:B------:R-:W-:Y:S01]  /*d9e0*/  MOV R13, RZ ;  /* 0x000000ff000d7202 */ /* 0x000fe20000000f00 */
[----:B------:R-:W-:-:S02]  /*d9f0*/  IMAD.U32 R7, RZ, RZ, UR9 ;  /* 0x00000009ff077e24 */ /* 0x000fc4000f8e00ff */
[----:B------:R-:W-:Y:S02]  /*da00*/  IMAD.U32 R11, RZ, RZ, UR5 ;  /* 0x00000005ff0b7e24 */ /* 0x000fe4000f8e00ff */
[----:B------:R-:W-:Y:S02]  /*da10*/  IMAD.MOV.U32 R8, RZ, RZ, 0x70 ;  /* 0x00000070ff087424 */ /* 0x000fe400078e00ff */
[----:B0-----:R-:W-:-:S07]  /*da20*/  IMAD.MOV.U32 R12, RZ, RZ, 0x1 ;  /* 0x00000001ff0c7424 */ /* 0x001fce00078e00ff */
[----:B------:R-:W-:-:S07]  /*da30*/  LEPC R20, `(.L_x_42) ;  /* 0x000000001014794e */ /* 0x000fce0000000000 */
[----:B-1----:R-:W-:Y:S05]  /*da40*/  CALL.ABS.NOINC R2 ;  /* 0x0000000002007343 */ /* 0x002fea0003c00000 */
.L_x_42:
[----:B------:R0:W1:Y:S01]  /*da50*/  LDC.64 R2, c[0x4][R16] ;  /* 0x0100000010027b82 */ /* 0x0000620000000a00 */
[----:B------:R-:W-:Y:S01]  /*da60*/  ULDC.64 UR6, c[0x4][0xa8] ;  /* 0x01002a0000067ab9 */ /* 0x000fe20000000a00 */
[----:B------:R-:W-:Y:S01]  /*da70*/  ULDC.64 UR8, c[0x4][0xb0] ;  /* 0x01002c0000087ab9 */ /* 0x000fe20000000a00 */
[----:B------:R-:W-:Y:S01]  /*da80*/  ULDC.64 UR4, c[0x4][0x18] ;  /* 0x0100060000047ab9 */ /* 0x000fe20000000a00 */
[----:B------:R-:W-:Y:S01]  /*da90*/  IMAD.U32 R4, RZ, RZ, UR6 ;  /* 0x00000006ff047e24 */ /* 0x000fe2000f8e00ff */
[----:B------:R-:W-:Y:S01]  /*daa0*/  MOV R7, UR9 ;  /* 0x0000000900077c02 */ /* 0x000fe20008000f00 */
[----:B------:R-:W-:Y:S01]  /*dab0*/  IMAD.U32 R5, RZ, RZ, UR7 ;  /* 0x00000007ff057e24 */ /* 0x000fe2000f8e00ff */
[----:B------:R-:W-:Y:S01]  /*dac0*/  MOV R12, 0x1 ;  /* 0x00000001000c7802 */ /* 0x000fe20000000f00 */
[----:B------:R-:W-:Y:S02]  /*dad0*/  IMAD.U32 R6, RZ, RZ, UR8 ;  /* 0x00000008ff067e24 */ /* 0x000fe4000f8e00ff */
[----:B------:R-:W-:-:S02]  /*dae0*/  IMAD.U32 R10, RZ, RZ, UR4 ;  /* 0x00000004ff0a7e24 */ /* 0x000fc4000f8e00ff */
[----:B------:R-:W-:Y:S02]  /*daf0*/  IMAD.U32 R11, RZ, RZ, UR5 ;  /* 0x00000005ff0b7e24 */ /* 0x000fe4000f8e00ff */
[----:B------:R-:W-:Y:S02]  /*db00*/  IMAD.MOV.U32 R8, RZ, RZ, 0x70 ;  /* 0x00000070ff087424 */ /* 0x000fe400078e00ff */
[----:B0-----:R-:W-:-:S07]  /*db10*/  IMAD.MOV.U32 R13, RZ, RZ, RZ ;  /* 0x000000ffff0d7224 */ /* 0x001fce00078e00ff */
[----:B------:R-:W-:-:S07]  /*db20*/  LEPC R20, `(.L_x_41) ;  /* 0x000000001014794e */ /* 0x000fce0000000000 */
[----:B-1----:R-:W-:Y:S05]  /*db30*/  CALL.ABS.NOINC R2 ;  /* 0x0000000002007343 */ /* 0x002fea0003c00000 */
.L_x_41:
[----:B------:R-:W0:Y:S01]  /*db40*/  LDC.64 R2, c[0x0][0x9f8] ;  /* 0x00027e00ff027b82 */ /* 0x000e220000000a00 */
[----:B------:R-:W-:Y:S01]  /*db50*/  ULDC.64 UR4, c[0x0][0x208] ;  /* 0x0000820000047ab9 */ /* 0x000fe20000000a00 */
[----:B0-----:R-:W-:-:S04]  /*db60*/  ISETP.NE.U32.AND P0, PT, R2, RZ, PT ;  /* 0x000000ff0200720c */ /* 0x001fc80003f05070 */
[----:B------:R-:W-:-:S13]  /*db70*/  ISETP.NE.AND.EX P0, PT, R3, RZ, PT, P0 ;  /* 0x000000ff0300720c */ /* 0x000fda0003f05300 */
[----:B------:R-:W0:Y:S02]  /*db80*/  @P0 LDC.64 R2, c[0x0][0x9f8] ;  /* 0x00027e00ff020b82 */ /* 0x000e240000000a00 */
[----:B0-----:R-:W-:-:S05]  /*db90*/  @P0 IMAD.WIDE R2, R18, 0x4, R2 ;  /* 0x0000000412020825 */ /* 0x001fca00078e0202 */
[----:B------:R0:W2:Y:S01]  /*dba0*/  @P0 LDG.E R18, desc[UR4][R2.64] ;  /* 0x0000000402120981 */ /* 0x0000a2000c1e1900 */
[----:B------:R-:W-:Y:S01]  /*dbb0*/  UMOV UR4, 0xffffffff ;  /* 0xffffffff00047882 */ /* 0x000fe20000000000 */
[----:B------:R-:W-:Y:S01]  /*dbc0*/  VIADD R17, R17, 0xffffffff ;  /* 0xffffffff11117836 */ /* 0x000fe20000000000 */
[----:B------:R-:W1:Y:S01]  /*dbd0*/  S2R R16, SR_TID.X ;  /* 0x0000000000107919 */ /* 0x000e620000002100 */
[----:B0-----:R-:W0:Y:S02]  /*dbe0*/  LDC.64 R2, c[0x0][0x418] ;  /* 0x00010600ff027b82 */ /* 0x001e240000000a00 */
[----:B0-----:R-:W-:Y:S02]  /*dbf0*/  ISETP.NE.U32.AND P0, PT, R2, RZ, PT ;  /* 0x000000ff0200720c */ /* 0x001fe40003f05070 */
[----:B-1----:R-:W-:Y:S02]  /*dc00*/  SHF.R.U32.HI R0, RZ, 0x5, R16 ;  /* 0x00000005ff007819 */ /* 0x002fe40000011610 */
[----:B------:R-:W-:-:S02]  /*dc10*/  ISETP.NE.AND.EX P1, PT, R3, RZ, PT, P0 ;  /* 0x000000ff0300720c */ /* 0x000fc40003f25300 */
[----:B------:R-:W-:Y:S02]  /*dc20*/  LOP3.LUT R0, R0, 0x3, RZ, 0xc0, !PT ;  /* 0x0000000300007812 */ /* 0x000fe400078ec0ff */
[----:B------:R-:W-:-:S05]  /*dc30*/  P2R R4, PR, RZ, 0x2 ;  /* 0x00000002ff047803 */ /* 0x000fca0000000000 */
[----:B------:R0:W-:Y:S01]  /*dc40*/  STL [R1+0x4], R4 ;  /* 0x0000040401007387 */ /* 0x0001e20000100800 */
[----:B--2---:R-:W-:Y:S02]  /*dc50*/  SHF.R.S32.HI R19, RZ, 0x1f, R18 ;  /* 0x0000001fff137819 */ /* 0x004fe40000011412 */
[----:B------:R-:W-:Y:S01]  /*dc60*/  SEL R16, R18, RZ, !P1 ;  /* 0x000000ff12107207 */ /* 0x000fe20004800000 */
[----:B0-----:R-:W-:Y:S06]  /*dc70*/  BRA.DIV UR4, `(.L_x_43) ;  /* 0x0000003e04e07947 */ /* 0x001fec000b800000 */
[----:B------:R0:W1:Y:S02]  /*dc80*/  SHFL.IDX PT, R14, R0, RZ, 0x1f ;  /* 0x00001fff000e7589 */ /* 0x00006400000e0000 */
.L_x_134:
[----:B------:R-:W-:Y:S02]  /*dc90*/  PLOP3.LUT P2, PT, PT, PT, PT, 0x8, 0x0 ;  /* 0x000000000000781c */ /* 0x000fe40003f4e170 */
[----:B-1----:R-:W-:Y:S02]  /*dca0*/  ISETP.NE.AND P0, PT, R14, RZ, PT ;  /* 0x000000ff0e00720c */ /* 0x002fe40003f05270 */
[----:B0-----:R-:W-:-:S05]  /*dcb0*/  P2R R0, PR, RZ, 0x4 ;  /* 0x00000004ff007803 */ /* 0x001fca0000000000 */
[----:B------:R0:W-:Y:S06]  /*dcc0*/  STL [R1], R0 ;  /* 0x0000000001007387 */ /* 0x0001ec0000100800 */
[----:B------:R-:W-:Y:S05]  /*dcd0*/  @P0 BRA `(.L_x_44) ;  /* 0x00000004002c0947 */ /* 0x000fea0003800000 */
[----:B------:R-:W-:-:S03]  /*dce0*/  UMOV UR4, 0xffffffff ;  /* 0xffffffff00047882 */ /* 0x000fc60000000000 */
[----:B------:R-:W-:Y:S05]  /*dcf0*/  BRA.DIV UR4, `(.L_x_45) ;  /* 0x0000003e04e07947 */ /* 0x000fea000b800000 */
[----:B------:R-:W-:-:S13]  /*dd00*/  ELECT P6, URZ, PT ;  /* 0x00000000003f782f */ /* 0x000fda00038c0000 */
.L_x_137:
[----:B------:R-:W-:Y:S05]  /*dd10*/  @!P6 BRA `(.L_x_44) ;  /* 0x00000004001ce947 */ /* 0x000fea0003800000 */
[----:B------:R-:W-:Y:S01]  /*dd20*/  IMAD.MOV.U32 R16, RZ, RZ, R18 ;  /* 0x000000ffff107224 */ /* 0x000fe200078e0012 */
[----:B------:R-:W-:Y:S06]  /*dd30*/  @!P1 BRA `(.L_x_46) ;  /* 0x0000000000489947 */ /* 0x000fec0003800000 */
[----:B------:R-:W1:Y:S01]  /*dd40*/  LDC R6, c[0x0][0x43c] ;  /* 0x00010f00ff067b82 */ /* 0x000e620000000800 */
[----:B------:R-:W-:Y:S01]  /*dd50*/  ULDC.64 UR4, c[0x0][0x428] ;  /* 0x00010a0000047ab9 */ /* 0x000fe20000000a00 */
[----:B------:R-:W-:Y:S01]  /*dd60*/  ULDC.64 UR6, c[0x0][0x208] ;  /* 0x0000820000067ab9 */ /* 0x000fe20000000a00 */
[----:B------:R-:W-:-:S04]  /*dd70*/  IMAD R7, R19, UR4, RZ ;  /* 0x0000000413077c24 */ /* 0x000fc8000f8e02ff */
[----:B------:R-:W-:Y:S01]  /*dd80*/  IMAD R7, R18, UR5, R7 ;  /* 0x0000000512077c24 */ /* 0x000fe2000f8e0207 */
[----:B-1----:R-:W-:-:S13]  /*dd90*/  ISETP.NE.AND P0, PT, R6, 0x1, PT ;  /* 0x000000010600780c */ /* 0x002fda0003f05270 */
[----:B------:R-:W0:Y:S02]  /*dda0*/  @P0 LDC.64 R4, c[0x0][0x440] ;  /* 0x00011000ff040b82 */ /* 0x000e240000000a00 */
[----:B0-----:R-:W-:Y:S01]  /*ddb0*/  @P0 IMAD.HI.U32 R0, R17, R4, RZ ;  /* 0x0000000411000227 */ /* 0x001fe200078e00ff */
[----:B------:R-:W-:-:S04]  /*ddc0*/  MOV R4, R17 ;  /* 0x0000001100047202 */ /* 0x000fc80000000f00 */
[----:B------:R-:W-:-:S04]  /*ddd0*/  @P0 SHF.R.U32.HI R4, RZ, R5, R0 ;  /* 0x00000005ff040219 */ /* 0x000fc80000011600 */
[--C-:B------:R-:W-:Y:S01]  /*dde0*/  SHF.R.S32.HI R5, RZ, 0x1f, R4.reuse ;  /* 0x0000001fff057819 */ /* 0x100fe20000011404 */
[--C-:B------:R-:W-:Y:S02]  /*ddf0*/  IMAD.MOV R0, RZ, RZ, -R4.reuse ;  /* 0x000000ffff007224 */ /* 0x100fe400078e0a04 */
[----:B------:R-:W-:-:S04]  /*de00*/  IMAD.WIDE.U32 R4, R18, UR4, R4 ;  /* 0x0000000412047c25 */ /* 0x000fc8000f8e0004 */
[----:B------:R-:W-:Y:S01]  /*de10*/  IMAD R17, R6, R0, R17 ;  /* 0x0000000006117224 */ /* 0x000fe200078e0211 */
[----:B------:R-:W-:Y:S01]  /*de20*/  LEA R2, P0, R4, R2, 0x2 ;  /* 0x0000000204027211 */ /* 0x000fe200078010ff */
[----:B------:R-:W-:-:S05]  /*de30*/  IMAD.IADD R0, R5, 0x1, R7 ;  /* 0x0000000105007824 */ /* 0x000fca00078e0207 */
[----:B------:R-:W-:-:S05]  /*de40*/  LEA.HI.X R3, R4, R3, R0, 0x2, P0 ;  /* 0x0000000304037211 */ /* 0x000fca00000f1400 */
[----:B------:R1:W5:Y:S02]  /*de50*/  LDG.E R16, desc[UR6][R2.64] ;  /* 0x0000000602107981 */ /* 0x000364000c1e1900 */
.L_x_46:
[----:B0-----:R-:W-:Y:S01]  /*de60*/  IMAD.MOV.U32 R0, RZ, RZ, 0x1 ;  /* 0x00000001ff007424 */ /* 0x001fe200078e00ff */
[----:B------:R-:W1:Y:S04]  /*de70*/  S2R R8, SR_TID.X ;  /* 0x0000000000087919 */ /* 0x000e680000002100 */
[----:B------:R-:W-:-:S04]  /*de80*/  SHF.L.U32 R0, R0, 0x1f, RZ ;  /* 0x0000001f00007819 */ /* 0x000fc800000006ff */
[----:B------:R-:W0:Y:S01]  /*de90*/  SYNCS.PHASECHK.TRANS64.TRYWAIT P0, [UR38+0x38840], R0 ;  /* 0x03884000ff0075a7 */ /* 0x000e220008000166 */
[----:B-1----:R-:W-:-:S04]  /*dea0*/  LOP3.LUT R2, R8, 0x7f, RZ, 0xc0, !PT ;  /* 0x0000007f08027812 */ /* 0x002fc800078ec0ff */
[----:B------:R-:W-:Y:S01]  /*deb0*/  ISETP.NE.AND P1, PT, R2, RZ, PT ;  /* 0x000000ff0200720c */ /* 0x000fe20003f25270 */
[----:B0-----:R-:W-:-:S12]  /*dec0*/  @!P0 BRA `(.L_x_47) ;  /* 0x0000003c008c8947 */ /* 0x001fd80003800000 */
.L_x_138:
[----:B------:R-:W-:Y:S05]  /*ded0*/  @P1 BRA `(.L_x_48) ;  /* 0x0000000000181947 */ /* 0x000fea0003800000 */
[----:B------:R-:W1:Y:S01]  /*dee0*/  S2R R2, SR_TID.X ;  /* 0x0000000000027919 */ /* 0x000e620000002100 */
[----:B0-----:R-:W-:-:S04]  /*def0*/  MOV R0, 0xa000 ;  /* 0x0000a00000007802 */ /* 0x001fc80000000f00 */
[----:B------:R2:W-:Y:S01]  /*df00*/  SYNCS.ARRIVE.TRANS64 RZ, [UR38+0x38830], R0 ;  /* 0x03883000ffff79a7 */ /* 0x0005e20008000026 */
[----:B-1----:R-:W-:-:S13]  /*df10*/  LOP3.LUT P0, RZ, R2, 0x1f, RZ, 0xc0, !PT ;  /* 0x0000001f02ff7812 */ /* 0x002fda000780c0ff */
[----:B--2---:R-:W-:Y:S05]  /*df20*/  @!P0 BRA `(.L_x_48) ;  /* 0x0000000000048947 */ /* 0x004fea0003800000 */
[----:B------:R-:W-:Y:S01]  /*df30*/  BPT.TRAP 0x1 ;  /* 0x000000040000795c */ /* 0x000fe20000300000 */
.L_x_48:
[----:B------:R-:W-:Y:S01]  /*df40*/  R2UR UR11, R17 ;  /* 0x00000000110b72ca */ /* 0x000fe200000e0000 */
[----:B------:R-:W-:Y:S01]  /*df50*/  ULDC.64 UR4, c[0x0][0x198] ;  /* 0x0000660000047ab9 */ /* 0x000fe20000000a00 */
[----:B-----5:R-:W-:Y:S01]  /*df60*/  R2UR UR13, R16 ;  /* 0x00000000100d72ca */ /* 0x020fe200000e0000 */
[----:B------:R-:W-:Y:S01]  /*df70*/  UIADD3 UR4, UP0, UR4, 0x370, URZ ;  /* 0x0000037004047890 */ /* 0x000fe2000ff1e03f */
[----:B------:R-:W-:Y:S01]  /*df80*/  PLOP3.LUT P0, PT, PT, PT, PT, 0x80, 0x0 ;  /* 0x000000000000781c */ /* 0x000fe20003f0f070 */
[----:B------:R-:W-:Y:S02]  /*df90*/  UIADD3 UR8, UR38, 0x24400, URZ ;  /* 0x0002440026087890 */ /* 0x000fe4000fffe03f */
[----:B------:R-:W-:Y:S01]  /*dfa0*/  UIADD3 UR9, UR38, 0x38830, URZ ;  /* 0x0003883026097890 */ /* 0x000fe2000fffe03f */
[----:B0-----:R-:W-:Y:S01]  /*dfb0*/  P2R R0, PR, RZ, 0x1 ;  /* 0x00000001ff007803 */ /* 0x001fe20000000000 */
[----:B------:R-:W-:Y:S02]  /*dfc0*/  UIADD3.X UR5, URZ, UR5, URZ, UP0, !UPT ;  /* 0x000000053f057290 */ /* 0x000fe400087fe43f */
[----:B------:R-:W-:-:S02]  /*dfd0*/  UIADD3 UR24, UR38, 0x26c00, URZ ;  /* 0x00026c0026187890 */ /* 0x000fc4000fffe03f */
[----:B------:R-:W-:Y:S01]  /*dfe0*/  UIMAD UR11, UR11, 0x50, URZ ;  /* 0x000000500b0b78a4 */ /* 0x000fe2000f8e023f */
[----:B------:R1:W-:Y:S01]  /*dff0*/  STL [R1], R0 ;  /* 0x0000000001007387 */ /* 0x0003e20000100800 */
[----:B------:R-:W-:Y:S02]  /*e000*/  UIADD3 UR16, UR38, 0x29400, URZ ;  /* 0x0002940026107890 */ /* 0x000fe4000fffe03f */
[----:B------:R-:W-:Y:S01]  /*e010*/  UIADD3 UR32, UR38, 0x2bc00, URZ ;  /* 0x0002bc0026207890 */ /* 0x000fe2000fffe03f */
[----:B------:R-:W-:Y:S01]  /*e020*/  UMOV UR6, 0x0 ;  /* 0x0000000000067882 */ /* 0x000fe20000000000 */
[----:B------:R-:W-:Y:S01]  /*e030*/  UMOV UR7, 0x14f00000 ;  /* 0x14f0000000077882 */ /* 0x000fe20000000000 */
[----:B------:R-:W-:Y:S01]  /*e040*/  UMOV UR10, URZ ;  /* 0x0000003f000a7c82 */ /* 0x000fe20008000000 */
[----:B------:R-:W-:Y:S01]  /*e050*/  UMOV UR12, UR36 ;  /* 0x00000024000c7c82 */ /* 0x000fe20008000000 */
[----:B------:R-:W-:Y:S01]  /*e060*/  UMOV UR26, 0x40 ;  /* 0x00000040001a7882 */ /* 0x000fe20000000000 */
[----:B------:R-:W-:Y:S01]  /*e070*/  UMOV UR28, UR36 ;  /* 0x00000024001c7c82 */ /* 0x000fe20008000000 */
[----:B------:R-:W-:Y:S01]  /*e080*/  UMOV UR25, UR9 ;  /* 0x0000000900197c82 */ /* 0x000fe20008000000 */
[----:B------:R-:W-:Y:S01]  /*e090*/  UMOV UR29, UR13 ;  /* 0x0000000d001d7c82 */ /* 0x000fe20008000000 */
[----:B------:R-:W-:Y:S01]  /*e0a0*/  UMOV UR27, UR11 ;  /* 0x0000000b001b7c82 */ /* 0x000fe20008000000 */
[----:B------:R-:W-:Y:S01]  /*e0b0*/  UMOV UR18, 0x80 ;  /* 0x0000008000127882 */ /* 0x000fe20000000000 */
[----:B------:R-:W-:Y:S01]  /*e0c0*/  UMOV UR20, UR36 ;  /* 0x0000002400147c82 */ /* 0x000fe20008000000 */
[----:B------:R1:W-:Y:S01]  /*e0d0*/  UTMALDG.4D [UR8], [UR4], desc[UR6] ;  /* 0x00000608040075b4 */ /* 0x0003e20008019000 */
[----:B------:R-:W-:Y:S01]  /*e0e0*/  UMOV UR17, UR9 ;  /* 0x0000000900117c82 */ /* 0x000fe20008000000 */
[----:B------:R-:W-:Y:S01]  /*e0f0*/  UMOV UR21, UR13 ;  /* 0x0000000d00157c82 */ /* 0x000fe20008000000 */
[----:B------:R-:W-:Y:S01]  /*e100*/  UMOV UR19, UR11 ;  /* 0x0000000b00137c82 */ /* 0x000fe20008000000 */
[----:B------:R-:W-:Y:S01]  /*e110*/  UMOV UR34, 0xc0 ;  /* 0x000000c000227882 */ /* 0x000fe20000000000 */
[----:B------:R-:W-:Y:S01]  /*e120*/  UMOV UR33, UR9 ;  /* 0x0000000900217c82 */ /* 0x000fe20008000000 */
[----:B------:R-:W-:Y:S01]  /*e130*/  UMOV UR37, UR13 ;  /* 0x0000000d00257c82 */ /* 0x000fe20008000000 */
[----:B------:R-:W-:Y:S01]  /*e140*/  UMOV UR35, UR11 ;  /* 0x0000000b00237c82 */ /* 0x000fe20008000000 */
[----:B------:R1:W-:Y:S01]  /*e150*/  UTMALDG.4D [UR24], [UR4], desc[UR6] ;  /* 0x00000618040075b4 */ /* 0x0003e20008019000 */
[----:B------:R1:W-:Y:S01]  /*e160*/  UTMALDG.4D [UR16], [UR4], desc[UR6] ;  /* 0x00000610040075b4 */ /* 0x0003e20008019000 */
[----:B------:R1:W-:Y:S02]  /*e170*/  UTMALDG.4D [UR32], [UR4], desc[UR6] ;  /* 0x00000620040075b4 */ /* 0x0003e40008019000 */
[----:B-1----:R-:W-:Y:S01]  /*e180*/  NOP ;  /* 0x0000000000007918 */ /* 0x002fe20000000000 */
.L_x_44:
[----:B------:R-:W-:Y:S05]  /*e190*/  WARPSYNC.ALL ;  /* 0x0000000000007948 */ /* 0x000fea0003800000 */
[----:B------:R-:W-:Y:S01]  /*e1a0*/  UIADD3 UR4, UR38, 0x14400, URZ ;  /* 0x0001440026047890 */ /* 0x000fe2000fffe03f */
[----:B------:R-:W-:Y:S03]  /*e1b0*/  BAR.SYNC.DEFER_BLOCKING 0x8, 0x180 ;  /* 0x0206000000007b1d */ /* 0x000fe60000010000 */
        /* <DEDUP_REMOVED lines=9> */
[----:B------:R-:W1:Y:S01]  /*e250*/  LDC.64 R2, c[0x4][R2] ;  /* 0x0100000002027b82 */ /* 0x000e620000000a00 */
[----:B------:R-:W-:Y:S01]  /*e260*/  IMAD.U32 R5, RZ, RZ, UR7 ;  /* 0x00000007ff057e24 */ /* 0x000fe2000f8e00ff */
[----:B------:R-:W-:Y:S01]  /*e270*/  MOV R12, 0x1 ;  /* 0x00000001000c7802 */ /* 0x000fe20000000f00 */
[----:B------:R-:W-:Y:S02]  /*e280*/  IMAD.U32 R6, RZ, RZ, UR8 ;  /* 0x00000008ff067e24 */ /* 0x000fe4000f8e00ff */
[----:B------:R-:W-:-:S02]  /*e290*/  IMAD.U32 R10, RZ, RZ, UR4 ;  /* 0x00000004ff0a7e24 */ /* 0x000fc4000f8e00ff */
[----:B------:R-:W-:Y:S02]  /*e2a0*/  IMAD.U32 R11, RZ, RZ, UR5 ;  /* 0x00000005ff0b7e24 */ /* 0x000fe4000f8e00ff */
[----:B------:R-:W-:Y:S02]  /*e2b0*/  IMAD.MOV.U32 R8, RZ, RZ, 0x70 ;  /* 0x00000070ff087424 */ /* 0x000fe400078e00ff */
[----:B------:R-:W-:-:S07]  /*e2c0*/  IMAD.MOV.U32 R13, RZ, RZ, RZ ;  /* 0x000000ffff0d7224 */ /* 0x000fce00078e00ff */
[----:B------:R-:W-:-:S07]  /*e2d0*/  LEPC R20, `(.L_x_49) ;  /* 0x000000001014794e */ /* 0x000fce0000000000 */
[----:B01----:R-:W-:Y:S05]  /*e2e0*/  CALL.ABS.NOINC R2 ;  /* 0x0000000002007343 */ /* 0x003fea0003c00000 */
.L_x_49:
[----:B------:R-:W1:Y:S01]  /*e2f0*/  S2R R4, SR_CTAID.Z ;  /* 0x0000000000047919 */ /* 0x000e620000002700 */
[----:B------:R-:W2:Y:S01]  /*e300*/  LDC R20, c[0x0][0x448] ;  /* 0x00011200ff147b82 */ /* 0x000ea20000000800 */
[----:B------:R-:W-:Y:S01]  /*e310*/  USHF.R.S32.HI UR4, URZ, 0x1f, UR36 ;  /* 0x0000001f3f047899 */ /* 0x000fe20008011424 */
[----:B------:R-:W3:Y:S01]  /*e320*/  S2R R12, SR_TID.X ;  /* 0x00000000000c7919 */ /* 0x000ee20000002100 */
[----:B------:R-:W-:Y:S02]  /*e330*/  ULDC.64 UR8, c[0x0][0x2d8] ;  /* 0x0000b60000087ab9 */ /* 0x000fe40000000a00 */
[----:B------:R-:W-:Y:S01]  /*e340*/  UIMAD UR6, UR4, UR8, URZ ;  /* 0x00000008040672a4 */ /* 0x000fe2000f8e023f */
[----:B------:R-:W4:Y:S02]  /*e350*/  S2R R11, SR_CTAID.X ;  /* 0x00000000000b7919 */ /* 0x000f240000002500 */
[----:B------:R-:W0:Y:S01]  /*e360*/  LDC.64 R2, c[0x0][0x2e0] ;  /* 0x0000b800ff027b82 */ /* 0x000e220000000a00 */
[----:B------:R-:W-:-:S02]  /*e370*/  UIMAD.WIDE.U32 UR4, UR36, UR8, URZ ;  /* 0x00000008240472a5 */ /* 0x000fc4000f8e003f */
[----:B------:R-:W-:-:S04]  /*e380*/  UIMAD UR6, UR36, UR9, UR6 ;  /* 0x00000009240672a4 */ /* 0x000fc8000f8e0206 */
[----:B------:R-:W-:Y:S01]  /*e390*/  UIADD3 UR5, UR5, UR6, URZ ;  /* 0x0000000605057290 */ /* 0x000fe2000fffe03f */
[----:B--2---:R-:W-:Y:S02]  /*e3a0*/  ISETP.NE.AND P0, PT, R20, 0x1, PT ;  /* 0x000000011400780c */ /* 0x004fe40003f05270 */
[----:B-1----:R-:W-:Y:S02]  /*e3b0*/  SHF.R.S32.HI R5, RZ, 0x1f, R4 ;  /* 0x0000001fff057819 */ /* 0x002fe40000011404 */
[----:B---3--:R-:W-:-:S03]  /*e3c0*/  LOP3.LUT R9, R12, 0x7f, RZ, 0xc0, !PT ;  /* 0x0000007f0c097812 */ /* 0x008fc600078ec0ff */
[----:B0-----:R-:W-:-:S06]  /*e3d0*/  IMAD R0, R5, R2, RZ ;  /* 0x0000000205007224 */ /* 0x001fcc00078e02ff */
[----:B------:R-:W0:Y:S01]  /*e3e0*/  @P0 LDC R6, c[0x0][0x44c] ;  /* 0x00011300ff060b82 */ /* 0x000e220000000800 */
[----:B------:R-:W-:Y:S01]  /*e3f0*/  SHF.R.U32.HI R8, RZ, 0x3, R9 ;  /* 0x00000003ff087819 */ /* 0x000fe20000011609 */
[C---:B------:R-:W-:Y:S02]  /*e400*/  IMAD R5, R4.reuse, R3, R0 ;  /* 0x0000000304057224 */ /* 0x040fe400078e0200 */
[----:B------:R-:W-:Y:S01]  /*e410*/  IMAD.WIDE.U32 R2, R4, R2, UR4 ;  /* 0x0000000404027e25 */ /* 0x000fe2000f8e0002 */
[----:B------:R-:W-:-:S03]  /*e420*/  ULDC.64 UR4, c[0x0][0x2d0] ;  /* 0x0000b40000047ab9 */ /* 0x000fc60000000a00 */
[----:B------:R-:W1:Y:S01]  /*e430*/  @P0 LDC R0, c[0x0][0x450] ;  /* 0x00011400ff000b82 */ /* 0x000e620000000800 */
[----:B------:R-:W-:Y:S02]  /*e440*/  IMAD.IADD R3, R3, 0x1, R5 ;  /* 0x0000000103037824 */ /* 0x000fe400078e0205 */
[----:B------:R-:W-:Y:S02]  /*e450*/  IMAD.SHL.U32 R5, R12, 0x10, RZ ;  /* 0x000000100c057824 */ /* 0x000fe400078e00ff */
[----:B------:R-:W-:-:S03]  /*e460*/  IMAD.SHL.U32 R9, R9, 0x8, RZ ;  /* 0x0000000809097824 */ /* 0x000fc600078e00ff */
[----:B------:R-:W-:-:S04]  /*e470*/  LOP3.LUT R5, R8, 0x70, R5, 0xf8, !PT ;  /* 0x0000007008057812 */ /* 0x000fc800078ef805 */
[----:B----4-:R-:W-:-:S05]  /*e480*/  LEA R5, R11, R5, 0x7 ;  /* 0x000000050b057211 */ /* 0x010fca00078e38ff */
[----:B0-----:R-:W-:-:S04]  /*e490*/  @P0 IMAD.HI.U32 R6, R5, R6, RZ ;  /* 0x0000000605060227 */ /* 0x001fc800078e00ff */
[----:B------:R-:W-:Y:S01]  /*e4a0*/  IMAD.MOV.U32 R4, RZ, RZ, R5 ;  /* 0x000000ffff047224 */ /* 0x000fe200078e0005 */
[----:B-1----:R-:W-:-:S05]  /*e4b0*/  @P0 SHF.R.U32.HI R4, RZ, R0, R6 ;  /* 0x00000000ff040219 */ /* 0x002fca0000011606 */
[----:B------:R-:W-:Y:S02]  /*e4c0*/  IMAD.MOV R0, RZ, RZ, -R4 ;  /* 0x000000ffff007224 */ /* 0x000fe400078e0a04 */
[----:B------:R-:W-:-:S04]  /*e4d0*/  IMAD.WIDE.U32 R2, R4, UR4, R2 ;  /* 0x0000000404027c25 */ /* 0x000fc8000f8e0002 */
[----:B------:R-:W-:Y:S01]  /*e4e0*/  IMAD R0, R20, R0, R5 ;  /* 0x0000000014007224 */ /* 0x000fe200078e0205 */
[----:B------:R-:W-:-:S05]  /*e4f0*/  SHF.R.S32.HI R5, RZ, 0x1f, R4 ;  /* 0x0000001fff057819 */ /* 0x000fca0000011404 */
[----:B------:R-:W-:-:S04]  /*e500*/  IMAD R5, R5, UR4, RZ ;  /* 0x0000000405057c24 */ /* 0x000fc8000f8e02ff */
[----:B------:R-:W-:Y:S01]  /*e510*/  IMAD R5, R4, UR5, R5 ;  /* 0x0000000504057c24 */ /* 0x000fe2000f8e0205 */
[----:B------:R-:W-:Y:S01]  /*e520*/  SHF.R.S32.HI R4, RZ, 0x1f, R0 ;  /* 0x0000001fff047819 */ /* 0x000fe20000011400 */
[----:B------:R-:W-:Y:S02]  /*e530*/  ULDC.64 UR4, c[0x0][0x2c8] ;  /* 0x0000b20000047ab9 */ /* 0x000fe40000000a00 */
[----:B------:R-:W-:Y:S02]  /*e540*/  IMAD.IADD R3, R3, 0x1, R5 ;  /* 0x0000000103037824 */ /* 0x000fe400078e0205 */
[----:B------:R-:W-:Y:S02]  /*e550*/  IMAD R5, R4, UR4, RZ ;  /* 0x0000000404057c24 */ /* 0x000fe4000f8e02ff */
[----:B------:R-:W-:-:S04]  /*e560*/  IMAD.WIDE.U32 R2, R0, UR4, R2 ;  /* 0x0000000400027c25 */ /* 0x000fc8000f8e0002 */
[----:B------:R-:W-:Y:S01]  /*e570*/  IMAD R4, R0, UR5, R5 ;  /* 0x0000000500047c24 */ /* 0x000fe2000f8e0205 */
[----:B------:R-:W-:Y:S01]  /*e580*/  ULDC.64 UR4, c[0x0][0x280] ;  /* 0x0000a00000047ab9 */ /* 0x000fe20000000a00 */
[----:B------:R-:W-:Y:S01]  /*e590*/  IMAD.SHL.U32 R0, R12, 0x8, RZ ;  /* 0x000000080c007824 */ /* 0x000fe200078e00ff */
[----:B------:R-:W-:Y:S01]  /*e5a0*/  LEA R7, P0, R2, UR4, 0x1 ;  /* 0x0000000402077c11 */ /* 0x000fe2000f8008ff */
[----:B------:R-:W-:Y:S01]  /*e5b0*/  ULDC UR4, c[0x0][0x2b8] ;  /* 0x0000ae0000047ab9 */ /* 0x000fe20000000800 */
[----:B------:R-:W-:Y:S02]  /*e5c0*/  IADD3 R3, R3, R4, RZ ;  /* 0x0000000403037210 */ /* 0x000fe40007ffe0ff */
[----:B------:R-:W-:Y:S02]  /*e5d0*/  LOP3.LUT R10, R0, 0x38, RZ, 0xc0, !PT ;  /* 0x00000038000a7812 */ /* 0x000fe400078ec0ff */
[----:B------:R-:W-:Y:S02]  /*e5e0*/  LEA.HI.X R6, R2, UR5, R3, 0x1, P0 ;  /* 0x0000000502067c11 */ /* 0x000fe400080f0c03 */
[----:B------:R-:W-:-:S02]  /*e5f0*/  LOP3.LUT R2, R10, 0x40, RZ, 0xfc, !PT ;  /* 0x000000400a027812 */ /* 0x000fc400078efcff */
[----:B------:R-:W-:Y:S02]  /*e600*/  LOP3.LUT R3, R0, 0x1c0, RZ, 0xc0, !PT ;  /* 0x000001c000037812 */ /* 0x000fe400078ec0ff */
[----:B------:R-:W-:Y:S02]  /*e610*/  ISETP.GE.AND P0, PT, R2, UR4, PT ;  /* 0x0000000402007c0c */ /* 0x000fe4000bf06270 */
[----:B------:R-:W-:Y:S02]  /*e620*/  LOP3.LUT R2, R10, 0x80, RZ, 0xfc, !PT ;  /* 0x000000800a027812 */ /* 0x000fe400078efcff */
[----:B------:R-:W-:Y:S02]  /*e630*/  LOP3.LUT R3, R3, 0x38, R0, 0xf8, !PT ;  /* 0x0000003803037812 */ /* 0x000fe400078ef800 */
[----:B------:R-:W-:Y:S02]  /*e640*/  ISETP.GE.AND P1, PT, R2, UR4, PT ;  /* 0x0000000402007c0c */ /* 0x000fe4000bf26270 */
[----:B------:R-:W-:-:S02]  /*e650*/  LOP3.LUT R2, R10, 0xc0, RZ, 0xfc, !PT ;  /* 0x000000c00a027812 */ /* 0x000fc400078efcff */
[----:B------:R-:W-:Y:S02]  /*e660*/  ISETP.GE.AND P3, PT, R10, UR4, PT ;  /* 0x000000040a007c0c */ /* 0x000fe4000bf66270 */
[----:B------:R-:W-:Y:S01]  /*e670*/  ISETP.GE.AND P2, PT, R2, UR4, PT ;  /* 0x0000000402007c0c */ /* 0x000fe2000bf46270 */
[----:B------:R-:W-:Y:S01]  /*e680*/  UMOV UR4, 0xffffffff ;  /* 0xffffffff00047882 */ /* 0x000fe20000000000 */
[----:B------:R-:W-:-:S04]  /*e690*/  LOP3.LUT R0, R3, 0x38, R12, 0x78, !PT ;  /* 0x0000003803007812 */ /* 0x000fc800078e780c */
[----:B------:R-:W-:Y:S01]  /*e6a0*/  LOP3.LUT R9, R0, 0x200, R9, 0xf8, !PT ;  /* 0x0000020000097812 */ /* 0x000fe200078ef809 */
[----:B------:R-:W-:Y:S06]  /*e6b0*/  BRA.DIV UR4, `(.L_x_50) ;  /* 0x0000003604a87947 */ /* 0x000fec000b800000 */
[----:B------:R-:W0:Y:S01]  /*e6c0*/  S2R R2, SR_CTAID.X ;  /* 0x0000000000027919 */ /* 0x000e220000002500 */
[----:B------:R-:W-:Y:S01]  /*e6d0*/  ULDC UR4, c[0x0][0x288] ;  /* 0x0000a20000047ab9 */ /* 0x000fe20000000800 */
[----:B------:R-:W-:Y:S01]  /*e6e0*/  ULDC.64 UR6, c[0x0][0x208] ;  /* 0x0000820000067ab9 */ /* 0x000fe20000000a00 */
[----:B------:R-:W-:Y:S01]  /*e6f0*/  IMAD R0, R20, UR4, RZ ;  /* 0x0000000414007c24 */ /* 0x000fe2000f8e02ff */
[----:B------:R-:W-:Y:S04]  /*e700*/  SHFL.IDX PT, R3, R7, RZ, 0x181f ;  /* 0x00181fff07037589 */ /* 0x000fe800000e0000 */
[----:B------:R-:W-:Y:S04]  /*e710*/  SHFL.IDX PT, R4, R7, 0x1, 0x181f ;  /* 0x00381f0007047f89 */ /* 0x000fe800000e0000 */
[----:B------:R-:W-:Y:S01]  /*e720*/  SHFL.IDX PT, R14, R7, 0x7, 0x181f ;  /* 0x00f81f00070e7f89 */ /* 0x000fe200000e0000 */
[----:B0-----:R-:W-:-:S03]  /*e730*/  IMAD R8, R2, 0x80, R8 ;  /* 0x0000008002087824 */ /* 0x001fc600078e0208 */
[----:B------:R-:W0:Y:S02]  /*e740*/  SHFL.IDX PT, R2, R6, RZ, 0x181f ;  /* 0x00181fff06027589 */ /* 0x000e2400000e0000 */
[C---:B------:R-:W-:Y:S02]  /*e750*/  ISETP.GE.AND P4, PT, R8.reuse, R0, PT ;  /* 0x000000000800720c */ /* 0x040fe40003f86270 */
[----:B------:R-:W-:-:S11]  /*e760*/  IADD3 R5, R8, 0x10, RZ ;  /* 0x0000001008057810 */ /* 0x000fd60007ffe0ff */
[----:B------:R-:W-:Y:S02]  /*e770*/  @!P4 LEA R21, R9, UR38, 0x1 ;  /* 0x000000260915cc11 */ /* 0x000fe4000f8e08ff */
[----:B0-----:R-:W-:-:S04]  /*e780*/  LOP3.LUT R3, R3, R2, RZ, 0x3c, !PT ;  /* 0x0000000203037212 */ /* 0x001fc800078e3cff */
[----:B------:R-:W-:-:S04]  /*e790*/  LOP3.LUT R2, R3, R2, RZ, 0x3c, !PT ;  /* 0x0000000203027212 */ /* 0x000fc800078e3cff */
[----:B------:R-:W-:-:S03]  /*e7a0*/  LOP3.LUT R3, R3, R2, RZ, 0x3c, !PT ;  /* 0x0000000203037212 */ /* 0x000fc600078e3cff */
[----:B------:R-:W-:-:S05]  /*e7b0*/  @!P4 IMAD.WIDE.U32 R2, R10, 0x2, R2 ;  /* 0x000000020a02c825 */ /* 0x000fca00078e0002 */
[----:B------:R-:W-:Y:S04]  /*e7c0*/  @!P4 LDGSTS.E.BYPASS.LTC128B.128 [R21+0x14400], desc[UR6][R2.64], !P3 ;  /* 0x144000000215cfae */ /* 0x000fe8000d901d46 */
[----:B------:R-:W-:Y:S04]  /*e7d0*/  @!P4 LDGSTS.E.BYPASS.LTC128B.128 [R21+0x18400], desc[UR6][R2.64+0x80], !P0 ;  /* 0x184000800215cfae */ /* 0x000fe8000c101d46 */
[----:B------:R-:W-:Y:S04]  /*e7e0*/  @!P4 LDGSTS.E.BYPASS.LTC128B.128 [R21+0x1c400], desc[UR6][R2.64+0x100], !P1 ;  /* 0x1c4001000215cfae */ /* 0x000fe8000c901d46 */
[----:B------:R0:W-:Y:S01]  /*e7f0*/  @!P4 LDGSTS.E.BYPASS.LTC128B.128 [R21+0x20400], desc[UR6][R2.64+0x180], !P2 ;  /* 0x204001800215cfae */ /* 0x0001e2000d101d46 */
[----:B------:R-:W-:-:S03]  /*e800*/  ISETP.GE.AND P4, PT, R5, R0, PT ;  /* 0x000000000500720c */ /* 0x000fc60003f86270 */
[----:B------:R-:W1:Y:S01]  /*e810*/  SHFL.IDX PT, R5, R6, 0x1, 0x181f ;  /* 0x00381f0006057f89 */ /* 0x000e6200000e0000 */
[----:B0-----:R-:W-:-:S03]  /*e820*/  VIADD R3, R8, 0x20 ;  /* 0x0000002008037836 */ /* 0x001fc60000000000 */
[----:B------:R-:W-:Y:S06]  /*e830*/  SHFL.IDX PT, R2, R7, 0x2, 0x181f ;  /* 0x00581f0007027f89 */ /* 0x000fec00000e0000 */
[----:B------:R-:W-:Y:S01]  /*e840*/  @!P4 LEA R20, R9, UR38, 0x1 ;  /* 0x000000260914cc11 */ /* 0x000fe2000f8e08ff */
[----:B-1----:R-:W-:-:S05]  /*e850*/  @!P4 IMAD.WIDE.U32 R4, R10, 0x2, R4 ;  /* 0x000000020a04c825 */ /* 0x002fca00078e0004 */
        /* <DEDUP_REMOVED lines=26> */
[----:B0-----:R-:W-:-:S03]  /*ea00*/  IADD3 R5, R8, 0x50, RZ ;  /* 0x0000005008057810 */ /* 0x001fc60007ffe0ff */
        /* <DEDUP_REMOVED lines=18> */
[----:B------:R-:W1:Y:S04]  /*eb30*/  SHFL.IDX PT, R3, R6, 0x6, 0x181f ;  /* 0x00d81f0006037f89 */ /* 0x000e6800000e0000 */
[----:B0-----:R0:W2:Y:S06]  /*eb40*/  SHFL.IDX PT, R4, R6, 0x7, 0x181f ;  /* 0x00f81f0006047f89 */ /* 0x0010ac00000e0000 */
[----:B------:R-:W-:Y:S01]  /*eb50*/  @!P4 LEA R21, R9, UR38, 0x1 ;  /* 0x000000260915cc11 */ /* 0x000fe2000f8e08ff */
[----:B-1----:R-:W-:-:S05]  /*eb60*/  @!P4 IMAD.WIDE.U32 R2, R10, 0x2, R2 ;  /* 0x000000020a02c825 */ /* 0x002fca00078e0002 */
[----:B------:R0:W-:Y:S04]  /*eb70*/  @!P4 LDGSTS.E.BYPASS.LTC128B.128 [R21+0x17400], desc[UR6][R2.64], !P3 ;  /* 0x174000000215cfae */ /* 0x0001e8000d901d46 */
[----:B------:R0:W-:Y:S04]  /*eb80*/  @!P4 LDGSTS.E.BYPASS.LTC128B.128 [R21+0x1b400], desc[UR6][R2.64+0x80], !P0 ;  /* 0x1b4000800215cfae */ /* 0x0001e8000c101d46 */
[----:B------:R0:W-:Y:S04]  /*eb90*/  @!P4 LDGSTS.E.BYPASS.LTC128B.128 [R21+0x1f400], desc[UR6][R2.64+0x100], !P1 ;  /* 0x1f4001000215cfae */ /* 0x0001e8000c901d46 */
[----:B--2---:R0:W-:Y:S02]  /*eba0*/  @!P4 LDGSTS.E.BYPASS.LTC128B.128 [R21+0x23400], desc[UR6][R2.64+0x180], !P2 ;  /* 0x234001800215cfae */ /* 0x0041e4000d101d46 */
.L_x_155:
[----:B0-----:R-:W-:Y:S01]  /*ebb0*/  VIADD R3, R8, 0x70 ;  /* 0x0000007008037836 */ /* 0x001fe20000000000 */
[----:B------:R-:W-:Y:S01]  /*ebc0*/  BSSY B0, `(.L_x_51) ;  /* 0x000000f000007945 */ /* 0x000fe20003800000 */
[----:B------:R-:W-:-:S03]  /*ebd0*/  IMAD.MOV.U32 R2, RZ, RZ, R14 ;  /* 0x000000ffff027224 */ /* 0x000fc600078e000e */
[----:B------:R-:W-:Y:S02]  /*ebe0*/  ISETP.GE.AND P4, PT, R3, R0, PT ;  /* 0x000000000300720c */ /* 0x000fe40003f86270 */
[----:B------:R-:W-:-:S11]  /*ebf0*/  MOV R3, R4 ;  /* 0x0000000400037202 */ /* 0x000fd60000000f00 */
[----:B------:R-:W-:Y:S05]  /*ec00*/  @P4 BRA `(.L_x_52) ;  /* 0x0000000000284947 */ /* 0x000fea0003800000 */
[----:B------:R-:W-:Y:S01]  /*ec10*/  IMAD.WIDE.U32 R10, R10, 0x2, R2 ;  /* 0x000000020a0a7825 */ /* 0x000fe200078e0002 */
[----:B------:R-:W-:Y:S01]  /*ec20*/  LEA R9, R9, UR38, 0x1 ;  /* 0x0000002609097c11 */ /* 0x000fe2000f8e08ff */
[----:B------:R-:W-:-:S04]  /*ec30*/  ULDC.64 UR4, c[0x0][0x208] ;  /* 0x0000820000047ab9 */ /* 0x000fc80000000a00 */
[----:B------:R-:W-:Y:S01]  /*ec40*/  @!PT LDS RZ, [RZ] ;  /* 0x00000000fffff984 */ /* 0x000fe20000000800 */
[----:B------:R-:W-:Y:S01]  /*ec50*/  @!PT LDS RZ, [RZ] ;  /* 0x00000000fffff984 */ /* 0x000fe20000000800 */
[----:B------:R-:W-:Y:S01]  /*ec60*/  @!PT LDS RZ, [RZ] ;  /* 0x00000000fffff984 */ /* 0x000fe20000000800 */
[----:B------:R0:W-:Y:S04]  /*ec70*/  LDGSTS.E.BYPASS.LTC128B.128 [R9+0x17c00], desc[UR4][R10.64], !P3 ;  /* 0x17c000000a097fae */ /* 0x0001e8000d901d44 */
[----:B------:R0:W-:Y:S04]  /*ec80*/  LDGSTS.E.BYPASS.LTC128B.128 [R9+0x1bc00], desc[UR4][R10.64+0x80], !P0 ;  /* 0x1bc000800a097fae */ /* 0x0001e8000c101d44 */
[----:B------:R0:W-:Y:S04]  /*ec90*/  LDGSTS.E.BYPASS.LTC128B.128 [R9+0x1fc00], desc[UR4][R10.64+0x100], !P1 ;  /* 0x1fc001000a097fae */ /* 0x0001e8000c901d44 */
[----:B------:R0:W-:Y:S02]  /*eca0*/  LDGSTS.E.BYPASS.LTC128B.128 [R9+0x23c00], desc[UR4][R10.64+0x180], !P2 ;  /* 0x23c001800a097fae */ /* 0x0001e4000d101d44 */
.L_x_52:
[----:B------:R-:W-:Y:S05]  /*ecb0*/  BSYNC B0 ;  /* 0x0000000000007941 */ /* 0x000fea0003800000 */
.L_x_51:
[----:B------:R-:W-:Y:S01]  /*ecc0*/  NOP ;  /* 0x0000000000007918 */ /* 0x000fe20000000000 */
[----:B------:R-:W-:Y:S01]  /*ecd0*/  SYNCS.ARRIVE.TRANS64.RED.A0T1 RZ, [UR38+0x38800], RZ ;  /* 0x038800ffffff79a7 */ /* 0x000fe20008200426 */
[----:B------:R-:W-:Y:S01]  /*ece0*/  IMAD.MOV.U32 R2, RZ, RZ, 0x1 ;  /* 0x00000001ff027424 */ /* 0x000fe200078e00ff */
[----:B------:R-:W-:Y:S04]  /*ecf0*/  ARRIVES.LDGSTSBAR.64.TRANSCNT [UR38+0x38800] ;  /* 0x03880000ff0079b0 */ /* 0x000fe80008000aa6 */
[----:B------:R-:W-:Y:S01]  /*ed00*/  SHF.L.U32 R2, R2, 0x1f, RZ ;  /* 0x0000001f02027819 */ /* 0x000fe200000006ff */
[----:B------:R-:W-:Y:S01]  /*ed10*/  NOP ;  /* 0x0000000000007918 */ /* 0x000fe20000000000 */
[----:B------:R-:W2:Y:S01]  /*ed20*/  LDL.LU R4, [R1+0x10] ;  /* 0x0000100001047983 */ /* 0x000ea20000300800 */
[----:B------:R-:W-:Y:S03]  /*ed30*/  SYNCS.ARRIVE.TRANS64.A1T0 RZ, [UR38+0x38800], RZ ;  /* 0x038800ffffff79a7 */ /* 0x000fe60008100026 */
[----:B------:R-:W3:Y:S01]  /*ed40*/  LDL R3, [R1+0x8] ;  /* 0x0000080001037983 */ /* 0x000ee20000100800 */
[----:B------:R-:W1:Y:S01]  /*ed50*/  SYNCS.PHASECHK.TRANS64.TRYWAIT P0, [UR38+0x38820], R2 ;  /* 0x03882002ff0075a7 */ /* 0x000e620008000166 */
[----:B--2---:R-:W-:-:S05]  /*ed60*/  VIADD R0, R4, 0xfffffffe ;  /* 0xfffffffe04007836 */ /* 0x004fca0000000000 */
[----:B---3--:R-:W-:Y:S01]  /*ed70*/  ISETP.GE.AND P1, PT, R0, R3, PT ;  /* 0x000000030000720c */ /* 0x008fe20003f26270 */
[----:B-1----:R-:W-:-:S12]  /*ed80*/  @!P0 BRA `(.L_x_53) ;  /* 0x0000003800c08947 */ /* 0x002fd80003800000 */
.L_x_156:
[----:B0-----:R-:W-:Y:S01]  /*ed90*/  IMAD.MOV.U32 R9, RZ, RZ, 0x1 ;  /* 0x00000001ff097424 */ /* 0x001fe200078e00ff */
[----:B------:R-:W-:Y:S01]  /*eda0*/  MOV R8, RZ ;  /* 0x000000ff00087202 */ /* 0x000fe20000000f00 */
[----:B------:R-:W-:Y:S06]  /*edb0*/  @!P1 BRA `(.L_x_54) ;  /* 0x0000002000e49947 */ /* 0x000fec0003800000 */
[----:B------:R-:W2:Y:S04]  /*edc0*/  LDL.LU R4, [R1+0xc] ;  /* 0x00000c0001047983 */ /* 0x000ea80000300800 */
[----:B-1----:R-:W3:Y:S01]  /*edd0*/  LDL.LU R3, [R1+0x8] ;  /* 0x0000080001037983 */ /* 0x002ee20000300800 */
[----:B------:R-:W-:Y:S01]  /*ede0*/  UIADD3 UR4, UR40, 0x1, URZ ;  /* 0x0000000128047890 */ /* 0x000fe2000fffe03f */
[----:B------:R-:W-:Y:S01]  /*edf0*/  MOV R9, 0x1 ;  /* 0x0000000100097802 */ /* 0x000fe20000000f00 */
[----:B------:R-:W0:Y:S02]  /*ee00*/  S2R R6, SR_TID.X ;  /* 0x0000000000067919 */ /* 0x000e240000002100 */
[----:B0-----:R-:W-:Y:S02]  /*ee10*/  LOP3.LUT R10, R6, 0x1f, RZ, 0xc0, !PT ;  /* 0x0000001f060a7812 */ /* 0x001fe400078ec0ff */
[----:B--2---:R-:W-:Y:S01]  /*ee20*/  IMAD R2, R4, UR4, RZ ;  /* 0x0000000404027c24 */ /* 0x004fe2000f8e02ff */
[----:B---3--:R-:W-:-:S04]  /*ee30*/  LOP3.LUT R3, RZ, R3, RZ, 0x33, !PT ;  /* 0x00000003ff037212 */ /* 0x008fc800078e33ff */
[----:B------:R-:W-:-:S05]  /*ee40*/  VIMNMX R2, R2, UR39, PT ;  /* 0x0000002702027c48 */ /* 0x000fca000bfe0100 */
[----:B------:R-:W-:-:S05]  /*ee50*/  IMAD.MOV R4, RZ, RZ, -R2 ;  /* 0x000000ffff047224 */ /* 0x000fca00078e0a02 */
[----:B------:R-:W-:Y:S02]  /*ee60*/  VIADDMNMX R5, R4, 0x1, R3, !PT ;  /* 0x0000000104057846 */ /* 0x000fe40007800103 */
[----:B------:R-:W-:-:S03]  /*ee70*/  LOP3.LUT R3, RZ, R2, RZ, 0x33, !PT ;  /* 0x00000002ff037212 */ /* 0x000fc600078e33ff */
[----:B------:R-:W-:Y:S02]  /*ee80*/  VIADD R4, R5, 0xfffffffe ;  /* 0xfffffffe05047836 */ /* 0x000fe40000000000 */
[----:B------:R-:W-:-:S03]  /*ee90*/  IMAD.IADD R5, R2, 0x1, R5 ;  /* 0x0000000102057824 */ /* 0x000fc600078e0205 */
[----:B------:R-:W-:Y:S01]  /*eea0*/  ISETP.NE.AND P0, PT, R4, R3, PT ;  /* 0x000000030400720c */ /* 0x000fe20003f05270 */
[----:B------:R-:W-:Y:S01]  /*eeb0*/  IMAD.MOV.U32 R4, RZ, RZ, R16 ;  /* 0x000000ffff047224 */ /* 0x000fe200078e0010 */
[----:B------:R-:W-:-:S11]  /*eec0*/  LOP3.LUT R12, R5, 0x1, RZ, 0xc0, !PT ;  /* 0x00000001050c7812 */ /* 0x000fd600078ec0ff */
[----:B------:R-:W-:Y:S05]  /*eed0*/  @!P0 BRA `(.L_x_55) ;  /* 0x0000001400c88947 */ /* 0x000fea0003800000 */
[----:B------:R-:W-:Y:S01]  /*eee0*/  BSSY B0, `(.L_x_55) ;  /* 0x0000171000007945 */ /* 0x000fe20003800000 */
[----:B------:R-:W-:Y:S01]  /*eef0*/  IMAD.IADD R6, R5, 0x1, -R12 ;  /* 0x0000000105067824 */ /* 0x000fe200078e0a0c */
[----:B------:R-:W-:Y:S01]  /*ef00*/  MOV R4, R16 ;  /* 0x0000001000047202 */ /* 0x000fe20000000f00 */
[----:B------:R-:W-:-:S07]  /*ef10*/  IMAD.MOV.U32 R7, RZ, RZ, 0x1 ;  /* 0x00000001ff077424 */ /* 0x000fce00078e00ff */
.L_x_94:
[----:B------:R-:W2:Y:S01]  /*ef20*/  LDL R2, [R1] ;  /* 0x0000000001027983 */ /* 0x000ea20000100800 */
[----:B------:R-:W-:Y:S01]  /*ef30*/  VIADD R6, R6, 0xfffffffe ;  /* 0xfffffffe06067836 */ /* 0x000fe20000000000 */
[----:B------:R-:W-:Y:S04]  /*ef40*/  BSSY B1, `(.L_x_56) ;  /* 0x00000b3000017945 */ /* 0x000fe80003800000 */
[----:B------:R-:W-:Y:S02]  /*ef50*/  ISETP.NE.AND P2, PT, R6, RZ, PT ;  /* 0x000000ff0600720c */ /* 0x000fe40003f45270 */
[----:B--2---:R-:W-:-:S13]  /*ef60*/  ISETP.NE.AND P0, PT, R2, RZ, PT ;  /* 0x000000ff0200720c */ /* 0x004fda0003f05270 */
[----:B------:R-:W-:Y:S05]  /*ef70*/  @!P0 BRA `(.L_x_57) ;  /* 0x0000000800bc8947 */ /* 0x000fea0003800000 */
[----:B------:R-:W2:Y:S01]  /*ef80*/  LDL R2, [R1+0x4] ;  /* 0x0000040001027983 */ /* 0x000ea20000100800 */
[----:B------:R-:W-:Y:S01]  /*ef90*/  IMAD.MOV.U32 R9, RZ, RZ, R0 ;  /* 0x000000ffff097224 */ /* 0x000fe200078e0000 */
[----:B--2---:R-:W-:-:S13]  /*efa0*/  ISETP.NE.AND P0, PT, R2, RZ, PT ;  /* 0x000000ff0200720c */ /* 0x004fda0003f05270 */
[----:B------:R-:W-:Y:S05]  /*efb0*/  @!P0 BRA `(.L_x_58) ;  /* 0x00000000004c8947 */ /* 0x000fea0003800000 */
[----:B------:R-:W0:Y:S01]  /*efc0*/  LDC R9, c[0x0][0x43c] ;  /* 0x00010f00ff097b82 */ /* 0x000e220000000800 */
[----:B------:R-:W-:Y:S01]  /*efd0*/  ULDC.64 UR4, c[0x0][0x428] ;  /* 0x00010a0000047ab9 */ /* 0x000fe20000000a00 */
[----:B------:R-:W-:Y:S01]  /*efe0*/  ULDC.64 UR6, c[0x0][0x208] ;  /* 0x0000820000067ab9 */ /* 0x000fe20000000a00 */
[----:B------:R-:W-:Y:S01]  /*eff0*/  IMAD R5, R19, UR4, RZ ;  /* 0x0000000413057c24 */ /* 0x000fe2000f8e02ff */
[----:B0-----:R-:W-:-:S13]  /*f000*/  ISETP.NE.AND P0, PT, R9, 0x1, PT ;  /* 0x000000010900780c */ /* 0x001fda0003f05270 */
[----:B------:R-:W0:Y:S02]  /*f010*/  @P0 LDC.64 R2, c[0x0][0x440] ;  /* 0x00011000ff020b82 */ /* 0x000e240000000a00 */
[----:B0-----:R-:W-:-:S04]  /*f020*/  @P0 IMAD.HI.U32 R4, R0, R2, RZ ;  /* 0x0000000200040227 */ /* 0x001fc800078e00ff */
[----:B------:R-:W-:Y:S01]  /*f030*/  IMAD.MOV.U32 R2, RZ, RZ, R0 ;  /* 0x000000ffff027224 */ /* 0x000fe200078e0000 */
[----:B------:R-:W-:Y:S01]  /*f040*/  @P0 SHF.R.U32.HI R2, RZ, R3, R4 ;  /* 0x00000003ff020219 */ /* 0x000fe20000011604 */
[----:B------:R-:W-:-:S03]  /*f050*/  IMAD R4, R18, UR5, R5 ;  /* 0x0000000512047c24 */ /* 0x000fc6000f8e0205 */
[----:B------:R-:W-:-:S05]  /*f060*/  IADD3 R3, -R2, RZ, RZ ;  /* 0x000000ff02037210 */ /* 0x000fca0007ffe1ff */
[----:B------:R-:W-:Y:S01]  /*f070*/  IMAD R9, R9, R3, R0 ;  /* 0x0000000309097224 */ /* 0x000fe200078e0200 */
[----:B------:R-:W-:-:S03]  /*f080*/  SHF.R.S32.HI R3, RZ, 0x1f, R2 ;  /* 0x0000001fff037819 */ /* 0x000fc60000011402 */
[----:B------:R-:W-:Y:S01]  /*f090*/  IMAD.WIDE.U32 R2, R18, UR4, R2 ;  /* 0x0000000412027c25 */ /* 0x000fe2000f8e0002 */
[----:B------:R-:W-:-:S03]  /*f0a0*/  ULDC.64 UR4, c[0x0][0x418] ;  /* 0x0001060000047ab9 */ /* 0x000fc60000000a00 */
[----:B------:R-:W-:Y:S01]  /*f0b0*/  IMAD.IADD R3, R4, 0x1, R3 ;  /* 0x0000000104037824 */ /* 0x000fe200078e0203 */
[----:B------:R-:W-:-:S04]  /*f0c0*/  LEA R4, P0, R2, UR4, 0x2 ;  /* 0x0000000402047c11 */ /* 0x000fc8000f8010ff */
[----:B------:R-:W-:-:S05]  /*f0d0*/  LEA.HI.X R5, R2, UR5, R3, 0x2, P0 ;  /* 0x0000000502057c11 */ /* 0x000fca00080f1403 */
[----:B------:R0:W5:Y:S04]  /*f0e0*/  LDG.E R4, desc[UR6][R4.64] ;  /* 0x0000000604047981 */ /* 0x000168000c1e1900 */
.L_x_58:
[----:B------:R-:W1:Y:S01]  /*f0f0*/  S2R R2, SR_TID.X ;  /* 0x0000000000027919 */ /* 0x000e620000002100 */
[----:B------:R-:W-:Y:S01]  /*f100*/  BSSY B2, `(.L_x_59) ;  /* 0x0000006000027945 */ /* 0x000fe20003800000 */
[----:B-1----:R-:W-:Y:S02]  /*f110*/  LOP3.LUT R3, R2, 0x7f, RZ, 0xc0, !PT ;  /* 0x0000007f02037812 */ /* 0x002fe400078ec0ff */
[----:B------:R-:W-:Y:S02]  /*f120*/  SHF.L.U32 R2, R7, 0x1f, RZ ;  /* 0x0000001f07027819 */ /* 0x000fe400000006ff */
[----:B------:R-:W-:Y:S02]  /*f130*/  ISETP.NE.AND P1, PT, R3, RZ, PT ;  /* 0x000000ff0300720c */ /* 0x000fe40003f25270 */
[----:B------:R-:W1:Y:S02]  /*f140*/  SYNCS.PHASECHK.TRANS64.TRYWAIT P0, [UR38+0x38848], R2 ;  /* 0x03884802ff0075a7 */ /* 0x000e640008000166 */
[----:B-1----:R-:W-:Y:S09]  /*f150*/  @!P0 BRA `(.L_x_60) ;  /* 0x0000003400e48947 */ /* 0x002ff20003800000 */
.L_x_157:
[----:B------:R-:W-:Y:S05]  /*f160*/  BSYNC B2 ;  /* 0x0000000000027941 */ /* 0x000fea0003800000 */
.L_x_59:
[----:B------:R-:W-:Y:S04]  /*f170*/  BSSY B2, `(.L_x_61) ;  /* 0x0000007000027945 */ /* 0x000fe80003800000 */
[----:B------:R-:W-:Y:S05]  /*f180*/  @P1 BRA `(.L_x_62) ;  /* 0x0000000000141947 */ /* 0x000fea0003800000 */
[----:B------:R-:W-:Y:S01]  /*f190*/  ISETP.NE.AND P0, PT, R10, RZ, PT ;  /* 0x000000ff0a00720c */ /* 0x000fe20003f05270 */
[----:B-1----:R-:W-:-:S04]  /*f1a0*/  IMAD.MOV.U32 R3, RZ, RZ, 0xa000 ;  /* 0x0000a000ff037424 */ /* 0x002fc800078e00ff */
[----:B------:R2:W-:Y:S08]  /*f1b0*/  SYNCS.ARRIVE.TRANS64 RZ, [UR38+0x38838], R3 ;  /* 0x03883803ffff79a7 */ /* 0x0005f00008000026 */
[----:B--2---:R-:W-:Y:S05]  /*f1c0*/  @!P0 BRA `(.L_x_62) ;  /* 0x0000000000048947 */ /* 0x004fea0003800000 */
[----:B------:R-:W-:Y:S01]  /*f1d0*/  BPT.TRAP 0x1 ;  /* 0x000000040000795c */ /* 0x000fe20000300000 */
.L_x_62:
[----:B------:R-:W-:Y:S05]  /*f1e0*/  BSYNC B2 ;  /* 0x0000000000027941 */ /* 0x000fea0003800000 */
.L_x_61:
[----:B------:R-:W-:Y:S01]  /*f1f0*/  IMAD.MOV.U32 R14, RZ, RZ, RZ ;  /* 0x000000ffff0e7224 */ /* 0x000fe200078e00ff */
[----:B------:R-:W-:Y:S01]  /*f200*/  ULDC.64 UR4, c[0x0][0x198] ;  /* 0x0000660000047ab9 */ /* 0x000fe20000000a00 */
[----:B------:R-:W-:Y:S01]  /*f210*/  PLOP3.LUT P0, PT, PT, PT, PT, 0x80, 0x0 ;  /* 0x000000000000781c */ /* 0x000fe20003f0f070 */
[----:B------:R-:W-:Y:S01]  /*f220*/  UIADD3 UR4, UP0, UR4, 0x370, URZ ;  /* 0x0000037004047890 */ /* 0x000fe2000ff1e03f */
[----:B-1----:R-:W-:Y:S01]  /*f230*/  IMAD R3, R9, 0x50, RZ ;  /* 0x0000005009037824 */ /* 0x002fe200078e02ff */
[----:B------:R-:W-:Y:S01]  /*f240*/  R2UR UR34, R14 ;  /* 0x000000000e2272ca */ /* 0x000fe200000e0000 */
[----:B------:R-:W-:Y:S02]  /*f250*/  UIADD3 UR32, UR38, 0x2e400, URZ ;  /* 0x0002e40026207890 */ /* 0x000fe4000fffe03f */
[----:B------:R-:W-:Y:S02]  /*f260*/  UIADD3 UR33, UR38, 0x38838, URZ ;  /* 0x0003883826217890 */ /* 0x000fe4000fffe03f */
[----:B------:R-:W-:Y:S01]  /*f270*/  UIADD3.X UR5, URZ, UR5, URZ, UP0, !UPT ;  /* 0x000000053f057290 */ /* 0x000fe200087fe43f */
[----:B------:R-:W-:Y:S01]  /*f280*/  UMOV UR6, 0x0 ;  /* 0x0000000000067882 */ /* 0x000fe20000000000 */
[----:B------:R-:W-:-:S10]  /*f290*/  UMOV UR7, 0x14f00000 ;  /* 0x14f0000000077882 */ /* 0x000fd40000000000 */
.L_x_63:
[----:B------:R-:W-:-:S13]  /*f2a0*/  @P0 ELECT P3, URZ, PT ;  /* 0x00000000003f082f */ /* 0x000fda0003860000 */
[----:B-----5:R-:W-:Y:S02]  /*f2b0*/  @P3 R2UR UR37, R4 ;  /* 0x00000000042532ca */ /* 0x020fe400000e0000 */
[----:B------:R-:W-:Y:S02]  /*f2c0*/  @P3 R2UR UR35, R3 ;  /* 0x00000000032332ca */ /* 0x000fe400000e0000 */
[----:B------:R-:W-:Y:S02]  /*f2d0*/  @P3 PLOP3.LUT P0, PT, P3, PT, PT, 0x8, 0x0 ;  /* 0x000000000000381c */ /* 0x000fe40001f0e170 */
[----:B------:R-:W-:-:S09]  /*f2e0*/  PLOP3.LUT P3, PT, PT, PT, PT, 0x8, 0x0 ;  /* 0x000000000000781c */ /* 0x000fd20003f6e170 */
[----:B------:R1:W-:Y:S02]  /*f2f0*/  UTMALDG.4D [UR32], [UR4], desc[UR6] ;  /* 0x00000620040075b4 */ /* 0x0003e40008019000 */
[----:B-1----:R-:W-:Y:S05]  /*f300*/  @P0 BRA.U.ANY `(.L_x_63) ;  /* 0xfffffffd00e40947 */ /* 0x002fea000393ffff */
[----:B0-----:R-:W-:Y:S01]  /*f310*/  MOV R5, 0x40 ;  /* 0x0000004000057802 */ /* 0x001fe20000000f00 */
[----:B------:R-:W-:Y:S01]  /*f320*/  UIADD3 UR8, UR38, 0x30c00, URZ ;  /* 0x00030c0026087890 */ /* 0x000fe2000fffe03f */
[----:B------:R-:W-:Y:S01]  /*f330*/  PLOP3.LUT P0, PT, PT, PT, PT, 0x80, 0x0 ;  /* 0x000000000000781c */ /* 0x000fe20003f0f070 */
[----:B------:R-:W-:Y:S01]  /*f340*/  UMOV UR6, 0x0 ;  /* 0x0000000000067882 */ /* 0x000fe20000000000 */
[----:B------:R-:W-:Y:S01]  /*f350*/  R2UR UR10, R5 ;  /* 0x00000000050a72ca */ /* 0x000fe200000e0000 */
[----:B------:R-:W-:-:S14]  /*f360*/  UMOV UR7, 0x14f00000 ;  /* 0x14f0000000077882 */ /* 0x000fdc0000000000 */
.L_x_64:
[----:B------:R-:W-:-:S13]  /*f370*/  @P0 ELECT P3, URZ, PT ;  /* 0x00000000003f082f */ /* 0x000fda0003860000 */
[----:B------:R-:W-:Y:S01]  /*f380*/  @P3 R2UR UR13, R4 ;  /* 0x00000000040d32ca */ /* 0x000fe200000e0000 */
[----:B------:R-:W-:Y:S01]  /*f390*/  UMOV UR9, UR33 ;  /* 0x0000002100097c82 */ /* 0x000fe20008000000 */
[----:B------:R-:W-:Y:S01]  /*f3a0*/  @P3 R2UR UR11, R3 ;  /* 0x00000000030b32ca */ /* 0x000fe200000e0000 */
[----:B------:R-:W-:Y:S01]  /*f3b0*/  UMOV UR12, UR36 ;  /* 0x00000024000c7c82 */ /* 0x000fe20008000000 */
[----:B------:R-:W-:Y:S02]  /*f3c0*/  @P3 PLOP3.LUT P0, PT, P3, PT, PT, 0x8, 0x0 ;  /* 0x000000000000381c */ /* 0x000fe40001f0e170 */
[----:B------:R-:W-:-:S09]  /*f3d0*/  PLOP3.LUT P3, PT, PT, PT, PT, 0x8, 0x0 ;  /* 0x000000000000781c */ /* 0x000fd20003f6e170 */
[----:B------:R0:W-:Y:S02]  /*f3e0*/  UTMALDG.4D [UR8], [UR4], desc[UR6] ;  /* 0x00000608040075b4 */ /* 0x0001e40008019000 */
[----:B0-----:R-:W-:Y:S05]  /*f3f0*/  @P0 BRA.U.ANY `(.L_x_64) ;  /* 0xfffffffd00dc0947 */ /* 0x001fea000393ffff */
[----:B------:R-:W-:Y:S01]  /*f400*/  IMAD.MOV.U32 R11, RZ, RZ, 0x80 ;  /* 0x00000080ff0b7424 */ /* 0x000fe200078e00ff */
[----:B------:R-:W-:Y:S01]  /*f410*/  PLOP3.LUT P0, PT, PT, PT, PT, 0x80, 0x0 ;  /* 0x000000000000781c */ /* 0x000fe20003f0f070 */
[----:B------:R-:W-:Y:S01]  /*f420*/  UIADD3 UR8, UR38, 0x33400, URZ ;  /* 0x0003340026087890 */ /* 0x000fe2000fffe03f */
[----:B------:R-:W-:Y:S02]  /*f430*/  UMOV UR6, 0x0 ;  /* 0x0000000000067882 */ /* 0x000fe40000000000 */
[----:B------:R-:W-:Y:S01]  /*f440*/  R2UR UR10, R11 ;  /* 0x000000000b0a72ca */ /* 0x000fe200000e0000 */
[----:B------:R-:W-:-:S14]  /*f450*/  UMOV UR7, 0x14f00000 ;  /* 0x14f0000000077882 */ /* 0x000fdc0000000000 */
.L_x_65:
        /* <DEDUP_REMOVED lines=15> */
.L_x_66:
        /* <DEDUP_REMOVED lines=9> */
[----:B------:R-:W0:Y:S01]  /*f5e0*/  SYNCS.PHASECHK.TRANS64.TRYWAIT P0, [UR38+0x38860], R2 ;  /* 0x03886002ff0075a7 */ /* 0x000e220008000166 */
[----:B------:R-:W-:Y:S04]  /*f5f0*/  BSSY B2, `(.L_x_67) ;  /* 0x0000002000027945 */ /* 0x000fe80003800000 */
[----:B0-----:R-:W-:Y:S05]  /*f600*/  @!P0 BRA `(.L_x_68) ;  /* 0x0000003000d08947 */ /* 0x001fea0003800000 */
.L_x_158:
[----:B------:R-:W-:Y:S05]  /*f610*/  BSYNC B2 ;  /* 0x0000000000027941 */ /* 0x000fea0003800000 */
.L_x_67:
[----:B------:R-:W-:Y:S01]  /*f620*/  BSSY B2, `(.L_x_69) ;  /* 0x0000009000027945 */ /* 0x000fe20003800000 */
[----:B0-----:R-:W-:Y:S01]  /*f630*/  IMAD.MOV.U32 R2, RZ, RZ, 0x0 ;  /* 0x00000000ff027424 */ /* 0x001fe200078e00ff */
[----:B------:R-:W-:Y:S02]  /*f640*/  MOV R3, 0x14f00000 ;  /* 0x14f0000000037802 */ /* 0x000fe40000000f00 */
[----:B------:R-:W-:Y:S05]  /*f650*/  @P1 BRA `(.L_x_70) ;  /* 0x0000000000141947 */ /* 0x000fea0003800000 */
[----:B------:R-:W-:Y:S01]  /*f660*/  ISETP.NE.AND P0, PT, R10, RZ, PT ;  /* 0x000000ff0a00720c */ /* 0x000fe20003f05270 */
[----:B------:R-:W-:-:S04]  /*f670*/  IMAD.MOV.U32 R15, RZ, RZ, 0xa000 ;  /* 0x0000a000ff0f7424 */ /* 0x000fc800078e00ff */
[----:B------:R0:W-:Y:S08]  /*f680*/  SYNCS.ARRIVE.TRANS64 RZ, [UR38+0x38850], R15 ;  /* 0x0388500fffff79a7 */ /* 0x0001f00008000026 */
[----:B0-----:R-:W-:Y:S05]  /*f690*/  @!P0 BRA `(.L_x_70) ;  /* 0x0000000000048947 */ /* 0x001fea0003800000 */
[----:B------:R-:W-:Y:S01]  /*f6a0*/  BPT.TRAP 0x1 ;  /* 0x000000040000795c */ /* 0x000fe20000300000 */
.L_x_70:
[----:B------:R-:W-:Y:S05]  /*f6b0*/  BSYNC B2 ;  /* 0x0000000000027941 */ /* 0x000fea0003800000 */
.L_x_69:
[----:B------:R-:W-:Y:S01]  /*f6c0*/  R2UR UR6, R2 ;  /* 0x00000000020672ca */ /* 0x000fe200000e0000 */
[----:B------:R-:W-:Y:S01]  /*f6d0*/  ULDC.64 UR4, c[0x0][0x198] ;  /* 0x0000660000047ab9 */ /* 0x000fe20000000a00 */
[----:B------:R-:W-:Y:S01]  /*f6e0*/  R2UR UR7, R3 ;  /* 0x00000000030772ca */ /* 0x000fe200000e0000 */
[----:B------:R-:W-:Y:S01]  /*f6f0*/  UIADD3 UR4, UP0, UR4, 0x470, URZ ;  /* 0x0000047004047890 */ /* 0x000fe2000ff1e03f */
[----:B------:R-:W-:Y:S01]  /*f700*/  R2UR UR10, R14 ;  /* 0x000000000e0a72ca */ /* 0x000fe200000e0000 */
[----:B------:R-:W-:Y:S01]  /*f710*/  IMAD R14, R17, 0x50, RZ ;  /* 0x00000050110e7824 */ /* 0x000fe200078e02ff */
[----:B------:R-:W-:Y:S01]  /*f720*/  PLOP3.LUT P0, PT, PT, PT, PT, 0x80, 0x0 ;  /* 0x000000000000781c */ /* 0x000fe20003f0f070 */
[----:B------:R-:W-:Y:S02]  /*f730*/  UIADD3 UR8, UR38, 0x400, URZ ;  /* 0x0000040026087890 */ /* 0x000fe4000fffe03f */
[----:B------:R-:W-:Y:S02]  /*f740*/  UIADD3 UR9, UR38, 0x38850, URZ ;  /* 0x0003885026097890 */ /* 0x000fe4000fffe03f */
[----:B------:R-:W-:-:S12]  /*f750*/  UIADD3.X UR5, URZ, UR5, URZ, UP0, !UPT ;  /* 0x000000053f057290 */ /* 0x000fd800087fe43f */
.L_x_71:
[----:B------:R-:W-:-:S13]  /*f760*/  @P0 ELECT P1, URZ, PT ;  /* 0x00000000003f082f */ /* 0x000fda0003820000 */
[----:B------:R-:W-:Y:S01]  /*f770*/  @P1 R2UR UR13, R16 ;  /* 0x00000000100d12ca */ /* 0x000fe200000e0000 */
[----:B------:R-:W-:Y:S01]  /*f780*/  UMOV UR12, UR36 ;  /* 0x00000024000c7c82 */ /* 0x000fe20008000000 */
[----:B------:R-:W-:Y:S02]  /*f790*/  @P1 R2UR UR11, R14 ;  /* 0x000000000e0b12ca */ /* 0x000fe400000e0000 */
[----:B------:R-:W-:Y:S02]  /*f7a0*/  @P1 PLOP3.LUT P0, PT, P1, PT, PT, 0x8, 0x0 ;  /* 0x000000000000181c */ /* 0x000fe40000f0e170 */
[----:B------:R-:W-:-:S09]  /*f7b0*/  PLOP3.LUT P1, PT, PT, PT, PT, 0x8, 0x0 ;  /* 0x000000000000781c */ /* 0x000fd20003f2e170 */
[----:B------:R0:W-:Y:S02]  /*f7c0*/  UTMALDG.4D [UR8], [UR4], desc[UR6] ;  /* 0x00000608040075b4 */ /* 0x0001e40008019000 */
[----:B0-----:R-:W-:Y:S05]  /*f7d0*/  @P0 BRA.U.ANY `(.L_x_71) ;  /* 0xfffffffd00e00947 */ /* 0x001fea000393ffff */
[----:B------:R-:W-:Y:S01]  /*f7e0*/  R2UR UR10, R5 ;  /* 0x00000000050a72ca */ /* 0x000fe200000e0000 */
[----:B------:R-:W-:Y:S01]  /*f7f0*/  UIADD3 UR8, UR38, 0x2c00, URZ ;  /* 0x00002c0026087890 */ /* 0x000fe2000fffe03f */
[----:B------:R-:W-:Y:S02]  /*f800*/  R2UR UR6, R2 ;  /* 0x00000000020672ca */ /* 0x000fe400000e0000 */
[----:B------:R-:W-:Y:S02]  /*f810*/  R2UR UR7, R3 ;  /* 0x00000000030772ca */ /* 0x000fe400000e0000 */
[----:B------:R-:W-:-:S13]  /*f820*/  PLOP3.LUT P0, PT, PT, PT, PT, 0x80, 0x0 ;  /* 0x000000000000781c */ /* 0x000fda0003f0f070 */
.L_x_72:
        /* <DEDUP_REMOVED lines=13> */
.L_x_73:
        /* <DEDUP_REMOVED lines=13> */
.L_x_74:
        /* <DEDUP_REMOVED lines=8> */
[----:B------:R-:W-:Y:S02]  /*fa50*/  IMAD.MOV.U32 R17, RZ, RZ, R9 ;  /* 0x000000ffff117224 */ /* 0x000fe400078e0009 */
[----:B------:R-:W-:-:S07]  /*fa60*/  IMAD.MOV.U32 R16, RZ, RZ, R4 ;  /* 0x000000ffff107224 */ /* 0x000fce00078e0004 */
.L_x_57:
[----:B------:R-:W-:Y:S05]  /*fa70*/  BSYNC B1 ;  /* 0x0000000000017941 */ /* 0x000fea0003800000 */
.L_x_56:
[----:B------:R-:W2:Y:S01]  /*fa80*/  LDL R2, [R1] ;  /* 0x0000000001027983 */ /* 0x000ea20000100800 */
[----:B------:R-:W-:Y:S01]  /*fa90*/  BSSY B1, `(.L_x_75) ;  /* 0x00000b2000017945 */ /* 0x000fe20003800000 */
[----:B------:R-:W-:Y:S02]  /*faa0*/  LOP3.LUT R9, R7, 0x1, RZ, 0x3c, !PT ;  /* 0x0000000107097812 */ /* 0x000fe400078e3cff */
[----:B--2---:R-:W-:-:S13]  /*fab0*/  ISETP.NE.AND P0, PT, R2, RZ, PT ;  /* 0x000000ff0200720c */ /* 0x004fda0003f05270 */
[----:B------:R-:W-:Y:S05]  /*fac0*/  @!P0 BRA `(.L_x_76) ;  /* 0x0000000800b88947 */ /* 0x000fea0003800000 */
[----:B------:R-:W2:Y:S01]  /*fad0*/  LDL R2, [R1+0x4] ;  /* 0x0000040001027983 */ /* 0x000ea20000100800 */
[----:B------:R-:W-:Y:S02]  /*fae0*/  IADD3 R11, R0, -0x1, RZ ;  /* 0xffffffff000b7810 */ /* 0x000fe40007ffe0ff */
[----:B--2---:R-:W-:-:S13]  /*faf0*/  ISETP.NE.AND P0, PT, R2, RZ, PT ;  /* 0x000000ff0200720c */ /* 0x004fda0003f05270 */
[----:B------:R-:W-:Y:S05]  /*fb00*/  @!P0 BRA `(.L_x_77) ;  /* 0x00000000004c8947 */ /* 0x000fea0003800000 */
[----:B------:R-:W0:Y:S01]  /*fb10*/  LDC R4, c[0x0][0x43c] ;  /* 0x00010f00ff047b82 */ /* 0x000e220000000800 */
[----:B------:R-:W-:Y:S01]  /*fb20*/  ULDC.64 UR4, c[0x0][0x428] ;  /* 0x00010a0000047ab9 */ /* 0x000fe20000000a00 */
[----:B------:R-:W-:Y:S01]  /*fb30*/  ULDC.64 UR6, c[0x0][0x208] ;  /* 0x0000820000067ab9 */ /* 0x000fe20000000a00 */
[----:B0-----:R-:W-:-:S13]  /*fb40*/  ISETP.NE.AND P0, PT, R4, 0x1, PT ;  /* 0x000000010400780c */ /* 0x001fda0003f05270 */
[----:B------:R-:W0:Y:S02]  /*fb50*/  @P0 LDC.64 R2, c[0x0][0x440] ;  /* 0x00011000ff020b82 */ /* 0x000e240000000a00 */
[----:B0-----:R-:W-:-:S04]  /*fb60*/  @P0 IMAD.HI.U32 R5, R11, R2, RZ ;  /* 0x000000020b050227 */ /* 0x001fc800078e00ff */
[----:B------:R-:W-:Y:S01]  /*fb70*/  IMAD.MOV.U32 R2, RZ, RZ, R11 ;  /* 0x000000ffff027224 */ /* 0x000fe200078e000b */
[----:B------:R-:W-:-:S05]  /*fb80*/  @P0 SHF.R.U32.HI R2, RZ, R3, R5 ;  /* 0x00000003ff020219 */ /* 0x000fca0000011605 */
[----:B------:R-:W-:-:S04]  /*fb90*/  IMAD.MOV R3, RZ, RZ, -R2 ;  /* 0x000000ffff037224 */ /* 0x000fc800078e0a02 */
[----:B------:R-:W-:Y:S01]  /*fba0*/  IMAD R11, R4, R3, R11 ;  /* 0x00000003040b7224 */ /* 0x000fe200078e020b */
[----:B------:R-:W-:Y:S01]  /*fbb0*/  SHF.R.S32.HI R3, RZ, 0x1f, R2 ;  /* 0x0000001fff037819 */ /* 0x000fe20000011402 */
[----:B------:R-:W-:-:S04]  /*fbc0*/  IMAD R4, R19, UR4, RZ ;  /* 0x0000000413047c24 */ /* 0x000fc8000f8e02ff */
[C---:B------:R-:W-:Y:S02]  /*fbd0*/  IMAD R4, R18.reuse, UR5, R4 ;  /* 0x0000000512047c24 */ /* 0x040fe4000f8e0204 */
[----:B------:R-:W-:Y:S01]  /*fbe0*/  IMAD.WIDE.U32 R2, R18, UR4, R2 ;  /* 0x0000000412027c25 */ /* 0x000fe2000f8e0002 */
[----:B------:R-:W-:-:S03]  /*fbf0*/  ULDC.64 UR4, c[0x0][0x418] ;  /* 0x0001060000047ab9 */ /* 0x000fc60000000a00 */
[----:B------:R-:W-:Y:S01]  /*fc00*/  IMAD.IADD R3, R4, 0x1, R3 ;  /* 0x0000000104037824 */ /* 0x000fe200078e0203 */
[----:B------:R-:W-:-:S04]  /*fc10*/  LEA R4, P0, R2, UR4, 0x2 ;  /* 0x0000000402047c11 */ /* 0x000fc8000f8010ff */
[----:B------:R-:W-:-:S05]  /*fc20*/  LEA.HI.X R5, R2, UR5, R3, 0x2, P0 ;  /* 0x0000000502057c11 */ /* 0x000fca00080f1403 */
[----:B------:R0:W5:Y:S04]  /*fc30*/  LDG.E R4, desc[UR6][R4.64] ;  /* 0x0000000604047981 */ /* 0x000168000c1e1900 */
.L_x_77:
[----:B------:R-:W1:Y:S01]  /*fc40*/  S2R R2, SR_TID.X ;  /* 0x0000000000027919 */ /* 0x000e620000002100 */
[----:B------:R-:W-:Y:S01]  /*fc50*/  BSSY B2, `(.L_x_78) ;  /* 0x0000006000027945 */ /* 0x000fe20003800000 */
[----:B-1----:R-:W-:Y:S02]  /*fc60*/  LOP3.LUT R3, R2, 0x7f, RZ, 0xc0, !PT ;  /* 0x0000007f02037812 */ /* 0x002fe400078ec0ff */
[----:B------:R-:W-:Y:S02]  /*fc70*/  SHF.L.U32 R2, R9, 0x1f, RZ ;  /* 0x0000001f09027819 */ /* 0x000fe400000006ff */
[----:B------:R-:W-:Y:S02]  /*fc80*/  ISETP.NE.AND P1, PT, R3, RZ, PT ;  /* 0x000000ff0300720c */ /* 0x000fe40003f25270 */
[----:B------:R-:W1:Y:S02]  /*fc90*/  SYNCS.PHASECHK.TRANS64.TRYWAIT P0, [UR38+0x38840], R2 ;  /* 0x03884002ff0075a7 */ /* 0x000e640008000166 */
[----:B-1----:R-:W-:Y:S09]  /*fca0*/  @!P0 BRA `(.L_x_79) ;  /* 0x0000002c00408947 */ /* 0x002ff20003800000 */
.L_x_159:
[----:B------:R-:W-:Y:S05]  /*fcb0*/  BSYNC B2 ;  /* 0x0000000000027941 */ /* 0x000fea0003800000 */
.L_x_78:
[----:B------:R-:W-:Y:S04]  /*fcc0*/  BSSY B2, `(.L_x_80) ;  /* 0x0000007000027945 */ /* 0x000fe80003800000 */
[----:B------:R-:W-:Y:S05]  /*fcd0*/  @P1 BRA `(.L_x_81) ;  /* 0x0000000000141947 */ /* 0x000fea0003800000 */
[----:B------:R-:W-:Y:S02]  /*fce0*/  ISETP.NE.AND P0, PT, R10, RZ, PT ;  /* 0x000000ff0a00720c */ /* 0x000fe40003f05270 */
[----:B-1----:R-:W-:-:S04]  /*fcf0*/  MOV R2, 0xa000 ;  /* 0x0000a00000027802 */ /* 0x002fc80000000f00 */
[----:B------:R2:W-:Y:S07]  /*fd00*/  SYNCS.ARRIVE.TRANS64 RZ, [UR38+0x38830], R2 ;  /* 0x03883002ffff79a7 */ /* 0x0005ee0008000026 */
[----:B------:R-:W-:Y:S05]  /*fd10*/  @!P0 BRA `(.L_x_81) ;  /* 0x0000000000048947 */ /* 0x000fea0003800000 */
[----:B------:R-:W-:Y:S01]  /*fd20*/  BPT.TRAP 0x1 ;  /* 0x000000040000795c */ /* 0x000fe20000300000 */
.L_x_81:
[----:B------:R-:W-:Y:S05]  /*fd30*/  BSYNC B2 ;  /* 0x0000000000027941 */ /* 0x000fea0003800000 */
.L_x_80:
[----:B------:R-:W-:Y:S01]  /*fd40*/  IMAD.MOV.U32 R15, RZ, RZ, RZ ;  /* 0x000000ffff0f7224 */ /* 0x000fe200078e00ff */
[----:B------:R-:W-:Y:S01]  /*fd50*/  ULDC.64 UR4, c[0x0][0x198] ;  /* 0x0000660000047ab9 */ /* 0x000fe20000000a00 */
[----:B------:R-:W-:Y:S01]  /*fd60*/  PLOP3.LUT P0, PT, PT, PT, PT, 0x80, 0x0 ;  /* 0x000000000000781c */ /* 0x000fe20003f0f070 */
[----:B------:R-:W-:Y:S01]  /*fd70*/  UIADD3 UR4, UP0, UR4, 0x370, URZ ;  /* 0x0000037004047890 */ /* 0x000fe2000ff1e03f */
[----:B-12---:R-:W-:Y:S01]  /*fd80*/  IMAD R2, R11, 0x50, RZ ;  /* 0x000000500b027824 */ /* 0x006fe200078e02ff */
[----:B------:R-:W-:Y:S01]  /*fd90*/  R2UR UR10, R15 ;  /* 0x000000000f0a72ca */ /* 0x000fe200000e0000 */
[----:B------:R-:W-:Y:S02]  /*fda0*/  UIADD3 UR8, UR38, 0x24400, URZ ;  /* 0x0002440026087890 */ /* 0x000fe4000fffe03f */
[----:B------:R-:W-:Y:S02]  /*fdb0*/  UIADD3 UR9, UR38, 0x38830, URZ ;  /* 0x0003883026097890 */ /* 0x000fe4000fffe03f */
[----:B------:R-:W-:Y:S01]  /*fdc0*/  UIADD3.X UR5, URZ, UR5, URZ, UP0, !UPT ;  /* 0x000000053f057290 */ /* 0x000fe200087fe43f */
[----:B------:R-:W-:Y:S01]  /*fdd0*/  UMOV UR6, 0x0 ;  /* 0x0000000000067882 */ /* 0x000fe20000000000 */
[----:B------:R-:W-:-:S10]  /*fde0*/  UMOV UR7, 0x14f00000 ;  /* 0x14f0000000077882 */ /* 0x000fd40000000000 */
.L_x_82:
[----:B------:R-:W-:-:S13]  /*fdf0*/  @P0 ELECT P3, URZ, PT ;  /* 0x00000000003f082f */ /* 0x000fda0003860000 */
[----:B-----5:R-:W-:Y:S01]  /*fe00*/  @P3 R2UR UR13, R4 ;  /* 0x00000000040d32ca */ /* 0x020fe200000e0000 */
[----:B------:R-:W-:Y:S01]  /*fe10*/  UMOV UR12, UR36 ;  /* 0x00000024000c7c82 */ /* 0x000fe20008000000 */
[----:B------:R-:W-:Y:S02]  /*fe20*/  @P3 R2UR UR11, R2 ;  /* 0x00000000020b32ca */ /* 0x000fe400000e0000 */
[----:B------:R-:W-:Y:S02]  /*fe30*/  @P3 PLOP3.LUT P0, PT, P3, PT, PT, 0x8, 0x0 ;  /* 0x000000000000381c */ /* 0x000fe40001f0e170 */
[----:B------:R-:W-:-:S09]  /*fe40*/  PLOP3.LUT P3, PT, PT, PT, PT, 0x8, 0x0 ;  /* 0x000000000000781c */ /* 0x000fd20003f6e170 */
[----:B------:R1:W-:Y:S02]  /*fe50*/  UTMALDG.4D [UR8], [UR4], desc[UR6] ;  /* 0x00000608040075b4 */ /* 0x0003e40008019000 */
[----:B-1----:R-:W-:Y:S05]  /*fe60*/  @P0 BRA.U.ANY `(.L_x_82) ;  /* 0xfffffffd00e00947 */ /* 0x002fea000393ffff */
[----:B------:R-:W-:Y:S01]  /*fe70*/  IMAD.MOV.U32 R14, RZ, RZ, 0x40 ;  /* 0x00000040ff0e7424 */ /* 0x000fe200078e00ff */
[----:B------:R-:W-:Y:S01]  /*fe80*/  PLOP3.LUT P0, PT, PT, PT, PT, 0x80, 0x0 ;  /* 0x000000000000781c */ /* 0x000fe20003f0f070 */
[----:B------:R-:W-:Y:S01]  /*fe90*/  UIADD3 UR8, UR38, 0x26c00, URZ ;  /* 0x00026c0026087890 */ /* 0x000fe2000fffe03f */
[----:B------:R-:W-:Y:S02]  /*fea0*/  UMOV UR6, 0x0 ;  /* 0x0000000000067882 */ /* 0x000fe40000000000 */
[----:B------:R-:W-:Y:S01]  /*feb0*/  R2UR UR10, R14 ;  /* 0x000000000e0a72ca */ /* 0x000fe200000e0000 */
[----:B------:R-:W-:-:S14]  /*fec0*/  UMOV UR7, 0x14f00000 ;  /* 0x14f0000000077882 */ /* 0x000fdc0000000000 */
.L_x_83:
[----:B------:R-:W-:-:S13]  /*fed0*/  @P0 ELECT P3, URZ, PT ;  /* 0x00000000003f082f */ /* 0x000fda0003860000 */
[----:B------:R-:W-:Y:S01]  /*fee0*/  @P3 R2UR UR13, R4 ;  /* 0x00000000040d32ca */ /* 0x000fe200000e0000 */
[----:B------:R-:W-:Y:S01]  /*fef0*/  UMOV UR12, UR36 ;  /* 0x00000024000c7c82 */ /* 0x000fe20008000000 */
[----:B------:R-:W-:Y:S02]  /*ff00*/  @P3 R2UR UR11, R2 ;  /* 0x00000000020b32ca */ /* 0x000fe400000e0000 */
[----:B------:R-:W-:Y:S02]  /*ff10*/  @P3 PLOP3.LUT P0, PT, P3, PT, PT, 0x8, 0x0 ;  /* 0x000000000000381c */ /* 0x000fe40001f0e170 */
[----:B------:R-:W-:-:S09]  /*ff20*/  PLOP3.LUT P3, PT, PT, PT, PT, 0x8, 0x0 ;  /* 0x000000000000781c */ /* 0x000fd20003f6e170 */
[----:B------:R1:W-:Y:S02]  /*ff30*/  UTMALDG.4D [UR8], [UR4], desc[UR6] ;  /* 0x00000608040075b4 */ /* 0x0003e40008019000 */
[----:B-1----:R-:W-:Y:S05]  /*ff40*/  @P0 BRA.U.ANY `(.L_x_83) ;  /* 0xfffffffd00e00947 */ /* 0x002fea000393ffff */
[----:B0-----:R-:W-:Y:S01]  /*ff50*/  IMAD.MOV.U32 R5, RZ, RZ, 0x80 ;  /* 0x00000080ff057424 */ /* 0x001fe200078e00ff */
[----:B------:R-:W-:Y:S01]  /*ff60*/  PLOP3.LUT P0, PT, PT, PT, PT, 0x80, 0x0 ;  /* 0x000000000000781c */ /* 0x000fe20003f0f070 */
[----:B------:R-:W-:Y:S01]  /*ff70*/  UIADD3 UR8, UR38, 0x29400, URZ ;  /* 0x0002940026087890 */ /* 0x000fe2000fffe03f */
[----:B------:R-:W-:Y:S02]  /*ff80*/  UMOV UR6, 0x0 ;  /* 0x0000000000067882 */ /* 0x000fe40000000000 */
[----:B------:R-:W-:Y:S01]  /*ff90*/  R2UR UR10, R5 ;  /* 0x00000000050a72ca */ /* 0x000fe200000e0000 */
[----:B------:R-:W-:-:S14]  /*ffa0*/  UMOV UR7, 0x14f00000 ;  /* 0x14f0000000077882 */ /* 0x000fdc0000000000 */
.L_x_84:
        /* <DEDUP_REMOVED lines=8> */
[----:B------:R-:W-:Y:S01]  /*10030*/  MOV R13, 0xc0 ;  /* 0x000000c0000d7802 */ /* 0x000fe20000000f00 */
[----:B------:R-:W-:Y:S01]  /*10040*/  UIADD3 UR8, UR38, 0x2bc00, URZ ;  /* 0x0002bc0026087890 */ /* 0x000fe2000fffe03f */
[----:B------:R-:W-:Y:S01]  /*10050*/  PLOP3.LUT P0, PT, PT, PT, PT, 0x80, 0x0 ;  /* 0x000000000000781c */ /* 0x000fe20003f0f070 */
[----:B------:R-:W-:Y:S01]  /*10060*/  UMOV UR6, 0x0 ;  /* 0x0000000000067882 */ /* 0x000fe20000000000 */
[----:B------:R-:W-:Y:S01]  /*10070*/  R2UR UR10, R13 ;  /* 0x000000000d0a72ca */ /* 0x000fe200000e0000 */
[----:B------:R-:W-:-:S14]  /*10080*/  UMOV UR7, 0x14f00000 ;  /* 0x14f0000000077882 */ /* 0x000fdc0000000000 */
.L_x_85:
        /* <DEDUP_REMOVED lines=8> */
[----:B------:R-:W-:Y:S01]  /*10110*/  SHF.L.U32 R2, R7, 0x1f, RZ ;  /* 0x0000001f07027819 */ /* 0x000fe200000006ff */
[----:B------:R-:W-:Y:S03]  /*10120*/  BSSY B2, `(.L_x_86) ;  /* 0x0000003000027945 */ /* 0x000fe60003800000 */
[----:B------:R-:W0:Y:S02]  /*10130*/  SYNCS.PHASECHK.TRANS64.TRYWAIT P0, [UR38+0x38868], R2 ;  /* 0x03886802ff0075a7 */ /* 0x000e240008000166 */
[----:B0-----:R-:W-:Y:S05]  /*10140*/  @!P0 BRA `(.L_x_87) ;  /* 0x0000002800308947 */ /* 0x001fea0003800000 */
.L_x_160:
[----:B------:R-:W-:Y:S05]  /*10150*/  BSYNC B2 ;  /* 0x0000000000027941 */ /* 0x000fea0003800000 */
.L_x_86:
[----:B------:R-:W-:Y:S01]  /*10160*/  BSSY B2, `(.L_x_88) ;  /* 0x0000009000027945 */ /* 0x000fe20003800000 */
[----:B0-----:R-:W-:Y:S02]  /*10170*/  IMAD.MOV.U32 R2, RZ, RZ, 0x0 ;  /* 0x00000000ff027424 */ /* 0x001fe400078e00ff */
[----:B------:R-:W-:Y:S01]  /*10180*/  IMAD.MOV.U32 R3, RZ, RZ, 0x14f00000 ;  /* 0x14f00000ff037424 */ /* 0x000fe200078e00ff */
[----:B------:R-:W-:Y:S06]  /*10190*/  @P1 BRA `(.L_x_89) ;  /* 0x0000000000141947 */ /* 0x000fec0003800000 */
[----:B------:R-:W-:Y:S01]  /*101a0*/  ISETP.NE.AND P0, PT, R10, RZ, PT ;  /* 0x000000ff0a00720c */ /* 0x000fe20003f05270 */
[----:B------:R-:W-:-:S04]  /*101b0*/  IMAD.MOV.U32 R7, RZ, RZ, 0xa000 ;  /* 0x0000a000ff077424 */ /* 0x000fc800078e00ff */
[----:B------:R0:W-:Y:S08]  /*101c0*/  SYNCS.ARRIVE.TRANS64 RZ, [UR38+0x38858], R7 ;  /* 0x03885807ffff79a7 */ /* 0x0001f00008000026 */
[----:B0-----:R-:W-:Y:S05]  /*101d0*/  @!P0 BRA `(.L_x_89) ;  /* 0x0000000000048947 */ /* 0x001fea0003800000 */
[----:B------:R-:W-:Y:S01]  /*101e0*/  BPT.TRAP 0x1 ;  /* 0x000000040000795c */ /* 0x000fe20000300000 */
.L_x_89:
[----:B------:R-:W-:Y:S05]  /*101f0*/  BSYNC B2 ;  /* 0x0000000000027941 */ /* 0x000fea0003800000 */
.L_x_88:
        /* <DEDUP_REMOVED lines=10> */
.L_x_90:
        /* <DEDUP_REMOVED lines=13> */
.L_x_91:
        /* <DEDUP_REMOVED lines=13> */
.L_x_92:
        /* <DEDUP_REMOVED lines=13> */
.L_x_93:
        /* <DEDUP_REMOVED lines=8> */
[----:B------:R-:W-:Y:S01]  /*10590*/  MOV R17, R11 ;  /* 0x0000000b00117202 */ /* 0x000fe20000000f00 */
[----:B------:R-:W-:-:S07]  /*105a0*/  IMAD.MOV.U32 R16, RZ, RZ, R4 ;  /* 0x000000ffff107224 */ /* 0x000fce00078e0004 */
.L_x_76:
[----:B------:R-:W-:Y:S05]  /*105b0*/  BSYNC B1 ;  /* 0x0000000000017941 */ /* 0x000fea0003800000 */
.L_x_75:
[----:B------:R-:W-:Y:S02]  /*105c0*/  VIADD R0, R0, 0xfffffffe ;  /* 0xfffffffe00007836 */ /* 0x000fe40000000000 */
[----:B------:R-:W-:Y:S01]  /*105d0*/  IMAD.MOV.U32 R7, RZ, RZ, R9 ;  /* 0x000000ffff077224 */ /* 0x000fe200078e0009 */
[----:B------:R-:W-:Y:S06]  /*105e0*/  @P2 BRA `(.L_x_94) ;  /* 0xffffffe8004c2947 */ /* 0x000fec000383ffff */
[----:B------:R-:W-:Y:S05]  /*105f0*/  BSYNC B0 ;  /* 0x0000000000007941 */ /* 0x000fea0003800000 */
.L_x_55:
[----:B------:R-:W-:Y:S01]  /*10600*/  ISETP.NE.AND P0, PT, R12, RZ, PT ;  /* 0x000000ff0c00720c */ /* 0x000fe20003f05270 */
[----:B------:R-:W-:-:S12]  /*10610*/  BSSY B0, `(.L_x_54) ;  /* 0x00000b3000007945 */ /* 0x000fd80003800000 */
[----:B------:R-:W-:Y:S05]  /*10620*/  @!P0 BRA `(.L_x_95) ;  /* 0x0000000800c48947 */ /* 0x000fea0003800000 */
[----:B------:R-:W2:Y:S01]  /*10630*/  LDL R2, [R1] ;  /* 0x0000000001027983 */ /* 0x000ea20000100800 */
[----:B------:R-:W-:Y:S02]  /*10640*/  MOV R8, 0x1 ;  /* 0x0000000100087802 */ /* 0x000fe40000000f00 */
[----:B--2---:R-:W-:-:S13]  /*10650*/  ISETP.NE.AND P1, PT, R2, RZ, PT ;  /* 0x000000ff0200720c */ /* 0x004fda0003f25270 */
[----:B------:R-:W-:Y:S05]  /*10660*/  @!P1 BRA `(.L_x_95) ;  /* 0x0000000800b49947 */ /* 0x000fea0003800000 */
[----:B------:R-:W2:Y:S02]  /*10670*/  LDL.LU R2, [R1+0x4] ;  /* 0x0000040001027983 */ /* 0x000ea40000300800 */
[----:B--2---:R-:W-:-:S13]  /*10680*/  ISETP.NE.AND P1, PT, R2, RZ, PT ;  /* 0x000000ff0200720c */ /* 0x004fda0003f25270 */
[----:B------:R-:W-:Y:S05]  /*10690*/  @!P1 BRA `(.L_x_96) ;  /* 0x0000000000509947 */ /* 0x000fea0003800000 */
[----:B------:R-:W0:Y:S01]  /*106a0*/  LDC R7, c[0x0][0x43c] ;  /* 0x00010f00ff077b82 */ /* 0x000e220000000800 */
[----:B------:R-:W-:Y:S01]  /*106b0*/  IMAD.MOV.U32 R6, RZ, RZ, R0 ;  /* 0x000000ffff067224 */ /* 0x000fe200078e0000 */
[----:B------:R-:W-:Y:S01]  /*106c0*/  ULDC.64 UR4, c[0x0][0x428] ;  /* 0x00010a0000047ab9 */ /* 0x000fe20000000a00 */
[----:B------:R-:W-:Y:S01]  /*106d0*/  ULDC.64 UR6, c[0x0][0x208] ;  /* 0x0000820000067ab9 */ /* 0x000fe20000000a00 */
[----:B------:R-:W-:-:S04]  /*106e0*/  IMAD R19, R19, UR4, RZ ;  /* 0x0000000413137c24 */ /* 0x000fc8000f8e02ff */
[----:B------:R-:W-:Y:S01]  /*106f0*/  IMAD R19, R18, UR5, R19 ;  /* 0x0000000512137c24 */ /* 0x000fe2000f8e0213 */
[----:B0-----:R-:W-:-:S13]  /*10700*/  ISETP.NE.AND P0, PT, R7, 0x1, PT ;  /* 0x000000010700780c */ /* 0x001fda0003f05270 */
[----:B------:R-:W0:Y:S02]  /*10710*/  @P0 LDC.64 R2, c[0x0][0x440] ;  /* 0x00011000ff020b82 */ /* 0x000e240000000a00 */
[----:B0-----:R-:W-:-:S05]  /*10720*/  @P0 IMAD.HI.U32 R2, R0, R2, RZ ;  /* 0x0000000200020227 */ /* 0x001fca00078e00ff */
[----:B------:R-:W-:-:S04]  /*10730*/  @P0 SHF.R.U32.HI R6, RZ, R3, R2 ;  /* 0x00000003ff060219 */ /* 0x000fc80000011602 */
[--C-:B------:R-:W-:Y:S01]  /*10740*/  SHF.R.S32.HI R3, RZ, 0x1f, R6.reuse ;  /* 0x0000001fff037819 */ /* 0x100fe20000011406 */
[----:B------:R-:W-:-:S04]  /*10750*/  IMAD.MOV.U32 R2, RZ, RZ, R6 ;  /* 0x000000ffff027224 */ /* 0x000fc800078e0006 */
[----:B------:R-:W-:Y:S01]  /*10760*/  IMAD.WIDE.U32 R2, R18, UR4, R2 ;  /* 0x0000000412027c25 */ /* 0x000fe2000f8e0002 */
[----:B------:R-:W-:-:S03]  /*10770*/  ULDC.64 UR4, c[0x0][0x418] ;  /* 0x0001060000047ab9 */ /* 0x000fc60000000a00 */
[----:B------:R-:W-:Y:S01]  /*10780*/  IMAD.IADD R3, R19, 0x1, R3 ;  /* 0x0000000113037824 */ /* 0x000fe200078e0203 */
[----:B------:R-:W-:-:S04]  /*10790*/  LEA R4, P0, R2, UR4, 0x2 ;  /* 0x0000000402047c11 */ /* 0x000fc8000f8010ff */
[----:B------:R-:W-:-:S05]  /*107a0*/  LEA.HI.X R5, R2, UR5, R3, 0x2, P0 ;  /* 0x0000000502057c11 */ /* 0x000fca00080f1403 */
[----:B------:R0:W5:Y:S01]  /*107b0*/  LDG.E R4, desc[UR6][R4.64] ;  /* 0x0000000604047981 */ /* 0x000162000c1e1900 */
[----:B------:R-:W-:-:S05]  /*107c0*/  IADD3 R2, -R6, RZ, RZ ;  /* 0x000000ff06027210 */ /* 0x000fca0007ffe1ff */
[----:B------:R-:W-:-:S07]  /*107d0*/  IMAD R0, R7, R2, R0 ;  /* 0x0000000207007224 */ /* 0x000fce00078e0200 */
.L_x_96:
[----:B------:R-:W1:Y:S01]  /*107e0*/  S2R R2, SR_TID.X ;  /* 0x0000000000027919 */ /* 0x000e620000002100 */
[----:B------:R-:W-:Y:S01]  /*107f0*/  BSSY B1, `(.L_x_97) ;  /* 0x0000006000017945 */ /* 0x000fe20003800000 */
[----:B-1----:R-:W-:Y:S02]  /*10800*/  LOP3.LUT R3, R2, 0x7f, RZ, 0xc0, !PT ;  /* 0x0000007f02037812 */ /* 0x002fe400078ec0ff */
[----:B------:R-:W-:Y:S02]  /*10810*/  SHF.L.U32 R2, R9, 0x1f, RZ ;  /* 0x0000001f09027819 */ /* 0x000fe400000006ff */
[----:B------:R-:W-:Y:S02]  /*10820*/  ISETP.NE.AND P1, PT, R3, RZ, PT ;  /* 0x000000ff0300720c */ /* 0x000fe40003f25270 */
[----:B------:R-:W1:Y:S02]  /*10830*/  SYNCS.PHASECHK.TRANS64.TRYWAIT P0, [UR38+0x38848], R2 ;  /* 0x03884802ff0075a7 */ /* 0x000e640008000166 */
[----:B-1----:R-:W-:Y:S09]  /*10840*/  @!P0 BRA `(.L_x_98) ;  /* 0x0000002000888947 */ /* 0x002ff20003800000 */
.L_x_161:
[----:B------:R-:W-:Y:S05]  /*10850*/  BSYNC B1 ;  /* 0x0000000000017941 */ /* 0x000fea0003800000 */
.L_x_97:
[----:B------:R-:W-:Y:S04]  /*10860*/  BSSY B1, `(.L_x_99) ;  /* 0x0000007000017945 */ /* 0x000fe80003800000 */
[----:B------:R-:W-:Y:S05]  /*10870*/  @P1 BRA `(.L_x_100) ;  /* 0x0000000000141947 */ /* 0x000fea0003800000 */
[----:B------:R-:W-:Y:S01]  /*10880*/  ISETP.NE.AND P0, PT, R10, RZ, PT ;  /* 0x000000ff0a00720c */ /* 0x000fe20003f05270 */
[----:B-1----:R-:W-:-:S04]  /*10890*/  IMAD.MOV.U32 R3, RZ, RZ, 0xa000 ;  /* 0x0000a000ff037424 */ /* 0x002fc800078e00ff */
[----:B------:R2:W-:Y:S08]  /*108a0*/  SYNCS.ARRIVE.TRANS64 RZ, [UR38+0x38838], R3 ;  /* 0x03883803ffff79a7 */ /* 0x0005f00008000026 */
[----:B--2---:R-:W-:Y:S05]  /*108b0*/  @!P0 BRA `(.L_x_100) ;  /* 0x0000000000048947 */ /* 0x004fea0003800000 */
[----:B------:R-:W-:Y:S01]  /*108c0*/  BPT.TRAP 0x1 ;  /* 0x000000040000795c */ /* 0x000fe20000300000 */
.L_x_100:
[----:B------:R-:W-:Y:S05]  /*108d0*/  BSYNC B1 ;  /* 0x0000000000017941 */ /* 0x000fea0003800000 */
.L_x_99:
[----:B0-----:R-:W-:Y:S01]  /*108e0*/  IMAD.MOV.U32 R5, RZ, RZ, RZ ;  /* 0x000000ffff057224 */ /* 0x001fe200078e00ff */
        /* <DEDUP_REMOVED lines=10> */
.L_x_101:
[----:B------:R-:W-:-:S13]  /*10990*/  @P0 ELECT P2, URZ, PT ;  /* 0x00000000003f082f */ /* 0x000fda0003840000 */
[----:B-----5:R-:W-:Y:S01]  /*109a0*/  @P2 R2UR UR13, R4 ;  /* 0x00000000040d22ca */ /* 0x020fe200000e0000 */
[----:B------:R-:W-:Y:S01]  /*109b0*/  UMOV UR12, UR36 ;  /* 0x00000024000c7c82 */ /* 0x000fe20008000000 */
[----:B------:R-:W-:Y:S02]  /*109c0*/  @P2 R2UR UR11, R3 ;  /* 0x00000000030b22ca */ /* 0x000fe400000e0000 */
        /* <DEDUP_REMOVED lines=10> */
.L_x_102:
        /* <DEDUP_REMOVED lines=14> */
.L_x_103:
        /* <DEDUP_REMOVED lines=14> */
.L_x_104:
        /* <DEDUP_REMOVED lines=8> */
[----:B------:R-:W0:Y:S01]  /*10cb0*/  SYNCS.PHASECHK.TRANS64.TRYWAIT P0, [UR38+0x38860], R2 ;  /* 0x03886002ff0075a7 */ /* 0x000e220008000166 */
[----:B------:R-:W-:Y:S04]  /*10cc0*/  BSSY B1, `(.L_x_105) ;  /* 0x0000002000017945 */ /* 0x000fe80003800000 */
[----:B0-----:R-:W-:Y:S05]  /*10cd0*/  @!P0 BRA `(.L_x_106) ;  /* 0x0000001c007c8947 */ /* 0x001fea0003800000 */
.L_x_162:
[----:B------:R-:W-:Y:S05]  /*10ce0*/  BSYNC B1 ;  /* 0x0000000000017941 */ /* 0x000fea0003800000 */
.L_x_105:
[----:B------:R-:W-:Y:S01]  /*10cf0*/  BSSY B1, `(.L_x_107) ;  /* 0x0000009000017945 */ /* 0x000fe20003800000 */
[----:B0-----:R-:W-:Y:S02]  /*10d00*/  IMAD.MOV.U32 R2, RZ, RZ, 0x0 ;  /* 0x00000000ff027424 */ /* 0x001fe400078e00ff */
[----:B------:R-:W-:Y:S01]  /*10d10*/  IMAD.MOV.U32 R3, RZ, RZ, 0x14f00000 ;  /* 0x14f00000ff037424 */ /* 0x000fe200078e00ff */
[----:B------:R-:W-:Y:S06]  /*10d20*/  @P1 BRA `(.L_x_108) ;  /* 0x0000000000141947 */ /* 0x000fec0003800000 */
[----:B------:R-:W-:Y:S02]  /*10d30*/  ISETP.NE.AND P0, PT, R10, RZ, PT ;  /* 0x000000ff0a00720c */ /* 0x000fe40003f05270 */
[----:B------:R-:W-:-:S04]  /*10d40*/  MOV R12, 0xa000 ;  /* 0x0000a000000c7802 */ /* 0x000fc80000000f00 */
[----:B------:R0:W-:Y:S07]  /*10d50*/  SYNCS.ARRIVE.TRANS64 RZ, [UR38+0x38850], R12 ;  /* 0x0388500cffff79a7 */ /* 0x0001ee0008000026 */
[----:B------:R-:W-:Y:S05]  /*10d60*/  @!P0 BRA `(.L_x_108) ;  /* 0x0000000000048947 */ /* 0x000fea0003800000 */
[----:B------:R-:W-:Y:S01]  /*10d70*/  BPT.TRAP 0x1 ;  /* 0x000000040000795c */ /* 0x000fe20000300000 */
.L_x_108:
[----:B------:R-:W-:Y:S05]  /*10d80*/  BSYNC B1 ;  /* 0x0000000000017941 */ /* 0x000fea0003800000 */
.L_x_107:
        /* <DEDUP_REMOVED lines=10> */
.L_x_109:
        /* <DEDUP_REMOVED lines=8> */
[----:B------:R-:W-:Y:S01]  /*10eb0*/  R2UR UR10, R6 ;  /* 0x00000000060a72ca */ /* 0x000fe200000e0000 */
[----:B------:R-:W-:Y:S01]  /*10ec0*/  UIADD3 UR8, UR38, 0x2c00, URZ ;  /* 0x00002c0026087890 */ /* 0x000fe2000fffe03f */
[----:B------:R-:W-:Y:S02]  /*10ed0*/  R2UR UR6, R2 ;  /* 0x00000000020672ca */ /* 0x000fe400000e0000 */
[----:B------:R-:W-:Y:S02]  /*10ee0*/  R2UR UR7, R3 ;  /* 0x00000000030772ca */ /* 0x000fe400000e0000 */
[----:B------:R-:W-:-:S13]  /*10ef0*/  PLOP3.LUT P0, PT, PT, PT, PT, 0x80, 0x0 ;  /* 0x000000000000781c */ /* 0x000fda0003f0f070 */
.L_x_110:
        /* <DEDUP_REMOVED lines=13> */
.L_x_111:
        /* <DEDUP_REMOVED lines=13> */
.L_x_112:
        /* <DEDUP_REMOVED lines=8> */
[----:B------:R-:W-:Y:S02]  /*11120*/  IMAD.MOV.U32 R17, RZ, RZ, R0 ;  /* 0x000000ffff117224 */ /* 0x000fe400078e0000 */
[----:B------:R-:W-:-:S07]  /*11130*/  IMAD.MOV.U32 R16, RZ, RZ, R4 ;  /* 0x000000ffff107224 */ /* 0x000fce00078e0004 */
.L_x_95:
[----:B------:R-:W-:Y:S05]  /*11140*/  BSYNC B0 ;  /* 0x0000000000007941 */ /* 0x000fea0003800000 */
.L_x_54:
[----:B------:R-:W2:Y:S01]  /*11150*/  LDL.LU R0, [R1] ;  /* 0x0000000001007983 */ /* 0x000ea20000300800 */
[----:B------:R-:W-:Y:S01]  /*11160*/  BSSY B0, `(.L_x_113) ;  /* 0x0000051000007945 */ /* 0x000fe20003800000 */
[----:B--2---:R-:W-:-:S13]  /*11170*/  ISETP.NE.AND P0, PT, R0, RZ, PT ;  /* 0x000000ff0000720c */ /* 0x004fda0003f05270 */
[----:B------:R-:W-:Y:S05]  /*11180*/  @!P0 BRA `(.L_x_114) ;  /* 0x0000000400388947 */ /* 0x000fea0003800000 */
[----:B------:R-:W2:Y:S01]  /*11190*/  S2R R0, SR_TID.X ;  /* 0x0000000000007919 */ /* 0x000ea20000002100 */
[----:B-1----:R-:W-:Y:S01]  /*111a0*/  LEA R3, R8, UR38, 0x3 ;  /* 0x0000002608037c11 */ /* 0x002fe2000f8e18ff */
[----:B------:R-:W-:Y:S01]  /*111b0*/  BSSY B1, `(.L_x_115) ;  /* 0x0000006000017945 */ /* 0x000fe20003800000 */
[----:B--2---:R-:W-:Y:S02]  /*111c0*/  LOP3.LUT R2, R0, 0x7f, RZ, 0xc0, !PT ;  /* 0x0000007f00027812 */ /* 0x004fe400078ec0ff */
[----:B------:R-:W-:Y:S02]  /*111d0*/  SHF.L.U32 R0, R9, 0x1f, RZ ;  /* 0x0000001f09007819 */ /* 0x000fe400000006ff */
[----:B------:R-:W-:Y:S02]  /*111e0*/  ISETP.NE.AND P1, PT, R2, RZ, PT ;  /* 0x000000ff0200720c */ /* 0x000fe40003f25270 */
[----:B------:R-:W1:Y:S02]  /*111f0*/  SYNCS.PHASECHK.TRANS64.TRYWAIT P0, [R3+URZ+0x38860], R0 ;  /* 0x03886000030075a7 */ /* 0x000e64000800017f */
[----:B-1----:R-:W-:Y:S09]  /*11200*/  @!P0 BRA `(.L_x_116) ;  /* 0x0000001800488947 */ /* 0x002ff20003800000 */
.L_x_163:
[----:B------:R-:W-:Y:S05]  /*11210*/  BSYNC B1 ;  /* 0x0000000000017941 */ /* 0x000fea0003800000 */
.L_x_115:
[----:B------:R-:W-:Y:S04]  /*11220*/  BSSY B1, `(.L_x_117) ;  /* 0x0000008000017945 */ /* 0x000fe80003800000 */
[----:B------:R-:W-:Y:S05]  /*11230*/  @P1 BRA `(.L_x_118) ;  /* 0x0000000000181947 */ /* 0x000fea0003800000 */
[----:B------:R-:W2:Y:S01]  /*11240*/  S2R R2, SR_TID.X ;  /* 0x0000000000027919 */ /* 0x000ea20000002100 */
[----:B-1----:R-:W-:-:S04]  /*11250*/  IMAD.MOV.U32 R0, RZ, RZ, 0xa000 ;  /* 0x0000a000ff007424 */ /* 0x002fc800078e00ff */
[----:B------:R3:W-:Y:S01]  /*11260*/  SYNCS.ARRIVE.TRANS64 RZ, [R3+URZ+0x38850], R0 ;  /* 0x0388500003ff79a7 */ /* 0x0007e2000800003f */
[----:B--2---:R-:W-:-:S13]  /*11270*/  LOP3.LUT P0, RZ, R2, 0x1f, RZ, 0xc0, !PT ;  /* 0x0000001f02ff7812 */ /* 0x004fda000780c0ff */
[----:B---3--:R-:W-:Y:S05]  /*11280*/  @!P0 BRA `(.L_x_118) ;  /* 0x0000000000048947 */ /* 0x008fea0003800000 */
[----:B------:R-:W-:Y:S01]  /*11290*/  BPT.TRAP 0x1 ;  /* 0x000000040000795c */ /* 0x000fe20000300000 */
.L_x_118:
[----:B------:R-:W-:Y:S05]  /*112a0*/  BSYNC B1 ;  /* 0x0000000000017941 */ /* 0x000fea0003800000 */
.L_x_117:
[----:B------:R-:W-:Y:S01]  /*112b0*/  R2UR UR4, R8 ;  /* 0x00000000080472ca */ /* 0x000fe200000e0000 */
[----:B------:R-:W-:Y:S01]  /*112c0*/  ULDC.64 UR6, c[0x0][0x198] ;  /* 0x0000660000067ab9 */ /* 0x000fe20000000a00 */
[----:B------:R-:W-:Y:S01]  /*112d0*/  R2UR UR9, R3 ;  /* 0x00000000030972ca */ /* 0x000fe200000e0000 */
[----:B------:R-:W-:Y:S01]  /*112e0*/  UIADD3 UR6, UP0, UR6, 0x470, URZ ;  /* 0x0000047006067890 */ /* 0x000fe2000ff1e03f */
[----:B------:R-:W-:Y:S01]  /*112f0*/  PLOP3.LUT P0, PT, PT, PT, PT, 0x80, 0x0 ;  /* 0x000000000000781c */ /* 0x000fe20003f0f070 */
[----:B------:R-:W-:Y:S01]  /*11300*/  IMAD R17, R17, 0x50, RZ ;  /* 0x0000005011117824 */ /* 0x000fe200078e02ff */
[----:B------:R-:W-:Y:S01]  /*11310*/  UMOV UR14, 0x0 ;  /* 0x00000000000e7882 */ /* 0x000fe20000000000 */
[----:B------:R-:W-:Y:S01]  /*11320*/  UIADD3.X UR7, URZ, UR7, URZ, UP0, !UPT ;  /* 0x000000073f077290 */ /* 0x000fe200087fe43f */
[----:B------:R-:W-:Y:S01]  /*11330*/  UMOV UR15, 0x14f00000 ;  /* 0x14f00000000f7882 */ /* 0x000fe20000000000 */
[----:B------:R-:W-:-:S04]  /*11340*/  UMOV UR10, URZ ;  /* 0x0000003f000a7c82 */ /* 0x000fc80008000000 */
[----:B------:R-:W-:Y:S02]  /*11350*/  UIMAD UR4, UR4, 0xa000, UR38 ;  /* 0x0000a000040478a4 */ /* 0x000fe4000f8e0226 */
[----:B------:R-:W-:Y:S02]  /*11360*/  UIADD3 UR9, UR9, 0x38850, URZ ;  /* 0x0003885009097890 */ /* 0x000fe4000fffe03f */
[----:B------:R-:W-:-:S12]  /*11370*/  UIADD3 UR8, UR4, 0x400, URZ ;  /* 0x0000040004087890 */ /* 0x000fd8000fffe03f */
.L_x_119:
[----:B------:R-:W-:-:S13]  /*11380*/  @P0 ELECT P1, URZ, PT ;  /* 0x00000000003f082f */ /* 0x000fda0003820000 */
[----:B------:R-:W-:Y:S01]  /*11390*/  @P1 R2UR UR13, R16 ;  /* 0x00000000100d12ca */ /* 0x000fe200000e0000 */
[----:B------:R-:W-:Y:S01]  /*113a0*/  UMOV UR12, UR36 ;  /* 0x00000024000c7c82 */ /* 0x000fe20008000000 */
[----:B------:R-:W-:Y:S02]  /*113b0*/  @P1 R2UR UR11, R17 ;  /* 0x00000000110b12ca */ /* 0x000fe400000e0000 */
[----:B------:R-:W-:Y:S02]  /*113c0*/  @P1 PLOP3.LUT P0, PT, P1, PT, PT, 0x8, 0x0 ;  /* 0x000000000000181c */ /* 0x000fe40000f0e170 */
[----:B------:R-:W-:-:S09]  /*113d0*/  PLOP3.LUT P1, PT, PT, PT, PT, 0x8, 0x0 ;  /* 0x000000000000781c */ /* 0x000fd20003f2e170 */
[----:B------:R2:W-:Y:S02]  /*113e0*/  UTMALDG.4D [UR8], [UR6], desc[UR14] ;  /* 0x00000e08060075b4 */ /* 0x0005e40008019000 */
[----:B--2---:R-:W-:Y:S05]  /*113f0*/  @P0 BRA.U.ANY `(.L_x_119) ;  /* 0xfffffffd00e00947 */ /* 0x004fea000393ffff */
[----:B------:R-:W-:Y:S01]  /*11400*/  PLOP3.LUT P0, PT, PT, PT, PT, 0x80, 0x0 ;  /* 0x000000000000781c */ /* 0x000fe20003f0f070 */
[----:B------:R-:W-:Y:S01]  /*11410*/  UIADD3 UR8, UR4, 0x2c00, URZ ;  /* 0x00002c0004087890 */ /* 0x000fe2000fffe03f */
[----:B------:R-:W-:Y:S01]  /*11420*/  UMOV UR14, 0x0 ;  /* 0x00000000000e7882 */ /* 0x000fe20000000000 */
[----:B------:R-:W-:Y:S01]  /*11430*/  UMOV UR15, 0x14f00000 ;  /* 0x14f00000000f7882 */ /* 0x000fe20000000000 */
[----:B------:R-:W-:-:S09]  /*11440*/  UMOV UR10, 0x40 ;  /* 0x00000040000a7882 */ /* 0x000fd20000000000 */
.L_x_120:
        /* <DEDUP_REMOVED lines=13> */
.L_x_121:
        /* <DEDUP_REMOVED lines=10> */
[----:B------:R-:W-:Y:S02]  /*115c0*/  UMOV UR5, 0x14f00000 ;  /* 0x14f0000000057882 */ /* 0x000fe40000000000 */
[----:B------:R-:W-:Y:S01]  /*115d0*/  UMOV UR4, 0x0 ;  /* 0x0000000000047882 */ /* 0x000fe20000000000 */
[----:B------:R-:W-:-:S08]  /*115e0*/  UMOV UR10, 0xc0 ;  /* 0x000000c0000a7882 */ /* 0x000fd00000000000 */
.L_x_122:
        /* <DEDUP_REMOVED lines=8> */
.L_x_114:
[----:B------:R-:W-:Y:S05]  /*11670*/  BSYNC B0 ;  /* 0x0000000000007941 */ /* 0x000fea0003800000 */
.L_x_113:
[----:B-1----:R-:W-:Y:S01]  /*11680*/  IADD3 R0, R8, 0x1, RZ ;  /* 0x0000000108007810 */ /* 0x002fe20007ffe0ff */
[----:B------:R-:W-:-:S03]  /*11690*/  IMAD.MOV.U32 R3, RZ, RZ, RZ ;  /* 0x000000ffff037224 */ /* 0x000fc600078e00ff */
[----:B------:R-:W-:-:S04]  /*116a0*/  ISETP.NE.AND P0, PT, R0, 0x2, PT ;  /* 0x000000020000780c */ /* 0x000fc80003f05270 */
[----:B------:R-:W-:Y:S02]  /*116b0*/  SEL R2, RZ, 0x1, P0 ;  /* 0x00000001ff027807 */ /* 0x000fe40000000000 */
[----:B------:R-:W-:Y:S02]  /*116c0*/  SEL R0, R0, RZ, P0 ;  /* 0x000000ff00007207 */ /* 0x000fe40000000000 */
[----:B------:R-:W-:-:S07]  /*116d0*/  LOP3.LUT R9, R9, R2, RZ, 0x3c, !PT ;  /* 0x0000000209097212 */ /* 0x000fce00078e3cff */
.L_x_38:
[----:B------:R-:W1:Y:S01]  /*116e0*/  S2R R5, SR_CgaCtaId ;  /* 0x0000000000057919 */ /* 0x000e620000008800 */
[----:B------:R-:W-:Y:S02]  /*116f0*/  MOV R2, 0x400 ;  /* 0x0000040000027802 */ /* 0x000fe40000000f00 */
[----:B------:R-:W-:Y:S02]  /*11700*/  SHF.L.U32 R3, R3, 0x1f, RZ ;  /* 0x0000001f03037819 */ /* 0x000fe400000006ff */
[----:B-1----:R-:W-:-:S04]  /*11710*/  LEA R2, R5, R2, 0x18 ;  /* 0x0000000205027211 */ /* 0x002fc800078ec0ff */
[----:B------:R-:W1:Y:S02]  /*11720*/  SYNCS.PHASECHK.TRANS64.TRYWAIT P0, [R2+URZ+0x38820], R3 ;  /* 0x03882003020075a7 */ /* 0x000e64000800017f */
[----:B-1----:R-:W-:Y:S05]  /*11730*/  @!P0 BRA `(.L_x_123) ;  /* 0x0000001400108947 */ /* 0x002fea0003800000 */
.L_x_164:
[----:B------:R-:W-:-:S03]  /*11740*/  UMOV UR4, 0xffffffff ;  /* 0xffffffff00047882 */ /* 0x000fc60000000000 */
[----:B------:R-:W-:Y:S05]  /*11750*/  BRA.DIV UR4, `(.L_x_124) ;  /* 0x00000016041c7947 */ /* 0x000fea000b800000 */
[----:B-1----:R-:W1:Y:S02]  /*11760*/  S2R R3, SR_TID.X ;  /* 0x0000000000037919 */ /* 0x002e640000002100 */
[----:B-1----:R-:W-:-:S04]  /*11770*/  SHF.R.U32.HI R3, RZ, 0x5, R3 ;  /* 0x00000005ff037819 */ /* 0x002fc80000011603 */
[----:B------:R-:W-:-:S05]  /*11780*/  LOP3.LUT R3, R3, 0x3, RZ, 0xc0, !PT ;  /* 0x0000000303037812 */ /* 0x000fca00078ec0ff */
[----:B------:R1:W2:Y:S02]  /*11790*/  SHFL.IDX PT, R14, R3, RZ, 0x1f ;  /* 0x00001fff030e7589 */ /* 0x0002a400000e0000 */
.L_x_167:
[----:B--2---:R-:W-:-:S13]  /*117a0*/  ISETP.NE.AND P0, PT, R14, RZ, PT ;  /* 0x000000ff0e00720c */ /* 0x004fda0003f05270 */
[----:B------:R-:W-:Y:S05]  /*117b0*/  @P0 BRA `(.L_x_10) ;  /* 0x0000000000880947 */ /* 0x000fea0003800000 */
[----:B------:R-:W-:-:S03]  /*117c0*/  UMOV UR4, 0xffffffff ;  /* 0xffffffff00047882 */ /* 0x000fc60000000000 */
[----:B------:R-:W-:Y:S05]  /*117d0*/  BRA.DIV UR4, `(.L_x_125) ;  /* 0x0000001604307947 */ /* 0x000fea000b800000 */
[----:B------:R-:W-:-:S13]  /*117e0*/  ELECT P6, URZ, PT ;  /* 0x00000000003f782f */ /* 0x000fda00038c0000 */
.L_x_170:
[----:B------:R-:W-:Y:S05]  /*117f0*/  @!P6 BRA `(.L_x_10) ;  /* 0x000000000078e947 */ /* 0x000fea0003800000 */
[----:B-1----:R-:W2:Y:S02]  /*11800*/  LDL.LU R3, [R1+0x14] ;  /* 0x0000140001037983 */ /* 0x002ea40000300800 */
[----:B--2---:R-:W-:-:S04]  /*11810*/  LOP3.LUT R3, R3, 0x2, RZ, 0xfc, !PT ;  /* 0x0000000203037812 */ /* 0x004fc800078efcff */
[----:B------:R-:W-:-:S13]  /*11820*/  ISETP.NE.AND P2, PT, R3, 0x3, PT ;  /* 0x000000030300780c */ /* 0x000fda0003f45270 */
[----:B------:R-:W-:Y:S05]  /*11830*/  @!P2 BRA `(.L_x_126) ;  /* 0x000000000004a947 */ /* 0x000fea0003800000 */
[----:B------:R-:W-:Y:S01]  /*11840*/  BPT.TRAP 0x1 ;  /* 0x000000040000795c */ /* 0x000fe20000300000 */
.L_x_126:
[----:B------:R-:W-:Y:S01]  /*11850*/  VIADD R7, R2, 0x38840 ;  /* 0x0003884002077836 */ /* 0x000fe20000000000 */
[----:B------:R-:W-:Y:S02]  /*11860*/  SHF.L.U32 R5, R9, 0x1f, RZ ;  /* 0x0000001f09057819 */ /* 0x000fe400000006ff */
[C---:B------:R-:W-:Y:S01]  /*11870*/  IADD3 R3, R0.reuse, 0x1, RZ ;  /* 0x0000000100037810 */ /* 0x040fe20007ffe0ff */
[----:B------:R-:W-:-:S03]  /*11880*/  IMAD R6, R0, 0x8, R7 ;  /* 0x0000000800067824 */ /* 0x000fc600078e0207 */
[C---:B------:R-:W-:Y:S01]  /*11890*/  ISETP.NE.AND P1, PT, R3.reuse, 0x2, PT ;  /* 0x000000020300780c */ /* 0x040fe20003f25270 */
[----:B------:R-:W1:Y:S03]  /*118a0*/  SYNCS.PHASECHK.TRANS64.TRYWAIT P0, [R6+URZ], R5 ;  /* 0x00000005060075a7 */ /* 0x000e66000800017f */
[----:B------:R-:W-:Y:S02]  /*118b0*/  SEL R4, RZ, 0x1, P1 ;  /* 0x00000001ff047807 */ /* 0x000fe40000800000 */
[----:B------:R-:W-:Y:S02]  /*118c0*/  SEL R8, R3, RZ, P1 ;  /* 0x000000ff03087207 */ /* 0x000fe40000800000 */
[----:B------:R-:W-:-:S03]  /*118d0*/  LOP3.LUT R4, R9, R4, RZ, 0x3c, !PT ;  /* 0x0000000409047212 */ /* 0x000fc600078e3cff */
[----:B------:R-:W-:Y:S01]  /*118e0*/  IMAD R3, R8, 0x8, R7 ;  /* 0x0000000808037824 */ /* 0x000fe200078e0207 */
[----:B------:R-:W-:Y:S01]  /*118f0*/  SHF.L.U32 R4, R4, 0x1f, RZ ;  /* 0x0000001f04047819 */ /* 0x000fe200000006ff */
[----:B-1----:R-:W-:Y:S06]  /*11900*/  @!P0 BRA `(.L_x_127) ;  /* 0x0000001400048947 */ /* 0x002fec0003800000 */
.L_x_171:
[----:B------:R-:W2:Y:S02]  /*11910*/  SYNCS.PHASECHK.TRANS64.TRYWAIT P0, [R3+URZ], R4 ;  /* 0x00000004030075a7 */ /* 0x000ea4000800017f */
[----:B--2---:R-:W-:Y:S05]  /*11920*/  @!P0 BRA `(.L_x_128) ;  /* 0x0000001400108947 */ /* 0x004fea0003800000 */
.L_x_172:
[----:B------:R-:W-:Y:S05]  /*11930*/  @!P2 BRA `(.L_x_129) ;  /* 0x000000000004a947 */ /* 0x000fea0003800000 */
[----:B------:R-:W-:Y:S01]  /*11940*/  BPT.TRAP 0x1 ;  /* 0x000000040000795c */ /* 0x000fe20000300000 */
.L_x_129:
[----:B--2---:R-:W-:-:S04]  /*11950*/  VIADD R3, R2, 0x38860 ;  /* 0x0003886002037836 */ /* 0x004fc80000000000 */
[----:B------:R-:W-:-:S04]  /*11960*/  IMAD R0, R0, 0x8, R3 ;  /* 0x0000000800007824 */ /* 0x000fc800078e0203 */
[----:B------:R-:W2:Y:S02]  /*11970*/  SYNCS.PHASECHK.TRANS64.TRYWAIT P0, [R0+URZ], R5 ;  /* 0x00000005000075a7 */ /* 0x000ea4000800017f */
[----:B--2---:R-:W-:Y:S05]  /*11980*/  @!P0 BRA `(.L_x_130) ;  /* 0x00000014000c8947 */ /* 0x004fea0003800000 */
.L_x_173:
[----:B------:R-:W-:-:S07]  /*11990*/  LEA R3, R8, R3, 0x3 ;  /* 0x0000000308037211 */ /* 0x000fce00078e18ff */
.L_x_131:
[----:B---3--:R3:W4:Y:S02]  /*119a0*/  SYNCS.PHASECHK.TRANS64.TRYWAIT P0, [R3+URZ], R4 ;  /* 0x00000004030075a7 */ /* 0x008724000800017f */
[----:B----4-:R-:W-:Y:S05]  /*119b0*/  @!P0 NANOSLEEP.SYNCS 0x989680 ;  /* 0x009896800000895d */ /* 0x010fea0003900000 */
[----:B------:R-:W4:Y:S02]  /*119c0*/  @!P0 SYNCS.PHASECHK.TRANS64 P0, [R3+URZ], R4 ;  /* 0x00000004030085a7 */ /* 0x000f24000800007f */
[----:B----4-:R-:W-:Y:S05]  /*119d0*/  @!P0 BRA `(.L_x_131) ;  /* 0xfffffffc00f08947 */ /* 0x010fea000383ffff */
.L_x_10:
[----:B------:R-:W-:Y:S05]  /*119e0*/  BSYNC B6 ;  /* 0x0000000000067941 */ /* 0x000fea0003800000 */
.L_x_7:
[----:B------:R-:W-:Y:S05]  /*119f0*/  EXIT ;  /* 0x000000000000794d */ /* 0x000fea0003800000 */
.L_x_14:
[----:B------:R-:W-:-:S13]  /*11a00*/  R2UR UR4, R16 ;  /* 0x00000000100472ca */ /* 0x000fda00000e0000 */
[----:B0-----:R-:W-:-:S04]  /*11a10*/  IMAD.U32 R3, RZ, RZ, UR4 ;  /* 0x00000004ff037e24 */ /* 0x001fc8000f8e00ff */
[----:B------:R0:W1:Y:S03]  /*11a20*/  SYNCS.PHASECHK.TRANS64.TRYWAIT P1, [R3+URZ+0x38800], R2 ;  /* 0x03880002030075a7 */ /* 0x000066000802017f */
[----:B-1----:R-:W-:Y:S05]  /*11a30*/  @!P1 NANOSLEEP.SYNCS 0x989680 ;  /* 0x009896800000995d */ /* 0x002fea0003900000 */
[----:B------:R-:W1:Y:S02]  /*11a40*/  @!P1 SYNCS.PHASECHK.TRANS64 P1, [R3+URZ+0x38800], R2 ;  /* 0x03880002030095a7 */ /* 0x000e64000802007f */
[----:B-1----:R-:W-:Y:S05]  /*11a50*/  @!P1 BRA `(.L_x_14) ;  /* 0xfffffffc00e89947 */ /* 0x002fea000383ffff */
[----:B------:R-:W-:Y:S05]  /*11a60*/  BRA `(.L_x_132) ;  /* 0xfffffef800847947 */ /* 0x000fea000383ffff */
.L_x_18:
[----:B------:R-:W-:-:S13]  /*11a70*/  R2UR UR4, R16 ;  /* 0x00000000100472ca */ /* 0x000fda00000e0000 */
[----:B0-----:R-:W-:-:S04]  /*11a80*/  IMAD.U32 R3, RZ, RZ, UR4 ;  /* 0x00000004ff037e24 */ /* 0x001fc8000f8e00ff */
[----:B------:R0:W2:Y:S03]  /*11a90*/  SYNCS.PHASECHK.TRANS64.TRYWAIT P2, [R3+URZ+0x38830], R2 ;  /* 0x03883002030075a7 */ /* 0x0000a6000804017f */
[----:B--2---:R-:W-:Y:S05]  /*11aa0*/  @!P2 NANOSLEEP.SYNCS 0x989680 ;  /* 0x009896800000a95d */ /* 0x004fea0003900000 */
[----:B------:R-:W2:Y:S02]  /*11ab0*/  @!P2 SYNCS.PHASECHK.TRANS64 P2, [R3+URZ+0x38830], R2 ;  /* 0x038830020300a5a7 */ /* 0x000ea4000804007f */
[----:B--2---:R-:W-:Y:S05]  /*11ac0*/  @!P2 BRA `(.L_x_18) ;  /* 0xfffffffc00e8a947 */ /* 0x004fea000383ffff */
[----:B------:R-:W-:Y:S05]  /*11ad0*/  BRA `(.L_x_17) ;  /* 0xfffffef800a07947 */ /* 0x000fea000383ffff */
.L_x_23:
[----:B------:R-:W-:-:S13]  /*11ae0*/  R2UR UR6, R215 ;  /* 0x00000000d70672ca */ /* 0x000fda00000e0000 */
[----:B-1----:R-:W-:-:S04]  /*11af0*/  IMAD.U32 R7, RZ, RZ, UR6 ;  /* 0x00000006ff077e24 */ /* 0x002fc8000f8e00ff */
[----:B------:R1:W2:Y:S03]  /*11b00*/  SYNCS.PHASECHK.TRANS64.TRYWAIT P2, [R7+URZ+0x38830], R2 ;  /* 0x03883002070075a7 */ /* 0x0002a6000804017f */
[----:B--2---:R-:W-:Y:S05]  /*11b10*/  @!P2 NANOSLEEP.SYNCS 0x989680 ;  /* 0x009896800000a95d */ /* 0x004fea0003900000 */
[----:B------:R-:W2:Y:S02]  /*11b20*/  @!P2 SYNCS.PHASECHK.TRANS64 P2, [R7+URZ+0x38830], R2 ;  /* 0x038830020700a5a7 */ /* 0x000ea4000804007f */
[----:B--2---:R-:W-:Y:S05]  /*11b30*/  @!P2 BRA `(.L_x_23) ;  /* 0xfffffffc00e8a947 */ /* 0x004fea000383ffff */
[----:B------:R-:W-:Y:S05]  /*11b40*/  BRA `(.L_x_22) ;  /* 0xffffff3c00ec7947 */ /* 0x000fea000383ffff */
.L_x_27:
[----:B-1----:R-:W-:-:S04]  /*11b50*/  MOV R3, UR7 ;  /* 0x0000000700037c02 */ /* 0x002fc80008000f00 */
[----:B------:R1:W2:Y:S03]  /*11b60*/  SYNCS.PHASECHK.TRANS64.TRYWAIT P2, [R3+URZ+0x38850], R0 ;  /* 0x03885000030075a7 */ /* 0x0002a6000804017f */
[----:B--2---:R-:W-:Y:S05]  /*11b70*/  @!P2 NANOSLEEP.SYNCS 0x989680 ;  /* 0x009896800000a95d */ /* 0x004fea0003900000 */
[----:B------:R-:W2:Y:S02]  /*11b80*/  @!P2 SYNCS.PHASECHK.TRANS64 P2, [R3+URZ+0x38850], R0 ;  /* 0x038850000300a5a7 */ /* 0x000ea4000804007f */
[----:B--2---:R-:W-:Y:S05]  /*11b90*/  @!P2 BRA `(.L_x_27) ;  /* 0xfffffffc00eca947 */ /* 0x004fea000383ffff */
[----:B------:R-:W-:Y:S05]  /*11ba0*/  BRA `(.L_x_26) ;  /* 0xffffff6800247947 */ /* 0x000fea000383ffff */
.L_x_32:
[----:B-1----:R1:W2:Y:S02]  /*11bb0*/  SYNCS.PHASECHK.TRANS64.TRYWAIT P0, [R11+URZ+0x38850], R8 ;  /* 0x038850080b0075a7 */ /* 0x0022a4000800017f */
[----:B--2---:R-:W-:Y:S05]  /*11bc0*/  @!P0 NANOSLEEP.SYNCS 0x989680 ;  /* 0x009896800000895d */ /* 0x004fea0003900000 */
[----:B------:R-:W2:Y:S02]  /*11bd0*/  @!P0 SYNCS.PHASECHK.TRANS64 P0, [R11+URZ+0x38850], R8 ;  /* 0x038850080b0085a7 */ /* 0x000ea4000800007f */
[----:B--2---:R-:W-:Y:S05]  /*11be0*/  @!P0 BRA `(.L_x_32) ;  /* 0xfffffffc00f08947 */ /* 0x004fea000383ffff */
[----:B------:R-:W-:Y:S05]  /*11bf0*/  BRA `(.L_x_31) ;  /* 0xffffff84005c7947 */ /* 0x000fea000383ffff */
.L_x_43:
[----:B------:R-:W-:Y:S01]  /*11c00*/  IMAD.MOV.U32 R13, RZ, RZ, R0 ;  /* 0x000000ffff0d7224 */ /* 0x000fe200078e0000 */
[----:B------:R-:W-:Y:S01]  /*11c10*/  MOV R15, 0xffffffff ;  /* 0xffffffff000f7802 */ /* 0x000fe20000000f00 */
[----:B------:R-:W-:Y:S02]  /*11c20*/  IMAD.MOV.U32 R12, RZ, RZ, RZ ;  /* 0x000000ffff0c7224 */ /* 0x000fe400078e00ff */
[----:B------:R-:W-:-:S07]  /*11c30*/  IMAD.MOV.U32 R11, RZ, RZ, 0x1f ;  /* 0x0000001fff0b7424 */ /* 0x000fce00078e00ff */
[----:B------:R-:W-:Y:S05]  /*11c40*/  WARPSYNC.COLLECTIVE R15, `(.L_x_133) ;  /* 0x000000000f087348 */ /* 0x000fea0003c00000 */
[----:B------:R0:W1:Y:S02]  /*11c50*/  SHFL.IDX P6, R14, R13, R12, R11 ;  /* 0x0000000c0d0e7389 */ /* 0x00006400000c000b */
[----:B01----:R-:W-:Y:S01]  /*11c60*/  ENDCOLLECTIVE ;  /* 0x000000000000791b */ /* 0x003fe20003800000 */
.L_x_133:
[----:B------:R-:W-:Y:S05]  /*11c70*/  BRA `(.L_x_134) ;  /* 0xffffffc000047947 */ /* 0x000fea000383ffff */
.L_x_45:
[----:B------:R-:W-:Y:S01]  /*11c80*/  BSSY B0, `(.L_x_135) ;  /* 0x0000006000007945 */ /* 0x000fe20003800000 */
[----:B------:R-:W-:-:S07]  /*11c90*/  IMAD.MOV.U32 R15, RZ, RZ, -0x1 ;  /* 0xffffffffff0f7424 */ /* 0x000fce00078e00ff */
[----:B0-----:R-:W-:Y:S05]  /*11ca0*/  WARPSYNC.COLLECTIVE R15, `(.L_x_136) ;  /* 0x000000000f0c7348 */ /* 0x001fea0003c00000 */
[----:B------:R-:W-:Y:S02]  /*11cb0*/  ELECT P6, UR62, PT ;  /* 0x00000000003e782f */ /* 0x000fe400038c0000 */
[----:B------:R-:W-:Y:S01]  /*11cc0*/  MOV R14, UR62 ;  /* 0x0000003e000e7c02 */ /* 0x000fe20008000f00 */
[----:B0-----:R-:W-:Y:S10]  /*11cd0*/  ENDCOLLECTIVE ;  /* 0x000000000000791b */ /* 0x001ff40003800000 */
.L_x_136:
[----:B------:R-:W-:Y:S05]  /*11ce0*/  BSYNC B0 ;  /* 0x0000000000007941 */ /* 0x000fea0003800000 */
.L_x_135:
[----:B------:R-:W-:Y:S05]  /*11cf0*/  BRA `(.L_x_137) ;  /* 0xffffffc000047947 */ /* 0x000fea000383ffff */
.L_x_47:
[----:B0-----:R-:W-:-:S04]  /*11d00*/  IMAD.U32 R3, RZ, RZ, UR38 ;  /* 0x00000026ff037e24 */ /* 0x001fc8000f8e00ff */
[----:B------:R0:W1:Y:S03]  /*11d10*/  SYNCS.PHASECHK.TRANS64.TRYWAIT P0, [R3+URZ+0x38840], R0 ;  /* 0x03884000030075a7 */ /* 0x000066000800017f */
[----:B-1----:R-:W-:Y:S05]  /*11d20*/  @!P0 NANOSLEEP.SYNCS 0x989680 ;  /* 0x009896800000895d */ /* 0x002fea0003900000 */
[----:B------:R-:W1:Y:S02]  /*11d30*/  @!P0 SYNCS.PHASECHK.TRANS64 P0, [R3+URZ+0x38840], R0 ;  /* 0x03884000030085a7 */ /* 0x000e64000800007f */
[----:B-1----:R-:W-:Y:S05]  /*11d40*/  @!P0 BRA `(.L_x_47) ;  /* 0xfffffffc00ec8947 */ /* 0x002fea000383ffff */
[----:B------:R-:W-:Y:S05]  /*11d50*/  BRA `(.L_x_138) ;  /* 0xffffffc0005c7947 */ /* 0x000fea000383ffff */
.L_x_50:
[----:B------:R-:W-:Y:S01]  /*11d60*/  IMAD R8, R11, 0x80, R8 ;  /* 0x000000800b087824 */ /* 0x000fe200078e0208 */
[----:B------:R-:W-:Y:S01]  /*11d70*/  MOV R13, R6 ;  /* 0x00000006000d7202 */ /* 0x000fe20000000f00 */
[----:B------:R-:W-:Y:S02]  /*11d80*/  IMAD.MOV.U32 R12, RZ, RZ, RZ ;  /* 0x000000ffff0c7224 */ /* 0x000fe400078e00ff */
[----:B------:R-:W-:Y:S02]  /*11d90*/  IMAD.MOV.U32 R11, RZ, RZ, 0x181f ;  /* 0x0000181fff0b7424 */ /* 0x000fe400078e00ff */
[----:B------:R-:W-:Y:S02]  /*11da0*/  IMAD.MOV.U32 R15, RZ, RZ, -0x1 ;  /* 0xffffffffff0f7424 */ /* 0x000fe400078e00ff */
[----:B------:R-:W-:-:S07]  /*11db0*/  VIADD R5, R8, 0x10 ;  /* 0x0000001008057836 */ /* 0x000fce0000000000 */
[----:B------:R-:W-:Y:S05]  /*11dc0*/  WARPSYNC.COLLECTIVE R15, `(.L_x_139) ;  /* 0x000000000f087348 */ /* 0x000fea0003c00000 */
[----:B------:R0:W1:Y:S02]  /*11dd0*/  SHFL.IDX P6, R14, R13, R12, R11 ;  /* 0x0000000c0d0e7389 */ /* 0x00006400000c000b */
[----:B01----:R-:W-:Y:S01]  /*11de0*/  ENDCOLLECTIVE ;  /* 0x000000000000791b */ /* 0x003fe20003800000 */
.L_x_139:
[----:B------:R-:W-:Y:S01]  /*11df0*/  IMAD.MOV.U32 R13, RZ, RZ, R7 ;  /* 0x000000ffff0d7224 */ /* 0x000fe200078e0007 */
[----:B------:R-:W-:-:S07]  /*11e00*/  MOV R2, R14 ;  /* 0x0000000e00027202 */ /* 0x000fce0000000f00 */
[----:B------:R-:W-:Y:S05]  /*11e10*/  WARPSYNC.COLLECTIVE R15, `(.L_x_140) ;  /* 0x000000000f087348 */ /* 0x000fea0003c00000 */
[----:B------:R0:W1:Y:S02]  /*11e20*/  SHFL.IDX P6, R14, R13, R12, R11 ;  /* 0x0000000c0d0e7389 */ /* 0x00006400000c000b */
[----:B01----:R-:W-:Y:S01]  /*11e30*/  ENDCOLLECTIVE ;  /* 0x000000000000791b */ /* 0x003fe20003800000 */
.L_x_140:
[----:B------:R-:W-:Y:S01]  /*11e40*/  ULDC UR4, c[0x0][0x288] ;  /* 0x0000a20000047ab9 */ /* 0x000fe20000000800 */
[----:B------:R-:W-:Y:S01]  /*11e50*/  ULDC.64 UR6, c[0x0][0x208] ;  /* 0x0000820000067ab9 */ /* 0x000fe20000000a00 */
[----:B------:R-:W-:-:S05]  /*11e60*/  IMAD R0, R20, UR4, RZ ;  /* 0x0000000414007c24 */ /* 0x000fca000f8e02ff */
[----:B------:R-:W-:Y:S02]  /*11e70*/  ISETP.GE.AND P4, PT, R8, R0, PT ;  /* 0x000000000800720c */ /* 0x000fe40003f86270 */
[----:B------:R-:W-:Y:S01]  /*11e80*/  MOV R13, R6 ;  /* 0x00000006000d7202 */ /* 0x000fe20000000f00 */
[----:B------:R-:W-:-:S10]  /*11e90*/  IMAD.MOV.U32 R12, RZ, RZ, 0x1 ;  /* 0x00000001ff0c7424 */ /* 0x000fd400078e00ff */
[----:B------:R-:W-:Y:S01]  /*11ea0*/  @!P4 LEA R21, R9, UR38, 0x1 ;  /* 0x000000260915cc11 */ /* 0x000fe2000f8e08ff */
[----:B------:R-:W-:-:S05]  /*11eb0*/  IMAD.MOV.U32 R3, RZ, RZ, R14 ;  /* 0x000000ffff037224 */ /* 0x000fca00078e000e */
[----:B------:R-:W-:-:S04]  /*11ec0*/  LOP3.LUT R3, R3, R2, RZ, 0x3c, !PT ;  /* 0x0000000203037212 */ /* 0x000fc800078e3cff */
[----:B------:R-:W-:-:S04]  /*11ed0*/  LOP3.LUT R2, R3, R2, RZ, 0x3c, !PT ;  /* 0x0000000203027212 */ /* 0x000fc800078e3cff */
[----:B------:R-:W-:-:S03]  /*11ee0*/  LOP3.LUT R3, R3, R2, RZ, 0x3c, !PT ;  /* 0x0000000203037212 */ /* 0x000fc600078e3cff */
[----:B------:R-:W-:-:S05]  /*11ef0*/  @!P4 IMAD.WIDE.U32 R2, R10, 0x2, R2 ;  /* 0x000000020a02c825 */ /* 0x000fca00078e0002 */
[----:B------:R-:W-:Y:S01]  /*11f00*/  @!PT LDS RZ, [RZ] ;  /* 0x00000000fffff984 */ /* 0x000fe20000000800 */
[----:B------:R-:W-:Y:S01]  /*11f10*/  @!PT LDS RZ, [RZ] ;  /* 0x00000000fffff984 */ /* 0x000fe20000000800 */
[----:B------:R-:W-:Y:S01]  /*11f20*/  @!PT LDS RZ, [RZ] ;  /* 0x00000000fffff984 */ /* 0x000fe20000000800 */
[----:B------:R0:W-:Y:S04]  /*11f30*/  @!P4 LDGSTS.E.BYPASS.LTC128B.128 [R21+0x14400], desc[UR6][R2.64], !P3 ;  /* 0x144000000215cfae */ /* 0x0001e8000d901d46 */
[----:B------:R0:W-:Y:S04]  /*11f40*/  @!P4 LDGSTS.E.BYPASS.LTC128B.128 [R21+0x18400], desc[UR6][R2.64+0x80], !P0 ;  /* 0x184000800215cfae */ /* 0x0001e8000c101d46 */
[----:B------:R0:W-:Y:S04]  /*11f50*/  @!P4 LDGSTS.E.BYPASS.LTC128B.128 [R21+0x1c400], desc[UR6][R2.64+0x100], !P1 ;  /* 0x1c4001000215cfae */ /* 0x0001e8000c901d46 */
[----:B------:R0:W-:Y:S01]  /*11f60*/  @!P4 LDGSTS.E.BYPASS.LTC128B.128 [R21+0x20400], desc[UR6][R2.64+0x180], !P2 ;  /* 0x204001800215cfae */ /* 0x0001e2000d101d46 */
[----:B------:R-:W-:-:S13]  /*11f70*/  ISETP.GE.AND P4, PT, R5, R0, PT ;  /* 0x000000000500720c */ /* 0x000fda0003f86270 */
[----:B0-----:R-:W-:Y:S05]  /*11f80*/  WARPSYNC.COLLECTIVE R15, `(.L_x_141) ;  /* 0x000000000f087348 */ /* 0x001fea0003c00000 */
[----:B------:R1:W2:Y:S02]  /*11f90*/  SHFL.IDX P6, R14, R13, R12, R11 ;  /* 0x0000000c0d0e7389 */ /* 0x0002a400000c000b */
[----:B012---:R-:W-:Y:S01]  /*11fa0*/  ENDCOLLECTIVE ;  /* 0x000000000000791b */ /* 0x007fe20003800000 */
.L_x_141:
[----:B------:R-:W-:Y:S01]  /*11fb0*/  VIADD R3, R8, 0x20 ;  /* 0x0000002008037836 */ /* 0x000fe20000000000 */
[----:B------:R-:W-:Y:S01]  /*11fc0*/  @!P4 LEA R20, R9, UR38, 0x1 ;  /* 0x000000260914cc11 */ /* 0x000fe2000f8e08ff */
[----:B------:R-:W-:Y:S02]  /*11fd0*/  IMAD.MOV.U32 R13, RZ, RZ, R7 ;  /* 0x000000ffff0d7224 */ /* 0x000fe400078e0007 */
[----:B------:R-:W-:-:S07]  /*11fe0*/  IMAD.MOV.U32 R5, RZ, RZ, R14 ;  /* 0x000000ffff057224 */ /* 0x000fce00078e000e */
[----:B------:R-:W-:Y:S05]  /*11ff0*/  WARPSYNC.COLLECTIVE R15, `(.L_x_142) ;  /* 0x000000000f087348 */ /* 0x000fea0003c00000 */
[----:B------:R0:W1:Y:S02]  /*12000*/  SHFL.IDX P6, R14, R13, R12, R11 ;  /* 0x0000000c0d0e7389 */ /* 0x00006400000c000b */
[----:B01----:R-:W-:Y:S01]  /*12010*/  ENDCOLLECTIVE ;  /* 0x000000000000791b */ /* 0x003fe20003800000 */
.L_x_142:
[----:B------:R-:W-:Y:S01]  /*12020*/  ULDC.64 UR4, c[0x0][0x208] ;  /* 0x0000820000047ab9 */ /* 0x000fe20000000a00 */
[----:B------:R-:W-:Y:S02]  /*12030*/  IMAD.MOV.U32 R13, RZ, RZ, R6 ;  /* 0x000000ffff0d7224 */ /* 0x000fe400078e0006 */
[----:B------:R-:W-:Y:S01]  /*12040*/  IMAD.MOV.U32 R12, RZ, RZ, 0x2 ;  /* 0x00000002ff0c7424 */ /* 0x000fe200078e00ff */
[----:B------:R-:W-:-:S05]  /*12050*/  MOV R4, R14 ;  /* 0x0000000e00047202 */ /* 0x000fca0000000f00 */
        /* <DEDUP_REMOVED lines=12> */
.L_x_143:
[----:B------:R-:W-:Y:S01]  /*12120*/  VIADD R5, R8, 0x30 ;  /* 0x0000003008057836 */ /* 0x000fe20000000000 */
[----:B------:R-:W-:Y:S01]  /*12130*/  @!P4 LEA R21, R9, UR38, 0x1 ;  /* 0x000000260915cc11 */ /* 0x000fe2000f8e08ff */
[----:B------:R-:W-:Y:S01]  /*12140*/  IMAD.MOV.U32 R13, RZ, RZ, R7 ;  /* 0x000000ffff0d7224 */ /* 0x000fe200078e0007 */
[----:B------:R-:W-:-:S07]  /*12150*/  MOV R3, R14 ;  /* 0x0000000e00037202 */ /* 0x000fce0000000f00 */
[----:B------:R-:W-:Y:S05]  /*12160*/  WARPSYNC.COLLECTIVE R15, `(.L_x_144) ;  /* 0x000000000f087348 */ /* 0x000fea0003c00000 */
[----:B------:R0:W1:Y:S02]  /*12170*/  SHFL.IDX P6, R14, R13, R12, R11 ;  /* 0x0000000c0d0e7389 */ /* 0x00006400000c000b */
[----:B01----:R-:W-:Y:S01]  /*12180*/  ENDCOLLECTIVE ;  /* 0x000000000000791b */ /* 0x003fe20003800000 */
.L_x_144:
[----:B------:R-:W-:Y:S01]  /*12190*/  ULDC.64 UR4, c[0x0][0x208] ;  /* 0x0000820000047ab9 */ /* 0x000fe20000000a00 */
[----:B------:R-:W-:Y:S01]  /*121a0*/  MOV R13, R6 ;  /* 0x00000006000d7202 */ /* 0x000fe20000000f00 */
[----:B------:R-:W-:Y:S02]  /*121b0*/  IMAD.MOV.U32 R12, RZ, RZ, 0x3 ;  /* 0x00000003ff0c7424 */ /* 0x000fe400078e00ff */
[----:B------:R-:W-:-:S04]  /*121c0*/  IMAD.MOV.U32 R2, RZ, RZ, R14 ;  /* 0x000000ffff027224 */ /* 0x000fc800078e000e */
        /* <DEDUP_REMOVED lines=12> */
.L_x_145:
[----:B------:R-:W-:Y:S01]  /*12290*/  VIADD R3, R8, 0x40 ;  /* 0x0000004008037836 */ /* 0x000fe20000000000 */
[----:B------:R-:W-:Y:S01]  /*122a0*/  @!P4 LEA R20, R9, UR38, 0x1 ;  /* 0x000000260914cc11 */ /* 0x000fe2000f8e08ff */
[----:B------:R-:W-:Y:S02]  /*122b0*/  IMAD.MOV.U32 R13, RZ, RZ, R7 ;  /* 0x000000ffff0d7224 */ /* 0x000fe400078e0007 */
[----:B------:R-:W-:-:S07]  /*122c0*/  IMAD.MOV.U32 R5, RZ, RZ, R14 ;  /* 0x000000ffff057224 */ /* 0x000fce00078e000e */
[----:B------:R-:W-:Y:S05]  /*122d0*/  WARPSYNC.COLLECTIVE R15, `(.L_x_146) ;  /* 0x000000000f087348 */ /* 0x000fea0003c00000 */
[----:B------:R0:W1:Y:S02]  /*122e0*/  SHFL.IDX P6, R14, R13, R12, R11 ;  /* 0x0000000c0d0e7389 */ /* 0x00006400000c000b */
[----:B01----:R-:W-:Y:S01]  /*122f0*/  ENDCOLLECTIVE ;  /* 0x000000000000791b */ /* 0x003fe20003800000 */
.L_x_146:
        /* <DEDUP_REMOVED lines=16> */
.L_x_147:
[----:B------:R-:W-:Y:S01]  /*12400*/  VIADD R5, R8, 0x50 ;  /* 0x0000005008057836 */ /* 0x000fe20000000000 */
[----:B------:R-:W-:Y:S01]  /*12410*/  @!P4 LEA R21, R9, UR38, 0x1 ;  /* 0x000000260915cc11 */ /* 0x000fe2000f8e08ff */
[----:B------:R-:W-:Y:S01]  /*12420*/  IMAD.MOV.U32 R13, RZ, RZ, R7 ;  /* 0x000000ffff0d7224 */ /* 0x000fe200078e0007 */
[----:B------:R-:W-:-:S07]  /*12430*/  MOV R3, R14 ;  /* 0x0000000e00037202 */ /* 0x000fce0000000f00 */
[----:B------:R-:W-:Y:S05]  /*12440*/  WARPSYNC.COLLECTIVE R15, `(.L_x_148) ;  /* 0x000000000f087348 */ /* 0x000fea0003c00000 */
[----:B------:R0:W1:Y:S02]  /*12450*/  SHFL.IDX P6, R14, R13, R12, R11 ;  /* 0x0000000c0d0e7389 */ /* 0x00006400000c000b */
[----:B01----:R-:W-:Y:S01]  /*12460*/  ENDCOLLECTIVE ;  /* 0x000000000000791b */ /* 0x003fe20003800000 */
.L_x_148:
        /* <DEDUP_REMOVED lines=16> */
.L_x_149:
[----:B------:R-:W-:Y:S01]  /*12570*/  VIADD R3, R8, 0x60 ;  /* 0x0000006008037836 */ /* 0x000fe20000000000 */
[----:B------:R-:W-:Y:S01]  /*12580*/  @!P4 LEA R20, R9, UR38, 0x1 ;  /* 0x000000260914cc11 */ /* 0x000fe2000f8e08ff */
[----:B------:R-:W-:Y:S02]  /*12590*/  IMAD.MOV.U32 R13, RZ, RZ, R7 ;  /* 0x000000ffff0d7224 */ /* 0x000fe400078e0007 */
[----:B------:R-:W-:-:S07]  /*125a0*/  IMAD.MOV.U32 R5, RZ, RZ, R14 ;  /* 0x000000ffff057224 */ /* 0x000fce00078e000e */
[----:B------:R-:W-:Y:S05]  /*125b0*/  WARPSYNC.COLLECTIVE R15, `(.L_x_150) ;  /* 0x000000000f087348 */ /* 0x000fea0003c00000 */
[----:B------:R0:W1:Y:S02]  /*125c0*/  SHFL.IDX P6, R14, R13, R12, R11 ;  /* 0x0000000c0d0e7389 */ /* 0x00006400000c000b */
[----:B01----:R-:W-:Y:S01]  /*125d0*/  ENDCOLLECTIVE ;  /* 0x000000000000791b */ /* 0x003fe20003800000 */
.L_x_150:
        /* <DEDUP_REMOVED lines=16> */
.L_x_151:
[----:B------:R-:W-:Y:S01]  /*126e0*/  @!P4 LEA R21, R9, UR38, 0x1 ;  /* 0x000000260915cc11 */ /* 0x000fe2000f8e08ff */
[----:B------:R-:W-:Y:S01]  /*126f0*/  IMAD.MOV.U32 R13, RZ, RZ, R7 ;  /* 0x000000ffff0d7224 */ /* 0x000fe200078e0007 */
[----:B------:R-:W-:-:S07]  /*12700*/  MOV R3, R14 ;  /* 0x0000000e00037202 */ /* 0x000fce0000000f00 */
[----:B------:R-:W-:Y:S05]  /*12710*/  WARPSYNC.COLLECTIVE R15, `(.L_x_152) ;  /* 0x000000000f087348 */ /* 0x000fea0003c00000 */
[----:B------:R0:W1:Y:S02]  /*12720*/  SHFL.IDX P6, R14, R13, R12, R11 ;  /* 0x0000000c0d0e7389 */ /* 0x00006400000c000b */
[----:B01----:R-:W-:Y:S01]  /*12730*/  ENDCOLLECTIVE ;  /* 0x000000000000791b */ /* 0x003fe20003800000 */
.L_x_152:
[----:B------:R-:W-:Y:S01]  /*12740*/  ULDC.64 UR4, c[0x0][0x208] ;  /* 0x0000820000047ab9 */ /* 0x000fe20000000a00 */
[----:B------:R-:W-:Y:S01]  /*12750*/  IMAD.MOV.U32 R13, RZ, RZ, R6 ;  /* 0x000000ffff0d7224 */ /* 0x000fe200078e0006 */
[----:B------:R-:W-:Y:S01]  /*12760*/  MOV R12, 0x7 ;  /* 0x00000007000c7802 */ /* 0x000fe20000000f00 */
        /* <DEDUP_REMOVED lines=8> */
[----:B------:R0:W-:Y:S02]  /*127f0*/  @!P4 LDGSTS.E.BYPASS.LTC128B.128 [R21+0x23400], desc[UR4][R2.64+0x180], !P2 ;  /* 0x234001800215cfae */ /* 0x0001e4000d101d44 */
[----:B0-----:R-:W-:Y:S05]  /*12800*/  WARPSYNC.COLLECTIVE R15, `(.L_x_153) ;  /* 0x000000000f087348 */ /* 0x001fea0003c00000 */
[----:B------:R1:W2:Y:S02]  /*12810*/  SHFL.IDX P6, R14, R13, R12, R11 ;  /* 0x0000000c0d0e7389 */ /* 0x0002a400000c000b */
[----:B012---:R-:W-:Y:S01]  /*12820*/  ENDCOLLECTIVE ;  /* 0x000000000000791b */ /* 0x007fe20003800000 */
.L_x_153:
[----:B------:R-:W-:Y:S02]  /*12830*/  IMAD.MOV.U32 R13, RZ, RZ, R7 ;  /* 0x000000ffff0d7224 */ /* 0x000fe400078e0007 */
[----:B------:R-:W-:-:S07]  /*12840*/  IMAD.MOV.U32 R4, RZ, RZ, R14 ;  /* 0x000000ffff047224 */ /* 0x000fce00078e000e */
[----:B------:R-:W-:Y:S05]  /*12850*/  WARPSYNC.COLLECTIVE R15, `(.L_x_154) ;  /* 0x000000000f087348 */ /* 0x000fea0003c00000 */
[----:B------:R0:W1:Y:S02]  /*12860*/  SHFL.IDX P6, R14, R13, R12, R11 ;  /* 0x0000000c0d0e7389 */ /* 0x00006400000c000b */
[----:B01----:R-:W-:Y:S01]  /*12870*/  ENDCOLLECTIVE ;  /* 0x000000000000791b */ /* 0x003fe20003800000 */
.L_x_154:
[----:B------:R-:W-:Y:S05]  /*12880*/  BRA `(.L_x_155) ;  /* 0xffffffc000c87947 */ /* 0x000fea000383ffff */
.L_x_53:
[----:B-1----:R-:W-:-:S04]  /*12890*/  IMAD.U32 R3, RZ, RZ, UR38 ;  /* 0x00000026ff037e24 */ /* 0x002fc8000f8e00ff */
[----:B------:R1:W2:Y:S03]  /*128a0*/  SYNCS.PHASECHK.TRANS64.TRYWAIT P0, [R3+URZ+0x38820], R2 ;  /* 0x03882002030075a7 */ /* 0x0002a6000800017f */
[----:B--2---:R-:W-:Y:S05]  /*128b0*/  @!P0 NANOSLEEP.SYNCS 0x989680 ;  /* 0x009896800000895d */ /* 0x004fea0003900000 */
[----:B------:R-:W2:Y:S02]  /*128c0*/  @!P0 SYNCS.PHASECHK.TRANS64 P0, [R3+URZ+0x38820], R2 ;  /* 0x03882002030085a7 */ /* 0x000ea4000800007f */
[----:B--2---:R-:W-:Y:S05]  /*128d0*/  @!P0 BRA `(.L_x_53) ;  /* 0xfffffffc00ec8947 */ /* 0x004fea000383ffff */
[----:B------:R-:W-:Y:S05]  /*128e0*/  BRA `(.L_x_156) ;  /* 0xffffffc400287947 */ /* 0x000fea000383ffff */
.L_x_60:
[----:B-1----:R-:W-:-:S04]  /*128f0*/  MOV R3, UR38 ;  /* 0x0000002600037c02 */ /* 0x002fc80008000f00 */
[----:B------:R1:W2:Y:S03]  /*12900*/  SYNCS.PHASECHK.TRANS64.TRYWAIT P0, [R3+URZ+0x38848], R2 ;  /* 0x03884802030075a7 */ /* 0x0002a6000800017f */
[----:B--2---:R-:W-:Y:S05]  /*12910*/  @!P0 NANOSLEEP.SYNCS 0x989680 ;  /* 0x009896800000895d */ /* 0x004fea0003900000 */
[----:B------:R-:W2:Y:S02]  /*12920*/  @!P0 SYNCS.PHASECHK.TRANS64 P0, [R3+URZ+0x38848], R2 ;  /* 0x03884802030085a7 */ /* 0x000ea4000800007f */
[----:B--2---:R-:W-:Y:S05]  /*12930*/  @!P0 BRA `(.L_x_60) ;  /* 0xfffffffc00ec8947 */ /* 0x004fea000383ffff */
[----:B------:R-:W-:Y:S05]  /*12940*/  BRA `(.L_x_157) ;  /* 0xffffffc800047947 */ /* 0x000fea000383ffff */
.L_x_68:
[----:B0-----:R-:W-:-:S04]  /*12950*/  IMAD.U32 R3, RZ, RZ, UR38 ;  /* 0x00000026ff037e24 */ /* 0x001fc8000f8e00ff */
[----:B------:R0:W1:Y:S03]  /*12960*/  SYNCS.PHASECHK.TRANS64.TRYWAIT P0, [R3+URZ+0x38860], R2 ;  /* 0x03886002030075a7 */ /* 0x000066000800017f */
[----:B-1----:R-:W-:Y:S05]  /*12970*/  @!P0 NANOSLEEP.SYNCS 0x989680 ;  /* 0x009896800000895d */ /* 0x002fea0003900000 */
[----:B------:R-:W1:Y:S02]  /*12980*/  @!P0 SYNCS.PHASECHK.TRANS64 P0, [R3+URZ+0x38860], R2 ;  /* 0x03886002030085a7 */ /* 0x000e64000800007f */
[----:B-1----:R-:W-:Y:S05]  /*12990*/  @!P0 BRA `(.L_x_68) ;  /* 0xfffffffc00ec8947 */ /* 0x002fea000383ffff */
[----:B------:R-:W-:Y:S05]  /*129a0*/  BRA `(.L_x_158) ;  /* 0xffffffcc00187947 */ /* 0x000fea000383ffff */
.L_x_79:
[----:B-1----:R-:W-:-:S04]  /*129b0*/  IMAD.U32 R3, RZ, RZ, UR38 ;  /* 0x00000026ff037e24 */ /* 0x002fc8000f8e00ff */
[----:B------:R1:W2:Y:S03]  /*129c0*/  SYNCS.PHASECHK.TRANS64.TRYWAIT P0, [R3+URZ+0x38840], R2 ;  /* 0x03884002030075a7 */ /* 0x0002a6000800017f */
[----:B--2---:R-:W-:Y:S05]  /*129d0*/  @!P0 NANOSLEEP.SYNCS 0x989680 ;  /* 0x009896800000895d */ /* 0x004fea0003900000 */
[----:B------:R-:W2:Y:S02]  /*129e0*/  @!P0 SYNCS.PHASECHK.TRANS64 P0, [R3+URZ+0x38840], R2 ;  /* 0x03884002030085a7 */ /* 0x000ea4000800007f */
[----:B--2---:R-:W-:Y:S05]  /*129f0*/  @!P0 BRA `(.L_x_79) ;  /* 0xfffffffc00ec8947 */ /* 0x004fea000383ffff */
[----:B------:R-:W-:Y:S05]  /*12a00*/  BRA `(.L_x_159) ;  /* 0xffffffd000a87947 */ /* 0x000fea000383ffff */
.L_x_87:
[----:B0-----:R-:W-:-:S04]  /*12a10*/  IMAD.U32 R3, RZ, RZ, UR38 ;  /* 0x00000026ff037e24 */ /* 0x001fc8000f8e00ff */
[----:B------:R0:W1:Y:S03]  /*12a20*/  SYNCS.PHASECHK.TRANS64.TRYWAIT P0, [R3+URZ+0x38868], R2 ;  /* 0x03886802030075a7 */ /* 0x000066000800017f */
[----:B-1----:R-:W-:Y:S05]  /*12a30*/  @!P0 NANOSLEEP.SYNCS 0x989680 ;  /* 0x009896800000895d */ /* 0x002fea0003900000 */
[----:B------:R-:W1:Y:S02]  /*12a40*/  @!P0 SYNCS.PHASECHK.TRANS64 P0, [R3+URZ+0x38868], R2 ;  /* 0x03886802030085a7 */ /* 0x000e64000800007f */
[----:B-1----:R-:W-:Y:S05]  /*12a50*/  @!P0 BRA `(.L_x_87) ;  /* 0xfffffffc00ec8947 */ /* 0x002fea000383ffff */
[----:B------:R-:W-:Y:S05]  /*12a60*/  BRA `(.L_x_160) ;  /* 0xffffffd400b87947 */ /* 0x000fea000383ffff */
.L_x_98:
[----:B-1----:R-:W-:-:S04]  /*12a70*/  MOV R3, UR38 ;  /* 0x0000002600037c02 */ /* 0x002fc80008000f00 */
[----:B------:R1:W2:Y:S03]  /*12a80*/  SYNCS.PHASECHK.TRANS64.TRYWAIT P0, [R3+URZ+0x38848], R2 ;  /* 0x03884802030075a7 */ /* 0x0002a6000800017f */
[----:B--2---:R-:W-:Y:S05]  /*12a90*/  @!P0 NANOSLEEP.SYNCS 0x989680 ;  /* 0x009896800000895d */ /* 0x004fea0003900000 */
[----:B------:R-:W2:Y:S02]  /*12aa0*/  @!P0 SYNCS.PHASECHK.TRANS64 P0, [R3+URZ+0x38848], R2 ;  /* 0x03884802030085a7 */ /* 0x000ea4000800007f */
[----:B--2---:R-:W-:Y:S05]  /*12ab0*/  @!P0 BRA `(.L_x_98) ;  /* 0xfffffffc00ec8947 */ /* 0x004fea000383ffff */
[----:B------:R-:W-:Y:S05]  /*12ac0*/  BRA `(.L_x_161) ;  /* 0xffffffdc00607947 */ /* 0x000fea000383ffff */
.L_x_106:
[----:B0-----:R-:W-:-:S04]  /*12ad0*/  IMAD.U32 R3, RZ, RZ, UR38 ;  /* 0x00000026ff037e24 */ /* 0x001fc8000f8e00ff */
[----:B------:R0:W1:Y:S03]  /*12ae0*/  SYNCS.PHASECHK.TRANS64.TRYWAIT P0, [R3+URZ+0x38860], R2 ;  /* 0x03886002030075a7 */ /* 0x000066000800017f */
[----:B-1----:R-:W-:Y:S05]  /*12af0*/  @!P0 NANOSLEEP.SYNCS 0x989680 ;  /* 0x009896800000895d */ /* 0x002fea0003900000 */
[----:B------:R-:W1:Y:S02]  /*12b00*/  @!P0 SYNCS.PHASECHK.TRANS64 P0, [R3+URZ+0x38860], R2 ;  /* 0x03886002030085a7 */ /* 0x000e64000800007f */
[----:B-1----:R-:W-:Y:S05]  /*12b10*/  @!P0 BRA `(.L_x_106) ;  /* 0xfffffffc00ec8947 */ /* 0x002fea000383ffff */
[----:B------:R-:W-:Y:S05]  /*12b20*/  BRA `(.L_x_162) ;  /* 0xffffffe0006c7947 */ /* 0x000fea000383ffff */
.L_x_116:
[----:B-1----:R1:W2:Y:S02]  /*12b30*/  SYNCS.PHASECHK.TRANS64.TRYWAIT P0, [R3+URZ+0x38860], R0 ;  /* 0x03886000030075a7 */ /* 0x0022a4000800017f */
[----:B--2---:R-:W-:Y:S05]  /*12b40*/  @!P0 NANOSLEEP.SYNCS 0x989680 ;  /* 0x009896800000895d */ /* 0x004fea0003900000 */
[----:B------:R-:W2:Y:S02]  /*12b50*/  @!P0 SYNCS.PHASECHK.TRANS64 P0, [R3+URZ+0x38860], R0 ;  /* 0x03886000030085a7 */ /* 0x000ea4000800007f */
[----:B--2---:R-:W-:Y:S05]  /*12b60*/  @!P0 BRA `(.L_x_116) ;  /* 0xfffffffc00f08947 */ /* 0x004fea000383ffff */
[----:B------:R-:W-:Y:S05]  /*12b70*/  BRA `(.L_x_163) ;  /* 0xffffffe400a47947 */ /* 0x000fea000383ffff */
.L_x_123:
[----:B-1----:R1:W2:Y:S02]  /*12b80*/  SYNCS.PHASECHK.TRANS64.TRYWAIT P0, [R2+URZ+0x38820], R3 ;  /* 0x03882003020075a7 */ /* 0x0022a4000800017f */
[----:B--2---:R-:W-:Y:S05]  /*12b90*/  @!P0 NANOSLEEP.SYNCS 0x989680 ;  /* 0x009896800000895d */ /* 0x004fea0003900000 */
[----:B------:R-:W2:Y:S02]  /*12ba0*/  @!P0 SYNCS.PHASECHK.TRANS64 P0, [R2+URZ+0x38820], R3 ;  /* 0x03882003020085a7 */ /* 0x000ea4000800007f */
[----:B--2---:R-:W-:Y:S05]  /*12bb0*/  @!P0 BRA `(.L_x_123) ;  /* 0xfffffffc00f08947 */ /* 0x004fea000383ffff */
[----:B------:R-:W-:Y:S05]  /*12bc0*/  BRA `(.L_x_164) ;  /* 0xffffffe800dc7947 */ /* 0x000fea000383ffff */
.L_x_124:
[----:B------:R-:W2:Y:S01]  /*12bd0*/  S2R R4, SR_TID.X ;  /* 0x0000000000047919 */ /* 0x000ea20000002100 */
[----:B------:R-:W-:Y:S01]  /*12be0*/  BSSY B0, `(.L_x_165) ;  /* 0x000000a000007945 */ /* 0x000fe20003800000 */
[----:B0-----:R-:W-:Y:S01]  /*12bf0*/  IMAD.MOV.U32 R12, RZ, RZ, RZ ;  /* 0x000000ffff0c7224 */ /* 0x001fe200078e00ff */
[----:B------:R-:W-:Y:S01]  /*12c00*/  MOV R11, 0x1f ;  /* 0x0000001f000b7802 */ /* 0x000fe20000000f00 */
[----:B------:R-:W-:Y:S01]  /*12c10*/  IMAD.MOV.U32 R15, RZ, RZ, -0x1 ;  /* 0xffffffffff0f7424 */ /* 0x000fe200078e00ff */
[----:B--2---:R-:W-:-:S04]  /*12c20*/  SHF.R.U32.HI R4, RZ, 0x5, R4 ;  /* 0x00000005ff047819 */ /* 0x004fc80000011604 */
[----:B------:R-:W-:-:S05]  /*12c30*/  LOP3.LUT R4, R4, 0x3, RZ, 0xc0, !PT ;  /* 0x0000000304047812 */ /* 0x000fca00078ec0ff */
[----:B------:R-:W-:-:S07]  /*12c40*/  IMAD.MOV.U32 R13, RZ, RZ, R4 ;  /* 0x000000ffff0d7224 */ /* 0x000fce00078e0004 */
[----:B-1----:R-:W-:Y:S05]  /*12c50*/  WARPSYNC.COLLECTIVE R15, `(.L_x_166) ;  /* 0x000000000f087348 */ /* 0x002fea0003c00000 */
[----:B------:R0:W2:Y:S02]  /*12c60*/  SHFL.IDX P6, R14, R13, R12, R11 ;  /* 0x0000000c0d0e7389 */ /* 0x0000a400000c000b */
[----:B012---:R-:W-:Y:S01]  /*12c70*/  ENDCOLLECTIVE ;  /* 0x000000000000791b */ /* 0x007fe20003800000 */
.L_x_166:
[----:B------:R-:W-:Y:S05]  /*12c80*/  BSYNC B0 ;  /* 0x0000000000007941 */ /* 0x000fea0003800000 */
.L_x_165:
[----:B------:R-:W-:Y:S05]  /*12c90*/  BRA `(.L_x_167) ;  /* 0xffffffe800c07947 */ /* 0x000fea000383ffff */
.L_x_125:
[----:B------:R-:W-:Y:S01]  /*12ca0*/  BSSY B0, `(.L_x_168) ;  /* 0x0000006000007945 */ /* 0x000fe20003800000 */
[----:B------:R-:W-:-:S07]  /*12cb0*/  IMAD.MOV.U32 R15, RZ, RZ, -0x1 ;  /* 0xffffffffff0f7424 */ /* 0x000fce00078e00ff */
[----:B01----:R-:W-:Y:S05]  /*12cc0*/  WARPSYNC.COLLECTIVE R15, `(.L_x_169) ;  /* 0x000000000f0c7348 */ /* 0x003fea0003c00000 */
[----:B------:R-:W-:Y:S02]  /*12cd0*/  ELECT P6, UR62, PT ;  /* 0x00000000003e782f */ /* 0x000fe400038c0000 */
[----:B------:R-:W-:Y:S01]  /*12ce0*/  MOV R14, UR62 ;  /* 0x0000003e000e7c02 */ /* 0x000fe20008000f00 */
[----:B01----:R-:W-:Y:S10]  /*12cf0*/  ENDCOLLECTIVE ;  /* 0x000000000000791b */ /* 0x003ff40003800000 */
.L_x_169:
[----:B------:R-:W-:Y:S05]  /*12d00*/  BSYNC B0 ;  /* 0x0000000000007941 */ /* 0x000fea0003800000 */
.L_x_168:
[----:B------:R-:W-:Y:S05]  /*12d10*/  BRA `(.L_x_170) ;  /* 0xffffffe800b47947 */ /* 0x000fea000383ffff */
.L_x_127:
[----:B-1----:R1:W2:Y:S02]  /*12d20*/  SYNCS.PHASECHK.TRANS64.TRYWAIT P0, [R6+URZ], R5 ;  /* 0x00000005060075a7 */ /* 0x0022a4000800017f */
[----:B--2---:R-:W-:Y:S05]  /*12d30*/  @!P0 NANOSLEEP.SYNCS 0x989680 ;  /* 0x009896800000895d */ /* 0x004fea0003900000 */
[----:B------:R-:W2:Y:S02]  /*12d40*/  @!P0 SYNCS.PHASECHK.TRANS64 P0, [R6+URZ], R5 ;  /* 0x00000005060085a7 */ /* 0x000ea4000800007f */
[----:B--2---:R-:W-:Y:S05]  /*12d50*/  @!P0 BRA `(.L_x_127) ;  /* 0xfffffffc00f08947 */ /* 0x004fea000383ffff */
[----:B------:R-:W-:Y:S05]  /*12d60*/  BRA `(.L_x_171) ;  /* 0xffffffe800e87947 */ /* 0x000fea000383ffff */
.L_x_128:
[----:B--2---:R2:W3:Y:S02]  /*12d70*/  SYNCS.PHASECHK.TRANS64.TRYWAIT P0, [R3+URZ], R4 ;  /* 0x00000004030075a7 */ /* 0x0044e4000800017f */
[----:B---3--:R-:W-:Y:S05]  /*12d80*/  @!P0 NANOSLEEP.SYNCS 0x989680 ;  /* 0x009896800000895d */ /* 0x008fea0003900000 */
[----:B------:R-:W3:Y:S02]  /*12d90*/  @!P0 SYNCS.PHASECHK.TRANS64 P0, [R3+URZ], R4 ;  /* 0x00000004030085a7 */ /* 0x000ee4000800007f */
[----:B---3--:R-:W-:Y:S05]  /*12da0*/  @!P0 BRA `(.L_x_128) ;  /* 0xfffffffc00f08947 */ /* 0x008fea000383ffff */
[----:B------:R-:W-:Y:S05]  /*12db0*/  BRA `(.L_x_172) ;  /* 0xffffffe800dc7947 */ /* 0x000fea000383ffff */
.L_x_130:
[----:B--2---:R2:W3:Y:S02]  /*12dc0*/  SYNCS.PHASECHK.TRANS64.TRYWAIT P0, [R0+URZ], R5 ;  /* 0x00000005000075a7 */ /* 0x0044e4000800017f */
[----:B---3--:R-:W-:Y:S05]  /*12dd0*/  @!P0 NANOSLEEP.SYNCS 0x989680 ;  /* 0x009896800000895d */ /* 0x008fea0003900000 */
[----:B------:R-:W3:Y:S02]  /*12de0*/  @!P0 SYNCS.PHASECHK.TRANS64 P0, [R0+URZ], R5 ;  /* 0x00000005000085a7 */ /* 0x000ee4000800007f */
[----:B---3--:R-:W-:Y:S05]  /*12df0*/  @!P0 BRA `(.L_x_130) ;  /* 0xfffffffc00f08947 */ /* 0x008fea000383ffff */
[----:B------:R-:W-:Y:S05]  /*12e00*/  BRA `(.L_x_173) ;  /* 0xffffffe800e07947 */ /* 0x000fea000383ffff */
.L_x_174:
[----:B------:R-:W-:-:S00]  /*12e10*/  BRA `(.L_x_174) ;  /* 0xfffffffc00fc7947 */ /* 0x000fc0000383ffff */
[----:B------:R-:W-:-:S00]  /*12e20*/  NOP ;  /* 0x0000000000007918 */ /* 0x000fc00000000000 */
        /* <DEDUP_REMOVED lines=13> */
.L_x_3200:


//--------------------- .text._ZN7cutlass13device_kernelIN5flash11enable_sm90INS1_16FlashAttnFwdSm90INS1_25CollectiveMainloopFwdSm90ILi2EN4cute5tupleIJNS5_1CILi1EEES8_S8_EEENS6_IJNS7_ILi128EEENS7_ILi80EEENS7_ILi256EEEEEELi256ENS_6half_tEfNS_4arch4Sm90ELb0ELb0ELb1ELb1ELb0ELb0ELb0ELb1ELb1ELb1ELb1ELb0EEENS1_21CollectiveEpilogueFwdINS6_IJSA_SC_SB_EEES9_SE_SG_Li256ELb1ELb1ELb1ELb0EEENS1_36VarlenDynamicPersistentTileSchedulerILi128ELi80ELi256ELi128ELb1ELb1ELb1ELb0ELb1ELb1EEEEEEEEEvNT_6ParamsE --------------------------
	.section	.text._ZN7cutlass13device_kernelIN5flash11enable_sm90INS1_16FlashAttnFwdSm90INS1_25CollectiveMainloopFwdSm90ILi2EN4cute5tupleIJNS5_1CILi1EEES8_S8_EEENS6_IJNS7_ILi128EEENS7_ILi80EEENS7_ILi256EEEEEELi256ENS_6half_tEfNS_4arch4Sm90ELb0ELb0ELb1ELb1ELb0ELb0ELb0ELb1ELb1ELb1ELb1ELb0EEENS1_21CollectiveEpilogueFwdINS6_IJSA_SC_SB_EEES9_SE_SG_Li256ELb1ELb1ELb1ELb0EEENS1_36VarlenDynamicPersistentTileSchedulerILi128ELi80ELi256ELi128ELb1ELb1ELb1ELb0ELb1ELb1EEEEEEEEEvNT_6ParamsE,"ax",@progbits
	.align	128
.text._ZN7cutlass13device_kernelIN5flash11enable_sm90INS1_16FlashAttnFwdSm90INS1_25CollectiveMainloopFwdSm90ILi2EN4cute5tupleIJNS5_1CILi1EEES8_S8_EEENS6_IJNS7_ILi128EEENS7_ILi80EEENS7_ILi256EEEEEELi256ENS_6half_tEfNS_4arch4Sm90ELb0ELb0ELb1ELb1ELb0ELb0ELb0ELb1ELb1ELb1ELb1ELb0EEENS1_21CollectiveEpilogueFwdINS6_IJSA_SC_SB_EEES9_SE_SG_Li256ELb1ELb1ELb1ELb0EEENS1_36VarlenDynamicPersistentTileSchedulerILi128ELi80ELi256ELi128ELb1ELb1ELb1ELb0ELb1ELb1EEEEEEEEEvNT_6ParamsE:
        .type           _ZN7cutlass13device_kernelIN5flash11enable_sm90INS1_16FlashAttnFwdSm90INS1_25CollectiveMainloopFwdSm90ILi2EN4cute5tupleIJNS5_1CILi1EEES8_S8_EEENS6_IJNS7_ILi128EEENS7_ILi80EEENS7_ILi256EEEEEELi256ENS_6half_tEfNS_4arch4Sm90ELb0ELb0ELb1ELb1ELb0ELb0ELb0ELb1ELb1ELb1ELb1ELb0EEENS1_21CollectiveEpilogueFwdINS6_IJSA_SC_SB_EEES9_SE_SG_Li256ELb1ELb1ELb1ELb0EEENS1_36VarlenDynamicPersistentTileSchedulerILi128ELi80ELi256ELi128ELb1ELb1ELb1ELb0ELb1ELb1EEEEEEEEEvNT_6ParamsE,@function
        .size           _ZN7cutlass13device_kernelIN5flash11enable_sm90INS1_16FlashAttnFwdSm90INS1_25CollectiveMainloopFwdSm90ILi2EN4cute5tupleIJNS5_1CILi1EEES8_S8_EEENS6_IJNS7_ILi128EEENS7_ILi80EEENS7_ILi256EEEEEELi256ENS_6half_tEfNS_4arch4Sm90ELb0ELb0ELb1ELb1ELb0ELb0ELb0ELb1ELb1ELb1ELb1ELb0EEENS1_21CollectiveEpilogueFwdINS6_IJSA_SC_SB_EEES9_SE_SG_Li256ELb1ELb1ELb1ELb0EEENS1_36VarlenDynamicPersistentTileSchedulerILi128ELi80ELi256ELi128ELb1ELb1ELb1ELb0ELb1ELb1EEEEEEEEEvNT_6ParamsE,(.L_x_3201 - _ZN7cutlass13device_kernelIN5flash11enable_sm90INS1_16FlashAttnFwdSm90INS1_25CollectiveMainloopFwdSm90ILi2EN4cute5tupleIJNS5_1CILi1EEES8_S8_EEENS6_IJNS7_ILi128EEENS7_ILi80EEENS7_ILi256EEEEEELi256ENS_6half_tEfNS_4arch4Sm90ELb0ELb0ELb1ELb1ELb0ELb0ELb0ELb1ELb1ELb1ELb1ELb0EEENS1_21CollectiveEpilogueFwdINS6_IJSA_SC_SB_EEES9_SE_SG_Li256ELb1ELb1ELb1ELb0EEENS1_36VarlenDynamicPersistentTileSchedulerILi128ELi80ELi256ELi128ELb1ELb1ELb1ELb0ELb1ELb1EEEEEEEEEvNT_6ParamsE)
        .other          _ZN7cutlass13device_kernelIN5flash11enable_sm90INS1_16FlashAttnFwdSm90INS1_25CollectiveMainloopFwdSm90ILi2EN4cute5tupleIJNS5_1CILi1EEES8_S8_EEENS6_IJNS7_ILi128EEENS7_ILi80EEENS7_ILi256EEEEEELi256ENS_6half_tEfNS_4arch4Sm90ELb0ELb0ELb1ELb1ELb0ELb0ELb0ELb1ELb1ELb1ELb1ELb0EEENS1_21CollectiveEpilogueFwdINS6_IJSA_SC_SB_EEES9_SE_SG_Li256ELb1ELb1ELb1ELb0EEENS1_36VarlenDynamicPersistentTileSchedulerILi128ELi80ELi256ELi128ELb1ELb1ELb1ELb0ELb1ELb1EEEEEEEEEvNT_6ParamsE,@"STO_CUDA_ENTRY STV_DEFAULT"
_ZN7cutlass13device_kernelIN5flash11enable_sm90INS1_16FlashAttnFwdSm90INS1_25CollectiveMainloopFwdSm90ILi2EN4cute5tupleIJNS5_1CILi1EEES8_S8_EEENS6_IJNS7_ILi128EEENS7_ILi80EEENS7_ILi256EEEEEELi256ENS_6half_tEfNS_4arch4Sm90ELb0ELb0ELb1ELb1ELb0ELb0ELb0ELb1ELb1ELb1ELb1ELb0EEENS1_21CollectiveEpilogueFwdINS6_IJSA_SC_SB_EEES9_SE_SG_Li256ELb1ELb1ELb1ELb0EEENS1_36VarlenDynamicPersistentTileSchedulerILi128ELi80ELi256ELi128ELb1ELb1ELb1ELb0ELb1ELb1EEEEEEEEEvNT_6ParamsE:
[----:B------:R-:W0:Y:S02]  /*0000*/  LDC R1, c[0x0][0x28] ;  /* 0x00000a00ff017b82 */ /* 0x000e240000000800 */
[----:B0-----:R-:W-:Y:S01]  /*0010*/  VIADD R1, R1, 0xffffff88 ;  /* 0xffffff8801017836 */ /* 0x001fe20000000000 */
[----:B------:R-:W0:Y:S01]  /*0020*/  S2R R6, SR_TID.X ;  /* 0x0000000000067919 */ /* 0x000e220000002100 */
[----:B------:R-:W-:Y:S01]  /*0030*/  ELECT P0, URZ, PT ;  /* 0x00000000003f782f */ /* 0x000fe20003800000 */
[----:B------:R-:W-:Y:S01]  /*0040*/  BSSY B0, `(.L_x_175) ;  /* 0x000000e000007945 */ /* 0x000fe20003800000 */
[----:B0-----:R-:W-:-:S05]  /*0050*/  SHF.R.U32.HI R0, RZ, 0x5, R6 ;  /* 0x00000005ff007819 */ /* 0x001fca0000011606 */
[----:B------:R-:W0:Y:S02]  /*0060*/  SHFL.IDX PT, R2, R0, RZ, 0x1f ;  /* 0x00001fff00027589 */ /* 0x000e2400000e0000 */
[----:B0-----:R-:W-:Y:S02]  /*0070*/  ISETP.EQ.AND P0, PT, R2, RZ, P0 ;  /* 0x000000ff0200720c */ /* 0x001fe40000702270 */
[----:B------:R-:W-:-:S11]  /*0080*/  SHF.R.U32.HI R2, RZ, 0x7, R6 ;  /* 0x00000007ff027819 */ /* 0x000fd60000011606 */
        /* <DEDUP_REMOVED lines=9> */
.L_x_176:
[----:B------:R-:W-:Y:S05]  /*0120*/  BSYNC B0 ;  /* 0x0000000000007941 */ /* 0x000fea0003800000 */
.L_x_175:
[----:B------:R-:W-:Y:S01]  /*0130*/  VOTEU.ANY UP0, P0 ;  /* 0x00000000003f7886 */ /* 0x000fe20000000100 */
[----:B------:R-:W0:Y:S01]  /*0140*/  SHFL.IDX PT, R2, R2, RZ, 0x1f ;  /* 0x00001fff02027589 */ /* 0x000e2200000e0000 */
[----:B------:R-:W-:Y:S01]  /*0150*/  UMOV UR4, 0x80 ;  /* 0x0000008000047882 */ /* 0x000fe20000000000 */
[----:B------:R-:W-:Y:S01]  /*0160*/  UMOV UR7, 0x100 ;  /* 0x0000010000077882 */ /* 0x000fe20000000000 */
[----:B------:R-:W-:Y:S01]  /*0170*/  VOTEU.ANY UP1, P0 ;  /* 0x00000000003f7886 */ /* 0x000fe20000020100 */
[----:B------:R-:W1:Y:S01]  /*0180*/  @UP0 S2UR UR8, SR_CgaCtaId ;  /* 0x00000000000809c3 */ /* 0x000e620000008800 */
[----:B------:R-:W2:Y:S01]  /*0190*/  SHFL.IDX PT, R3, R0, RZ, 0x1f ;  /* 0x00001fff00037589 */ /* 0x000ea200000e0000 */
[----:B------:R-:W-:Y:S01]  /*01a0*/  @UP0 UMOV UR6, 0x400 ;  /* 0x0000040000060882 */ /* 0x000fe20000000000 */
[----:B------:R-:W-:-:S04]  /*01b0*/  @UP0 UIADD3 UR4, -UR4, 0x100000, URZ ;  /* 0x0010000004040890 */ /* 0x000fc8000fffe13f */
[----:B------:R-:W-:Y:S02]  /*01c0*/  @UP0 USHF.L.U32 UR5, UR4, 0xb, URZ ;  /* 0x0000000b04050899 */ /* 0x000fe4000800063f */
[----:B------:R-:W-:Y:S01]  /*01d0*/  @UP0 USHF.L.U32 UR4, UR4, 0x1, URZ ;  /* 0x0000000104040899 */ /* 0x000fe2000800063f */
[----:B------:R-:W-:Y:S01]  /*01e0*/  VOTEU.ANY UP2, P0 ;  /* 0x00000000003f7886 */ /* 0x000fe20000040100 */
[----:B0-----:R-:W-:Y:S01]  /*01f0*/  R2UR UR9, R2 ;  /* 0x00000000020972ca */ /* 0x001fe200000e0000 */
[----:B-1----:R-:W-:Y:S01]  /*0200*/  @UP0 ULEA UR8, UR8, UR6, 0x18 ;  /* 0x0000000608080291 */ /* 0x002fe2000f8ec03f */
[----:B--2---:R-:W-:Y:S01]  /*0210*/  ISETP.NE.AND P1, PT, R3, RZ, PT ;  /* 0x000000ff0300720c */ /* 0x004fe20003f25270 */
[----:B------:R-:W-:-:S04]  /*0220*/  @UP0 UIADD3 UR6, -UR7, 0x100000, URZ ;  /* 0x0010000007060890 */ /* 0x000fc8000fffe13f */
[----:B------:R-:W-:Y:S02]  /*0230*/  @UP0 USHF.L.U32 UR7, UR6, 0xb, URZ ;  /* 0x0000000b06070899 */ /* 0x000fe4000800063f */
[----:B------:R-:W-:-:S04]  /*0240*/  @UP0 USHF.L.U32 UR6, UR6, 0x1, URZ ;  /* 0x0000000106060899 */ /* 0x000fc8000800063f */
[----:B------:R-:W-:Y:S01]  /*0250*/  UISETP.NE.AND UP0, UPT, UR9, URZ, UPT ;  /* 0x0000003f0900728c */ /* 0x000fe2000bf05270 */
[----:B------:R-:W0:Y:S02]  /*0260*/  FENCE.VIEW.ASYNC.S ;  /* 0x00000000000073c6 */ /* 0x000e240000000000 */
[----:B0-----:R0:W1:Y:S05]  /*0270*/  @UP1 SYNCS.EXCH.64 URZ, [UR8+0x38800], UR4 ;  /* 0x03880004083f15b2 */ /* 0x00106a0008000100 */
[----:B------:R0:W2:Y:S01]  /*0280*/  @UP2 SYNCS.EXCH.64 URZ, [UR8+0x38820], UR6 ;  /* 0x03882006083f25b2 */ /* 0x0000a20008000100 */
[----:B------:R-:W-:Y:S05]  /*0290*/  @P1 BRA `(.L_x_177) ;  /* 0x0000000000481947 */ /* 0x000fea0003800000 */
[----:B0-----:R-:W0:Y:S01]  /*02a0*/  S2UR UR5, SR_CgaCtaId ;  /* 0x00000000000579c3 */ /* 0x001e220000008800 */
[----:B------:R-:W-:Y:S01]  /*02b0*/  UMOV UR4, 0x400 ;  /* 0x0000040000047882 */ /* 0x000fe20000000000 */
[----:B------:R-:W-:Y:S01]  /*02c0*/  UMOV UR6, 0x1 ;  /* 0x0000000100067882 */ /* 0x000fe20000000000 */
[----:B------:R-:W-:Y:S01]  /*02d0*/  UMOV UR7, 0x2 ;  /* 0x0000000200077882 */ /* 0x000fe20000000000 */
[----:B------:R-:W-:Y:S01]  /*02e0*/  ELECT P0, URZ, PT ;  /* 0x00000000003f782f */ /* 0x000fe20003800000 */
[----:B0-----:R-:W-:Y:S02]  /*02f0*/  ULEA UR8, UR5, UR4, 0x18 ;  /* 0x0000000405087291 */ /* 0x001fe4000f8ec03f */
[----:B------:R-:W-:-:S04]  /*0300*/  UIADD3 UR4, -UR6, 0x100000, URZ ;  /* 0x0010000006047890 */ /* 0x000fc8000fffe13f */
[----:B------:R-:W-:Y:S02]  /*0310*/  USHF.L.U32 UR5, UR4, 0xb, URZ ;  /* 0x0000000b04057899 */ /* 0x000fe4000800063f */
[----:B------:R-:W-:Y:S02]  /*0320*/  USHF.L.U32 UR4, UR4, 0x1, URZ ;  /* 0x0000000104047899 */ /* 0x000fe4000800063f */
[----:B------:R-:W-:-:S04]  /*0330*/  UIADD3 UR6, -UR7, 0x100000, URZ ;  /* 0x0010000007067890 */ /* 0x000fc8000fffe13f */
[----:B------:R-:W-:Y:S02]  /*0340*/  USHF.L.U32 UR7, UR6, 0xb, URZ ;  /* 0x0000000b06077899 */ /* 0x000fe4000800063f */
[----:B------:R-:W-:Y:S01]  /*0350*/  USHF.L.U32 UR6, UR6, 0x1, URZ ;  /* 0x0000000106067899 */ /* 0x000fe2000800063f */
[----:B------:R-:W0:Y:S03]  /*0360*/  FENCE.VIEW.ASYNC.S ;  /* 0x00000000000073c6 */ /* 0x000e260000000000 */
[----:B0-----:R3:W4:Y:S08]  /*0370*/  SYNCS.EXCH.64 URZ, [UR8+0x38830], UR4 ;  /* 0x03883004083f75b2 */ /* 0x0017300008000100 */
[----:B------:R3:W0:Y:S01]  /*0380*/  SYNCS.EXCH.64 URZ, [UR8+0x38840], UR6 ;  /* 0x03884006083f75b2 */ /* 0x0006220008000100 */
[----:B------:R3:W0:Y:S01]  /*0390*/  SYNCS.EXCH.64 URZ, [UR8+0x38838], UR4 ;  /* 0x03883804083f75b2 */ /* 0x0006220008000100 */
[----:B------:R3:W0:Y:S02]  /*03a0*/  SYNCS.EXCH.64 URZ, [UR8+0x38848], UR6 ;  /* 0x03884806083f75b2 */ /* 0x0006240008000100 */
[----:B---3--:R-:W-:Y:S01]  /*03b0*/  NOP ;  /* 0x0000000000007918 */ /* 0x008fe20000000000 */
.L_x_177:
[----:B------:R-:W3:Y:S01]  /*03c0*/  SHFL.IDX PT, R2, R0, RZ, 0x1f ;  /* 0x00001fff00027589 */ /* 0x000ee200000e0000 */
[----:B------:R-:W-:Y:S01]  /*03d0*/  NOP ;  /* 0x0000000000007918 */ /* 0x000fe20000000000 */
[----:B---3--:R-:W-:-:S13]  /*03e0*/  ISETP.NE.AND P0, PT, R2, RZ, PT ;  /* 0x000000ff0200720c */ /* 0x008fda0003f05270 */
        /* <DEDUP_REMOVED lines=14> */
[----:B0-----:R3:W0:Y:S08]  /*04d0*/  SYNCS.EXCH.64 URZ, [UR8+0x38850], UR4 ;  /* 0x03885004083f75b2 */ /* 0x0016300008000100 */
[----:B------:R3:W0:Y:S01]  /*04e0*/  SYNCS.EXCH.64 URZ, [UR8+0x38860], UR6 ;  /* 0x03886006083f75b2 */ /* 0x0006220008000100 */
[----:B------:R3:W0:Y:S01]  /*04f0*/  SYNCS.EXCH.64 URZ, [UR8+0x38858], UR4 ;  /* 0x03885804083f75b2 */ /* 0x0006220008000100 */
[----:B------:R3:W0:Y:S02]  /*0500*/  SYNCS.EXCH.64 URZ, [UR8+0x38868], UR6 ;  /* 0x03886806083f75b2 */ /* 0x0006240008000100 */
[----:B---3--:R-:W-:Y:S01]  /*0510*/  NOP ;  /* 0x0000000000007918 */ /* 0x008fe20000000000 */
.L_x_178:
[----:B------:R-:W3:Y:S01]  /*0520*/  SHFL.IDX PT, R2, R0, RZ, 0x1f ;  /* 0x00001fff00027589 */ /* 0x000ee200000e0000 */
[----:B------:R-:W-:Y:S01]  /*0530*/  NOP ;  /* 0x0000000000007918 */ /* 0x000fe20000000000 */
[----:B---3--:R-:W-:-:S13]  /*0540*/  ISETP.NE.AND P0, PT, R2, RZ, PT ;  /* 0x000000ff0200720c */ /* 0x008fda0003f05270 */
[----:B------:R-:W-:Y:S05]  /*0550*/  @P0 BRA `(.L_x_179) ;  /* 0x0000000000380947 */ /* 0x000fea0003800000 */
[----:B0-----:R-:W0:Y:S01]  /*0560*/  S2UR UR5, SR_CgaCtaId ;  /* 0x00000000000579c3 */ /* 0x001e220000008800 */
[----:B------:R-:W-:Y:S01]  /*0570*/  UMOV UR4, 0x400 ;  /* 0x0000040000047882 */ /* 0x000fe20000000000 */
[----:B------:R-:W-:Y:S01]  /*0580*/  UMOV UR7, 0x1 ;  /* 0x0000000100077882 */ /* 0x000fe20000000000 */
[----:B------:R-:W-:Y:S01]  /*0590*/  ELECT P0, URZ, PT ;  /* 0x00000000003f782f */ /* 0x000fe20003800000 */
[----:B0-----:R-:W-:Y:S02]  /*05a0*/  ULEA UR6, UR5, UR4, 0x18 ;  /* 0x0000000405067291 */ /* 0x001fe4000f8ec03f */
[----:B------:R-:W-:-:S04]  /*05b0*/  UIADD3 UR4, -UR7, 0x100000, URZ ;  /* 0x0010000007047890 */ /* 0x000fc8000fffe13f */
[----:B------:R-:W-:Y:S02]  /*05c0*/  USHF.L.U32 UR5, UR4, 0xb, URZ ;  /* 0x0000000b04057899 */ /* 0x000fe4000800063f */
[----:B------:R-:W-:Y:S01]  /*05d0*/  USHF.L.U32 UR4, UR4, 0x1, URZ ;  /* 0x0000000104047899 */ /* 0x000fe2000800063f */
[----:B------:R-:W0:Y:S11]  /*05e0*/  FENCE.VIEW.ASYNC.S ;  /* 0x00000000000073c6 */ /* 0x000e360000000000 */
[----:B0-----:R3:W0:Y:S01]  /*05f0*/  SYNCS.EXCH.64 URZ, [UR6+0x38870], UR4 ;  /* 0x03887004063f75b2 */ /* 0x0016220008000100 */
[----:B------:R3:W0:Y:S01]  /*0600*/  SYNCS.EXCH.64 URZ, [UR6+0x38880], UR4 ;  /* 0x03888004063f75b2 */ /* 0x0006220008000100 */
[----:B------:R3:W0:Y:S01]  /*0610*/  SYNCS.EXCH.64 URZ, [UR6+0x38878], UR4 ;  /* 0x03887804063f75b2 */ /* 0x0006220008000100 */
[----:B------:R3:W0:Y:S02]  /*0620*/  SYNCS.EXCH.64 URZ, [UR6+0x38888], UR4 ;  /* 0x03888804063f75b2 */ /* 0x0006240008000100 */
[----:B---3--:R-:W-:Y:S01]  /*0630*/  NOP ;  /* 0x0000000000007918 */ /* 0x008fe20000000000 */
.L_x_179:
        /* <DEDUP_REMOVED lines=22> */
.L_x_180:
        /* <DEDUP_REMOVED lines=22> */
.L_x_181:
[----:B0-----:R-:W-:Y:S01]  /*0900*/  UMOV UR4, 0x1 ;  /* 0x0000000100047882 */ /* 0x001fe20000000000 */
[----:B------:R-:W-:Y:S01]  /*0910*/  PLOP3.LUT P0, PT, PT, PT, UP0, 0x80, 0x0 ;  /* 0x000000000000781c */ /* 0x000fe20003f0f008 */
[----:B------:R-:W-:Y:S01]  /*0920*/  USEL UR4, UR4, 0x2, !UP0 ;  /* 0x0000000204047887 */ /* 0x000fe2000c000000 */
[----:B------:R-:W-:-:S05]  /*0930*/  NOP ;  /* 0x0000000000007918 */ /* 0x000fca0000000000 */
[----:B------:R-:W-:-:S05]  /*0940*/  IMAD.U32 R2, RZ, RZ, UR4 ;  /* 0x00000004ff027e24 */ /* 0x000fca000f8e00ff */
[----:B------:R0:W-:Y:S01]  /*0950*/  STL [R1+0x70], R2 ;  /* 0x0000700201007387 */ /* 0x0001e20000100800 */
[----:B-12-4-:R-:W-:Y:S06]  /*0960*/  BAR.SYNC.DEFER_BLOCKING 0x0 ;  /* 0x0000000000007b1d */ /* 0x016fec0000010000 */
[----:B------:R-:W-:Y:S05]  /*0970*/  @!P0 BRA `(.L_x_182) ;  /* 0x000000fc00b08947 */ /* 0x000fea0003800000 */
.L_x_183:
[----:B------:R-:W-:-:S08]  /*0980*/  NOP ;  /* 0x0000000000007918 */ /* 0x000fd00000000000 */
[----:B------:R-:W1:Y:S02]  /*0990*/  USETMAXREG.TRY_ALLOC.CTAPOOL UP0, 0xf0 ;  /* 0x000000f0000079c8 */ /* 0x000e640008000600 */
[----:B-1----:R-:W-:-:S13]  /*09a0*/  PLOP3.LUT P0, PT, PT, PT, UP0, 0x80, 0x0 ;  /* 0x000000000000781c */ /* 0x002fda0003f0f008 */
[----:B------:R-:W-:Y:S05]  /*09b0*/  @!P0 BRA `(.L_x_183) ;  /* 0xfffffffc00f08947 */ /* 0x000fea000383ffff */
[----:B------:R-:W1:Y:S08]  /*09c0*/  S2UR UR5, SR_CgaCtaId ;  /* 0x00000000000579c3 */ /* 0x000e700000008800 */
[----:B------:R-:W-:Y:S06]  /*09d0*/  BAR.ARV 0x8, 0x180 ;  /* 0x0206000000007b1d */ /* 0x000fec0000002000 */
[----:B------:R-:W-:-:S02]  /*09e0*/  UMOV UR4, 0x400 ;  /* 0x0000040000047882 */ /* 0x000fc40000000000 */
[----:B------:R-:W-:Y:S01]  /*09f0*/  BAR.SYNC.DEFER_BLOCKING 0x5, 0x180 ;  /* 0x0146000000007b1d */ /* 0x000fe20000010000 */
[----:B-1----:R-:W-:-:S09]  /*0a00*/  ULEA UR4, UR5, UR4, 0x18 ;  /* 0x0000000405047291 */ /* 0x002fd2000f8ec03f */
[----:B------:R-:W1:Y:S01]  /*0a10*/  LDS.128 R8, [UR4+0x388d0] ;  /* 0x0388d004ff087984 */ /* 0x000e620008000c00 */
[----:B------:R-:W-:Y:S01]  /*0a20*/  ULDC UR4, c[0x0][0xc3c] ;  /* 0x00030f0000047ab9 */ /* 0x000fe20000000800 */
[----:B------:R-:W-:Y:S06]  /*0a30*/  BAR.ARV 0x4, 0x180 ;  /* 0x0106000000007b1d */ /* 0x000fec0000002000 */
[----:B-1----:R-:W-:-:S13]  /*0a40*/  ISETP.GE.AND P0, PT, R11, UR4, PT ;  /* 0x000000040b007c0c */ /* 0x002fda000bf06270 */
[----:B------:R-:W-:Y:S05]  /*0a50*/  @P0 EXIT ;  /* 0x000000000000094d */ /* 0x000fea0003800000 */
[----:B------:R-:W2:Y:S01]  /*0a60*/  LDL R0, [R1+0x70] ;  /* 0x0000700001007983 */ /* 0x000ea20000100800 */
[----:B------:R-:W-:Y:S01]  /*0a70*/  VIADD R6, R6, 0xffffff80 ;  /* 0xffffff8006067836 */ /* 0x000fe20000000000 */
[----:B------:R-:W-:Y:S02]  /*0a80*/  R2UR UR6, R9 ;  /* 0x00000000090672ca */ /* 0x000fe400000e0000 */
[----:B------:R-:W-:Y:S02]  /*0a90*/  CS2R R16, SRZ ;  /* 0x0000000000107805 */ /* 0x000fe4000001ff00 */
[----:B------:R-:W-:Y:S02]  /*0aa0*/  R2UR UR5, R10 ;  /* 0x000000000a0572ca */ /* 0x000fe400000e0000 */
[----:B------:R-:W-:Y:S02]  /*0ab0*/  SHF.R.S32.HI R3, RZ, 0x1f, R6 ;  /* 0x0000001fff037819 */ /* 0x000fe40000011406 */
[----:B------:R-:W-:-:S02]  /*0ac0*/  R2UR UR7, R11 ;  /* 0x000000000b0772ca */ /* 0x000fc400000e0000 */
[CC--:B0-----:R-:W-:Y:S02]  /*0ad0*/  LEA.HI R2, R3.reuse, R6.reuse, RZ, 0x4 ;  /* 0x0000000603027211 */ /* 0x0c1fe400078f20ff */
[----:B------:R-:W-:-:S04]  /*0ae0*/  LEA.HI R4, R3, R6, RZ, 0x2 ;  /* 0x0000000603047211 */ /* 0x000fc800078f10ff */
[----:B------:R-:W-:-:S05]  /*0af0*/  LOP3.LUT R7, R4, 0xfffffffc, RZ, 0xc0, !PT ;  /* 0xfffffffc04077812 */ /* 0x000fca00078ec0ff */
[----:B------:R-:W-:Y:S01]  /*0b00*/  IMAD.IADD R10, R6, 0x1, -R7 ;  /* 0x00000001060a7824 */ /* 0x000fe200078e0a07 */
[----:B------:R-:W-:Y:S02]  /*0b10*/  SHF.R.S32.HI R7, RZ, 0x4, R2 ;  /* 0x00000004ff077819 */ /* 0x000fe40000011402 */
[----:B--2---:R-:W-:Y:S02]  /*0b20*/  R2UR UR4, R0 ;  /* 0x00000000000472ca */ /* 0x004fe400000e0000 */
[CC--:B------:R-:W-:Y:S02]  /*0b30*/  LEA.HI R0, R3.reuse, R6.reuse, RZ, 0x7 ;  /* 0x0000000603007211 */ /* 0x0c0fe400078f38ff */
[----:B------:R-:W-:Y:S02]  /*0b40*/  LEA.HI R3, R3, R6, RZ, 0x5 ;  /* 0x0000000603037211 */ /* 0x000fe400078f28ff */
[----:B------:R-:W-:-:S03]  /*0b50*/  LOP3.LUT R5, R0, 0xffffff80, RZ, 0xc0, !PT ;  /* 0xffffff8000057812 */ /* 0x000fc600078ec0ff */
[----:B------:R-:W-:Y:S02]  /*0b60*/  IMAD.SHL.U32 R3, R3, 0x20, RZ ;  /* 0x0000002003037824 */ /* 0x000fe400078e00ff */
[----:B------:R-:W-:Y:S01]  /*0b70*/  IMAD.IADD R12, R6, 0x1, -R5 ;  /* 0x00000001060c7824 */ /* 0x000fe200078e0a05 */
[----:B------:R-:W-:Y:S01]  /*0b80*/  LOP3.LUT R5, R2, 0x3fffff0, RZ, 0xc0, !PT ;  /* 0x03fffff002057812 */ /* 0x000fe200078ec0ff */
[----:B------:R-:W-:Y:S01]  /*0b90*/  ULOP3.LUT UR4, UR4, 0x1, URZ, 0xfc, !UPT ;  /* 0x0000000104047892 */ /* 0x000fe2000f8efc3f */
[----:B------:R-:W-:Y:S02]  /*0ba0*/  LOP3.LUT R4, R3, 0xfffffc00, RZ, 0xc0, !PT ;  /* 0xfffffc0003047812 */ /* 0x000fe400078ec0ff */
[----:B------:R-:W-:Y:S01]  /*0bb0*/  SHF.R.S32.HI R8, RZ, 0x1f, R12 ;  /* 0x0000001fff087819 */ /* 0x000fe2000001140c */
[----:B------:R-:W-:Y:S01]  /*0bc0*/  IMAD.IADD R5, R6, 0x1, -R5 ;  /* 0x0000000106057824 */ /* 0x000fe200078e0a05 */
[----:B------:R-:W-:Y:S01]  /*0bd0*/  SHF.R.S32.HI R3, RZ, 0x7, R0 ;  /* 0x00000007ff037819 */ /* 0x000fe20000011400 */
[----:B------:R-:W-:Y:S01]  /*0be0*/  STL [R1+0x20], R12 ;  /* 0x0000200c01007387 */ /* 0x000fe20000100800 */
[----:B------:R-:W-:Y:S01]  /*0bf0*/  LEA.HI R9, R8, R12, RZ, 0x2 ;  /* 0x0000000c08097211 */ /* 0x000fe200078f10ff */
[----:B------:R-:W-:Y:S01]  /*0c00*/  IMAD R5, R5, 0x40, R4 ;  /* 0x0000004005057824 */ /* 0x000fe200078e0204 */
[----:B------:R-:W-:-:S02]  /*0c10*/  LEA.HI R2, R2, R7, RZ, 0x1 ;  /* 0x0000000702027211 */ /* 0x000fc400078f08ff */
[--C-:B------:R-:W-:Y:S02]  /*0c20*/  SHF.R.S32.HI R6, RZ, 0x2, R9.reuse ;  /* 0x00000002ff067819 */ /* 0x100fe40000011409 */
[----:B------:R-:W-:Y:S02]  /*0c30*/  SHF.R.S32.HI R11, RZ, 0x1f, R9 ;  /* 0x0000001fff0b7819 */ /* 0x000fe40000011409 */
[----:B------:R-:W-:Y:S02]  /*0c40*/  LEA.HI R0, R0, R3, RZ, 0x1 ;  /* 0x0000000300007211 */ /* 0x000fe400078f08ff */
[----:B------:R-:W-:Y:S02]  /*0c50*/  LEA.HI R11, R11, R6, RZ, 0x3 ;  /* 0x000000060b0b7211 */ /* 0x000fe400078f18ff */
[----:B------:R-:W-:Y:S02]  /*0c60*/  LEA.HI R8, R8, R12, RZ, 0x5 ;  /* 0x0000000c08087211 */ /* 0x000fe400078f28ff */
[----:B------:R-:W-:-:S02]  /*0c70*/  LOP3.LUT R11, R11, 0xfffffff8, RZ, 0xc0, !PT ;  /* 0xfffffff80b0b7812 */ /* 0x000fc400078ec0ff */
[----:B------:R-:W-:Y:S02]  /*0c80*/  LOP3.LUT R2, R2, 0x1ffffffe, RZ, 0xc0, !PT ;  /* 0x1ffffffe02027812 */ /* 0x000fe400078ec0ff */
[----:B------:R-:W-:Y:S01]  /*0c90*/  LOP3.LUT R0, R0, 0x3fffffe, RZ, 0xc0, !PT ;  /* 0x03fffffe00007812 */ /* 0x000fe200078ec0ff */
[----:B------:R-:W-:Y:S01]  /*0ca0*/  IMAD.IADD R11, R6, 0x1, -R11 ;  /* 0x00000001060b7824 */ /* 0x000fe200078e0a0b */
[----:B------:R-:W-:Y:S01]  /*0cb0*/  SHF.R.S32.HI R8, RZ, 0x5, R8 ;  /* 0x00000005ff087819 */ /* 0x000fe20000011408 */
[----:B------:R-:W-:Y:S01]  /*0cc0*/  IMAD.IADD R2, R7, 0x1, -R2 ;  /* 0x0000000107027824 */ /* 0x000fe200078e0a02 */
[----:B------:R-:W-:Y:S01]  /*0cd0*/  LEA.HI R4, R10, R10, RZ, 0x1 ;  /* 0x0000000a0a047211 */ /* 0x000fe200078f08ff */
[----:B------:R-:W-:Y:S01]  /*0ce0*/  IMAD.IADD R0, R3, 0x1, -R0 ;  /* 0x0000000103007824 */ /* 0x000fe200078e0a00 */
[----:B------:R-:W-:Y:S01]  /*0cf0*/  LOP3.LUT R9, R9, 0x7ffffffc, RZ, 0xc0, !PT ;  /* 0x7ffffffc09097812 */ /* 0x000fe200078ec0ff */
[----:B------:R-:W-:Y:S01]  /*0d00*/  IMAD R11, R8, 0x10, R11 ;  /* 0x00000010080b7824 */ /* 0x000fe200078e020b */
[----:B------:R-:W-:Y:S01]  /*0d10*/  LOP3.LUT R3, R4, 0x1ffffffe, RZ, 0xc0, !PT ;  /* 0x1ffffffe04037812 */ /* 0x000fe200078ec0ff */
[----:B------:R-:W-:-:S02]  /*0d20*/  IMAD R2, R2, 0x8, R5 ;  /* 0x0000000802027824 */ /* 0x000fc400078e0205 */
[----:B------:R-:W-:Y:S02]  /*0d30*/  IMAD R0, R0, 0x40, R11 ;  /* 0x0000004000007824 */ /* 0x000fe400078e020b */
[----:B------:R-:W-:Y:S01]  /*0d40*/  IMAD.IADD R3, R10, 0x1, -R3 ;  /* 0x000000010a037824 */ /* 0x000fe200078e0a03 */
[----:B------:R0:W-:Y:S01]  /*0d50*/  STL [R1+0x68], R2 ;  /* 0x0000680201007387 */ /* 0x0001e20000100800 */
[----:B------:R-:W-:-:S03]  /*0d60*/  IMAD.IADD R9, R12, 0x1, -R9 ;  /* 0x000000010c097824 */ /* 0x000fc600078e0a09 */
[----:B------:R-:W-:Y:S01]  /*0d70*/  STL [R1+0x18], RZ ;  /* 0x000018ff01007387 */ /* 0x000fe20000100800 */
[----:B------:R-:W-:-:S03]  /*0d80*/  IMAD.SHL.U32 R19, R9, 0x2, RZ ;  /* 0x0000000209137824 */ /* 0x000fc600078e00ff */
[----:B------:R1:W-:Y:S01]  /*0d90*/  STL [R1+0x60], R0 ;  /* 0x0000600001007387 */ /* 0x0003e20000100800 */
[C---:B------:R-:W-:Y:S02]  /*0da0*/  VIADD R6, R19.reuse, 0x8 ;  /* 0x0000000813067836 */ /* 0x040fe40000000000 */
[----:B0-----:R-:W-:Y:S02]  /*0db0*/  IMAD.U32 R2, RZ, RZ, UR4 ;  /* 0x00000004ff027e24 */ /* 0x001fe4000f8e00ff */
[C---:B------:R-:W-:Y:S01]  /*0dc0*/  VIADD R5, R19.reuse, 0x10 ;  /* 0x0000001013057836 */ /* 0x040fe20000000000 */
[----:B------:R-:W-:Y:S01]  /*0dd0*/  SHF.R.S32.HI R8, RZ, 0x1f, R6 ;  /* 0x0000001fff087819 */ /* 0x000fe20000011406 */
[C---:B------:R-:W-:Y:S01]  /*0de0*/  VIADD R4, R19.reuse, 0x18 ;  /* 0x0000001813047836 */ /* 0x040fe20000000000 */
[----:B------:R0:W-:Y:S01]  /*0df0*/  STL [R1+0x6c], R2 ;  /* 0x00006c0201007387 */ /* 0x0001e20000100800 */
[----:B------:R-:W-:Y:S01]  /*0e00*/  VIADD R236, R19, 0x28 ;  /* 0x0000002813ec7836 */ /* 0x000fe20000000000 */
[----:B------:R-:W-:Y:S01]  /*0e10*/  SHF.R.S32.HI R7, RZ, 0x1f, R5 ;  /* 0x0000001fff077819 */ /* 0x000fe20000011405 */
[----:B-1----:R-:W-:Y:S01]  /*0e20*/  IMAD R0, R3, 0x8, R0 ;  /* 0x0000000803007824 */ /* 0x002fe200078e0200 */
[----:B------:R-:W-:Y:S01]  /*0e30*/  SHF.R.S32.HI R6, RZ, 0x1f, R4 ;  /* 0x0000001fff067819 */ /* 0x000fe20000011404 */
[C---:B------:R-:W-:Y:S01]  /*0e40*/  VIADD R235, R19.reuse, 0x30 ;  /* 0x0000003013eb7836 */ /* 0x040fe20000000000 */
[----:B------:R-:W-:Y:S01]  /*0e50*/  SHF.R.S32.HI R4, RZ, 0x1f, R236 ;  /* 0x0000001fff047819 */ /* 0x000fe200000114ec */
[C---:B------:R-:W-:Y:S01]  /*0e60*/  VIADD R234, R19.reuse, 0x38 ;  /* 0x0000003813ea7836 */ /* 0x040fe20000000000 */
[----:B------:R1:W-:Y:S01]  /*0e70*/  STL [R1+0x64], R0 ;  /* 0x0000640001007387 */ /* 0x0003e20000100800 */
[----:B------:R-:W-:-:S02]  /*0e80*/  VIADD R233, R19, 0x40 ;  /* 0x0000004013e97836 */ /* 0x000fc40000000000 */
[C---:B0-----:R-:W-:Y:S02]  /*0e90*/  VIADD R2, R19.reuse, 0x20 ;  /* 0x0000002013027836 */ /* 0x041fe40000000000 */
[C---:B------:R-:W-:Y:S01]  /*0ea0*/  VIADD R232, R19.reuse, 0x48 ;  /* 0x0000004813e87836 */ /* 0x040fe20000000000 */
[----:B------:R-:W-:Y:S01]  /*0eb0*/  SHF.R.S32.HI R4, RZ, 0x1f, R233 ;  /* 0x0000001fff047819 */ /* 0x000fe200000114e9 */
        /* <DEDUP_REMOVED lines=36> */
[----:B------:R-:W-:Y:S01]  /*1100*/  VIADD R23, R19, 0xe0 ;  /* 0x000000e013177836 */ /* 0x000fe20000000000 */
[----:B------:R-:W-:-:S02]  /*1110*/  SHF.R.S32.HI R2, RZ, 0x1f, R217 ;  /* 0x0000001fff027819 */ /* 0x000fc400000114d9 */
[----:B------:R-:W-:Y:S02]  /*1120*/  SHF.R.S32.HI R5, RZ, 0x1f, R216 ;  /* 0x0000001fff057819 */ /* 0x000fe400000114d8 */
[----:B------:R-:W-:Y:S02]  /*1130*/  SHF.R.S32.HI R4, RZ, 0x1f, R215 ;  /* 0x0000001fff047819 */ /* 0x000fe400000114d7 */
[----:B-1----:R-:W-:-:S07]  /*1140*/  SHF.R.S32.HI R2, RZ, 0x1f, R214 ;  /* 0x0000001fff027819 */ /* 0x002fce00000114d6 */
.L_x_230:
[----:B------:R-:W-:Y:S01]  /*1150*/  ULDC.64 UR8, c[0x0][0xc88] ;  /* 0x0003220000087ab9 */ /* 0x000fe20000000a00 */
[----:B------:R-:W-:Y:S01]  /*1160*/  ULDC.64 UR12, c[0x0][0x208] ;  /* 0x00008200000c7ab9 */ /* 0x000fe20000000a00 */
[----:B------:R-:W-:Y:S01]  /*1170*/  UIMAD.WIDE UR8, UR7, 0x4, UR8 ;  /* 0x00000004070878a5 */ /* 0x000fe2000f8e0208 */
[----:B------:R-:W-:Y:S02]  /*1180*/  ULDC.64 UR10, c[0x0][0xa20] ;  /* 0x00028800000a7ab9 */ /* 0x000fe40000000a00 */
[----:B------:R-:W-:-:S03]  /*1190*/  ULDC UR7, c[0x0][0x2f0] ;  /* 0x0000bc0000077ab9 */ /* 0x000fc60000000800 */
[----:B0-23--:R-:W-:Y:S02]  /*11a0*/  IMAD.U32 R2, RZ, RZ, UR8 ;  /* 0x00000008ff027e24 */ /* 0x00dfe4000f8e00ff */
[----:B-1----:R-:W-:Y:S01]  /*11b0*/  IMAD.U32 R3, RZ, RZ, UR9 ;  /* 0x00000009ff037e24 */ /* 0x002fe2000f8e00ff */
[----:B------:R-:W-:-:S04]  /*11c0*/  ULDC.64 UR8, c[0x0][0xa28] ;  /* 0x00028a0000087ab9 */ /* 0x000fc80000000a00 */
[----:B------:R-:W2:Y:S01]  /*11d0*/  LDG.E R2, desc[UR12][R2.64] ;  /* 0x0000000c02027981 */ /* 0x000ea2000c1e1900 */
[----:B------:R-:W-:Y:S02]  /*11e0*/  UISETP.NE.U32.AND UP0, UPT, UR8, URZ, UPT ;  /* 0x0000003f0800728c */ /* 0x000fe4000bf05070 */
[----:B------:R-:W-:Y:S02]  /*11f0*/  UISETP.NE.U32.AND UP1, UPT, UR10, URZ, UPT ;  /* 0x0000003f0a00728c */ /* 0x000fe4000bf25070 */
[----:B------:R-:W-:Y:S02]  /*1200*/  UISETP.NE.AND.EX UP0, UPT, UR9, URZ, UPT, UP0 ;  /* 0x0000003f0900728c */ /* 0x000fe4000bf05300 */
[----:B------:R-:W-:-:S04]  /*1210*/  UISETP.NE.AND.EX UP1, UPT, UR11, URZ, UPT, UP1 ;  /* 0x0000003f0b00728c */ /* 0x000fc8000bf25310 */
[----:B------:R-:W-:Y:S02]  /*1220*/  PLOP3.LUT P0, PT, PT, PT, UP0, 0x80, 0x0 ;  /* 0x000000000000781c */ /* 0x000fe40003f0f008 */
[----:B------:R-:W-:Y:S02]  /*1230*/  PLOP3.LUT P1, PT, PT, PT, UP1, 0x80, 0x0 ;  /* 0x000000000000781c */ /* 0x000fe40003f2f018 */
[----:B--2---:R-:W-:-:S13]  /*1240*/  R2UR UR4, R2 ;  /* 0x00000000020472ca */ /* 0x004fda00000e0000 */
[----:B------:R-:W-:Y:S02]  /*1250*/  USHF.R.S32.HI UR14, URZ, 0x1f, UR4 ;  /* 0x0000001f3f0e7899 */ /* 0x000fe40008011404 */
[----:B-----5:R-:W-:Y:S01]  /*1260*/  IMAD.U32 R0, RZ, RZ, UR4 ;  /* 0x00000004ff007e24 */ /* 0x020fe2000f8e00ff */
[----:B------:R-:W-:-:S04]  /*1270*/  @UP0 ULEA UR8, UP2, UR4, UR8, 0x2 ;  /* 0x0000000804080291 */ /* 0x000fc8000f84103f */
[----:B------:R-:W-:Y:S02]  /*1280*/  @UP0 ULEA.HI.X UR9, UR4, UR9, UR14, 0x2, UP2 ;  /* 0x0000000904090291 */ /* 0x000fe400090f140e */
[----:B------:R-:W-:Y:S01]  /*1290*/  IMAD.U32 R2, RZ, RZ, UR14 ;  /* 0x0000000eff027e24 */ /* 0x000fe2000f8e00ff */
[----:B------:R-:W-:Y:S01]  /*12a0*/  @UP1 ULEA UR10, UP0, UR4, UR10, 0x2 ;  /* 0x0000000a040a1291 */ /* 0x000fe2000f80103f */
[----:B------:R-:W-:Y:S03]  /*12b0*/  STL [R1+0x14], R0 ;  /* 0x0000140001007387 */ /* 0x000fe60000100800 */
[----:B------:R-:W-:Y:S01]  /*12c0*/  @UP1 ULEA.HI.X UR11, UR4, UR11, UR14, 0x2, UP0 ;  /* 0x0000000b040b1291 */ /* 0x000fe200080f140e */
[----:B------:R0:W-:Y:S01]  /*12d0*/  STL [R1+0x1c], R2 ;  /* 0x00001c0201007387 */ /* 0x0001e20000100800 */
[----:B------:R-:W-:Y:S01]  /*12e0*/  IMAD.U32 R4, RZ, RZ, UR10 ;  /* 0x0000000aff047e24 */ /* 0x000fe2000f8e00ff */
[----:B------:R-:W-:Y:S01]  /*12f0*/  ULDC UR4, c[0x0][0x424] ;  /* 0x0001090000047ab9 */ /* 0x000fe20000000800 */
[----:B------:R-:W-:-:S02]  /*1300*/  IMAD.U32 R3, RZ, RZ, UR9 ;  /* 0x00000009ff037e24 */ /* 0x000fc4000f8e00ff */
[----:B------:R-:W-:Y:S02]  /*1310*/  IMAD.U32 R5, RZ, RZ, UR11 ;  /* 0x0000000bff057e24 */ /* 0x000fe4000f8e00ff */
[----:B0-----:R-:W-:-:S03]  /*1320*/  IMAD.U32 R2, RZ, RZ, UR8 ;  /* 0x00000008ff027e24 */ /* 0x001fc6000f8e00ff */
[----:B------:R-:W2:Y:S01]  /*1330*/  @P1 LDG.E R4, desc[UR12][R4.64] ;  /* 0x0000000c04041981 */ /* 0x000ea2000c1e1900 */
[----:B------:R-:W-:-:S03]  /*1340*/  ULDC.64 UR8, c[0x0][0x418] ;  /* 0x0001060000087ab9 */ /* 0x000fc60000000a00 */
[----:B------:R0:W3:Y:S01]  /*1350*/  @P0 LDG.E R2, desc[UR12][R2.64] ;  /* 0x0000000c02020981 */ /* 0x0000e2000c1e1900 */
[----:B------:R-:W-:Y:S01]  /*1360*/  UISETP.NE.U32.AND UP0, UPT, UR8, URZ, UPT ;  /* 0x0000003f0800728c */ /* 0x000fe2000bf05070 */
[----:B0-----:R-:W-:-:S03]  /*1370*/  IMAD.U32 R3, RZ, RZ, UR6 ;  /* 0x00000006ff037e24 */ /* 0x001fc6000f8e00ff */
[----:B------:R-:W-:Y:S02]  /*1380*/  UISETP.NE.AND.EX UP0, UPT, UR9, URZ, UPT, UP0 ;  /* 0x0000003f0900728c */ /* 0x000fe4000bf05300 */
[----:B------:R0:W-:Y:S02]  /*1390*/  STL [R1+0x10], R3 ;  /* 0x0000100301007387 */ /* 0x0001e40000100800 */
[----:B------:R-:W-:Y:S02]  /*13a0*/  USEL UR4, UR4, 0x1, UP0 ;  /* 0x0000000104047887 */ /* 0x000fe40008000000 */
[----:B------:R-:W-:Y:S02]  /*13b0*/  ULOP3.LUT UR6, UR5, 0xffff, URZ, 0xc0, !UPT ;  /* 0x0000ffff05067892 */ /* 0x000fe4000f8ec03f */
[----:B------:R-:W-:Y:S01]  /*13c0*/  UIMAD UR4, UR4, UR7, URZ ;  /* 0x00000007040472a4 */ /* 0x000fe2000f8e023f */
[----:B------:R-:W-:Y:S01]  /*13d0*/  UMOV UR54, URZ ;  /* 0x0000003f00367c82 */ /* 0x000fe20008000000 */
[----:B------:R-:W-:-:S02]  /*13e0*/  ULOP3.LUT UR7, UR5, 0xff000000, URZ, 0xc0, !UPT ;  /* 0xff00000005077892 */ /* 0x000fc4000f8ec03f */
[----:B------:R-:W-:Y:S01]  /*13f0*/  IMAD.U32 R213, RZ, RZ, UR6 ;  /* 0x00000006ffd57e24 */ /* 0x000fe2000f8e00ff */
[----:B------:R-:W-:Y:S02]  /*1400*/  ULOP3.LUT UR6, UR5, 0xff0000, URZ, 0xc0, !UPT ;  /* 0x00ff000005067892 */ /* 0x000fe4000f8ec03f */
[----:B--2---:R-:W-:Y:S02]  /*1410*/  @P1 R2UR UR4, R4 ;  /* 0x00000000040412ca */ /* 0x004fe400000e0000 */
[----:B---3--:R-:W-:Y:S01]  /*1420*/  @P0 R2UR UR54, R2 ;  /* 0x00000000023602ca */ /* 0x008fe200000e0000 */
[----:B0---4-:R-:W-:-:S14]  /*1430*/  @P1 BRA `(.L_x_184) ;  /* 0x00000000003c1947 */ /* 0x011fdc0003800000 */
[----:B------:R-:W-:Y:S02]  /*1440*/  ULDC.64 UR8, c[0x0][0xa08] ;  /* 0x0002820000087ab9 */ /* 0x000fe40000000a00 */
[----:B------:R-:W-:-:S04]  /*1450*/  ISETP.NE.U32.AND P0, PT, RZ, UR8, PT ;  /* 0x00000008ff007c0c */ /* 0x000fc8000bf05070 */
[----:B------:R-:W-:-:S13]  /*1460*/  ISETP.NE.AND.EX P0, PT, RZ, UR9, PT, P0 ;  /* 0x00000009ff007c0c */ /* 0x000fda000bf05300 */
[----:B------:R-:W-:Y:S05]  /*1470*/  @!P0 BRA `(.L_x_184) ;  /* 0x00000000002c8947 */ /* 0x000fea0003800000 */
[----:B------:R-:W-:Y:S01]  /*1480*/  R2UR UR10, R0 ;  /* 0x00000000000a72ca */ /* 0x000fe200000e0000 */
[----:B------:R-:W-:Y:S01]  /*1490*/  ULDC.64 UR4, c[0x0][0xa08] ;  /* 0x0002820000047ab9 */ /* 0x000fe20000000a00 */
[----:B------:R-:W-:-:S11]  /*14a0*/  ULDC.64 UR8, c[0x0][0x208] ;  /* 0x0000820000087ab9 */ /* 0x000fd60000000a00 */
[----:B------:R-:W-:-:S06]  /*14b0*/  UIMAD.WIDE UR4, UR10, 0x4, UR4 ;  /* 0x000000040a0478a5 */ /* 0x000fcc000f8e0204 */
[----:B------:R-:W-:Y:S02]  /*14c0*/  IMAD.U32 R2, RZ, RZ, UR4 ;  /* 0x00000004ff027e24 */ /* 0x000fe4000f8e00ff */
[----:B------:R-:W-:-:S05]  /*14d0*/  IMAD.U32 R3, RZ, RZ, UR5 ;  /* 0x00000005ff037e24 */ /* 0x000fca000f8e00ff */
[----:B------:R-:W2:Y:S04]  /*14e0*/  LDG.E R4, desc[UR8][R2.64] ;  /* 0x0000000802047981 */ /* 0x000ea8000c1e1900 */
[----:B------:R-:W3:Y:S01]  /*14f0*/  LDG.E R0, desc[UR8][R2.64+0x4] ;  /* 0x0000040802007981 */ /* 0x000ee2000c1e1900 */
[----:B--2---:R-:W-:Y:S02]  /*1500*/  R2UR UR4, R4 ;  /* 0x00000000040472ca */ /* 0x004fe400000e0000 */
[----:B---3--:R-:W-:-:S13]  /*1510*/  R2UR UR5, R0 ;  /* 0x00000000000572ca */ /* 0x008fda00000e0000 */
[----:B------:R-:W-:-:S12]  /*1520*/  UIADD3 UR4, -UR4, UR5, URZ ;  /* 0x0000000504047290 */ /* 0x000fd8000fffe13f */
.L_x_184:
[----:B------:R-:W-:Y:S02]  /*1530*/  UIADD3 UR54, -UR54, UR4, URZ ;  /* 0x0000000436367290 */ /* 0x000fe4000fffe13f */
[----:B------:R-:W-:Y:S02]  /*1540*/  USHF.R.U32.HI UR7, URZ, 0x8, UR7 ;  /* 0x000000083f077899 */ /* 0x000fe40008011607 */
[----:B------:R-:W-:Y:S02]  /*1550*/  UISETP.GE.AND UP0, UPT, UR54, 0x1, UPT ;  /* 0x000000013600788c */ /* 0x000fe4000bf06270 */
[----:B------:R-:W-:Y:S02]  /*1560*/  UIADD3 UR4, UR54, 0x4f, URZ ;  /* 0x0000004f36047890 */ /* 0x000fe4000fffe03f */
[----:B------:R-:W-:Y:S02]  /*1570*/  ULEA.HI UR7, UR6, UR7, URZ, 0x10 ;  /* 0x0000000706077291 */ /* 0x000fe4000f8f803f */
[----:B------:R-:W-:Y:S01]  /*1580*/  PLOP3.LUT P0, PT, PT, PT, UP0, 0x80, 0x0 ;  /* 0x000000000000781c */ /* 0x000fe20003f0f008 */
[----:B------:R-:W-:-:S02]  /*1590*/  UIMAD.WIDE UR4, UR4, 0x66666667, URZ ;  /* 0x66666667040478a5 */ /* 0x000fc4000f8e023f */
[----:B------:R-:W-:Y:S02]  /*15a0*/  ULOP3.LUT UR8, UR7, 0xff, URZ, 0xc0, !UPT ;  /* 0x000000ff07087892 */ /* 0x000fe4000f8ec03f */
[----:B------:R-:W-:Y:S02]  /*15b0*/  USHF.R.U32.HI UR7, URZ, 0x10, UR7 ;  /* 0x000000103f077899 */ /* 0x000fe40008011607 */
[----:B------:R-:W-:Y:S02]  /*15c0*/  USHF.R.U32.HI UR6, URZ, 0x1f, UR5 ;  /* 0x0000001f3f067899 */ /* 0x000fe40008011605 */
[----:B------:R-:W-:Y:S01]  /*15d0*/  IMAD.U32 R212, RZ, RZ, UR8 ;  /* 0x00000008ffd47e24 */ /* 0x000fe2000f8e00ff */
[----:B------:R-:W-:Y:S01]  /*15e0*/  UMOV UR4, URZ ;  /* 0x0000003f00047c82 */ /* 0x000fe20008000000 */
[----:B------:R-:W-:Y:S01]  /*15f0*/  ULEA.HI.SX32 UR9, UR5, UR6, 0x1b ;  /* 0x0000000605097291 */ /* 0x000fe2000f8fda3f */
[----:B------:R-:W-:Y:S01]  /*1600*/  IMAD.U32 R22, RZ, RZ, UR7 ;  /* 0x00000007ff167e24 */ /* 0x000fe2000f8e00ff */
[----:B------:R-:W-:Y:S10]  /*1610*/  @!P0 BRA `(.L_x_185) ;  /* 0x0000000000948947 */ /* 0x000ff40003800000 */
[----:B------:R-:W-:Y:S01]  /*1620*/  R2UR UR5, R22 ;  /* 0x00000000160572ca */ /* 0x000fe200000e0000 */
[----:B------:R-:W-:-:S12]  /*1630*/  ULDC UR4, c[0x0][0x9f0] ;  /* 0x00027c0000047ab9 */ /* 0x000fd80000000800 */
[----:B------:R-:W-:-:S04]  /*1640*/  UISETP.NE.AND UP0, UPT, UR5, URZ, UPT ;  /* 0x0000003f0500728c */ /* 0x000fc8000bf05270 */
[----:B------:R-:W-:-:S03]  /*1650*/  USEL UR10, UR5, UR4, UP0 ;  /* 0x00000004050a7287 */ /* 0x000fc60008000000 */
[----:B------:R-:W-:Y:S01]  /*1660*/  UMOV UR4, URZ ;  /* 0x0000003f00047c82 */ /* 0x000fe20008000000 */
[----:B------:R-:W-:Y:S02]  /*1670*/  UIADD3 UR6, UR9, -0x1, UR10 ;  /* 0xffffffff09067890 */ /* 0x000fe4000fffe00a */
[----:B------:R-:W-:-:S04]  /*1680*/  IMAD.U32 R3, RZ, RZ, UR10 ;  /* 0x0000000aff037e24 */ /* 0x000fc8000f8e00ff */
[----:B------:R-:W-:Y:S01]  /*1690*/  IMAD.U32 R4, RZ, RZ, UR6 ;  /* 0x00000006ff047e24 */ /* 0x000fe2000f8e00ff */
[-C--:B------:R-:W-:Y:S01]  /*16a0*/  IABS R0, R3.reuse ;  /* 0x0000000300007213 */ /* 0x080fe20000000000 */
[----:B------:R-:W-:Y:S01]  /*16b0*/  ULOP3.LUT UR6, UR6, UR10, URZ, 0x3c, !UPT ;  /* 0x0000000a06067292 */ /* 0x000fe2000f8e3c3f */
[----:B------:R-:W-:Y:S02]  /*16c0*/  IABS R5, R3 ;  /* 0x0000000300057213 */ /* 0x000fe40000000000 */
[----:B------:R-:W-:Y:S02]  /*16d0*/  R2UR UR11, R0 ;  /* 0x00000000000b72ca */ /* 0x000fe400000e0000 */
[----:B------:R-:W-:-:S05]  /*16e0*/  IABS R4, R4 ;  /* 0x0000000400047213 */ /* 0x000fca0000000000 */
[----:B------:R-:W-:-:S05]  /*16f0*/  IMAD.MOV.U32 R3, RZ, RZ, R4 ;  /* 0x000000ffff037224 */ /* 0x000fca00078e0004 */
[----:B------:R-:W-:Y:S01]  /*1700*/  R2UR UR8, R3 ;  /* 0x00000000030872ca */ /* 0x000fe200000e0000 */
[----:B------:R-:W0:Y:S08]  /*1710*/  I2F.RP R0, UR11 ;  /* 0x0000000b00007d06 */ /* 0x000e300008209400 */
[----:B0-----:R-:W0:Y:S02]  /*1720*/  MUFU.RCP R0, R0 ;  /* 0x0000000000007308 */ /* 0x001e240000001000 */
[----:B0-----:R-:W-:-:S02]  /*1730*/  VIADD R2, R0, 0xffffffe ;  /* 0x0ffffffe00027836 */ /* 0x001fc40000000000 */
[----:B------:R-:W-:-:S04]  /*1740*/  IMAD.MOV R0, RZ, RZ, -R5 ;  /* 0x000000ffff007224 */ /* 0x000fc800078e0a05 */
[----:B------:R-:W0:Y:S02]  /*1750*/  F2I.FTZ.U32.TRUNC.NTZ R2, R2 ;  /* 0x0000000200027305 */ /* 0x000e24000021f000 */
[----:B0-----:R-:W-:-:S13]  /*1760*/  R2UR UR5, R2 ;  /* 0x00000000020572ca */ /* 0x001fda00000e0000 */
[----:B------:R-:W-:-:S04]  /*1770*/  UIADD3 UR7, URZ, -UR5, URZ ;  /* 0x800000053f077290 */ /* 0x000fc8000fffe03f */
[----:B------:R-:W-:-:S04]  /*1780*/  UIMAD UR7, UR7, UR11, URZ ;  /* 0x0000000b070772a4 */ /* 0x000fc8000f8e023f */
[----:B------:R-:W-:-:S03]  /*1790*/  UIMAD.WIDE.U32 UR4, UR5, UR7, UR4 ;  /* 0x00000007050472a5 */ /* 0x000fc6000f8e0004 */
[----:B------:R-:W-:Y:S01]  /*17a0*/  R2UR UR7, R0 ;  /* 0x00000000000772ca */ /* 0x000fe200000e0000 */
[----:B------:R-:W-:-:S12]  /*17b0*/  UIMAD.WIDE.U32 UR4, UR5, UR8, URZ ;  /* 0x00000008050472a5 */ /* 0x000fd8000f8e003f */
[----:B------:R-:W-:-:S04]  /*17c0*/  UIMAD UR4, UR5, UR7, UR8 ;  /* 0x00000007050472a4 */ /* 0x000fc8000f8e0208 */
[----:B------:R-:W-:-:S11]  /*17d0*/  UISETP.GT.U32.AND UP1, UPT, UR11, UR4, UPT ;  /* 0x000000040b00728c */ /* 0x000fd6000bf24070 */
[----:B------:R-:W-:Y:S02]  /*17e0*/  @!UP1 UIADD3 UR4, UR4, -UR11, URZ ;  /* 0x8000000b04049290 */ /* 0x000fe4000fffe03f */
[----:B------:R-:W-:Y:S02]  /*17f0*/  @!UP1 UIADD3 UR5, UR5, 0x1, URZ ;  /* 0x0000000105059890 */ /* 0x000fe4000fffe03f */
[----:B------:R-:W-:Y:S02]  /*1800*/  UISETP.GE.U32.AND UP0, UPT, UR4, UR11, UPT ;  /* 0x0000000b0400728c */ /* 0x000fe4000bf06070 */
[----:B------:R-:W-:-:S09]  /*1810*/  UISETP.GE.AND UP1, UPT, UR6, URZ, UPT ;  /* 0x0000003f0600728c */ /* 0x000fd2000bf26270 */
[----:B------:R-:W-:Y:S02]  /*1820*/  @UP0 UIADD3 UR5, UR5, 0x1, URZ ;  /* 0x0000000105050890 */ /* 0x000fe4000fffe03f */
[----:B------:R-:W-:-:S05]  /*1830*/  UISETP.NE.AND UP0, UPT, UR10, URZ, UPT ;  /* 0x0000003f0a00728c */ /* 0x000fca000bf05270 */
[----:B------:R-:W-:Y:S02]  /*1840*/  UMOV UR4, UR5 ;  /* 0x0000000500047c82 */ /* 0x000fe40008000000 */
[----:B------:R-:W-:-:S04]  /*1850*/  @!UP1 UIADD3 UR4, -UR4, URZ, URZ ;  /* 0x0000003f04049290 */ /* 0x000fc8000fffe13f */
[----:B------:R-:W-:-:S12]  /*1860*/  @!UP0 ULOP3.LUT UR4, URZ, UR10, URZ, 0x33, !UPT ;  /* 0x0000000a3f048292 */ /* 0x000fd8000f8e333f */
.L_x_185:
[----:B------:R-:W-:Y:S01]  /*1870*/  R2UR UR5, R212 ;  /* 0x00000000d40572ca */ /* 0x000fe200000e0000 */
[----:B------:R-:W-:Y:S01]  /*1880*/  IMAD.U32 R0, RZ, RZ, UR9 ;  /* 0x00000009ff007e24 */ /* 0x000fe2000f8e00ff */
[----:B------:R-:W-:Y:S01]  /*1890*/  PLOP3.LUT P0, PT, PT, PT, PT, 0x80, 0x0 ;  /* 0x000000000000781c */ /* 0x000fe20003f0f070 */
[----:B------:R-:W-:Y:S01]  /*18a0*/  IMAD.U32 R3, RZ, RZ, UR4 ;  /* 0x00000004ff037e24 */ /* 0x000fe2000f8e00ff */
[----:B------:R-:W-:Y:S01]  /*18b0*/  CS2R R150, SRZ ;  /* 0x0000000000967805 */ /* 0x000fe2000001ff00 */
[----:B------:R-:W-:Y:S01]  /*18c0*/  IMAD.MOV.U32 R2, RZ, RZ, RZ ;  /* 0x000000ffff027224 */ /* 0x000fe200078e00ff */
[----:B------:R-:W-:Y:S02]  /*18d0*/  CS2R R148, SRZ ;  /* 0x0000000000947805 */ /* 0x000fe4000001ff00 */
[----:B------:R-:W-:Y:S02]  /*18e0*/  CS2R R146, SRZ ;  /* 0x0000000000927805 */ /* 0x000fe4000001ff00 */
[----:B------:R-:W-:-:S02]  /*18f0*/  CS2R R144, SRZ ;  /* 0x0000000000907805 */ /* 0x000fc4000001ff00 */
[----:B------:R-:W-:Y:S02]  /*1900*/  CS2R R142, SRZ ;  /* 0x00000000008e7805 */ /* 0x000fe4000001ff00 */
[----:B------:R-:W-:Y:S02]  /*1910*/  CS2R R140, SRZ ;  /* 0x00000000008c7805 */ /* 0x000fe4000001ff00 */
[----:B------:R-:W-:Y:S02]  /*1920*/  CS2R R138, SRZ ;  /* 0x00000000008a7805 */ /* 0x000fe4000001ff00 */
[----:B------:R-:W-:Y:S01]  /*1930*/  CS2R R136, SRZ ;  /* 0x0000000000887805 */ /* 0x000fe2000001ff00 */
[----:B------:R-:W-:Y:S01]  /*1940*/  UIMAD UR5, UR5, UR4, URZ ;  /* 0x00000004050572a4 */ /* 0x000fe2000f8e023f */
[----:B------:R-:W-:Y:S02]  /*1950*/  CS2R R134, SRZ ;  /* 0x0000000000867805 */ /* 0x000fe4000001ff00 */
[----:B------:R-:W-:-:S02]  /*1960*/  CS2R R132, SRZ ;  /* 0x0000000000847805 */ /* 0x000fc4000001ff00 */
[----:B------:R-:W-:Y:S02]  /*1970*/  CS2R R130, SRZ ;  /* 0x0000000000827805 */ /* 0x000fe4000001ff00 */
[----:B------:R-:W-:Y:S02]  /*1980*/  CS2R R128, SRZ ;  /* 0x0000000000807805 */ /* 0x000fe4000001ff00 */
[----:B------:R-:W-:Y:S02]  /*1990*/  CS2R R126, SRZ ;  /* 0x00000000007e7805 */ /* 0x000fe4000001ff00 */
[----:B------:R-:W-:Y:S01]  /*19a0*/  VIADDMNMX R3, R3, UR5, R0, PT ;  /* 0x0000000503037c46 */ /* 0x000fe2000b800100 */
[----:B------:R-:W-:Y:S01]  /*19b0*/  IMAD.U32 R18, RZ, RZ, UR5 ;  /* 0x00000005ff127e24 */ /* 0x000fe2000f8e00ff */
[----:B------:R-:W-:Y:S01]  /*19c0*/  CS2R R124, SRZ ;  /* 0x00000000007c7805 */ /* 0x000fe2000001ff00 */
[----:B------:R-:W-:Y:S01]  /*19d0*/  IMAD.MOV.U32 R0, RZ, RZ, RZ ;  /* 0x000000ffff007224 */ /* 0x000fe200078e00ff */
[----:B------:R-:W-:-:S02]  /*19e0*/  R2UR UR60, R3 ;  /* 0x00000000033c72ca */ /* 0x000fc400000e0000 */
        /* <DEDUP_REMOVED lines=12> */
[----:B------:R-:W-:Y:S01]  /*1ab0*/  UISETP.GT.AND UP0, UPT, UR60, UR5, UPT ;  /* 0x000000053c00728c */ /* 0x000fe2000bf04270 */
[----:B------:R-:W-:-:S02]  /*1ac0*/  CS2R R98, SRZ ;  /* 0x0000000000627805 */ /* 0x000fc4000001ff00 */
[----:B------:R-:W-:Y:S02]  /*1ad0*/  CS2R R96, SRZ ;  /* 0x0000000000607805 */ /* 0x000fe4000001ff00 */
[----:B------:R-:W-:Y:S02]  /*1ae0*/  CS2R R94, SRZ ;  /* 0x00000000005e7805 */ /* 0x000fe4000001ff00 */
[----:B------:R-:W-:Y:S02]  /*1af0*/  CS2R R92, SRZ ;  /* 0x00000000005c7805 */ /* 0x000fe4000001ff00 */
[----:B------:R-:W-:Y:S02]  /*1b00*/  CS2R R90, SRZ ;  /* 0x00000000005a7805 */ /* 0x000fe4000001ff00 */
[----:B------:R-:W-:Y:S02]  /*1b10*/  PLOP3.LUT P1, PT, PT, PT, UP0, 0x80, 0x0 ;  /* 0x000000000000781c */ /* 0x000fe40003f2f008 */
        /* <DEDUP_REMOVED lines=34> */
[----:B------:R-:W0:Y:S01]  /*1d40*/  S2R R0, SR_TID.X ;  /* 0x0000000000007919 */ /* 0x000e220000002100 */
[----:B------:R-:W1:Y:S01]  /*1d50*/  S2UR UR7, SR_CgaCtaId ;  /* 0x00000000000779c3 */ /* 0x000e620000008800 */
[----:B------:R-:W-:Y:S02]  /*1d60*/  UMOV UR6, 0x400 ;  /* 0x0000040000067882 */ /* 0x000fe40000000000 */
[----:B-1----:R-:W-:-:S04]  /*1d70*/  ULEA UR6, UR7, UR6, 0x18 ;  /* 0x0000000607067291 */ /* 0x002fc8000f8ec03f */
[----:B------:R-:W-:Y:S01]  /*1d80*/  UIADD3 UR6, UR6, 0x14400, URZ ;  /* 0x0001440006067890 */ /* 0x000fe2000fffe03f */
[----:B0-----:R-:W-:-:S03]  /*1d90*/  VIADD R0, R0, 0xffffff80 ;  /* 0xffffff8000007836 */ /* 0x001fc60000000000 */
[----:B------:R-:W-:Y:S02]  /*1da0*/  ULOP3.LUT UP0, URZ, UR6, 0x9f, URZ, 0xc0, !UPT ;  /* 0x0000009f063f7892 */ /* 0x000fe4000f80c03f */
[----:B------:R-:W-:-:S04]  /*1db0*/  SHF.R.S32.HI R3, RZ, 0x1f, R0 ;  /* 0x0000001fff037819 */ /* 0x000fc80000011400 */
[----:B------:R-:W-:Y:S02]  /*1dc0*/  PLOP3.LUT P0, PT, PT, PT, UP0, 0x80, 0x0 ;  /* 0x000000000000781c */ /* 0x000fe40003f0f008 */
[----:B------:R-:W-:-:S04]  /*1dd0*/  LEA.HI R3, R3, R0, RZ, 0x7 ;  /* 0x0000000003037211 */ /* 0x000fc800078f38ff */
[----:B------:R-:W-:-:S06]  /*1de0*/  SHF.R.S32.HI R3, RZ, 0x7, R3 ;  /* 0x00000007ff037819 */ /* 0x000fcc0000011403 */
[----:B------:R-:W0:Y:S02]  /*1df0*/  SHFL.IDX PT, R3, R3, RZ, 0x1f ;  /* 0x00001fff03037589 */ /* 0x000e2400000e0000 */
[----:B0-----:R-:W-:-:S13]  /*1e00*/  R2UR UR4, R3 ;  /* 0x00000000030472ca */ /* 0x001fda00000e0000 */
        /* <DEDUP_REMOVED lines=14> */
[----:B------:R-:W-:Y:S02]  /*1ef0*/  IMAD.U32 R10, RZ, RZ, UR6 ;  /* 0x00000006ff0a7e24 */ /* 0x000fe4000f8e00ff */
        /* <DEDUP_REMOVED lines=8> */
.L_x_187:
[----:B------:R-:W2:Y:S04]  /*1f80*/  LDL R2, [R1+0x18] ;  /* 0x0000180001027983 */ /* 0x000ea80000100800 */
[----:B------:R-:W3:Y:S01]  /*1f90*/  LDL R20, [R1+0x6c] ;  /* 0x00006c0001147983 */ /* 0x000ee20000100800 */
[----:B------:R-:W0:Y:S01]  /*1fa0*/  S2UR UR5, SR_CgaCtaId ;  /* 0x00000000000579c3 */ /* 0x000e220000008800 */
[----:B------:R-:W-:Y:S02]  /*1fb0*/  UMOV UR4, 0x400 ;  /* 0x0000040000047882 */ /* 0x000fe40000000000 */
[----:B0-----:R-:W-:-:S06]  /*1fc0*/  ULEA UR4, UR5, UR4, 0x18 ;  /* 0x0000000405047291 */ /* 0x001fcc000f8ec03f */
[----:B------:R-:W-:Y:S01]  /*1fd0*/  IMAD.U32 R5, RZ, RZ, UR4 ;  /* 0x00000004ff057e24 */ /* 0x000fe2000f8e00ff */
[----:B------:R-:W-:Y:S01]  /*1fe0*/  BSSY B0, `(.L_x_188) ;  /* 0x000000a000007945 */ /* 0x000fe20003800000 */
[----:B--2---:R-:W-:-:S04]  /*1ff0*/  LEA.HI R0, R2, R2, RZ, 0x1 ;  /* 0x0000000202007211 */ /* 0x004fc800078f08ff */
[----:B------:R-:W-:-:S05]  /*2000*/  LOP3.LUT R0, R0, 0xfffffffe, RZ, 0xc0, !PT ;  /* 0xfffffffe00007812 */ /* 0x000fca00078ec0ff */
[----:B------:R-:W-:-:S05]  /*2010*/  IMAD.IADD R0, R2, 0x1, -R0 ;  /* 0x0000000102007824 */ /* 0x000fca00078e0a00 */
[----:B------:R-:W-:-:S04]  /*2020*/  SHF.L.U32 R0, R0, 0x1f, RZ ;  /* 0x0000001f00007819 */ /* 0x000fc800000006ff */
[----:B------:R-:W0:Y:S01]  /*2030*/  SYNCS.PHASECHK.TRANS64.TRYWAIT P1, [R5+URZ+0x38800], R0 ;  /* 0x03880000050075a7 */ /* 0x000e22000802017f */
[----:B---3--:R-:W-:-:S13]  /*2040*/  R2UR UR6, R20 ;  /* 0x00000000140672ca */ /* 0x008fda00000e0000 */
[----:B------:R-:W-:-:S05]  /*2050*/  IMAD.U32 R2, RZ, RZ, UR6 ;  /* 0x00000006ff027e24 */ /* 0x000fca000f8e00ff */
[----:B------:R-:W-:Y:S01]  /*2060*/  ISETP.NE.AND P0, PT, R2, 0x3, PT ;  /* 0x000000030200780c */ /* 0x000fe20003f05270 */
[----:B0-----:R-:W-:-:S12]  /*2070*/  @!P1 BRA `(.L_x_189) ;  /* 0x0000015c00089947 */ /* 0x001fd80003800000 */
.L_x_364:
[----:B------:R-:W-:Y:S05]  /*2080*/  BSYNC B0 ;  /* 0x0000000000007941 */ /* 0x000fea0003800000 */
.L_x_188:
[----:B------:R-:W-:Y:S05]  /*2090*/  @!P0 BRA `(.L_x_190) ;  /* 0x0000000000048947 */ /* 0x000fea0003800000 */
[----:B------:R-:W-:Y:S01]  /*20a0*/  BPT.TRAP 0x1 ;  /* 0x000000040000795c */ /* 0x000fe20000300000 */
.L_x_190:
[----:B0-----:R-:W-:Y:S01]  /*20b0*/  IMAD R0, R16, 0x8, R5 ;  /* 0x0000000810007824 */ /* 0x001fe200078e0205 */
[----:B------:R-:W-:-:S04]  /*20c0*/  SHF.L.U32 R3, R17, 0x1f, RZ ;  /* 0x0000001f11037819 */ /* 0x000fc800000006ff */
[----:B------:R0:W1:Y:S01]  /*20d0*/  SYNCS.PHASECHK.TRANS64.TRYWAIT P2, [R0+URZ+0x38830], R3 ;  /* 0x03883003000075a7 */ /* 0x000062000804017f */
[----:B------:R-:W-:Y:S05]  /*20e0*/  @!P0 BRA `(.L_x_191) ;  /* 0x0000000000048947 */ /* 0x000fea0003800000 */
[----:B------:R-:W-:Y:S01]  /*20f0*/  BPT.TRAP 0x1 ;  /* 0x000000040000795c */ /* 0x000fe20000300000 */
.L_x_191:
[----:B------:R-:W2:Y:S01]  /*2100*/  S2R R2, SR_TID.X ;  /* 0x0000000000027919 */ /* 0x000ea20000002100 */
[----:B------:R-:W-:Y:S01]  /*2110*/  IMAD.MOV.U32 R151, RZ, RZ, RZ ;  /* 0x000000ffff977224 */ /* 0x000fe200078e00ff */
[----:B--2---:R-:W-:-:S04]  /*2120*/  LOP3.LUT R2, R2, 0x7f, RZ, 0xc0, !PT ;  /* 0x0000007f02027812 */ /* 0x004fc800078ec0ff */
[----:B------:R-:W-:Y:S01]  /*2130*/  ISETP.NE.AND P1, PT, R2, RZ, PT ;  /* 0x000000ff0200720c */ /* 0x000fe20003f25270 */
[----:B-1----:R-:W-:-:S12]  /*2140*/  @P2 BRA `(.L_x_192) ;  /* 0x0000000000082947 */ /* 0x002fd80003800000 */
[----:B------:R-:W1:Y:S02]  /*2150*/  SYNCS.PHASECHK.TRANS64.TRYWAIT P2, [R0+URZ+0x38830], R3 ;  /* 0x03883003000075a7 */ /* 0x000e64000804017f */
[----:B-1----:R-:W-:Y:S05]  /*2160*/  @!P2 BRA `(.L_x_193) ;  /* 0x0000015800e0a947 */ /* 0x002fea0003800000 */
.L_x_192:
[----:B------:R-:W-:Y:S05]  /*2170*/  WARPSYNC.ALL ;  /* 0x0000000000007948 */ /* 0x000fea0003800000 */
[----:B------:R-:W-:Y:S01]  /*2180*/  R2UR UR4, R5 ;  /* 0x00000000050472ca */ /* 0x000fe200000e0000 */
[----:B------:R-:W-:Y:S01]  /*2190*/  ULOP3.LUT UR53, UR53, 0x10000, URZ, 0xfc, !UPT ;  /* 0x0001000035357892 */ /* 0x000fe2000f8efc3f */
[----:B------:R-:W-:Y:S01]  /*21a0*/  R2UR UR52, R16 ;  /* 0x00000000103472ca */ /* 0x000fe200000e0000 */
[----:B------:R-:W-:Y:S01]  /*21b0*/  WARPGROUP.ARRIVE ;  /* 0x00000000000079c5 */ /* 0x000fe20000000000 */
[----:B------:R-:W-:Y:S01]  /*21c0*/  UMOV UR57, 0x40000040 ;  /* 0x4000004000397882 */ /* 0x000fe20000000000 */
[----:B------:R-:W-:Y:S01]  /*21d0*/  UMOV UR59, 0x40000040 ;  /* 0x40000040003b7882 */ /* 0x000fe20000000000 */
[----:B------:R-:W-:Y:S01]  /*21e0*/  UMOV UR7, 0x40000040 ;  /* 0x4000004000077882 */ /* 0x000fe20000000000 */
[----:B------:R-:W-:Y:S01]  /*21f0*/  UMOV UR9, UR57 ;  /* 0x0000003900097c82 */ /* 0x000fe20008000000 */
[----:B------:R-:W-:Y:S01]  /*2200*/  UMOV UR56, UR53 ;  /* 0x0000003500387c82 */ /* 0x000fe20008000000 */
[----:B------:R-:W-:Y:S01]  /*2210*/  UMOV UR11, 0x40000040 ;  /* 0x40000040000b7882 */ /* 0x000fe20000000000 */
[----:B------:R-:W-:Y:S01]  /*2220*/  UMOV UR8, UR56 ;  /* 0x0000003800087c82 */ /* 0x000fe20008000000 */
[----:B------:R-:W-:Y:S01]  /*2230*/  UMOV UR12, UR56 ;  /* 0x00000038000c7c82 */ /* 0x000fe20008000000 */
[----:B------:R-:W-:Y:S01]  /*2240*/  UMOV UR13, UR57 ;  /* 0x00000039000d7c82 */ /* 0x000fe20008000000 */
[----:B------:R-:W-:Y:S01]  /*2250*/  UIADD3 UR4, UR4, 0x24400, URZ ;  /* 0x0002440004047890 */ /* 0x000fe2000fffe03f */
[----:B------:R-:W-:Y:S01]  /*2260*/  MOV R4, UR57 ;  /* 0x0000003900047c02 */ /* 0x000fe20008000f00 */
[----:B------:R-:W-:Y:S01]  /*2270*/  UMOV UR15, 0x40000040 ;  /* 0x40000040000f7882 */ /* 0x000fe20000000000 */
[----:B------:R-:W-:Y:S01]  /*2280*/  UIADD3 UR16, UR53, 0x2, URZ ;  /* 0x0000000235107890 */ /* 0x000fe2000fffe03f */
[----:B------:R-:W-:Y:S01]  /*2290*/  MOV R65, UR56 ;  /* 0x0000003800417c02 */ /* 0x000fe20008000f00 */
[----:B------:R-:W-:Y:S01]  /*22a0*/  USHF.R.U32.HI UR4, URZ, 0x4, UR4 ;  /* 0x000000043f047899 */ /* 0x000fe20008011604 */
[----:B------:R-:W-:Y:S01]  /*22b0*/  P2R R64, PR, RZ, 0x1 ;  /* 0x00000001ff407803 */ /* 0x000fe20000000000 */
[----:B------:R-:W-:Y:S01]  /*22c0*/  UMOV UR21, 0x40000040 ;  /* 0x4000004000157882 */ /* 0x000fe20000000000 */
[----:B------:R-:W-:Y:S01]  /*22d0*/  UMOV UR23, 0x40000040 ;  /* 0x4000004000177882 */ /* 0x000fe20000000000 */
[----:B------:R-:W-:Y:S01]  /*22e0*/  ULOP3.LUT UR4, UR4, 0x3fff, URZ, 0xc0, !UPT ;  /* 0x00003fff04047892 */ /* 0x000fe2000f8ec03f */
[----:B------:R-:W-:Y:S01]  /*22f0*/  IMAD.U32 R11, RZ, RZ, UR21 ;  /* 0x00000015ff0b7e24 */ /* 0x000fe2000f8e00ff */
[----:B------:R-:W-:Y:S01]  /*2300*/  UMOV UR20, UR16 ;  /* 0x0000001000147c82 */ /* 0x000fe20008000000 */
[----:B------:R-:W-:Y:S01]  /*2310*/  UMOV UR19, UR21 ;  /* 0x0000001500137c82 */ /* 0x000fe20008000000 */
[----:B------:R-:W-:Y:S01]  /*2320*/  ULOP3.LUT UR5, UR4, 0x10000, URZ, 0xfc, !UPT ;  /* 0x0001000004057892 */ /* 0x000fe2000f8efc3f */
[----:B------:R-:W-:Y:S01]  /*2330*/  IMAD.U32 R10, RZ, RZ, UR20 ;  /* 0x00000014ff0a7e24 */ /* 0x000fe2000f8e00ff */
[----:B------:R-:W-:Y:S01]  /*2340*/  UMOV UR18, UR20 ;  /* 0x0000001400127c82 */ /* 0x000fe20008000000 */
[----:B------:R-:W-:Y:S01]  /*2350*/  UMOV UR4, UR56 ;  /* 0x0000003800047c82 */ /* 0x000fe20008000000 */
[----:B------:R-:W-:Y:S01]  /*2360*/  UIMAD UR52, UR52, 0xa00, UR5 ;  /* 0x00000a00343478a4 */ /* 0x000fe2000f8e0205 */
[----:B01----:R-:W-:Y:S01]  /*2370*/  @!P1 VIADD R0, R0, 0x38840 ;  /* 0x0003884000009836 */ /* 0x003fe20000000000 */
[----:B------:R-:W-:Y:S01]  /*2380*/  UIADD3 UR16, UR53, 0x4, URZ ;  /* 0x0000000435107890 */ /* 0x000fe2000fffe03f */
[----:B------:R-:W-:Y:S01]  /*2390*/  IMAD.U32 R14, RZ, RZ, UR5 ;  /* 0x00000005ff0e7e24 */ /* 0x000fe2000f8e00ff */
[----:B------:R-:W-:Y:S01]  /*23a0*/  UIADD3 UR6, UR52, 0x80, URZ ;  /* 0x0000008034067890 */ /* 0x000fe2000fffe03f */
[--C-:B------:R-:W-:Y:S01]  /*23b0*/  IMAD.MOV.U32 R150, RZ, RZ, R151.reuse ;  /* 0x000000ffff967224 */ /* 0x100fe200078e0097 */
[----:B------:R-:W-:Y:S01]  /*23c0*/  UMOV UR5, UR57 ;  /* 0x0000003900057c82 */ /* 0x000fe20008000000 */
[----:B------:R-:W-:Y:S01]  /*23d0*/  UMOV UR58, UR52 ;  /* 0x00000034003a7c82 */ /* 0x000fe20008000000 */
[----:B------:R-:W-:Y:S01]  /*23e0*/  UIADD3 UR10, UR52, 0x100, URZ ;  /* 0x00000100340a7890 */ /* 0x000fe2000fffe03f */
[----:B------:R-:W-:Y:S01]  /*23f0*/  HGMMA.64x16x16.F32 R56, gdesc[UR56], RZ, !UPT, gsb0 ;  /* 0x00200000383879f0 */ /* 0x000fe2000c0008ff */
[----:B------:R-:W-:Y:S01]  /*2400*/  UIADD3 UR14, UR52, 0x180, URZ ;  /* 0x00000180340e7890 */ /* 0x000fe2000fffe03f */
[----:B------:R-:W-:Y:S01]  /*2410*/  @!P1 PRMT R0, RZ, 0x654, R0 ;  /* 0x00000654ff009816 */ /* 0x000fe20000000000 */
[----:B------:R-:W-:Y:S01]  /*2420*/  UIADD3 UR26, UR52, 0x404, URZ ;  /* 0x00000404341a7890 */ /* 0x000fe2000fffe03f */
[--C-:B------:R-:W-:Y:S01]  /*2430*/  IMAD.MOV.U32 R149, RZ, RZ, R151.reuse ;  /* 0x000000ffff957224 */ /* 0x100fe200078e0097 */
[----:B------:R-:W-:Y:S01]  /*2440*/  UMOV UR27, 0x40000040 ;  /* 0x40000040001b7882 */ /* 0x000fe20000000000 */
        /* <DEDUP_REMOVED lines=32> */
[----:B------:R-:W-:Y:S01]  /*2650*/  IMAD.MOV.U32 R130, RZ, RZ, R151 ;  /* 0x000000ffff827224 */ /* 0x000fe200078e0097 */
[----:B------:R-:W-:-:S02]  /*2660*/  WARPGROUP.DEPBAR.LE gsb0, 0x0 ;  /* 0x00008000000079c5 */ /* 0x000fc40000010000 */
[----:B------:R-:W-:Y:S01]  /*2670*/  WARPGROUP.ARRIVE ;  /* 0x00000000000079c5 */ /* 0x000fe20000000000 */
[--C-:B------:R-:W-:Y:S02]  /*2680*/  IMAD.MOV.U32 R129, RZ, RZ, R151.reuse ;  /* 0x000000ffff817224 */ /* 0x100fe400078e0097 */
[--C-:B------:R-:W-:Y:S02]  /*2690*/  IMAD.MOV.U32 R128, RZ, RZ, R151.reuse ;  /* 0x000000ffff807224 */ /* 0x100fe400078e0097 */
[--C-:B------:R-:W-:Y:S01]  /*26a0*/  IMAD.MOV.U32 R127, RZ, RZ, R151.reuse ;  /* 0x000000ffff7f7224 */ /* 0x100fe200078e0097 */
[----:B------:R-:W-:Y:S01]  /*26b0*/  HGMMA.64x16x16.F32 R48, gdesc[UR4], RZ, !UPT, gsb0 ;  /* 0x00200000043079f0 */ /* 0x000fe2000c0008ff */
[----:B------:R-:W-:Y:S01]  /*26c0*/  UIADD3 UR6, UR52, 0x200, URZ ;  /* 0x0000020034067890 */ /* 0x000fe2000fffe03f */
[--C-:B------:R-:W-:Y:S01]  /*26d0*/  IMAD.MOV.U32 R126, RZ, RZ, R151.reuse ;  /* 0x000000ffff7e7224 */ /* 0x100fe200078e0097 */
[----:B------:R-:W-:Y:S01]  /*26e0*/  UMOV UR4, UR56 ;  /* 0x0000003800047c82 */ /* 0x000fe20008000000 */
[----:B------:R-:W-:Y:S01]  /*26f0*/  UMOV UR5, UR57 ;  /* 0x0000003900057c82 */ /* 0x000fe20008000000 */
        /* <DEDUP_REMOVED lines=28> */
[--C-:B------:R-:W-:Y:S01]  /*28c0*/  IMAD.MOV.U32 R100, RZ, RZ, R151.reuse ;  /* 0x000000ffff647224 */ /* 0x100fe200078e0097 */
[----:B------:R-:W-:Y:S01]  /*28d0*/  HGMMA.64x16x16.F32 R40, gdesc[UR8], RZ, !UPT, gsb0 ;  /* 0x00200000082879f0 */ /* 0x000fe2000c0008ff */
[----:B------:R-:W-:Y:S01]  /*28e0*/  UIADD3 UR8, UR52, 0x2, URZ ;  /* 0x0000000234087890 */ /* 0x000fe2000fffe03f */
[--C-:B------:R-:W-:Y:S01]  /*28f0*/  IMAD.MOV.U32 R99, RZ, RZ, R151.reuse ;  /* 0x000000ffff637224 */ /* 0x100fe200078e0097 */
[----:B------:R-:W-:Y:S01]  /*2900*/  UIADD3 UR10, UR52, 0x102, URZ ;  /* 0x00000102340a7890 */ /* 0x000fe2000fffe03f */
[--C-:B------:R-:W-:Y:S01]  /*2910*/  IMAD.MOV.U32 R98, RZ, RZ, R151.reuse ;  /* 0x000000ffff627224 */ /* 0x100fe200078e0097 */
[----:B------:R-:W-:Y:S01]  /*2920*/  UMOV UR9, UR19 ;  /* 0x0000001300097c82 */ /* 0x000fe20008000000 */
[----:B------:R-:W-:Y:S01]  /*2930*/  UMOV UR11, 0x40000040 ;  /* 0x40000040000b7882 */ /* 0x000fe20000000000 */
[--C-:B------:R-:W-:Y:S01]  /*2940*/  IMAD.MOV.U32 R97, RZ, RZ, R151.reuse ;  /* 0x000000ffff617224 */ /* 0x100fe200078e0097 */
[----:B------:R-:W-:Y:S01]  /*2950*/  UMOV UR22, UR8 ;  /* 0x0000000800167c82 */ /* 0x000fe20008000000 */
[----:B------:R-:W-:Y:S01]  /*2960*/  UMOV UR8, UR18 ;  /* 0x0000001200087c82 */ /* 0x000fe20008000000 */
        /* <DEDUP_REMOVED lines=37> */
[----:B------:R-:W-:Y:S01]  /*2bc0*/  IMAD.MOV.U32 R66, RZ, RZ, R151 ;  /* 0x000000ffff427224 */ /* 0x000fe200078e0097 */
[----:B------:R-:W-:Y:S02]  /*2bd0*/  WARPGROUP.DEPBAR.LE gsb0, 0x0 ;  /* 0x00008000000079c5 */ /* 0x000fe40000010000 */
        /* <DEDUP_REMOVED lines=21> */
[----:B------:R-:W-:Y:S02]  /*2d30*/  UIADD3 UR8, UR52, 0x4, URZ ;  /* 0x0000000434087890 */ /* 0x000fe4000fffe03f */
[----:B------:R-:W-:Y:S01]  /*2d40*/  UIADD3 UR10, UR52, 0x104, URZ ;  /* 0x00000104340a7890 */ /* 0x000fe2000fffe03f */
[----:B------:R-:W-:Y:S01]  /*2d50*/  UMOV UR11, 0x40000040 ;  /* 0x40000040000b7882 */ /* 0x000fe20000000000 */
[----:B------:R-:W-:Y:S02]  /*2d60*/  WARPGROUP.DEPBAR.LE gsb0, 0x0 ;  /* 0x00008000000079c5 */ /* 0x000fe40000010000 */
[----:B------:R-:W-:-:S06]  /*2d70*/  WARPGROUP.ARRIVE ;  /* 0x00000000000079c5 */ /* 0x000fcc0000000000 */
[----:B------:R-:W-:Y:S01]  /*2d80*/  HGMMA.64x16x16.F32 R32, gdesc[UR12], R32, gsb0 ;  /* 0x002000000c2079f0 */ /* 0x000fe20008000820 */
[----:B------:R-:W-:Y:S01]  /*2d90*/  UMOV UR12, UR16 ;  /* 0x00000010000c7c82 */ /* 0x000fe20008000000 */
[----:B------:R-:W-:Y:S01]  /*2da0*/  UMOV UR13, 0x40000040 ;  /* 0x40000040000d7882 */ /* 0x000fe20000000000 */
[----:B------:R-:W-:Y:S01]  /*2db0*/  UMOV UR14, UR8 ;  /* 0x00000008000e7c82 */ /* 0x000fe20008000000 */
[----:B------:R-:W-:Y:S01]  /*2dc0*/  UMOV UR15, 0x40000040 ;  /* 0x40000040000f7882 */ /* 0x000fe20000000000 */
[----:B------:R-:W-:Y:S01]  /*2dd0*/  UMOV UR18, UR12 ;  /* 0x0000000c00127c82 */ /* 0x000fe20008000000 */
[----:B------:R-:W-:Y:S01]  /*2de0*/  UMOV UR19, UR13 ;  /* 0x0000000d00137c82 */ /* 0x000fe20008000000 */
[----:B------:R-:W-:Y:S01]  /*2df0*/  UMOV UR8, UR18 ;  /* 0x0000001200087c82 */ /* 0x000fe20008000000 */
[----:B------:R-:W-:Y:S01]  /*2e00*/  UMOV UR9, UR19 ;  /* 0x0000001300097c82 */ /* 0x000fe20008000000 */
[----:B------:R-:W-:Y:S01]  /*2e10*/  IMAD.U32 R8, RZ, RZ, UR12 ;  /* 0x0000000cff087e24 */ /* 0x000fe2000f8e00ff */
[----:B------:R-:W-:Y:S01]  /*2e20*/  UIADD3 UR16, UR53, 0x6, URZ ;  /* 0x0000000635107890 */ /* 0x000fe2000fffe03f */
[----:B------:R-:W-:Y:S01]  /*2e30*/  IMAD.U32 R9, RZ, RZ, UR13 ;  /* 0x0000000dff097e24 */ /* 0x000fe2000f8e00ff */
[----:B------:R-:W-:-:S02]  /*2e40*/  WARPGROUP.DEPBAR.LE gsb0, 0x0 ;  /* 0x00008000000079c5 */ /* 0x000fc40000010000 */
        /* <DEDUP_REMOVED lines=20> */
[----:B------:R-:W-:Y:S01]  /*2f90*/  UIADD3 UR18, UR52, 0x400, URZ ;  /* 0x0000040034127890 */ /* 0x000fe2000fffe03f */
        /* <DEDUP_REMOVED lines=39> */
[----:B------:R-:W-:Y:S01]  /*3210*/  UMOV UR9, 0x40000040 ;  /* 0x4000004000097882 */ /* 0x000fe20000000000 */
[----:B------:R-:W-:Y:S01]  /*3220*/  UMOV UR11, 0x40000040 ;  /* 0x40000040000b7882 */ /* 0x000fe20000000000 */
[----:B------:R-:W-:Y:S01]  /*3230*/  UMOV UR16, UR8 ;  /* 0x0000000800107c82 */ /* 0x000fe20008000000 */
[----:B------:R-:W-:Y:S01]  /*3240*/  UMOV UR17, UR9 ;  /* 0x0000000900117c82 */ /* 0x000fe20008000000 */
        /* <DEDUP_REMOVED lines=31> */
[----:B------:R-:W-:Y:S01]  /*3440*/  UIADD3 UR6, UR53, 0x404, URZ ;  /* 0x0000040435067890 */ /* 0x000fe2000fffe03f */
[----:B------:R-:W-:Y:S02]  /*3450*/  MOV R2, UR13 ;  /* 0x0000000d00027c02 */ /* 0x000fe40008000f00 */
[----:B------:R-:W-:Y:S01]  /*3460*/  MOV R3, UR12 ;  /* 0x0000000c00037c02 */ /* 0x000fe20008000f00 */
        /* <DEDUP_REMOVED lines=41> */
[----:B------:R-:W-:Y:S02]  /*3700*/  UMOV UR15, 0x40000040 ;  /* 0x40000040000f7882 */ /* 0x000fe40000000000 */
        /* <DEDUP_REMOVED lines=177> */
[----:B------:R-:W-:Y:S02]  /*4220*/  UIADD3 UR6, UR53, 0xc02, URZ ;  /* 0x00000c0235067890 */ /* 0x000fe4000fffe03f */
[----:B------:R-:W-:Y:S01]  /*4230*/  UIADD3 UR10, UR52, 0x884, URZ ;  /* 0x00000884340a7890 */ /* 0x000fe2000fffe03f */
[----:B------:R-:W-:-:S02]  /*4240*/  WARPGROUP.DEPBAR.LE gsb0, 0x0 ;  /* 0x00008000000079c5 */ /* 0x000fc40000010000 */
        /* <DEDUP_REMOVED lines=77> */
[----:B------:R-:W-:Y:S02]  /*4720*/  R2UR UR12, R3 ;  /* 0x00000000030c72ca */ /* 0x000fe400000e0000 */
[----:B------:R-:W-:Y:S01]  /*4730*/  R2UR UR13, R2 ;  /* 0x00000000020d72ca */ /* 0x000fe200000e0000 */
        /* <DEDUP_REMOVED lines=8> */
[----:B------:R-:W-:Y:S01]  /*47c0*/  IMAD.U32 R6, RZ, RZ, UR56 ;  /* 0x00000038ff067e24 */ /* 0x000fe2000f8e00ff */
[----:B------:R-:W-:Y:S01]  /*47d0*/  UMOV UR10, UR56 ;  /* 0x00000038000a7c82 */ /* 0x000fe20008000000 */
[----:B------:R-:W-:Y:S01]  /*47e0*/  UMOV UR11, UR57 ;  /* 0x00000039000b7c82 */ /* 0x000fe20008000000 */
[----:B------:R-:W-:Y:S01]  /*47f0*/  IMAD.U32 R7, RZ, RZ, UR57 ;  /* 0x00000039ff077e24 */ /* 0x000fe2000f8e00ff */
[----:B------:R-:W-:Y:S01]  /*4800*/  UMOV UR53, UR11 ;  /* 0x0000000b00357c82 */ /* 0x000fe20008000000 */
[----:B------:R-:W-:-:S02]  /*4810*/  WARPGROUP.DEPBAR.LE gsb0, 0x0 ;  /* 0x00008000000079c5 */ /* 0x000fc40000010000 */
        /* <DEDUP_REMOVED lines=14> */
[----:B------:R-:W-:Y:S01]  /*4900*/  UMOV UR59, 0x40000040 ;  /* 0x40000040003b7882 */ /* 0x000fe20000000000 */
[----:B------:R-:W-:Y:S01]  /*4910*/  ULDC UR6, c[0x0][0x9d8] ;  /* 0x0002760000067ab9 */ /* 0x000fe20000000800 */
        /* <DEDUP_REMOVED lines=8> */
[----:B------:R-:W-:Y:S01]  /*49a0*/  UMOV UR56, UR10 ;  /* 0x0000000a00387c82 */ /* 0x000fe20008000000 */
[----:B------:R-:W-:Y:S01]  /*49b0*/  UMOV UR57, UR11 ;  /* 0x0000000b00397c82 */ /* 0x000fe20008000000 */
[----:B------:R-:W-:Y:S01]  /*49c0*/  UMOV UR58, UR7 ;  /* 0x00000007003a7c82 */ /* 0x000fe20008000000 */
[----:B------:R-:W-:Y:S01]  /*49d0*/  UMOV UR59, 0x40000040 ;  /* 0x40000040003b7882 */ /* 0x000fe20000000000 */
[----:B------:R-:W-:Y:S01]  /*49e0*/  UIADD3 UR7, UR52, 0x906, URZ ;  /* 0x0000090634077890 */ /* 0x000fe2000fffe03f */
[----:B------:R-:W0:Y:S01]  /*49f0*/  MUFU.TANH R56, R56 ;  /* 0x0000003800387308 */ /* 0x000e220000002400 */
[----:B------:R-:W-:Y:S01]  /*4a00*/  FMUL.FTZ R62, R62, UR6 ;  /* 0x000000063e3e7c20 */ /* 0x000fe20008410000 */
[----:B------:R-:W-:Y:S01]  /*4a10*/  FMUL.FTZ R59, R59, UR6 ;  /* 0x000000063b3b7c20 */ /* 0x000fe20008410000 */
[----:B------:R-:W-:-:S05]  /*4a20*/  FMUL.FTZ R63, R63, UR6 ;  /* 0x000000063f3f7c20 */ /* 0x000fca0008410000 */
[----:B------:R-:W1:Y:S08]  /*4a30*/  MUFU.TANH R57, R57 ;  /* 0x0000003900397308 */ /* 0x000e700000002400 */
[----:B------:R-:W2:Y:S08]  /*4a40*/  MUFU.TANH R60, R60 ;  /* 0x0000003c003c7308 */ /* 0x000eb00000002400 */
[----:B------:R-:W3:Y:S08]  /*4a50*/  MUFU.TANH R61, R61 ;  /* 0x0000003d003d7308 */ /* 0x000ef00000002400 */
[----:B------:R-:W4:Y:S08]  /*4a60*/  MUFU.TANH R2, R58 ;  /* 0x0000003a00027308 */ /* 0x000f300000002400 */
[----:B------:R-:W-:Y:S01]  /*4a70*/  MUFU.TANH R12, R62 ;  /* 0x0000003e000c7308 */ /* 0x000fe20000002400 */
[----:B------:R-:W-:-:S02]  /*4a80*/  WARPGROUP.DEPBAR.LE gsb0, 0x0 ;  /* 0x00008000000079c5 */ /* 0x000fc40000010000 */
[----:B------:R-:W-:Y:S01]  /*4a90*/  WARPGROUP.ARRIVE ;  /* 0x00000000000079c5 */ /* 0x000fe20000000000 */
[----:B------:R-:W-:Y:S01]  /*4aa0*/  FMUL.FTZ R50, R50, UR6 ;  /* 0x0000000632327c20 */ /* 0x000fe20008410000 */
[----:B------:R-:W-:Y:S01]  /*4ab0*/  FMUL.FTZ R51, R51, UR6 ;  /* 0x0000000633337c20 */ /* 0x000fe20008410000 */
[----:B------:R-:W-:Y:S01]  /*4ac0*/  FMUL.FTZ R48, R48, UR6 ;  /* 0x0000000630307c20 */ /* 0x000fe20008410000 */
[----:B------:R-:W-:Y:S01]  /*4ad0*/  FMUL.FTZ R49, R49, UR6 ;  /* 0x0000000631317c20 */ /* 0x000fe20008410000 */
[----:B------:R5:W-:Y:S01]  /*4ae0*/  MUFU.TANH R20, R50 ;  /* 0x0000003200147308 */ /* 0x000be20000002400 */
[----:B------:R-:W-:Y:S01]  /*4af0*/  HGMMA.64x16x16.F32 R40, gdesc[UR56], R40, gsb0 ;  /* 0x00200000382879f0 */ /* 0x000fe20008000828 */
[----:B------:R-:W-:Y:S01]  /*4b00*/  UMOV UR56, UR10 ;  /* 0x0000000a00387c82 */ /* 0x000fe20008000000 */
[----:B------:R-:W-:Y:S01]  /*4b10*/  UMOV UR57, UR11 ;  /* 0x0000000b00397c82 */ /* 0x000fe20008000000 */
[----:B------:R-:W-:Y:S01]  /*4b20*/  UMOV UR58, UR7 ;  /* 0x00000007003a7c82 */ /* 0x000fe20008000000 */
[----:B------:R-:W-:Y:S01]  /*4b30*/  UMOV UR59, 0x40000040 ;  /* 0x40000040003b7882 */ /* 0x000fe20000000000 */
[----:B------:R-:W-:Y:S01]  /*4b40*/  FMUL.FTZ R55, R55, UR6 ;  /* 0x0000000637377c20 */ /* 0x000fe20008410000 */
[----:B------:R-:W-:Y:S01]  /*4b50*/  FMUL.FTZ R52, R52, UR6 ;  /* 0x0000000634347c20 */ /* 0x000fe20008410000 */
[----:B------:R-:W-:Y:S01]  /*4b60*/  MUFU.TANH R21, R51 ;  /* 0x0000003300157308 */ /* 0x000fe20000002400 */
[----:B-----5:R-:W-:-:S02]  /*4b70*/  IMAD.U32 R50, RZ, RZ, UR60 ;  /* 0x0000003cff327e24 */ /* 0x020fc4000f8e00ff */
[----:B------:R-:W-:Y:S01]  /*4b80*/  FMUL.FTZ R53, R53, UR6 ;  /* 0x0000000635357c20 */ /* 0x000fe20008410000 */
[----:B------:R-:W-:Y:S01]  /*4b90*/  FMUL.FTZ R54, R54, UR6 ;  /* 0x0000000636367c20 */ /* 0x000fe20008410000 */
[----:B------:R-:W-:Y:S01]  /*4ba0*/  R2UR UR7, R18 ;  /* 0x00000000120772ca */ /* 0x000fe200000e0000 */
[--C-:B------:R-:W-:Y:S02]  /*4bb0*/  IMAD.MOV.U32 R62, RZ, RZ, R151.reuse ;  /* 0x000000ffff3e7224 */ /* 0x100fe400078e0097 */
[----:B------:R-:W5:Y:S08]  /*4bc0*/  MUFU.TANH R48, R48 ;  /* 0x0000003000307308 */ /* 0x000f700000002400 */
[----:B------:R0:W5:Y:S08]  /*4bd0*/  MUFU.TANH R13, R59 ;  /* 0x0000003b000d7308 */ /* 0x0001700000002400 */
[----:B------:R-:W5:Y:S01]  /*4be0*/  MUFU.TANH R49, R49 ;  /* 0x0000003100317308 */ /* 0x000f620000002400 */
[----:B0-----:R-:W-:-:S07]  /*4bf0*/  IMAD.MOV.U32 R59, RZ, RZ, R151 ;  /* 0x000000ffff3b7224 */ /* 0x001fce00078e0097 */
[----:B------:R-:W-:Y:S08]  /*4c00*/  MUFU.TANH R55, R55 ;  /* 0x0000003700377308 */ /* 0x000ff00000002400 */
[----:B------:R-:W0:Y:S01]  /*4c10*/  MUFU.TANH R52, R52 ;  /* 0x0000003400347308 */ /* 0x000e220000002400 */
[----:B------:R-:W-:Y:S02]  /*4c20*/  WARPGROUP.DEPBAR.LE gsb0, 0x0 ;  /* 0x00008000000079c5 */ /* 0x000fe40000010000 */
[----:B------:R-:W-:Y:S01]  /*4c30*/  WARPGROUP.ARRIVE ;  /* 0x00000000000079c5 */ /* 0x000fe20000000000 */
[----:B------:R-:W-:-:S04]  /*4c40*/  FMUL.FTZ R42, R42, UR6 ;  /* 0x000000062a2a7c20 */ /* 0x000fc80008410000 */
[----:B------:R1:W0:Y:S01]  /*4c50*/  MUFU.TANH R15, R63 ;  /* 0x0000003f000f7308 */ /* 0x0002220000002400 */
[----:B------:R-:W-:Y:S01]  /*4c60*/  FMUL.FTZ R40, R40, UR6 ;  /* 0x0000000628287c20 */ /* 0x000fe20008410000 */
[----:B------:R-:W-:Y:S01]  /*4c70*/  FMUL.FTZ R43, R43, UR6 ;  /* 0x000000062b2b7c20 */ /* 0x000fe20008410000 */
[----:B------:R-:W-:Y:S01]  /*4c80*/  FMUL.FTZ R41, R41, UR6 ;  /* 0x0000000629297c20 */ /* 0x000fe20008410000 */
[----:B------:R-:W-:Y:S01]  /*4c90*/  HGMMA.64x16x16.F32 R32, gdesc[UR56], R32, gsb0 ;  /* 0x00200000382079f0 */ /* 0x000fe20008000820 */
[----:B------:R-:W-:Y:S01]  /*4ca0*/  R2UR UR57, R4 ;  /* 0x00000000043972ca */ /* 0x000fe200000e0000 */
[----:B------:R-:W-:Y:S01]  /*4cb0*/  IMAD.U32 R4, RZ, RZ, UR54 ;  /* 0x00000036ff047e24 */ /* 0x000fe2000f8e00ff */
[----:B------:R-:W-:Y:S01]  /*4cc0*/  UIADD3 UR54, UR52, 0x986, URZ ;  /* 0x0000098634367890 */ /* 0x000fe2000fffe03f */
[----:B------:R-:W0:Y:S01]  /*4cd0*/  MUFU.TANH R53, R53 ;  /* 0x0000003500357308 */ /* 0x000e220000002400 */
[----:B------:R-:W-:Y:S01]  /*4ce0*/  FMUL.FTZ R44, R44, UR6 ;  /* 0x000000062c2c7c20 */ /* 0x000fe20008410000 */
[----:B------:R-:W-:Y:S01]  /*4cf0*/  UMOV UR52, UR10 ;  /* 0x0000000a00347c82 */ /* 0x000fe20008000000 */
[----:B------:R-:W-:Y:S01]  /*4d00*/  IADD3 R3, R4, 0x50, -R19 ;  /* 0x0000005004037810 */ /* 0x000fe20007ffe813 */
[----:B------:R-:W-:Y:S01]  /*4d10*/  FMUL.FTZ R45, R45, UR6 ;  /* 0x000000062d2d7c20 */ /* 0x000fe20008410000 */
[----:B------:R-:W-:Y:S01]  /*4d20*/  FMUL.FTZ R46, R46, UR6 ;  /* 0x000000062e2e7c20 */ /* 0x000fe20008410000 */
[----:B------:R-:W-:Y:S01]  /*4d30*/  FMUL.FTZ R47, R47, UR6 ;  /* 0x000000062f2f7c20 */ /* 0x000fe20008410000 */
[----:B------:R-:W-:Y:S01]  /*4d40*/  ULDC UR10, c[0x0][0x988] ;  /* 0x00026200000a7ab9 */ /* 0x000fe20000000800 */
[----:B------:R-:W-:Y:S01]  /*4d50*/  IMAD R51, R50, -0x50, R3 ;  /* 0xffffffb032337824 */ /* 0x000fe200078e0203 */
[----:B------:R-:W-:Y:S01]  /*4d60*/  MUFU.TANH R42, R42 ;  /* 0x0000002a002a7308 */ /* 0x000fe20000002400 */
[----:B------:R-:W-:Y:S01]  /*4d70*/  R2UR UR56, R65 ;  /* 0x00000000413872ca */ /* 0x000fe200000e0000 */
[----:B------:R-:W-:-:S02]  /*4d80*/  IMAD.MOV.U32 R65, RZ, RZ, R151 ;  /* 0x000000ffff417224 */ /* 0x000fc400078e0097 */
[C---:B------:R-:W-:Y:S01]  /*4d90*/  ISETP.GT.AND P6, PT, R51.reuse, RZ, PT ;  /* 0x000000ff3300720c */ /* 0x040fe20003fc4270 */
[----:B-1----:R-:W-:Y:S01]  /*4da0*/  IMAD.MOV.U32 R63, RZ, RZ, R151 ;  /* 0x000000ffff3f7224 */ /* 0x002fe200078e0097 */
[C---:B------:R-:W-:Y:S02]  /*4db0*/  ISETP.GT.AND P5, PT, R51.reuse, 0x1, PT ;  /* 0x000000013300780c */ /* 0x040fe40003fa4270 */
[----:B------:R-:W-:Y:S01]  /*4dc0*/  ISETP.GT.AND P4, PT, R51, 0x8, PT ;  /* 0x000000083300780c */ /* 0x000fe20003f84270 */
[----:B------:R-:W-:Y:S01]  /*4dd0*/  MUFU.TANH R40, R40 ;  /* 0x0000002800287308 */ /* 0x000fe20000002400 */
[----:B------:R-:W-:Y:S02]  /*4de0*/  FSEL R56, R56, -INF , P6 ;  /* 0xff80000038387808 */ /* 0x000fe40003000000 */
[----:B------:R-:W-:Y:S02]  /*4df0*/  FSEL R57, R57, -INF , P5 ;  /* 0xff80000039397808 */ /* 0x000fe40002800000 */
[----:B------:R-:W-:-:S02]  /*4e00*/  ISETP.GT.AND P2, PT, R51, 0x9, PT ;  /* 0x000000093300780c */ /* 0x000fc40003f44270 */
[----:B--2---:R-:W-:Y:S01]  /*4e10*/  FSEL R60, R60, -INF , P4 ;  /* 0xff8000003c3c7808 */ /* 0x004fe20002000000 */
[----:B------:R-:W-:Y:S01]  /*4e20*/  MUFU.TANH R54, R54 ;  /* 0x0000003600367308 */ /* 0x000fe20000002400 */
[----:B------:R-:W-:Y:S02]  /*4e30*/  ISETP.GT.AND P3, PT, R51, 0x10, PT ;  /* 0x000000103300780c */ /* 0x000fe40003f64270 */
[----:B---3--:R-:W-:Y:S02]  /*4e40*/  FSEL R61, R61, -INF , P2 ;  /* 0xff8000003d3d7808 */ /* 0x008fe40001000000 */
[----:B----4-:R-:W-:Y:S02]  /*4e50*/  FSEL R2, R2, -INF , P6 ;  /* 0xff80000002027808 */ /* 0x010fe40003000000 */
[----:B------:R-:W-:Y:S01]  /*4e60*/  ISETP.GT.AND P6, PT, R51, 0x11, PT ;  /* 0x000000113300780c */ /* 0x000fe20003fc4270 */
[----:B------:R-:W-:Y:S01]  /*4e70*/  MUFU.TANH R43, R43 ;  /* 0x0000002b002b7308 */ /* 0x000fe20000002400 */
[----:B-----5:R-:W-:-:S02]  /*4e80*/  FSEL R58, R48, -INF , P3 ;  /* 0xff800000303a7808 */ /* 0x020fc40001800000 */
[----:B------:R-:W-:Y:S02]  /*4e90*/  FSEL R12, R12, -INF , P4 ;  /* 0xff8000000c0c7808 */ /* 0x000fe40002000000 */
[----:B------:R-:W-:Y:S02]  /*4ea0*/  FSEL R13, R13, -INF , P5 ;  /* 0xff8000000d0d7808 */ /* 0x000fe40002800000 */
[C---:B------:R-:W-:Y:S01]  /*4eb0*/  ISETP.GT.AND P4, PT, R51.reuse, 0x19, PT ;  /* 0x000000193300780c */ /* 0x040fe20003f84270 */
[----:B------:R-:W-:Y:S01]  /*4ec0*/  MUFU.TANH R41, R41 ;  /* 0x0000002900297308 */ /* 0x000fe20000002400 */
[----:B------:R-:W-:Y:S02]  /*4ed0*/  ISETP.GT.AND P5, PT, R51, 0x18, PT ;  /* 0x000000183300780c */ /* 0x000fe40003fa4270 */
[----:B------:R-:W-:Y:S02]  /*4ee0*/  FSEL R49, R49, -INF , P6 ;  /* 0xff80000031317808 */ /* 0x000fe40003000000 */
[----:B0-----:R-:W-:Y:S01]  /*4ef0*/  FSEL R52, R52, -INF , P5 ;  /* 0xff80000034347808 */ /* 0x001fe20002800000 */
[----:B------:R-:W-:-:S02]  /*4f00*/  WARPGROUP.DEPBAR.LE gsb0, 0x0 ;  /* 0x00008000000079c5 */ /* 0x000fc40000010000 */
[----:B------:R-:W-:Y:S01]  /*4f10*/  WARPGROUP.ARRIVE ;  /* 0x00000000000079c5 */ /* 0x000fe20000000000 */
[----:B------:R-:W-:Y:S01]  /*4f20*/  FMUL.FTZ R33, R33, UR6 ;  /* 0x0000000621217c20 */ /* 0x000fe20008410000 */
[----:B------:R-:W-:Y:S01]  /*4f30*/  FMUL.FTZ R32, R32, UR6 ;  /* 0x0000000620207c20 */ /* 0x000fe20008410000 */
[----:B------:R-:W-:Y:S01]  /*4f40*/  FMUL.FTZ R34, R34, UR6 ;  /* 0x0000000622227c20 */ /* 0x000fe20008410000 */
[----:B------:R-:W0:Y:S01]  /*4f50*/  MUFU.TANH R44, R44 ;  /* 0x0000002c002c7308 */ /* 0x000e220000002400 */
[----:B------:R-:W-:Y:S01]  /*4f60*/  FSEL R15, R15, -INF , P2 ;  /* 0xff8000000f0f7808 */ /* 0x000fe20001000000 */
[----:B------:R-:W-:Y:S01]  /*4f70*/  HGMMA.64x16x16.F32 R24, gdesc[UR52], R24, gsb0 ;  /* 0x00200000341879f0 */ /* 0x000fe20008000818 */
[----:B------:R-:W-:Y:S01]  /*4f80*/  ISETP.GT.AND P2, PT, R51, 0x20, PT ;  /* 0x000000203300780c */ /* 0x000fe20003f44270 */
[----:B------:R-:W-:Y:S01]  /*4f90*/  FMUL.FTZ R36, R36, UR6 ;  /* 0x0000000624247c20 */ /* 0x000fe20008410000 */
[----:B------:R-:W-:Y:S01]  /*4fa0*/  FSEL R53, R53, -INF , P4 ;  /* 0xff80000035357808 */ /* 0x000fe20002000000 */
[----:B------:R-:W-:Y:S01]  /*4fb0*/  FMUL.FTZ R37, R37, UR6 ;  /* 0x0000000625257c20 */ /* 0x000fe20008410000 */
[----:B------:R-:W-:Y:S01]  /*4fc0*/  FSEL R20, R20, -INF , P3 ;  /* 0xff80000014147808 */ /* 0x000fe20001800000 */
[----:B------:R1:W-:Y:S01]  /*4fd0*/  MUFU.TANH R4, R33 ;  /* 0x0000002100047308 */ /* 0x0003e20000002400 */
[----:B------:R-:W-:Y:S01]  /*4fe0*/  ISETP.GT.AND P3, PT, R51, 0x21, PT ;  /* 0x000000213300780c */ /* 0x000fe20003f64270 */
[----:B------:R-:W-:Y:S01]  /*4ff0*/  FMUL.FTZ R35, R35, UR6 ;  /* 0x0000000623237c20 */ /* 0x000fe20008410000 */
[----:B------:R-:W-:Y:S01]  /*5000*/  FSEL R21, R21, -INF , P6 ;  /* 0xff80000015157808 */ /* 0x000fe20003000000 */
[----:B------:R-:W-:Y:S01]  /*5010*/  FMUL.FTZ R38, R38, UR6 ;  /* 0x0000000626267c20 */ /* 0x000fe20008410000 */
[----:B------:R-:W-:Y:S01]  /*5020*/  ISETP.GT.AND P6, PT, R51, 0x28, PT ;  /* 0x000000283300780c */ /* 0x000fe20003fc4270 */
[----:B------:R-:W-:-:S02]  /*5030*/  FMUL.FTZ R39, R39, UR6 ;  /* 0x0000000627277c20 */ /* 0x000fc40008410000 */
[----:B------:R2:W-:Y:S01]  /*5040*/  MUFU.TANH R3, R32 ;  /* 0x0000002000037308 */ /* 0x0005e20000002400 */
[----:B-1----:R-:W-:Y:S02]  /*5050*/  FMNMX.FTZ R33, R56, R57, !PT ;  /* 0x0000003938217209 */ /* 0x002fe40007810000 */
[----:B0-----:R-:W-:-:S05]  /*5060*/  FSEL R44, R44, -INF , P6 ;  /* 0xff8000002c2c7808 */ /* 0x001fca0003000000 */
[----:B------:R0:W-:Y:S01]  /*5070*/  MUFU.TANH R50, R34 ;  /* 0x0000002200327308 */ /* 0x0001e20000002400 */
[----:B--2---:R-:W-:-:S04]  /*5080*/  FMNMX.FTZ R32, R60, R33, !PT ;  /* 0x000000213c207209 */ /* 0x004fc80007810000 */
[----:B------:R-:W-:Y:S02]  /*5090*/  FMNMX.FTZ R33, R61, R32, !PT ;  /* 0x000000203d217209 */ /* 0x000fe40007810000 */
[----:B------:R-:W-:Y:S01]  /*50a0*/  FSEL R32, R54, -INF , P5 ;  /* 0xff80000036207808 */ /* 0x000fe20002800000 */
[----:B------:R-:W1:Y:S01]  /*50b0*/  MUFU.TANH R45, R45 ;  /* 0x0000002d002d7308 */ /* 0x000e620000002400 */
[----:B0-----:R-:W-:Y:S02]  /*50c0*/  FMNMX.FTZ R34, R58, R33, !PT ;  /* 0x000000213a227209 */ /* 0x001fe40007810000 */
[----:B------:R-:W-:Y:S02]  /*50d0*/  FSEL R33, R55, -INF , P4 ;  /* 0xff80000037217808 */ /* 0x000fe40002000000 */
[----:B------:R-:W-:Y:S02]  /*50e0*/  FMNMX.FTZ R55, R49, R34, !PT ;  /* 0x0000002231377209 */ /* 0x000fe40007810000 */
[----:B------:R-:W-:Y:S01]  /*50f0*/  ISETP.GT.AND P5, PT, R51, 0x29, PT ;  /* 0x000000293300780c */ /* 0x000fe20003fa4270 */
[----:B------:R-:W-:Y:S01]  /*5100*/  MUFU.TANH R46, R46 ;  /* 0x0000002e002e7308 */ /* 0x000fe20000002400 */
[----:B------:R-:W-:-:S02]  /*5110*/  FMNMX.FTZ R34, R52, R55, !PT ;  /* 0x0000003734227209 */ /* 0x000fc40007810000 */
[----:B------:R-:W-:Y:S02]  /*5120*/  ISETP.GT.AND P4, PT, R51, 0x30, PT ;  /* 0x000000303300780c */ /* 0x000fe40003f84270 */
[----:B------:R-:W-:Y:S02]  /*5130*/  FMNMX.FTZ R55, R53, R34, !PT ;  /* 0x0000002235377209 */ /* 0x000fe40007810000 */
[----:B------:R-:W-:Y:S01]  /*5140*/  FSEL R34, R43, -INF , P3 ;  /* 0xff8000002b227808 */ /* 0x000fe20001800000 */
[----:B------:R-:W0:Y:S01]  /*5150*/  MUFU.TANH R47, R47 ;  /* 0x0000002f002f7308 */ /* 0x000e220000002400 */
[----:B------:R-:W-:Y:S02]  /*5160*/  FSEL R43, R41, -INF , P3 ;  /* 0xff800000292b7808 */ /* 0x000fe40001800000 */
[----:B-1----:R-:W-:Y:S02]  /*5170*/  FSEL R45, R45, -INF , P5 ;  /* 0xff8000002d2d7808 */ /* 0x002fe40002800000 */
[----:B------:R-:W-:Y:S01]  /*5180*/  ISETP.GT.AND P3, PT, R51, 0x31, PT ;  /* 0x000000313300780c */ /* 0x000fe20003f64270 */
[----:B------:R-:W-:-:S02]  /*5190*/  WARPGROUP.DEPBAR.LE gsb0, 0x0 ;  /* 0x00008000000079c5 */ /* 0x000fc40000010000 */
[----:B------:R-:W-:Y:S01]  /*51a0*/  FMUL.FTZ R48, R24, UR6 ;  /* 0x0000000618307c20 */ /* 0x000fe20008410000 */
[----:B------:R-:W-:Y:S01]  /*51b0*/  FSEL R24, R42, -INF , P2 ;  /* 0xff8000002a187808 */ /* 0x000fe20001000000 */
[----:B------:R-:W1:Y:S01]  /*51c0*/  MUFU.TANH R36, R36 ;  /* 0x0000002400247308 */ /* 0x000e620000002400 */
[----:B------:R-:W-:Y:S01]  /*51d0*/  FSEL R42, R40, -INF , P2 ;  /* 0xff800000282a7808 */ /* 0x000fe20001000000 */
[----:B------:R-:W-:Y:S01]  /*51e0*/  FMUL.FTZ R40, R25, UR6 ;  /* 0x0000000619287c20 */ /* 0x000fe20008410000 */
[----:B------:R-:W-:Y:S01]  /*51f0*/  FMUL.FTZ R41, R28, UR6 ;  /* 0x000000061c297c20 */ /* 0x000fe20008410000 */
[----:B------:R-:W-:Y:S01]  /*5200*/  ISETP.GT.AND P2, PT, R51, 0x38, PT ;  /* 0x000000383300780c */ /* 0x000fe20003f44270 */
[----:B------:R-:W-:Y:S01]  /*5210*/  FMUL.FTZ R27, R27, UR6 ;  /* 0x000000061b1b7c20 */ /* 0x000fe20008410000 */
[----:B------:R-:W-:Y:S01]  /*5220*/  FMNMX.FTZ R54, R42, R55, !PT ;  /* 0x000000372a367209 */ /* 0x000fe20007810000 */
[----:B------:R-:W-:Y:S01]  /*5230*/  FMUL.FTZ R26, R26, UR6 ;  /* 0x000000061a1a7c20 */ /* 0x000fe20008410000 */
[----:B------:R-:W2:Y:S01]  /*5240*/  MUFU.TANH R37, R37 ;  /* 0x0000002500257308 */ /* 0x000ea20000002400 */
[----:B0-----:R-:W-:Y:S01]  /*5250*/  FSEL R28, R47, -INF , P5 ;  /* 0xff8000002f1c7808 */ /* 0x001fe20002800000 */
[----:B------:R-:W-:Y:S01]  /*5260*/  FMUL.FTZ R30, R30, UR6 ;  /* 0x000000061e1e7c20 */ /* 0x000fe20008410000 */
[----:B------:R-:W-:Y:S01]  /*5270*/  FMNMX.FTZ R25, R43, R54, !PT ;  /* 0x000000362b197209 */ /* 0x000fe20007810000 */
[----:B------:R-:W-:Y:S01]  /*5280*/  FMUL.FTZ R31, R31, UR6 ;  /* 0x000000061f1f7c20 */ /* 0x000fe20008410000 */
[----:B------:R-:W-:Y:S01]  /*5290*/  ISETP.GT.AND P5, PT, R51, 0x40, PT ;  /* 0x000000403300780c */ /* 0x000fe20003fa4270 */
[----:B------:R0:W-:Y:S01]  /*52a0*/  @!P1 SYNCS.ARRIVE.TRANS64.RED.A1T0 RZ, [R0+URZ], RZ ;  /* 0x000000ff00ff99a7 */ /* 0x0001e2000810043f */
[----:B------:R-:W-:Y:S01]  /*52b0*/  FMNMX.FTZ R54, R44, R25, !PT ;  /* 0x000000192c367209 */ /* 0x000fe20007810000 */
[----:B------:R-:W3:Y:S01]  /*52c0*/  MUFU.TANH R48, R48 ;  /* 0x0000003000307308 */ /* 0x000ee20000002400 */
[----:B------:R-:W-:-:S02]  /*52d0*/  FSEL R25, R46, -INF , P6 ;  /* 0xff8000002e197808 */ /* 0x000fc40003000000 */
[----:B------:R-:W-:Y:S02]  /*52e0*/  FSEL R46, R3, -INF , P4 ;  /* 0xff800000032e7808 */ /* 0x000fe40002000000 */
[----:B------:R-:W-:Y:S02]  /*52f0*/  FMNMX.FTZ R3, R45, R54, !PT ;  /* 0x000000362d037209 */ /* 0x000fe40007810000 */
[----:B------:R-:W-:Y:S01]  /*5300*/  FSEL R54, R4, -INF , P3 ;  /* 0xff80000004367808 */ /* 0x000fe20001800000 */
[----:B------:R-:W4:Y:S01]  /*5310*/  MUFU.TANH R35, R35 ;  /* 0x0000002300237308 */ /* 0x000f220000002400 */
[----:B------:R-:W-:Y:S01]  /*5320*/  FMNMX.FTZ R55, R46, R3, !PT ;  /* 0x000000032e377209 */ /* 0x000fe20007810000 */
[----:B------:R-:W-:Y:S01]  /*5330*/  FMUL.FTZ R3, R29, UR6 ;  /* 0x000000061d037c20 */ /* 0x000fe20008410000 */
[----:B------:R-:W-:Y:S01]  /*5340*/  ISETP.GT.AND P6, PT, R51, 0x39, PT ;  /* 0x000000393300780c */ /* 0x000fe20003fc4270 */
[----:B------:R-:W-:Y:S01]  /*5350*/  UIADD3 UR6, UR60, -0x2, URZ ;  /* 0xfffffffe3c067890 */ /* 0x000fe2000fffe03f */
[----:B-1----:R-:W-:-:S02]  /*5360*/  FSEL R47, R36, -INF , P2 ;  /* 0xff800000242f7808 */ /* 0x002fc40001000000 */
[----:B------:R-:W-:Y:S01]  /*5370*/  FMNMX.FTZ R4, R54, R55, !PT ;  /* 0x0000003736047209 */ /* 0x000fe20007810000 */
[----:B------:R-:W1:Y:S01]  /*5380*/  MUFU.TANH R40, R40 ;  /* 0x0000002800287308 */ /* 0x000e620000002400 */
[----:B--2---:R-:W-:Y:S01]  /*5390*/  FSEL R37, R37, -INF , P6 ;  /* 0xff80000025257808 */ /* 0x004fe20003000000 */
[----:B------:R-:W-:Y:S01]  /*53a0*/  UISETP.GE.AND UP0, UPT, UR6, UR7, UPT ;  /* 0x000000070600728c */ /* 0x000fe2000bf06270 */
[----:B------:R-:W-:Y:S02]  /*53b0*/  FMNMX.FTZ R4, R47, R4, !PT ;  /* 0x000000042f047209 */ /* 0x000fe40007810000 */
[----:B------:R-:W-:Y:S02]  /*53c0*/  FSEL R29, R50, -INF , P4 ;  /* 0xff800000321d7808 */ /* 0x000fe40002000000 */
[----:B------:R-:W-:Y:S01]  /*53d0*/  ISETP.GT.AND P4, PT, R51, 0x41, PT ;  /* 0x000000413300780c */ /* 0x000fe20003f84270 */
[----:B------:R-:W2:Y:S01]  /*53e0*/  MUFU.TANH R38, R38 ;  /* 0x0000002600267308 */ /* 0x000ea20000002400 */
[----:B---3--:R-:W-:-:S02]  /*53f0*/  FSEL R48, R48, -INF , P5 ;  /* 0xff80000030307808 */ /* 0x008fc40002800000 */
[----:B------:R-:W-:Y:S02]  /*5400*/  FMNMX.FTZ R55, R37, R4, !PT ;  /* 0x0000000425377209 */ /* 0x000fe40007810000 */
[----:B----4-:R-:W-:Y:S02]  /*5410*/  FSEL R35, R35, -INF , P3 ;  /* 0xff80000023237808 */ /* 0x010fe40001800000 */
[----:B------:R-:W-:Y:S01]  /*5420*/  ISETP.GT.AND P3, PT, R51, 0x48, PT ;  /* 0x000000483300780c */ /* 0x000fe20003f64270 */
[----:B------:R-:W3:Y:S01]  /*5430*/  MUFU.TANH R41, R41 ;  /* 0x0000002900297308 */ /* 0x000ee20000002400 */
[----:B-1----:R-:W-:Y:S02]  /*5440*/  FSEL R40, R40, -INF , P4 ;  /* 0xff80000028287808 */ /* 0x002fe40002000000 */
[----:B------:R-:W-:-:S04]  /*5450*/  FMNMX.FTZ R55, R48, R55, !PT ;  /* 0x0000003730377209 */ /* 0x000fc80007810000 */
[----:B------:R-:W-:Y:S01]  /*5460*/  FMNMX.FTZ R4, R40, R55, !PT ;  /* 0x0000003728047209 */ /* 0x000fe20007810000 */
[----:B------:R-:W1:Y:S01]  /*5470*/  MUFU.TANH R3, R3 ;  /* 0x0000000300037308 */ /* 0x000e620000002400 */
[----:B--2---:R-:W-:Y:S02]  /*5480*/  FSEL R36, R38, -INF , P2 ;  /* 0xff80000026247808 */ /* 0x004fe40001000000 */
[----:B------:R-:W-:-:S05]  /*5490*/  ISETP.GT.AND P2, PT, R51, 0x49, PT ;  /* 0x000000493300780c */ /* 0x000fca0003f44270 */
[----:B------:R-:W2:Y:S01]  /*54a0*/  MUFU.TANH R39, R39 ;  /* 0x0000002700277308 */ /* 0x000ea20000002400 */
[----:B---3--:R-:W-:-:S07]  /*54b0*/  FSEL R41, R41, -INF , P3 ;  /* 0xff80000029297808 */ /* 0x008fce0001800000 */
[----:B------:R-:W3:Y:S01]  /*54c0*/  MUFU.TANH R26, R26 ;  /* 0x0000001a001a7308 */ /* 0x000ee20000002400 */
[----:B-1----:R-:W-:Y:S02]  /*54d0*/  FSEL R50, R3, -INF , P2 ;  /* 0xff80000003327808 */ /* 0x002fe40001000000 */
[----:B------:R-:W-:-:S04]  /*54e0*/  FMNMX.FTZ R3, R41, R4, !PT ;  /* 0x0000000429037209 */ /* 0x000fc80007810000 */
[----:B------:R-:W-:Y:S01]  /*54f0*/  FMNMX.FTZ R3, R50, R3, !PT ;  /* 0x0000000332037209 */ /* 0x000fe20007810000 */
[----:B------:R-:W1:Y:S01]  /*5500*/  MUFU.TANH R30, R30 ;  /* 0x0000001e001e7308 */ /* 0x000e620000002400 */
[----:B--2---:R-:W-:-:S03]  /*5510*/  FSEL R39, R39, -INF , P6 ;  /* 0xff80000027277808 */ /* 0x004fc60003000000 */
[----:B------:R-:W2:Y:S04]  /*5520*/  SHFL.BFLY PT, R4, R3, 0x2, 0x1f ;  /* 0x0c401f0003047f89 */ /* 0x000ea800000e0000 */
[----:B------:R-:W4:Y:S01]  /*5530*/  MUFU.TANH R31, R31 ;  /* 0x0000001f001f7308 */ /* 0x000f220000002400 */
[----:B---3--:R-:W-:Y:S02]  /*5540*/  FSEL R26, R26, -INF , P5 ;  /* 0xff8000001a1a7808 */ /* 0x008fe40002800000 */
[----:B-1----:R-:W-:Y:S02]  /*5550*/  FSEL R30, R30, -INF , P3 ;  /* 0xff8000001e1e7808 */ /* 0x002fe40001800000 */
[----:B----4-:R-:W-:Y:S02]  /*5560*/  FSEL R31, R31, -INF , P2 ;  /* 0xff8000001f1f7808 */ /* 0x010fe40001000000 */
[----:B--2---:R-:W-:-:S02]  /*5570*/  FMNMX.FTZ R38, R3, R4, !PT ;  /* 0x0000000403267209 */ /* 0x004fc40007810000 */
[----:B------:R1:W2:Y:S03]  /*5580*/  MUFU.TANH R3, R27 ;  /* 0x0000001b00037308 */ /* 0x0002a60000002400 */
[----:B------:R-:W3:Y:S02]  /*5590*/  SHFL.BFLY PT, R51, R38, 0x1, 0x1f ;  /* 0x0c201f0026337f89 */ /* 0x000ee400000e0000 */
[----:B---3--:R-:W-:-:S04]  /*55a0*/  FMNMX.FTZ R4, R38, R51, !PT ;  /* 0x0000003326047209 */ /* 0x008fc80007810000 */
[C---:B------:R-:W-:Y:S01]  /*55b0*/  FSETP.NEU.FTZ.AND P0, PT, R4.reuse, -INF , PT ;  /* 0xff8000000400780b */ /* 0x040fe20003f1d000 */
[----:B------:R-:W-:-:S05]  /*55c0*/  FMUL.FTZ R51, R4, UR10 ;  /* 0x0000000a04337c20 */ /* 0x000fca0008410000 */
[----:B------:R-:W-:Y:S02]  /*55d0*/  FSEL R55, R51, RZ, P0 ;  /* 0x000000ff33377208 */ /* 0x000fe40000000000 */
[----:B------:R-:W-:Y:S02]  /*55e0*/  FMNMX.FTZ R51, R2, R13, !PT ;  /* 0x0000000d02337209 */ /* 0x000fe40007810000 */
[----:B------:R-:W-:Y:S01]  /*55f0*/  ISETP.NE.AND P0, PT, R64, RZ, PT ;  /* 0x000000ff4000720c */ /* 0x000fe20003f05270 */
[--C-:B------:R-:W-:Y:S01]  /*5600*/  FFMA.FTZ R208, R56, UR10, -R55.reuse ;  /* 0x0000000a38d07c23 */ /* 0x100fe20008010837 */
[----:B------:R-:W-:Y:S01]  /*5610*/  FMNMX.FTZ R38, R12, R51, !PT ;  /* 0x000000330c267209 */ /* 0x000fe20007810000 */
[--C-:B------:R-:W-:Y:S01]  /*5620*/  FFMA.FTZ R57, R57, UR10, -R55.reuse ;  /* 0x0000000a39397c23 */ /* 0x100fe20008010837 */
[--C-:B------:R-:W-:Y:S01]  /*5630*/  FFMA.FTZ R37, R37, UR10, -R55.reuse ;  /* 0x0000000a25257c23 */ /* 0x100fe20008010837 */
[--C-:B------:R-:W-:Y:S01]  /*5640*/  FFMA.FTZ R210, R60, UR10, -R55.reuse ;  /* 0x0000000a3cd27c23 */ /* 0x100fe20008010837 */
[----:B------:R-:W-:Y:S01]  /*5650*/  FMNMX.FTZ R51, R15, R38, !PT ;  /* 0x000000260f337209 */ /* 0x000fe20007810000 */
[----:B------:R-:W-:Y:S01]  /*5660*/  MUFU.EX2 R208, R208 ;  /* 0x000000d000d07308 */ /* 0x000fe20000000800 */
[--C-:B------:R-:W-:Y:S01]  /*5670*/  FFMA.FTZ R61, R61, UR10, -R55.reuse ;  /* 0x0000000a3d3d7c23 */ /* 0x100fe20008010837 */
        /* <DEDUP_REMOVED lines=13> */
[----:B-1----:R-:W-:Y:S01]  /*5750*/  FMNMX.FTZ R27, R33, R38, !PT ;  /* 0x00000026211b7209 */ /* 0x002fe20007810000 */
[----:B------:R-:W-:Y:S01]  /*5760*/  MUFU.EX2 R210, R210 ;  /* 0x000000d200d27308 */ /* 0x000fe20000000800 */
[--C-:B------:R-:W-:Y:S01]  /*5770*/  FFMA.FTZ R54, R54, UR10, -R55.reuse ;  /* 0x0000000a36367c23 */ /* 0x100fe20008010837 */
[--C-:B------:R-:W-:Y:S01]  /*5780*/  FFMA.FTZ R47, R47, UR10, -R55.reuse ;  /* 0x0000000a2f2f7c23 */ /* 0x100fe20008010837 */
[----:B------:R-:W-:Y:S01]  /*5790*/  FMNMX.FTZ R27, R24, R27, !PT ;  /* 0x0000001b181b7209 */ /* 0x000fe20007810000 */
[--C-:B------:R-:W-:Y:S01]  /*57a0*/  FFMA.FTZ R48, R48, UR10, -R55.reuse ;  /* 0x0000000a30307c23 */ /* 0x100fe20008010837 */
[--C-:B------:R-:W-:Y:S01]  /*57b0*/  FFMA.FTZ R41, R41, UR10, -R55.reuse ;  /* 0x0000000a29297c23 */ /* 0x100fe20008010837 */
[----:B------:R-:W-:Y:S01]  /*57c0*/  FFMA.FTZ R50, R50, UR10, -R55 ;  /* 0x0000000a32327c23 */ /* 0x000fe20008010837 */
[----:B------:R-:W-:Y:S01]  /*57d0*/  FMNMX.FTZ R38, R34, R27, !PT ;  /* 0x0000001b22267209 */ /* 0x000fe20007810000 */
[----:B------:R-:W-:Y:S01]  /*57e0*/  MUFU.EX2 R61, R61 ;  /* 0x0000003d003d7308 */ /* 0x000fe20000000800 */
[----:B------:R-:W-:-:S02]  /*57f0*/  IMAD.MOV.U32 R64, RZ, RZ, R151 ;  /* 0x000000ffff407224 */ /* 0x000fc400078e0097 */
[----:B------:R-:W-:Y:S01]  /*5800*/  FMNMX.FTZ R51, R25, R38, !PT ;  /* 0x0000002619337209 */ /* 0x000fe20007810000 */
[----:B------:R-:W-:-:S03]  /*5810*/  IMAD.MOV.U32 R60, RZ, RZ, R151 ;  /* 0x000000ffff3c7224 */ /* 0x000fc600078e0097 */
[----:B------:R-:W-:Y:S01]  /*5820*/  FMNMX.FTZ R38, R28, R51, !PT ;  /* 0x000000331c267209 */ /* 0x000fe20007810000 */
[----:B------:R-:W-:Y:S03]  /*5830*/  MUFU.EX2 R27, R57 ;  /* 0x00000039001b7308 */ /* 0x000fe60000000800 */
[----:B------:R-:W-:-:S04]  /*5840*/  FMNMX.FTZ R38, R29, R38, !PT ;  /* 0x000000261d267209 */ /* 0x000fc80007810000 */
[----:B------:R-:W-:Y:S01]  /*5850*/  FMNMX.FTZ R51, R35, R38, !PT ;  /* 0x0000002623337209 */ /* 0x000fe20007810000 */
[----:B------:R-:W-:Y:S03]  /*5860*/  MUFU.EX2 R58, R58 ;  /* 0x0000003a003a7308 */ /* 0x000fe60000000800 */
[----:B------:R-:W-:-:S04]  /*5870*/  FMNMX.FTZ R38, R36, R51, !PT ;  /* 0x0000003324267209 */ /* 0x000fc80007810000 */
[----:B------:R-:W-:Y:S01]  /*5880*/  FMNMX.FTZ R51, R39, R38, !PT ;  /* 0x0000002627337209 */ /* 0x000fe20007810000 */
[----:B------:R-:W1:Y:S01]  /*5890*/  MUFU.EX2 R49, R49 ;  /* 0x0000003100317308 */ /* 0x000e620000000800 */
[----:B--2---:R-:W-:Y:S02]  /*58a0*/  FSEL R38, R3, -INF , P4 ;  /* 0xff80000003267808 */ /* 0x004fe40002000000 */
[----:B------:R-:W-:-:S04]  /*58b0*/  FMNMX.FTZ R51, R26, R51, !PT ;  /* 0x000000331a337209 */ /* 0x000fc80007810000 */
[----:B------:R-:W-:Y:S01]  /*58c0*/  FMNMX.FTZ R51, R38, R51, !PT ;  /* 0x0000003326337209 */ /* 0x000fe20007810000 */
[----:B------:R-:W-:Y:S03]  /*58d0*/  MUFU.EX2 R200, R43 ;  /* 0x0000002b00c87308 */ /* 0x000fe60000000800 */
[----:B------:R-:W-:Y:S01]  /*58e0*/  FMNMX.FTZ R56, R30, R51, !PT ;  /* 0x000000331e387209 */ /* 0x000fe20007810000 */
[----:B------:R-:W-:-:S03]  /*58f0*/  FFMA.FTZ R51, R42, UR10, -R55 ;  /* 0x0000000a2a337c23 */ /* 0x000fc60008010837 */
[----:B------:R-:W-:Y:S01]  /*5900*/  FMNMX.FTZ R56, R31, R56, !PT ;  /* 0x000000381f387209 */ /* 0x000fe20007810000 */
[----:B------:R-:W-:Y:S01]  /*5910*/  MUFU.EX2 R52, R52 ;  /* 0x0000003400347308 */ /* 0x000fe20000000800 */
[----:B-1----:R-:W-:-:S03]  /*5920*/  F2FP.F16.F32.PACK_AB R204, R49, R58 ;  /* 0x0000003a31cc723e */ /* 0x002fc600000000ff */
[----:B------:R-:W1:Y:S04]  /*5930*/  SHFL.BFLY PT, R3, R56, 0x2, 0x1f ;  /* 0x0c401f0038037f89 */ /* 0x000e6800000e0000 */
[----:B------:R-:W-:Y:S08]  /*5940*/  MUFU.EX2 R43, R40 ;  /* 0x00000028002b7308 */ /* 0x000ff00000000800 */
[----:B------:R-:W2:Y:S08]  /*5950*/  MUFU.EX2 R53, R53 ;  /* 0x0000003500357308 */ /* 0x000eb00000000800 */
[----:B------:R-:W-:Y:S01]  /*5960*/  MUFU.EX2 R51, R51 ;  /* 0x0000003300337308 */ /* 0x000fe20000000800 */
[----:B-1----:R-:W-:Y:S01]  /*5970*/  FMNMX.FTZ R42, R56, R3, !PT ;  /* 0x00000003382a7209 */ /* 0x002fe20007810000 */
[----:B------:R-:W-:-:S06]  /*5980*/  IMAD.MOV.U32 R56, RZ, RZ, R151 ;  /* 0x000000ffff387224 */ /* 0x000fcc00078e0097 */
[----:B------:R-:W-:Y:S01]  /*5990*/  MUFU.EX2 R44, R44 ;  /* 0x0000002c002c7308 */ /* 0x000fe20000000800 */
[----:B------:R-:W1:Y:S01]  /*59a0*/  SHFL.BFLY PT, R3, R42, 0x1, 0x1f ;  /* 0x0c201f002a037f89 */ /* 0x000e6200000e0000 */
[----:B--2---:R-:W-:-:S06]  /*59b0*/  F2FP.F16.F32.PACK_AB R206, R53, R52 ;  /* 0x0000003435ce723e */ /* 0x004fcc00000000ff */
[----:B------:R-:W2:Y:S08]  /*59c0*/  MUFU.EX2 R45, R45 ;  /* 0x0000002d002d7308 */ /* 0x000eb00000000800 */
[----:B------:R-:W-:Y:S08]  /*59d0*/  MUFU.EX2 R46, R46 ;  /* 0x0000002e002e7308 */ /* 0x000ff00000000800 */
[----:B------:R3:W-:Y:S01]  /*59e0*/  MUFU.EX2 R57, R54 ;  /* 0x0000003600397308 */ /* 0x0007e20000000800 */
[----:B-1----:R-:W-:-:S02]  /*59f0*/  FMNMX.FTZ R3, R42, R3, !PT ;  /* 0x000000032a037209 */ /* 0x002fc40007810000 */
[----:B--2---:R-:W-:Y:S02]  /*5a00*/  F2FP.F16.F32.PACK_AB R202, R45, R44 ;  /* 0x0000002c2dca723e */ /* 0x004fe400000000ff */
[C---:B------:R-:W-:Y:S01]  /*5a10*/  FSETP.NEU.FTZ.AND P2, PT, R3.reuse, -INF , PT ;  /* 0xff8000000300780b */ /* 0x040fe20003f5d000 */
[----:B------:R-:W-:Y:S02]  /*5a20*/  FMUL.FTZ R42, R3, UR10 ;  /* 0x0000000a032a7c20 */ /* 0x000fe40008410000 */
[----:B------:R-:W-:Y:S01]  /*5a30*/  MUFU.EX2 R47, R47 ;  /* 0x0000002f002f7308 */ /* 0x000fe20000000800 */
[----:B---3--:R-:W-:Y:S02]  /*5a40*/  IMAD.MOV.U32 R54, RZ, RZ, R151 ;  /* 0x000000ffff367224 */ /* 0x008fe400078e0097 */
[----:B------:R-:W-:Y:S02]  /*5a50*/  FSEL R37, R42, RZ, P2 ;  /* 0x000000ff2a257208 */ /* 0x000fe40001000000 */
[----:B------:R-:W-:-:S03]  /*5a60*/  PLOP3.LUT P2, PT, PT, PT, UP0, 0x80, 0x0 ;  /* 0x000000000000781c */ /* 0x000fc60003f4f008 */
[--C-:B------:R-:W-:Y:S01]  /*5a70*/  FFMA.FTZ R2, R2, UR10, -R37.reuse ;  /* 0x0000000a02027c23 */ /* 0x100fe20008010825 */
[--C-:B------:R-:W-:Y:S01]  /*5a80*/  FFMA.FTZ R13, R13, UR10, -R37.reuse ;  /* 0x0000000a0d0d7c23 */ /* 0x100fe20008010825 */
[--C-:B------:R-:W-:Y:S01]  /*5a90*/  FFMA.FTZ R12, R12, UR10, -R37.reuse ;  /* 0x0000000a0c0c7c23 */ /* 0x100fe20008010825 */
[--C-:B------:R-:W-:Y:S01]  /*5aa0*/  FFMA.FTZ R15, R15, UR10, -R37.reuse ;  /* 0x0000000a0f0f7c23 */ /* 0x100fe20008010825 */
[--C-:B------:R-:W-:Y:S01]  /*5ab0*/  FFMA.FTZ R20, R20, UR10, -R37.reuse ;  /* 0x0000000a14147c23 */ /* 0x100fe20008010825 */
[----:B------:R1:W-:Y:S01]  /*5ac0*/  MUFU.EX2 R209, R13 ;  /* 0x0000000d00d17308 */ /* 0x0003e20000000800 */
[--C-:B------:R-:W-:Y:S01]  /*5ad0*/  FFMA.FTZ R21, R21, UR10, -R37.reuse ;  /* 0x0000000a15157c23 */ /* 0x100fe20008010825 */
[--C-:B------:R-:W-:Y:S01]  /*5ae0*/  FFMA.FTZ R32, R32, UR10, -R37.reuse ;  /* 0x0000000a20207c23 */ /* 0x100fe20008010825 */
[--C-:B------:R-:W-:Y:S01]  /*5af0*/  FFMA.FTZ R33, R33, UR10, -R37.reuse ;  /* 0x0000000a21217c23 */ /* 0x100fe20008010825 */
[--C-:B------:R-:W-:Y:S01]  /*5b00*/  FFMA.FTZ R24, R24, UR10, -R37.reuse ;  /* 0x0000000a18187c23 */ /* 0x100fe20008010825 */
[--C-:B------:R-:W-:Y:S01]  /*5b10*/  FFMA.FTZ R34, R34, UR10, -R37.reuse ;  /* 0x0000000a22227c23 */ /* 0x100fe20008010825 */
[--C-:B------:R-:W-:Y:S01]  /*5b20*/  FFMA.FTZ R25, R25, UR10, -R37.reuse ;  /* 0x0000000a19197c23 */ /* 0x100fe20008010825 */
[----:B------:R-:W-:Y:S01]  /*5b30*/  FFMA.FTZ R28, R28, UR10, -R37 ;  /* 0x0000000a1c1c7c23 */ /* 0x000fe20008010825 */
[----:B------:R-:W2:Y:S01]  /*5b40*/  MUFU.EX2 R2, R2 ;  /* 0x0000000200027308 */ /* 0x000ea20000000800 */
[----:B-1----:R-:W-:Y:S01]  /*5b50*/  FADD.FTZ R13, R208, R27 ;  /* 0x0000001bd00d7221 */ /* 0x002fe20000010000 */
[--C-:B------:R-:W-:Y:S01]  /*5b60*/  FFMA.FTZ R29, R29, UR10, -R37.reuse ;  /* 0x0000000a1d1d7c23 */ /* 0x100fe20008010825 */
[--C-:B------:R-:W-:Y:S01]  /*5b70*/  FFMA.FTZ R35, R35, UR10, -R37.reuse ;  /* 0x0000000a23237c23 */ /* 0x100fe20008010825 */
[----:B------:R-:W-:Y:S01]  /*5b80*/  FFMA.FTZ R36, R36, UR10, -R37 ;  /* 0x0000000a24247c23 */ /* 0x000fe20008010825 */
[----:B------:R-:W-:Y:S01]  /*5b90*/  FADD.FTZ R40, R210, R13 ;  /* 0x0000000dd2287221 */ /* 0x000fe20000010000 */
[--C-:B------:R-:W-:Y:S01]  /*5ba0*/  FFMA.FTZ R39, R39, UR10, -R37.reuse ;  /* 0x0000000a27277c23 */ /* 0x100fe20008010825 */
[--C-:B------:R-:W-:Y:S01]  /*5bb0*/  FFMA.FTZ R26, R26, UR10, -R37.reuse ;  /* 0x0000000a1a1a7c23 */ /* 0x100fe20008010825 */
[----:B------:R-:W1:Y:S01]  /*5bc0*/  MUFU.EX2 R12, R12 ;  /* 0x0000000c000c7308 */ /* 0x000e620000000800 */
[----:B------:R-:W-:Y:S01]  /*5bd0*/  FADD.FTZ R13, R61, R40 ;  /* 0x000000283d0d7221 */ /* 0x000fe20000010000 */
[----:B------:R-:W-:Y:S01]  /*5be0*/  F2FP.F16.F32.PACK_AB R208, R27, R208 ;  /* 0x000000d01bd0723e */ /* 0x000fe200000000ff */
[--C-:B------:R-:W-:Y:S01]  /*5bf0*/  FFMA.FTZ R38, R38, UR10, -R37.reuse ;  /* 0x0000000a26267c23 */ /* 0x100fe20008010825 */
[----:B------:R-:W-:Y:S01]  /*5c00*/  FFMA.FTZ R30, R30, UR10, -R37 ;  /* 0x0000000a1e1e7c23 */ /* 0x000fe20008010825 */
[----:B------:R-:W-:Y:S01]  /*5c10*/  FADD.FTZ R40, R58, R13 ;  /* 0x0000000d3a287221 */ /* 0x000fe20000010000 */
[----:B------:R-:W-:Y:S01]  /*5c20*/  FFMA.FTZ R31, R31, UR10, -R37 ;  /* 0x0000000a1f1f7c23 */ /* 0x000fe20008010825 */
[----:B------:R-:W-:Y:S01]  /*5c30*/  F2FP.F16.F32.PACK_AB R210, R61, R210 ;  /* 0x000000d23dd2723e */ /* 0x000fe200000000ff */
[----:B------:R-:W3:Y:S01]  /*5c40*/  MUFU.EX2 R15, R15 ;  /* 0x0000000f000f7308 */ /* 0x000ee20000000800 */
[----:B--2---:R-:W-:Y:S01]  /*5c50*/  FADD.FTZ R13, R2, R209 ;  /* 0x000000d1020d7221 */ /* 0x004fe20000010000 */
[----:B------:R-:W-:Y:S01]  /*5c60*/  FADD.FTZ R55, R49, R40 ;  /* 0x0000002831377221 */ /* 0x000fe20000010000 */
[----:B------:R-:W-:Y:S01]  /*5c70*/  F2FP.F16.F32.PACK_AB R196, R57, R46 ;  /* 0x0000002e39c4723e */ /* 0x000fe200000000ff */
[----:B------:R-:W-:Y:S01]  /*5c80*/  IMAD.MOV.U32 R61, RZ, RZ, R151 ;  /* 0x000000ffff3d7224 */ /* 0x000fe200078e0097 */
[----:B------:R-:W-:Y:S01]  /*5c90*/  F2FP.F16.F32.PACK_AB R209, R209, R2 ;  /* 0x00000002d1d1723e */ /* 0x000fe200000000ff */
[----:B------:R-:W-:Y:S01]  /*5ca0*/  FADD.FTZ R42, R52, R55 ;  /* 0x00000037342a7221 */ /* 0x000fe20000010000 */
[----:B------:R-:W-:Y:S01]  /*5cb0*/  IMAD.MOV.U32 R2, RZ, RZ, 0x3f800000 ;  /* 0x3f800000ff027424 */ /* 0x000fe200078e00ff */
[----:B------:R-:W2:Y:S01]  /*5cc0*/  MUFU.EX2 R20, R20 ;  /* 0x0000001400147308 */ /* 0x000ea20000000800 */
[----:B-1----:R-:W-:Y:S01]  /*5cd0*/  FADD.FTZ R40, R12, R13 ;  /* 0x0000000d0c287221 */ /* 0x002fe20000010000 */
[----:B------:R-:W-:Y:S01]  /*5ce0*/  FADD.FTZ R42, R53, R42 ;  /* 0x0000002a352a7221 */ /* 0x000fe20000010000 */
[----:B------:R-:W-:-:S02]  /*5cf0*/  IMAD.MOV.U32 R58, RZ, RZ, R151 ;  /* 0x000000ffff3a7224 */ /* 0x000fc400078e0097 */
[--C-:B------:R-:W-:Y:S02]  /*5d00*/  IMAD.MOV.U32 R53, RZ, RZ, R151.reuse ;  /* 0x000000ffff357224 */ /* 0x100fe400078e0097 */
[----:B------:R-:W-:Y:S01]  /*5d10*/  FADD.FTZ R55, R51, R42 ;  /* 0x0000002a33377221 */ /* 0x000fe20000010000 */
[----:B------:R-:W-:Y:S01]  /*5d20*/  IMAD.MOV.U32 R52, RZ, RZ, R151 ;  /* 0x000000ffff347224 */ /* 0x000fe200078e0097 */
[----:B------:R-:W1:Y:S01]  /*5d30*/  MUFU.EX2 R21, R21 ;  /* 0x0000001500157308 */ /* 0x000e620000000800 */
[C---:B---3--:R-:W-:Y:S01]  /*5d40*/  FADD.FTZ R13, R15.reuse, R40 ;  /* 0x000000280f0d7221 */ /* 0x048fe20000010000 */
[C---:B------:R-:W-:Y:S01]  /*5d50*/  FADD.FTZ R55, R200.reuse, R55 ;  /* 0x00000037c8377221 */ /* 0x040fe20000010000 */
[----:B------:R-:W-:Y:S01]  /*5d60*/  F2FP.F16.F32.PACK_AB R211, R15, R12 ;  /* 0x0000000c0fd3723e */ /* 0x000fe200000000ff */
[----:B------:R-:W-:Y:S01]  /*5d70*/  IMAD.MOV.U32 R49, RZ, RZ, R151 ;  /* 0x000000ffff317224 */ /* 0x000fe200078e0097 */
[----:B------:R-:W-:Y:S01]  /*5d80*/  F2FP.F16.F32.PACK_AB R200, R200, R51 ;  /* 0x00000033c8c8723e */ /* 0x000fe200000000ff */
[----:B0-----:R-:W-:Y:S01]  /*5d90*/  FADD.FTZ R0, R44, R55 ;  /* 0x000000372c007221 */ /* 0x001fe20000010000 */
[----:B------:R-:W-:Y:S01]  /*5da0*/  IMAD.MOV.U32 R55, RZ, RZ, R151 ;  /* 0x000000ffff377224 */ /* 0x000fe200078e0097 */
[----:B------:R-:W0:Y:S01]  /*5db0*/  MUFU.EX2 R32, R32 ;  /* 0x0000002000207308 */ /* 0x000e220000000800 */
[----:B--2---:R-:W-:Y:S01]  /*5dc0*/  FADD.FTZ R40, R20, R13 ;  /* 0x0000000d14287221 */ /* 0x004fe20000010000 */
[----:B------:R-:W-:-:S02]  /*5dd0*/  IMAD.MOV.U32 R51, RZ, RZ, R151 ;  /* 0x000000ffff337224 */ /* 0x000fc400078e0097 */
[--C-:B------:R-:W-:Y:S02]  /*5de0*/  IMAD.MOV.U32 R44, RZ, RZ, R151.reuse ;  /* 0x000000ffff2c7224 */ /* 0x100fe400078e0097 */
[--C-:B------:R-:W-:Y:S02]  /*5df0*/  IMAD.MOV.U32 R42, RZ, RZ, R151.reuse ;  /* 0x000000ffff2a7224 */ /* 0x100fe400078e0097 */
[----:B------:R-:W2:Y:S01]  /*5e00*/  MUFU.EX2 R33, R33 ;  /* 0x0000002100217308 */ /* 0x000ea20000000800 */
[C---:B-1----:R-:W-:Y:S01]  /*5e10*/  FADD.FTZ R13, R21.reuse, R40 ;  /* 0x00000028150d7221 */ /* 0x042fe20000010000 */
[----:B------:R-:W-:Y:S01]  /*5e20*/  F2FP.F16.F32.PACK_AB R205, R21, R20 ;  /* 0x0000001415cd723e */ /* 0x000fe200000000ff */
[----:B------:R-:W-:-:S05]  /*5e30*/  IMAD.MOV.U32 R37, RZ, RZ, R151 ;  /* 0x000000ffff257224 */ /* 0x000fca00078e0097 */
[----:B------:R-:W1:Y:S01]  /*5e40*/  MUFU.EX2 R24, R24 ;  /* 0x0000001800187308 */ /* 0x000e620000000800 */
[----:B0-----:R-:W-:-:S07]  /*5e50*/  FADD.FTZ R40, R32, R13 ;  /* 0x0000000d20287221 */ /* 0x001fce0000010000 */
[----:B------:R-:W-:Y:S01]  /*5e60*/  MUFU.EX2 R201, R34 ;  /* 0x0000002200c97308 */ /* 0x000fe20000000800 */
[C---:B--2---:R-:W-:Y:S01]  /*5e70*/  FADD.FTZ R13, R33.reuse, R40 ;  /* 0x00000028210d7221 */ /* 0x044fe20000010000 */
[----:B------:R-:W-:Y:S01]  /*5e80*/  F2FP.F16.F32.PACK_AB R207, R33, R32 ;  /* 0x0000002021cf723e */ /* 0x000fe200000000ff */
[--C-:B------:R-:W-:Y:S02]  /*5e90*/  IMAD.MOV.U32 R33, RZ, RZ, R151.reuse ;  /* 0x000000ffff217224 */ /* 0x100fe400078e0097 */
[----:B------:R-:W-:-:S03]  /*5ea0*/  IMAD.MOV.U32 R32, RZ, RZ, R151 ;  /* 0x000000ffff207224 */ /* 0x000fc600078e0097 */
[----:B------:R-:W-:Y:S08]  /*5eb0*/  MUFU.EX2 R25, R25 ;  /* 0x0000001900197308 */ /* 0x000ff00000000800 */
[----:B------:R-:W0:Y:S08]  /*5ec0*/  MUFU.EX2 R28, R28 ;  /* 0x0000001c001c7308 */ /* 0x000e300000000800 */
[----:B------:R2:W-:Y:S08]  /*5ed0*/  MUFU.EX2 R34, R35 ;  /* 0x0000002300227308 */ /* 0x0005f00000000800 */
[----:B------:R-:W3:Y:S01]  /*5ee0*/  MUFU.EX2 R29, R29 ;  /* 0x0000001d001d7308 */ /* 0x000ee20000000800 */
[----:B--2---:R-:W-:Y:S01]  /*5ef0*/  FADD.FTZ R35, R45, R0 ;  /* 0x000000002d237221 */ /* 0x004fe20000010000 */
[----:B-1----:R-:W-:Y:S01]  /*5f00*/  FADD.FTZ R0, R24, R13 ;  /* 0x0000000d18007221 */ /* 0x002fe20000010000 */
[----:B0-----:R-:W-:Y:S01]  /*5f10*/  F2FP.F16.F32.PACK_AB R203, R28, R25 ;  /* 0x000000191ccb723e */ /* 0x001fe200000000ff */
[----:B------:R-:W-:-:S02]  /*5f20*/  IMAD.MOV.U32 R45, RZ, RZ, R151 ;  /* 0x000000ffff2d7224 */ /* 0x000fc400078e0097 */
[----:B------:R-:W-:Y:S01]  /*5f30*/  FADD.FTZ R40, R46, R35 ;  /* 0x000000232e287221 */ /* 0x000fe20000010000 */
[C---:B------:R-:W-:Y:S01]  /*5f40*/  FADD.FTZ R0, R201.reuse, R0 ;  /* 0x00000000c9007221 */ /* 0x040fe20000010000 */
[----:B------:R-:W-:Y:S01]  /*5f50*/  F2FP.F16.F32.PACK_AB R201, R201, R24 ;  /* 0x00000018c9c9723e */ /* 0x000fe200000000ff */
[----:B------:R-:W0:Y:S01]  /*5f60*/  MUFU.EX2 R48, R48 ;  /* 0x0000003000307308 */ /* 0x000e220000000800 */
[----:B------:R-:W-:Y:S01]  /*5f70*/  FADD.FTZ R40, R57, R40 ;  /* 0x0000002839287221 */ /* 0x000fe20000010000 */
[----:B------:R-:W-:Y:S01]  /*5f80*/  FADD.FTZ R13, R25, R0 ;  /* 0x00000000190d7221 */ /* 0x000fe20000010000 */
[----:B------:R-:W-:Y:S02]  /*5f90*/  IMAD.MOV.U32 R57, RZ, RZ, R151 ;  /* 0x000000ffff397224 */ /* 0x000fe400078e0097 */
[----:B------:R-:W-:Y:S01]  /*5fa0*/  FADD.FTZ R27, R47, R40 ;  /* 0x000000282f1b7221 */ /* 0x000fe20000010000 */
[----:B------:R-:W-:Y:S01]  /*5fb0*/  FADD.FTZ R0, R28, R13 ;  /* 0x0000000d1c007221 */ /* 0x000fe20000010000 */
[----:B------:R-:W-:Y:S01]  /*5fc0*/  IMAD.MOV.U32 R46, RZ, RZ, R151 ;  /* 0x000000ffff2e7224 */ /* 0x000fe200078e0097 */
[----:B------:R-:W-:Y:S01]  /*5fd0*/  MUFU.EX2 R36, R36 ;  /* 0x0000002400247308 */ /* 0x000fe20000000800 */
[C---:B------:R-:W-:Y:S01]  /*5fe0*/  FADD.FTZ R27, R198.reuse, R27 ;  /* 0x0000001bc61b7221 */ /* 0x040fe20000010000 */
[----:B---3--:R-:W-:Y:S01]  /*5ff0*/  FADD.FTZ R13, R29, R0 ;  /* 0x000000001d0d7221 */ /* 0x008fe20000010000 */
[----:B------:R-:W-:Y:S01]  /*6000*/  F2FP.F16.F32.PACK_AB R198, R198, R47 ;  /* 0x0000002fc6c6723e */ /* 0x000fe200000000ff */
[----:B------:R-:W-:Y:S01]  /*6010*/  IMAD.MOV.U32 R47, RZ, RZ, R151 ;  /* 0x000000ffff2f7224 */ /* 0x000fe200078e0097 */
[C---:B------:R-:W-:Y:S01]  /*6020*/  F2FP.F16.F32.PACK_AB R197, R34.reuse, R29 ;  /* 0x0000001d22c5723e */ /* 0x040fe200000000ff */
[----:B------:R-:W-:Y:S01]  /*6030*/  FADD.FTZ R13, R34, R13 ;  /* 0x0000000d220d7221 */ /* 0x000fe20000010000 */
[----:B------:R-:W-:Y:S01]  /*6040*/  IMAD.MOV.U32 R40, RZ, RZ, R151 ;  /* 0x000000ffff287224 */ /* 0x000fe200078e0097 */
[----:B------:R-:W1:Y:S01]  /*6050*/  MUFU.EX2 R39, R39 ;  /* 0x0000002700277308 */ /* 0x000e620000000800 */
[----:B0-----:R-:W-:Y:S01]  /*6060*/  FADD.FTZ R0, R48, R27 ;  /* 0x0000001b30007221 */ /* 0x001fe20000010000 */
[----:B------:R-:W-:Y:S01]  /*6070*/  F2FP.F16.F32.PACK_AB R192, R43, R48 ;  /* 0x000000302bc0723e */ /* 0x000fe200000000ff */
[----:B------:R-:W-:-:S02]  /*6080*/  IMAD.MOV.U32 R48, RZ, RZ, R151 ;  /* 0x000000ffff307224 */ /* 0x000fc400078e0097 */
[--C-:B------:R-:W-:Y:S02]  /*6090*/  IMAD.MOV.U32 R35, RZ, RZ, R151.reuse ;  /* 0x000000ffff237224 */ /* 0x100fe400078e0097 */
[--C-:B------:R-:W-:Y:S01]  /*60a0*/  IMAD.MOV.U32 R34, RZ, RZ, R151.reuse ;  /* 0x000000ffff227224 */ /* 0x100fe200078e0097 */
[----:B------:R-:W0:Y:S01]  /*60b0*/  MUFU.EX2 R26, R26 ;  /* 0x0000001a001a7308 */ /* 0x000e220000000800 */
[--C-:B------:R-:W-:Y:S02]  /*60c0*/  IMAD.MOV.U32 R29, RZ, RZ, R151.reuse ;  /* 0x000000ffff1d7224 */ /* 0x100fe400078e0097 */
[--C-:B------:R-:W-:Y:S02]  /*60d0*/  IMAD.MOV.U32 R28, RZ, RZ, R151.reuse ;  /* 0x000000ffff1c7224 */ /* 0x100fe400078e0097 */
[--C-:B------:R-:W-:Y:S02]  /*60e0*/  IMAD.MOV.U32 R25, RZ, RZ, R151.reuse ;  /* 0x000000ffff197224 */ /* 0x100fe400078e0097 */
[----:B------:R-:W-:Y:S01]  /*60f0*/  IMAD.MOV.U32 R24, RZ, RZ, R151 ;  /* 0x000000ffff187224 */ /* 0x000fe200078e0097 */
[----:B------:R2:W3:Y:S01]  /*6100*/  MUFU.EX2 R193, R38 ;  /* 0x0000002600c17308 */ /* 0x0004e20000000800 */
[----:B-1----:R-:W-:-:S07]  /*6110*/  F2FP.F16.F32.PACK_AB R199, R39, R36 ;  /* 0x0000002427c7723e */ /* 0x002fce00000000ff */
[----:B------:R-:W1:Y:S01]  /*6120*/  MUFU.EX2 R41, R41 ;  /* 0x0000002900297308 */ /* 0x000e620000000800 */
[----:B--2---:R-:W-:Y:S01]  /*6130*/  FADD.FTZ R38, R43, R0 ;  /* 0x000000002b267221 */ /* 0x004fe20000010000 */
[----:B------:R-:W-:Y:S01]  /*6140*/  FADD.FTZ R0, R36, R13 ;  /* 0x0000000d24007221 */ /* 0x000fe20000010000 */
[--C-:B------:R-:W-:Y:S02]  /*6150*/  IMAD.MOV.U32 R43, RZ, RZ, R151.reuse ;  /* 0x000000ffff2b7224 */ /* 0x100fe400078e0097 */
[--C-:B------:R-:W-:Y:S02]  /*6160*/  IMAD.MOV.U32 R36, RZ, RZ, R151.reuse ;  /* 0x000000ffff247224 */ /* 0x100fe400078e0097 */
[----:B------:R-:W-:Y:S01]  /*6170*/  FADD.FTZ R27, R39, R0 ;  /* 0x00000000271b7221 */ /* 0x000fe20000010000 */
[----:B------:R-:W-:Y:S01]  /*6180*/  IMAD.MOV.U32 R39, RZ, RZ, R151 ;  /* 0x000000ffff277224 */ /* 0x000fe200078e0097 */
[----:B------:R-:W2:Y:S02]  /*6190*/  MUFU.EX2 R30, R30 ;  /* 0x0000001e001e7308 */ /* 0x000ea40000000800 */
[----:B0-----:R-:W-:Y:S01]  /*61a0*/  FADD.FTZ R0, R26, R27 ;  /* 0x0000001b1a007221 */ /* 0x001fe20000010000 */
[----:B------:R-:W-:-:S03]  /*61b0*/  IMAD.MOV.U32 R27, RZ, RZ, R151 ;  /* 0x000000ffff1b7224 */ /* 0x000fc600078e0097 */
[C---:B---3--:R-:W-:Y:S01]  /*61c0*/  FADD.FTZ R15, R193.reuse, R0 ;  /* 0x00000000c10f7221 */ /* 0x048fe20000010000 */
[----:B------:R-:W-:Y:S01]  /*61d0*/  F2FP.F16.F32.PACK_AB R193, R193, R26 ;  /* 0x0000001ac1c1723e */ /* 0x000fe200000000ff */
[----:B------:R-:W0:Y:S01]  /*61e0*/  MUFU.EX2 R50, R50 ;  /* 0x0000003200327308 */ /* 0x000e220000000800 */
[----:B-1----:R-:W-:Y:S01]  /*61f0*/  FADD.FTZ R13, R41, R38 ;  /* 0x00000026290d7221 */ /* 0x002fe20000010000 */
[----:B------:R-:W-:Y:S02]  /*6200*/  IMAD.MOV.U32 R0, RZ, RZ, 0x3f800000 ;  /* 0x3f800000ff007424 */ /* 0x000fe400078e00ff */
[--C-:B------:R-:W-:Y:S02]  /*6210*/  IMAD.MOV.U32 R38, RZ, RZ, R151.reuse ;  /* 0x000000ffff267224 */ /* 0x100fe400078e0097 */
[----:B------:R-:W-:Y:S02]  /*6220*/  IMAD.MOV.U32 R26, RZ, RZ, R151 ;  /* 0x000000ffff1a7224 */ /* 0x000fe400078e0097 */
[----:B------:R-:W1:Y:S01]  /*6230*/  MUFU.EX2 R31, R31 ;  /* 0x0000001f001f7308 */ /* 0x000e620000000800 */
[----:B--2---:R-:W-:Y:S01]  /*6240*/  FADD.FTZ R12, R30, R15 ;  /* 0x0000000f1e0c7221 */ /* 0x004fe20000010000 */
[C---:B0-----:R-:W-:Y:S01]  /*6250*/  FADD.FTZ R13, R50.reuse, R13 ;  /* 0x0000000d320d7221 */ /* 0x041fe20000010000 */
[----:B------:R-:W-:Y:S01]  /*6260*/  F2FP.F16.F32.PACK_AB R194, R50, R41 ;  /* 0x0000002932c2723e */ /* 0x000fe200000000ff */
[----:B------:R-:W-:-:S02]  /*6270*/  IMAD.MOV.U32 R50, RZ, RZ, R151 ;  /* 0x000000ffff327224 */ /* 0x000fc400078e0097 */
[--C-:B------:R-:W-:Y:S02]  /*6280*/  IMAD.MOV.U32 R41, RZ, RZ, R151.reuse ;  /* 0x000000ffff297224 */ /* 0x100fe400078e0097 */
[C---:B-1----:R-:W-:Y:S01]  /*6290*/  FADD.FTZ R12, R31.reuse, R12 ;  /* 0x0000000c1f0c7221 */ /* 0x042fe20000010000 */
[----:B------:R-:W-:Y:S01]  /*62a0*/  F2FP.F16.F32.PACK_AB R195, R31, R30 ;  /* 0x0000001e1fc3723e */ /* 0x000fe200000000ff */
[--C-:B------:R-:W-:Y:S02]  /*62b0*/  IMAD.MOV.U32 R31, RZ, RZ, R151.reuse ;  /* 0x000000ffff1f7224 */ /* 0x100fe400078e0097 */
[----:B------:R-:W-:Y:S01]  /*62c0*/  IMAD.MOV.U32 R30, RZ, RZ, R151 ;  /* 0x000000ffff1e7224 */ /* 0x000fe200078e0097 */
[----:B------:R-:W-:Y:S06]  /*62d0*/  @!P2 BRA `(.L_x_194) ;  /* 0x0000004000d4a947 */ /* 0x000fec0003800000 */
[----:B------:R-:W-:Y:S01]  /*62e0*/  R2UR UR60, R16 ;  /* 0x00000000103c72ca */ /* 0x000fe200000e0000 */
[----:B------:R-:W-:Y:S01]  /*62f0*/  IMAD.U32 R15, RZ, RZ, UR6 ;  /* 0x00000006ff0f7e24 */ /* 0x000fe2000f8e00ff */
[----:B------:R-:W-:Y:S01]  /*6300*/  CS2R R150, SRZ ;  /* 0x0000000000967805 */ /* 0x000fe2000001ff00 */
[----:B------:R-:W-:Y:S01]  /*6310*/  IMAD.MOV.U32 R20, RZ, RZ, R3 ;  /* 0x000000ffff147224 */ /* 0x000fe200078e0003 */
[----:B------:R-:W-:Y:S01]  /*6320*/  CS2R R146, SRZ ;  /* 0x0000000000927805 */ /* 0x000fe2000001ff00 */
[----:B------:R-:W-:Y:S01]  /*6330*/  IMAD.MOV.U32 R21, RZ, RZ, R4 ;  /* 0x000000ffff157224 */ /* 0x000fe200078e0004 */
[----:B------:R-:W-:Y:S01]  /*6340*/  CS2R R142, SRZ ;  /* 0x00000000008e7805 */ /* 0x000fe2000001ff00 */
[----:B------:R-:W-:Y:S01]  /*6350*/  IMAD.MOV.U32 R237, RZ, RZ, R17 ;  /* 0x000000ffffed7224 */ /* 0x000fe200078e0011 */
[----:B------:R-:W-:Y:S01]  /*6360*/  CS2R R138, SRZ ;  /* 0x00000000008a7805 */ /* 0x000fe2000001ff00 */
[----:B------:R-:W-:Y:S01]  /*6370*/  IMAD.MOV.U32 R0, RZ, RZ, 0x3f800000 ;  /* 0x3f800000ff007424 */ /* 0x000fe200078e00ff */
        /* <DEDUP_REMOVED lines=60> */
[----:B------:R-:W-:-:S06]  /*6740*/  ULDC UR7, c[0x0][0x9d8] ;  /* 0x0002760000077ab9 */ /* 0x000fcc0000000800 */
.L_x_203:
        /* <DEDUP_REMOVED lines=8> */
.L_x_195:
[----:B------:R-:W0:Y:S01]  /*67d0*/  S2UR UR11, SR_CgaCtaId ;  /* 0x00000000000b79c3 */ /* 0x000e220000008800 */
[----:B------:R-:W-:Y:S01]  /*67e0*/  UMOV UR10, 0x400 ;  /* 0x00000400000a7882 */ /* 0x000fe20000000000 */
[----:B------:R-:W-:Y:S01]  /*67f0*/  SHF.L.U32 R3, R17, 0x1f, RZ ;  /* 0x0000001f11037819 */ /* 0x000fe200000006ff */
[----:B0-----:R-:W-:-:S06]  /*6800*/  ULEA UR10, UR11, UR10, 0x18 ;  /* 0x0000000a0b0a7291 */ /* 0x001fcc000f8ec03f */
[----:B------:R-:W-:-:S05]  /*6810*/  IMAD.U32 R5, RZ, RZ, UR10 ;  /* 0x0000000aff057e24 */ /* 0x000fca000f8e00ff */
[----:B------:R-:W-:-:S13]  /*6820*/  R2UR UR61, R5 ;  /* 0x00000000053d72ca */ /* 0x000fda00000e0000 */
[----:B------:R-:W-:-:S09]  /*6830*/  ULEA UR61, UR6, UR61, 0x3 ;  /* 0x0000003d063d7291 */ /* 0x000fd2000f8e183f */
[----:B------:R0:W1:Y:S01]  /*6840*/  SYNCS.PHASECHK.TRANS64.TRYWAIT P2, [UR61+0x38830], R3 ;  /* 0x03883003ff0075a7 */ /* 0x000062000804017d */
[----:B------:R-:W-:Y:S05]  /*6850*/  @!P0 BRA `(.L_x_196) ;  /* 0x0000000000048947 */ /* 0x000fea0003800000 */
[----:B------:R-:W-:Y:S01]  /*6860*/  BPT.TRAP 0x1 ;  /* 0x000000040000795c */ /* 0x000fe20000300000 */
.L_x_196:
[----:B-1----:R-:W-:Y:S05]  /*6870*/  @P2 BRA `(.L_x_197) ;  /* 0x0000000000082947 */ /* 0x002fea0003800000 */
[----:B------:R-:W1:Y:S02]  /*6880*/  SYNCS.PHASECHK.TRANS64.TRYWAIT P2, [UR61+0x38830], R3 ;  /* 0x03883003ff0075a7 */ /* 0x000e64000804017d */
[----:B-1----:R-:W-:Y:S05]  /*6890*/  @!P2 BRA `(.L_x_198) ;  /* 0x000001140028a947 */ /* 0x002fea0003800000 */
.L_x_197:
[----:B------:R-:W-:Y:S01]  /*68a0*/  R2UR UR10, R14 ;  /* 0x000000000e0a72ca */ /* 0x000fe200000e0000 */
[----:B------:R-:W-:Y:S01]  /*68b0*/  WARPGROUP.ARRIVE ;  /* 0x00000000000079c5 */ /* 0x000fe20000000000 */
[----:B------:R-:W-:Y:S01]  /*68c0*/  R2UR UR6, R16 ;  /* 0x00000000100672ca */ /* 0x000fe200000e0000 */
[----:B------:R-:W-:Y:S01]  /*68d0*/  UMOV UR52, UR56 ;  /* 0x0000003800347c82 */ /* 0x000fe20008000000 */
[----:B------:R-:W-:Y:S01]  /*68e0*/  UMOV UR53, UR57 ;  /* 0x0000003900357c82 */ /* 0x000fe20008000000 */
[----:B------:R-:W-:Y:S01]  /*68f0*/  UMOV UR55, 0x40000040 ;  /* 0x4000004000377882 */ /* 0x000fe20000000000 */
[----:B------:R-:W-:Y:S01]  /*6900*/  UMOV UR59, 0x40000040 ;  /* 0x40000040003b7882 */ /* 0x000fe20000000000 */
[----:B------:R-:W-:Y:S01]  /*6910*/  R2UR UR18, R10 ;  /* 0x000000000a1272ca */ /* 0x000fe200000e0000 */
[----:B------:R-:W-:Y:S01]  /*6920*/  UMOV UR23, 0x40000040 ;  /* 0x4000004000177882 */ /* 0x000fe20000000000 */
[----:B------:R-:W-:Y:S01]  /*6930*/  R2UR UR19, R11 ;  /* 0x000000000b1372ca */ /* 0x000fe200000e0000 */
[----:B------:R-:W-:Y:S01]  /*6940*/  UMOV UR27, 0x40000040 ;  /* 0x40000040001b7882 */ /* 0x000fe20000000000 */
[----:B------:R-:W-:Y:S01]  /*6950*/  R2UR UR14, R8 ;  /* 0x00000000080e72ca */ /* 0x000fe200000e0000 */
[----:B------:R-:W-:Y:S01]  /*6960*/  UMOV UR31, 0x40000040 ;  /* 0x40000040001f7882 */ /* 0x000fe20000000000 */
[----:B------:R-:W-:Y:S01]  /*6970*/  R2UR UR15, R9 ;  /* 0x00000000090f72ca */ /* 0x000fe200000e0000 */
[----:B------:R-:W-:Y:S01]  /*6980*/  UMOV UR35, 0x40000040 ;  /* 0x4000004000237882 */ /* 0x000fe20000000000 */
[----:B------:R-:W-:Y:S01]  /*6990*/  UIMAD UR6, UR6, 0xa00, UR10 ;  /* 0x00000a00060678a4 */ /* 0x000fe2000f8e020a */
[-C--:B------:R-:W-:Y:S01]  /*69a0*/  FMUL.FTZ R24, R24, R2.reuse ;  /* 0x0000000218187220 */ /* 0x080fe20000410000 */
[----:B------:R-:W-:Y:S01]  /*69b0*/  UMOV UR39, 0x40000040 ;  /* 0x4000004000277882 */ /* 0x000fe20000000000 */
[----:B------:R-:W-:Y:S01]  /*69c0*/  UMOV UR43, 0x40000040 ;  /* 0x40000040002b7882 */ /* 0x000fe20000000000 */
[----:B------:R-:W-:Y:S01]  /*69d0*/  UIADD3 UR58, UR6, 0x80, URZ ;  /* 0x00000080063a7890 */ /* 0x000fe2000fffe03f */
[-C--:B------:R-:W-:Y:S01]  /*69e0*/  FMUL.FTZ R25, R25, R2.reuse ;  /* 0x0000000219197220 */ /* 0x080fe20000410000 */
[----:B------:R-:W-:Y:S01]  /*69f0*/  UIADD3 UR10, UR6, 0x180, URZ ;  /* 0x00000180060a7890 */ /* 0x000fe2000fffe03f */
[-C--:B------:R-:W-:Y:S01]  /*6a00*/  FMUL.FTZ R28, R28, R2.reuse ;  /* 0x000000021c1c7220 */ /* 0x080fe20000410000 */
[----:B------:R-:W-:Y:S01]  /*6a10*/  UMOV UR54, UR6 ;  /* 0x0000000600367c82 */ /* 0x000fe20008000000 */
[----:B------:R-:W-:Y:S01]  /*6a20*/  UIADD3 UR11, UR6, 0x200, URZ ;  /* 0x00000200060b7890 */ /* 0x000fe2000fffe03f */
[----:B------:R-:W-:Y:S01]  /*6a30*/  HGMMA.64x16x16.F32 R184, gdesc[UR52], RZ, !UPT, gsb0 ;  /* 0x0020000034b879f0 */ /* 0x000fe2000c0008ff */
[----:B------:R-:W-:Y:S01]  /*6a40*/  UIADD3 UR54, UR6, 0x100, URZ ;  /* 0x0000010006367890 */ /* 0x000fe2000fffe03f */
[-C--:B------:R-:W-:Y:S01]  /*6a50*/  FMUL.FTZ R29, R29, R2.reuse ;  /* 0x000000021d1d7220 */ /* 0x080fe20000410000 */
[----:B------:R-:W-:Y:S01]  /*6a60*/  UMOV UR52, UR56 ;  /* 0x0000003800347c82 */ /* 0x000fe20008000000 */
[----:B------:R-:W-:Y:S01]  /*6a70*/  UMOV UR53, UR57 ;  /* 0x0000003900357c82 */ /* 0x000fe20008000000 */
[----:B------:R-:W-:Y:S01]  /*6a80*/  UMOV UR55, 0x40000040 ;  /* 0x4000004000377882 */ /* 0x000fe20000000000 */
[----:B------:R-:W-:Y:S01]  /*6a90*/  UIADD3 UR22, UR6, 0x286, URZ ;  /* 0x0000028606167890 */ /* 0x000fe2000fffe03f */
[-C--:B------:R-:W-:Y:S01]  /*6aa0*/  FMUL.FTZ R32, R32, R2.reuse ;  /* 0x0000000220207220 */ /* 0x080fe20000410000 */
        /* <DEDUP_REMOVED lines=52> */
[----:B------:R-:W-:Y:S01]  /*6df0*/  UMOV UR58, UR10 ;  /* 0x0000000a003a7c82 */ /* 0x000fe20008000000 */
[----:B------:R-:W-:Y:S01]  /*6e00*/  UMOV UR59, 0x40000040 ;  /* 0x40000040003b7882 */ /* 0x000fe20000000000 */
[----:B------:R-:W-:Y:S01]  /*6e10*/  UIADD3 UR10, UR6, 0x102, URZ ;  /* 0x00000102060a7890 */ /* 0x000fe2000fffe03f */
        /* <DEDUP_REMOVED lines=57> */
[----:B------:R-:W-:Y:S01]  /*71b0*/  UMOV UR53, UR57 ;  /* 0x0000003900357c82 */ /* 0x000fe20008000000 */
        /* <DEDUP_REMOVED lines=34> */
[----:B------:R-:W-:-:S06]  /*73e0*/  WARPGROUP.ARRIVE ;  /* 0x00000000000079c5 */ /* 0x000fcc0000000000 */
[----:B------:R-:W-:Y:S01]  /*73f0*/  HGMMA.64x16x16.F32 R160, gdesc[UR56], RZ, !UPT, gsb0 ;  /* 0x0020000038a079f0 */ /* 0x000fe2000c0008ff */
[----:B------:R-:W-:Y:S02]  /*7400*/  R2UR UR58, R6 ;  /* 0x00000000063a72ca */ /* 0x000fe400000e0000 */
[----:B------:R-:W-:Y:S01]  /*7410*/  R2UR UR59, R7 ;  /* 0x00000000073b72ca */ /* 0x000fe200000e0000 */
        /* <DEDUP_REMOVED lines=463> */
.L_x_199:
[----:B------:R-:W-:Y:S02]  /*9110*/  R2UR UR6, R5 ;  /* 0x00000000050672ca */ /* 0x000fe400000e0000 */
[----:B------:R-:W-:-:S11]  /*9120*/  SHF.L.U32 R0, R237, 0x1f, RZ ;  /* 0x0000001fed007819 */ /* 0x000fd600000006ff */
[----:B------:R-:W-:-:S09]  /*9130*/  ULEA UR6, UR60, UR6, 0x3 ;  /* 0x000000063c067291 */ /* 0x000fd2000f8e183f */
[----:B------:R2:W3:Y:S01]  /*9140*/  SYNCS.PHASECHK.TRANS64.TRYWAIT P2, [UR6+0x38850], R0 ;  /* 0x03885000ff0075a7 */ /* 0x0004e20008040146 */
[----:B------:R-:W-:Y:S05]  /*9150*/  @!P0 BRA `(.L_x_200) ;  /* 0x0000000000048947 */ /* 0x000fea0003800000 */
[----:B------:R-:W-:Y:S01]  /*9160*/  BPT.TRAP 0x1 ;  /* 0x000000040000795c */ /* 0x000fe20000300000 */
.L_x_200:
[----:B---3--:R-:W-:Y:S05]  /*9170*/  @P2 BRA `(.L_x_201) ;  /* 0x0000000000082947 */ /* 0x008fea0003800000 */
[----:B------:R-:W3:Y:S02]  /*9180*/  SYNCS.PHASECHK.TRANS64.TRYWAIT P2, [UR6+0x38850], R0 ;  /* 0x03885000ff0075a7 */ /* 0x000ee40008040146 */
[----:B---3--:R-:W-:Y:S05]  /*9190*/  @!P2 BRA `(.L_x_202) ;  /* 0x000000ec0000a947 */ /* 0x008fea0003800000 */
.L_x_201:
[----:B------:R-:W-:Y:S01]  /*91a0*/  R2UR UR10, R5 ;  /* 0x00000000050a72ca */ /* 0x000fe200000e0000 */
[----:B------:R-:W-:Y:S01]  /*91b0*/  WARPGROUP.ARRIVE ;  /* 0x00000000000079c5 */ /* 0x000fe20000000000 */
[----:B------:R-:W-:Y:S01]  /*91c0*/  UMOV UR11, 0x40000040 ;  /* 0x40000040000b7882 */ /* 0x000fe20000000000 */
[----:B--23--:R-:W-:Y:S01]  /*91d0*/  FMUL.FTZ R0, R184, UR7 ;  /* 0x00000007b8007c20 */ /* 0x00cfe20008410000 */
[----:B01----:R-:W-:Y:S01]  /*91e0*/  FMUL.FTZ R3, R185, UR7 ;  /* 0x00000007b9037c20 */ /* 0x003fe20008410000 */
[----:B------:R-:W-:Y:S01]  /*91f0*/  FMUL.FTZ R185, R187, UR7 ;  /* 0x00000007bbb97c20 */ /* 0x000fe20008410000 */
[----:B------:R-:W-:Y:S01]  /*9200*/  FMUL.FTZ R187, R188, UR7 ;  /* 0x00000007bcbb7c20 */ /* 0x000fe20008410000 */
[----:B------:R-:W-:Y:S01]  /*9210*/  FMUL.FTZ R188, R189, UR7 ;  /* 0x00000007bdbc7c20 */ /* 0x000fe20008410000 */
[----:B------:R-:W-:Y:S01]  /*9220*/  FMUL.FTZ R184, R186, UR7 ;  /* 0x00000007bab87c20 */ /* 0x000fe20008410000 */
[----:B------:R-:W0:Y:S01]  /*9230*/  MUFU.TANH R0, R0 ;  /* 0x0000000000007308 */ /* 0x000e220000002400 */
[----:B------:R-:W-:Y:S01]  /*9240*/  FMUL.FTZ R186, R190, UR7 ;  /* 0x00000007beba7c20 */ /* 0x000fe20008410000 */
        /* <DEDUP_REMOVED lines=15> */
[----:B------:R-:W2:Y:S01]  /*9340*/  MUFU.TANH R187, R187 ;  /* 0x000000bb00bb7308 */ /* 0x000ea20000002400 */
[----:B0-----:R-:W-:Y:S01]  /*9350*/  FMNMX.FTZ R2, R0, R21, !PT ;  /* 0x0000001500027209 */ /* 0x001fe20007810000 */
[----:B------:R-:W-:Y:S01]  /*9360*/  FMUL.FTZ R164, R164, UR7 ;  /* 0x00000007a4a47c20 */ /* 0x000fe20008410000 */
[----:B------:R-:W-:Y:S01]  /*9370*/  UIMAD UR60, UR60, 0xa00, UR10 ;  /* 0x00000a003c3c78a4 */ /* 0x000fe2000f8e020a */
[----:B------:R-:W-:Y:S01]  /*9380*/  FMUL.FTZ R165, R165, UR7 ;  /* 0x00000007a5a57c20 */ /* 0x000fe20008410000 */
[----:B------:R-:W-:Y:S01]  /*9390*/  FMUL.FTZ R152, R152, UR7 ;  /* 0x0000000798987c20 */ /* 0x000fe20008410000 */
[----:B------:R-:W-:Y:S01]  /*93a0*/  FMUL.FTZ R176, R178, UR7 ;  /* 0x00000007b2b07c20 */ /* 0x000fe20008410000 */
[----:B------:R-:W-:Y:S01]  /*93b0*/  FMUL.FTZ R178, R179, UR7 ;  /* 0x00000007b3b27c20 */ /* 0x000fe20008410000 */
[----:B------:R-:W0:Y:S01]  /*93c0*/  MUFU.TANH R188, R188 ;  /* 0x000000bc00bc7308 */ /* 0x000e220000002400 */
[----:B-1----:R-:W-:Y:S01]  /*93d0*/  FMNMX.FTZ R2, R3, R2, !PT ;  /* 0x0000000203027209 */ /* 0x002fe20007810000 */
[----:B------:R-:W-:Y:S01]  /*93e0*/  UMOV UR10, UR60 ;  /* 0x0000003c000a7c82 */ /* 0x000fe20008000000 */
[----:B------:R-:W-:Y:S01]  /*93f0*/  FMUL.FTZ R179, R182, UR7 ;  /* 0x00000007b6b37c20 */ /* 0x000fe20008410000 */
[----:B------:R-:W-:Y:S01]  /*9400*/  HGMMA.64x256x16.F32 R24, R208, gdesc[UR8].tnspB, R24, gsb0 ;  /* 0x43e00008d0187df0 */ /* 0x000fe20008000818 */
[----:B------:R-:W-:Y:S01]  /*9410*/  UIADD3 UR10, UR60, 0x80, URZ ;  /* 0x000000803c0a7890 */ /* 0x000fe2000fffe03f */
[----:B------:R-:W-:Y:S01]  /*9420*/  FMUL.FTZ R182, R153, UR7 ;  /* 0x0000000799b67c20 */ /* 0x000fe20008410000 */
[----:B------:R-:W-:Y:S01]  /*9430*/  UMOV UR11, 0x40000040 ;  /* 0x40000040000b7882 */ /* 0x000fe20000000000 */
[----:B------:R-:W1:Y:S01]  /*9440*/  MUFU.TANH R190, R190 ;  /* 0x000000be00be7308 */ /* 0x000e620000002400 */
[----:B--2---:R-:W-:Y:S01]  /*9450*/  FMNMX.FTZ R2, R187, R2, !PT ;  /* 0x00000002bb027209 */ /* 0x004fe20007810000 */
[----:B------:R-:W-:Y:S01]  /*9460*/  FMUL.FTZ R153, R156, UR7 ;  /* 0x000000079c997c20 */ /* 0x000fe20008410000 */
[----:B------:R-:W-:Y:S01]  /*9470*/  FMUL.FTZ R157, R157, UR7 ;  /* 0x000000079d9d7c20 */ /* 0x000fe20008410000 */
[----:B------:R-:W-:Y:S01]  /*9480*/  FMUL.FTZ R189, R191, UR7 ;  /* 0x00000007bfbd7c20 */ /* 0x000fe20008410000 */
[----:B------:R-:W-:Y:S01]  /*9490*/  FMUL.FTZ R156, R183, UR7 ;  /* 0x00000007b79c7c20 */ /* 0x000fe20008410000 */
[----:B------:R-:W-:Y:S01]  /*94a0*/  ULDC UR14, c[0x0][0x988] ;  /* 0x00026200000e7ab9 */ /* 0x000fe20000000800 */
[----:B------:R-:W-:Y:S01]  /*94b0*/  FMUL.FTZ R170, R170, UR7 ;  /* 0x00000007aaaa7c20 */ /* 0x000fe20008410000 */
[----:B------:R-:W2:Y:S01]  /*94c0*/  MUFU.TANH R177, R177 ;  /* 0x000000b100b17308 */ /* 0x000ea20000002400 */
[----:B0-----:R-:W-:Y:S01]  /*94d0*/  FMNMX.FTZ R2, R188, R2, !PT ;  /* 0x00000002bc027209 */ /* 0x001fe20007810000 */
[----:B------:R-:W-:Y:S01]  /*94e0*/  FMUL.FTZ R171, R171, UR7 ;  /* 0x00000007abab7c20 */ /* 0x000fe20008410000 */
[----:B------:R-:W-:Y:S01]  /*94f0*/  FMUL.FTZ R174, R174, UR7 ;  /* 0x00000007aeae7c20 */ /* 0x000fe20008410000 */
[----:B------:R-:W-:Y:S01]  /*9500*/  FMUL.FTZ R175, R175, UR7 ;  /* 0x00000007afaf7c20 */ /* 0x000fe20008410000 */
[----:B------:R-:W-:Y:S01]  /*9510*/  FMUL.FTZ R162, R162, UR7 ;  /* 0x00000007a2a27c20 */ /* 0x000fe20008410000 */
[----:B------:R-:W-:Y:S01]  /*9520*/  FMUL.FTZ R163, R163, UR7 ;  /* 0x00000007a3a37c20 */ /* 0x000fe20008410000 */
[----:B------:R-:W-:Y:S01]  /*9530*/  FMUL.FTZ R166, R166, UR7 ;  /* 0x00000007a6a67c20 */ /* 0x000fe20008410000 */
[----:B------:R-:W0:Y:S01]  /*9540*/  MUFU.TANH R180, R180 ;  /* 0x000000b400b47308 */ /* 0x000e220000002400 */
[----:B-1----:R-:W-:Y:S01]  /*9550*/  FMNMX.FTZ R2, R190, R2, !PT ;  /* 0x00000002be027209 */ /* 0x002fe20007810000 */
[----:B------:R-:W-:Y:S01]  /*9560*/  FMUL.FTZ R167, R167, UR7 ;  /* 0x00000007a7a77c20 */ /* 0x000fe20008410000 */
[----:B------:R-:W-:Y:S01]  /*9570*/  FMUL.FTZ R154, R154, UR7 ;  /* 0x000000079a9a7c20 */ /* 0x000fe20008410000 */
[----:B------:R-:W-:Y:S01]  /*9580*/  FMUL.FTZ R155, R155, UR7 ;  /* 0x000000079b9b7c20 */ /* 0x000fe20008410000 */
[----:B------:R-:W-:Y:S01]  /*9590*/  FMUL.FTZ R158, R158, UR7 ;  /* 0x000000079e9e7c20 */ /* 0x000fe20008410000 */
[----:B------:R-:W-:Y:S01]  /*95a0*/  FMUL.FTZ R159, R159, UR7 ;  /* 0x000000079f9f7c20 */ /* 0x000fe20008410000 */
[----:B------:R-:W-:Y:S01]  /*95b0*/  VOTEU.ALL UP0, P1 ;  /* 0x00000000003f7886 */ /* 0x000fe20000800000 */
[----:B------:R-:W1:Y:S01]  /*95c0*/  MUFU.TANH R181, R181 ;  /* 0x000000b500b57308 */ /* 0x000e620000002400 */
[----:B--2---:R-:W-:Y:S01]  /*95d0*/  FMNMX.FTZ R2, R177, R2, !PT ;  /* 0x00000002b1027209 */ /* 0x004fe20007810000 */
[----:B------:R-:W-:-:S02]  /*95e0*/  IMAD.MOV.U32 R237, RZ, RZ, R17 ;  /* 0x000000ffffed7224 */ /* 0x000fc400078e0011 */
[----:B------:R-:W-:Y:S02]  /*95f0*/  @!UP0 UIADD3 UR61, UR61, 0x38840, URZ ;  /* 0x000388403d3d8890 */ /* 0x000fe4000fffe03f */
[----:B------:R-:W-:Y:S02]  /*9600*/  @!UP0 UIADD3 UR6, UR6, 0x38860, URZ ;  /* 0x0003886006068890 */ /* 0x000fe4000fffe03f */
[----:B------:R-:W2:Y:S01]  /*9610*/  MUFU.TANH R168, R168 ;  /* 0x000000a800a87308 */ /* 0x000ea20000002400 */
[----:B0-----:R-:W-:Y:S01]  /*9620*/  FMNMX.FTZ R2, R180, R2, !PT ;  /* 0x00000002b4027209 */ /* 0x001fe20007810000 */
[----:B------:R-:W-:Y:S02]  /*9630*/  @!UP0 UPRMT UR61, URZ, 0x654, UR61 ;  /* 0x000006543f3d8896 */ /* 0x000fe4000800003d */
[----:B------:R-:W-:-:S04]  /*9640*/  @!UP0 UPRMT UR6, URZ, 0x654, UR6 ;  /* 0x000006543f068896 */ /* 0x000fc80008000006 */
[----:B------:R-:W0:Y:S01]  /*9650*/  MUFU.TANH R169, R169 ;  /* 0x000000a900a97308 */ /* 0x000e220000002400 */
[----:B-1----:R-:W-:-:S07]  /*9660*/  FMNMX.FTZ R2, R181, R2, !PT ;  /* 0x00000002b5027209 */ /* 0x002fce0007810000 */
[----:B------:R-:W1:Y:S01]  /*9670*/  MUFU.TANH R172, R172 ;  /* 0x000000ac00ac7308 */ /* 0x000e620000002400 */
[----:B--2---:R-:W-:-:S07]  /*9680*/  FMNMX.FTZ R2, R168, R2, !PT ;  /* 0x00000002a8027209 */ /* 0x004fce0007810000 */
[----:B------:R-:W2:Y:S01]  /*9690*/  MUFU.TANH R173, R173 ;  /* 0x000000ad00ad7308 */ /* 0x000ea20000002400 */
[----:B0-----:R-:W-:-:S07]  /*96a0*/  FMNMX.FTZ R2, R169, R2, !PT ;  /* 0x00000002a9027209 */ /* 0x001fce0007810000 */
        /* <DEDUP_REMOVED lines=19> */
[----:B-1----:R-:W-:-:S05]  /*97e0*/  FMNMX.FTZ R4, R157, R2, !PT ;  /* 0x000000029d047209 */ /* 0x002fca0007810000 */
[----:B------:R-:W1:Y:S02]  /*97f0*/  SHFL.BFLY PT, R2, R4, 0x2, 0x1f ;  /* 0x0c401f0004027f89 */ /* 0x000e6400000e0000 */
[----:B------:R-:W3:Y:S08]  /*9800*/  MUFU.TANH R186, R186 ;  /* 0x000000ba00ba7308 */ /* 0x000ef00000002400 */
[----:B------:R-:W4:Y:S08]  /*9810*/  MUFU.TANH R189, R189 ;  /* 0x000000bd00bd7308 */ /* 0x000f300000002400 */
[----:B------:R-:W5:Y:S01]  /*9820*/  MUFU.TANH R176, R176 ;  /* 0x000000b000b07308 */ /* 0x000f620000002400 */
[----:B-1----:R-:W-:-:S07]  /*9830*/  FMNMX.FTZ R4, R4, R2, !PT ;  /* 0x0000000204047209 */ /* 0x002fce0007810000 */
[----:B------:R-:W1:Y:S01]  /*9840*/  MUFU.TANH R178, R178 ;  /* 0x000000b200b27308 */ /* 0x000e620000002400 */
[----:B------:R-:W2:Y:S07]  /*9850*/  SHFL.BFLY PT, R2, R4, 0x1, 0x1f ;  /* 0x0c201f0004027f89 */ /* 0x000eae00000e0000 */
[----:B------:R-:W1:Y:S08]  /*9860*/  MUFU.TANH R179, R179 ;  /* 0x000000b300b37308 */ /* 0x000e700000002400 */
[----:B------:R-:W1:Y:S08]  /*9870*/  MUFU.TANH R156, R156 ;  /* 0x0000009c009c7308 */ /* 0x000e700000002400 */
[----:B------:R-:W1:Y:S01]  /*9880*/  MUFU.TANH R170, R170 ;  /* 0x000000aa00aa7308 */ /* 0x000e620000002400 */
[----:B--2---:R-:W-:-:S02]  /*9890*/  FMNMX.FTZ R4, R4, R2, !PT ;  /* 0x0000000204047209 */ /* 0x004fc40007810000 */
[----:B------:R-:W-:-:S03]  /*98a0*/  FMNMX.FTZ R2, R184, R20, !PT ;  /* 0x00000014b8027209 */ /* 0x000fc60007810000 */
[----:B------:R-:W-:Y:S01]  /*98b0*/  FADD.FTZ R21, -R4, R21 ;  /* 0x0000001504157221 */ /* 0x000fe20000010100 */
[----:B0-----:R-:W-:Y:S01]  /*98c0*/  FMNMX.FTZ R2, R185, R2, !PT ;  /* 0x00000002b9027209 */ /* 0x001fe20007810000 */
[----:B------:R-:W0:Y:S03]  /*98d0*/  MUFU.TANH R171, R171 ;  /* 0x000000ab00ab7308 */ /* 0x000e260000002400 */
[----:B---3--:R-:W-:-:S05]  /*98e0*/  FMNMX.FTZ R2, R186, R2, !PT ;  /* 0x00000002ba027209 */ /* 0x008fca0007810000 */
[----:B------:R-:W2:Y:S08]  /*98f0*/  MUFU.TANH R174, R174 ;  /* 0x000000ae00ae7308 */ /* 0x000eb00000002400 */
[----:B------:R-:W3:Y:S08]  /*9900*/  MUFU.TANH R175, R175 ;  /* 0x000000af00af7308 */ /* 0x000ef00000002400 */
[----:B------:R-:W3:Y:S08]  /*9910*/  MUFU.TANH R162, R162 ;  /* 0x000000a200a27308 */ /* 0x000ef00000002400 */
[----:B------:R-:W3:Y:S08]  /*9920*/  MUFU.TANH R163, R163 ;  /* 0x000000a300a37308 */ /* 0x000ef00000002400 */
[----:B------:R-:W3:Y:S08]  /*9930*/  MUFU.TANH R166, R166 ;  /* 0x000000a600a67308 */ /* 0x000ef00000002400 */
[----:B------:R-:W3:Y:S08]  /*9940*/  MUFU.TANH R167, R167 ;  /* 0x000000a700a77308 */ /* 0x000ef00000002400 */
[----:B------:R-:W3:Y:S01]  /*9950*/  MUFU.TANH R154, R154 ;  /* 0x0000009a009a7308 */ /* 0x000ee20000002400 */
[----:B------:R-:W-:-:S02]  /*9960*/  WARPGROUP.DEPBAR.LE gsb0, 0x0 ;  /* 0x00008000000079c5 */ /* 0x000fc40000010000 */
[----:B------:R-:W-:-:S05]  /*9970*/  WARPGROUP.ARRIVE ;  /* 0x00000000000079c5 */ /* 0x000fca0000000000 */
[----:B------:R-:W3:Y:S01]  /*9980*/  MUFU.TANH R155, R155 ;  /* 0x0000009b009b7308 */ /* 0x000ee20000002400 */
[----:B------:R-:W-:Y:S01]  /*9990*/  HGMMA.64x256x16.F32 R24, R204, gdesc[UR8].tnspB, R24, gsb0 ;  /* 0x43e00008cc187df0 */ /* 0x000fe20008000818 */
[----:B------:R-:W-:Y:S01]  /*99a0*/  UIADD3 UR10, UR60, 0x100, URZ ;  /* 0x000001003c0a7890 */ /* 0x000fe2000fffe03f */
[----:B------:R-:W-:-:S05]  /*99b0*/  UMOV UR11, 0x40000040 ;  /* 0x40000040000b7882 */ /* 0x000fca0000000000 */
[----:B------:R-:W3:Y:S08]  /*99c0*/  MUFU.TANH R158, R158 ;  /* 0x0000009e009e7308 */ /* 0x000ef00000002400 */
[----:B------:R-:W3:Y:S01]  /*99d0*/  MUFU.TANH R159, R159 ;  /* 0x0000009f009f7308 */ /* 0x000ee20000002400 */
[----:B------:R-:W-:Y:S02]  /*99e0*/  WARPGROUP.DEPBAR.LE gsb0, 0x0 ;  /* 0x00008000000079c5 */ /* 0x000fe40000010000 */
[----:B------:R-:W-:-:S10]  /*99f0*/  WARPGROUP.ARRIVE ;  /* 0x00000000000079c5 */ /* 0x000fd40000000000 */
        /* <DEDUP_REMOVED lines=8> */
[----:B------:R-:W-:Y:S01]  /*9a80*/  R2UR UR60, R16 ;  /* 0x00000000103c72ca */ /* 0x000fe200000e0000 */
[----:B------:R-:W-:Y:S01]  /*9a90*/  UMOV UR11, 0x40000040 ;  /* 0x40000040000b7882 */ /* 0x000fe20000000000 */
[----:B------:R-:W-:Y:S02]  /*9aa0*/  WARPGROUP.DEPBAR.LE gsb0, 0x0 ;  /* 0x00008000000079c5 */ /* 0x000fe40000010000 */
[----:B------:R-:W-:-:S15]  /*9ab0*/  WARPGROUP.ARRIVE ;  /* 0x00000000000079c5 */ /* 0x000fde0000000000 */
[----:B------:R-:W-:-:S07]  /*9ac0*/  NOP ;  /* 0x0000000000007918 */ /* 0x000fce0000000000 */
[----:B------:R-:W-:Y:S01]  /*9ad0*/  HGMMA.64x256x16.F32 R24, R192, gdesc[UR8].tnspB, R24, gsb0 ;  /* 0x43e00008c0187df0 */ /* 0x000fe20008000818 */
[----:B------:R-:W-:Y:S01]  /*9ae0*/  UMOV UR10, UR14 ;  /* 0x0000000e000a7c82 */ /* 0x000fe20008000000 */
[----:B------:R-:W-:Y:S01]  /*9af0*/  R2UR UR11, R15 ;  /* 0x000000000f0b72ca */ /* 0x000fe200000e0000 */
[----:B------:R-:W-:Y:S01]  /*9b00*/  FMUL.FTZ R15, R21, UR10 ;  /* 0x0000000a150f7c20 */ /* 0x000fe20008410000 */
[----:B----4-:R-:W-:Y:S02]  /*9b10*/  FMNMX.FTZ R21, R189, R2, !PT ;  /* 0x00000002bd157209 */ /* 0x010fe40007810000 */
[----:B------:R-:W-:Y:S01]  /*9b20*/  R2UR UR14, R18 ;  /* 0x00000000120e72ca */ /* 0x000fe200000e0000 */
[----:B------:R4:W-:Y:S01]  /*9b30*/  MUFU.EX2 R2, R15 ;  /* 0x0000000f00027308 */ /* 0x0009e20000000800 */
[----:B-----5:R-:W-:-:S04]  /*9b40*/  FMNMX.FTZ R21, R176, R21, !PT ;  /* 0x00000015b0157209 */ /* 0x020fc80007810000 */
[----:B-1----:R-:W-:Y:S01]  /*9b50*/  FMNMX.FTZ R21, R178, R21, !PT ;  /* 0x00000015b2157209 */ /* 0x002fe20007810000 */
[----:B----4-:R-:W-:-:S06]  /*9b60*/  FMUL.FTZ R15, R4, UR10 ;  /* 0x0000000a040f7c20 */ /* 0x010fcc0008410000 */
[----:B------:R-:W-:Y:S01]  /*9b70*/  UISETP.GT.AND UP0, UPT, UR11, UR14, UPT ;  /* 0x0000000e0b00728c */ /* 0x000fe2000bf04270 */
[--C-:B------:R-:W-:Y:S01]  /*9b80*/  FFMA.FTZ R208, R0, UR10, -R15.reuse ;  /* 0x0000000a00d07c23 */ /* 0x100fe2000801080f */
[----:B------:R-:W-:Y:S01]  /*9b90*/  FMNMX.FTZ R0, R179, R21, !PT ;  /* 0x00000015b3007209 */ /* 0x000fe20007810000 */
[--C-:B------:R-:W-:Y:S01]  /*9ba0*/  FFMA.FTZ R3, R3, UR10, -R15.reuse ;  /* 0x0000000a03037c23 */ /* 0x100fe2000801080f */
[--C-:B------:R-:W-:Y:S01]  /*9bb0*/  FFMA.FTZ R210, R187, UR10, -R15.reuse ;  /* 0x0000000abbd27c23 */ /* 0x100fe2000801080f */
[--C-:B------:R-:W-:Y:S01]  /*9bc0*/  FFMA.FTZ R183, R188, UR10, -R15.reuse ;  /* 0x0000000abcb77c23 */ /* 0x100fe2000801080f */
[----:B------:R-:W-:Y:S01]  /*9bd0*/  FMNMX.FTZ R0, R156, R0, !PT ;  /* 0x000000009c007209 */ /* 0x000fe20007810000 */
[----:B------:R1:W-:Y:S01]  /*9be0*/  MUFU.EX2 R21, R3 ;  /* 0x0000000300157308 */ /* 0x0003e20000000800 */
[--C-:B------:R-:W-:Y:S01]  /*9bf0*/  FFMA.FTZ R200, R168, UR10, -R15.reuse ;  /* 0x0000000aa8c87c23 */ /* 0x100fe2000801080f */
[--C-:B------:R-:W-:Y:S01]  /*9c00*/  FFMA.FTZ R196, R160, UR10, -R15.reuse ;  /* 0x0000000aa0c47c23 */ /* 0x100fe2000801080f */
[----:B------:R-:W-:Y:S01]  /*9c10*/  FMNMX.FTZ R0, R170, R0, !PT ;  /* 0x00000000aa007209 */ /* 0x000fe20007810000 */
[--C-:B------:R-:W-:Y:S01]  /*9c20*/  FFMA.FTZ R206, R180, UR10, -R15.reuse ;  /* 0x0000000ab4ce7c23 */ /* 0x100fe2000801080f */
[--C-:B------:R-:W-:Y:S01]  /*9c30*/  FFMA.FTZ R168, R169, UR10, -R15.reuse ;  /* 0x0000000aa9a87c23 */ /* 0x100fe2000801080f */
[--C-:B------:R-:W-:Y:S01]  /*9c40*/  FFMA.FTZ R160, R161, UR10, -R15.reuse ;  /* 0x0000000aa1a07c23 */ /* 0x100fe2000801080f */
[----:B0-----:R-:W-:Y:S01]  /*9c50*/  FMNMX.FTZ R0, R171, R0, !PT ;  /* 0x00000000ab007209 */ /* 0x001fe20007810000 */
[----:B------:R-:W0:Y:S01]  /*9c60*/  MUFU.EX2 R208, R208 ;  /* 0x000000d000d07308 */ /* 0x000e220000000800 */
[--C-:B------:R-:W-:Y:S01]  /*9c70*/  FFMA.FTZ R204, R190, UR10, -R15.reuse ;  /* 0x0000000abecc7c23 */ /* 0x100fe2000801080f */
[--C-:B------:R-:W-:Y:S01]  /*9c80*/  FFMA.FTZ R177, R177, UR10, -R15.reuse ;  /* 0x0000000ab1b17c23 */ /* 0x100fe2000801080f */
[----:B--2---:R-:W-:Y:S01]  /*9c90*/  FMNMX.FTZ R0, R174, R0, !PT ;  /* 0x00000000ae007209 */ /* 0x004fe20007810000 */
[--C-:B------:R-:W-:Y:S01]  /*9ca0*/  FFMA.FTZ R180, R181, UR10, -R15.reuse ;  /* 0x0000000ab5b47c23 */ /* 0x100fe2000801080f */
[--C-:B------:R-:W-:Y:S01]  /*9cb0*/  FFMA.FTZ R202, R172, UR10, -R15.reuse ;  /* 0x0000000aacca7c23 */ /* 0x100fe2000801080f */
[--C-:B------:R-:W-:Y:S01]  /*9cc0*/  FFMA.FTZ R169, R173, UR10, -R15.reuse ;  /* 0x0000000aada97c23 */ /* 0x100fe2000801080f */
[----:B---3--:R-:W-:Y:S01]  /*9cd0*/  FMNMX.FTZ R0, R175, R0, !PT ;  /* 0x00000000af007209 */ /* 0x008fe20007810000 */
[----:B------:R-:W-:Y:S01]  /*9ce0*/  MUFU.EX2 R210, R210 ;  /* 0x000000d200d27308 */ /* 0x000fe20000000800 */
[--C-:B------:R-:W-:Y:S01]  /*9cf0*/  FFMA.FTZ R198, R164, UR10, -R15.reuse ;  /* 0x0000000aa4c67c23 */ /* 0x100fe2000801080f */
[----:B------:R-:W-:Y:S01]  /*9d00*/  FFMA.FTZ R161, R165, UR10, -R15 ;  /* 0x0000000aa5a17c23 */ /* 0x000fe2000801080f */
[----:B------:R-:W-:-:S02]  /*9d10*/  FMNMX.FTZ R0, R162, R0, !PT ;  /* 0x00000000a2007209 */ /* 0x000fc40007810000 */
[----:B------:R-:W-:Y:S02]  /*9d20*/  PLOP3.LUT P2, PT, PT, PT, UP0, 0x80, 0x0 ;  /* 0x000000000000781c */ /* 0x000fe40003f4f008 */
[----:B------:R-:W-:Y:S01]  /*9d30*/  FMNMX.FTZ R0, R163, R0, !PT ;  /* 0x00000000a3007209 */ /* 0x000fe20007810000 */
[----:B------:R-:W-:Y:S03]  /*9d40*/  MUFU.EX2 R183, R183 ;  /* 0x000000b700b77308 */ /* 0x000fe60000000800 */
[----:B------:R-:W-:-:S04]  /*9d50*/  FMNMX.FTZ R0, R166, R0, !PT ;  /* 0x00000000a6007209 */ /* 0x000fc80007810000 */
[----:B------:R-:W-:Y:S01]  /*9d60*/  FMNMX.FTZ R0, R167, R0, !PT ;  /* 0x00000000a7007209 */ /* 0x000fe20007810000 */
[----:B------:R-:W-:Y:S03]  /*9d70*/  MUFU.EX2 R204, R204 ;  /* 0x000000cc00cc7308 */ /* 0x000fe60000000800 */
[----:B------:R-:W-:-:S04]  /*9d80*/  FMNMX.FTZ R0, R154, R0, !PT ;  /* 0x000000009a007209 */ /* 0x000fc80007810000 */
[----:B------:R-:W-:Y:S01]  /*9d90*/  FMNMX.FTZ R0, R155, R0, !PT ;  /* 0x000000009b007209 */ /* 0x000fe20007810000 */
[----:B------:R-:W-:Y:S03]  /*9da0*/  MUFU.EX2 R177, R177 ;  /* 0x000000b100b17308 */ /* 0x000fe60000000800 */
[----:B------:R-:W-:-:S04]  /*9db0*/  FMNMX.FTZ R0, R158, R0, !PT ;  /* 0x000000009e007209 */ /* 0x000fc80007810000 */
[----:B------:R-:W-:Y:S01]  /*9dc0*/  FMNMX.FTZ R0, R159, R0, !PT ;  /* 0x000000009f007209 */ /* 0x000fe20007810000 */
[----:B------:R-:W-:Y:S04]  /*9dd0*/  MUFU.EX2 R206, R206 ;  /* 0x000000ce00ce7308 */ /* 0x000fe80000000800 */
[----:B-1----:R-:W1:Y:S04]  /*9de0*/  SHFL.BFLY PT, R3, R0, 0x2, 0x1f ;  /* 0x0c401f0000037f89 */ /* 0x002e6800000e0000 */
[----:B------:R-:W-:Y:S08]  /*9df0*/  MUFU.EX2 R180, R180 ;  /* 0x000000b400b47308 */ /* 0x000ff00000000800 */
[----:B------:R-:W-:Y:S08]  /*9e00*/  MUFU.EX2 R200, R200 ;  /* 0x000000c800c87308 */ /* 0x000ff00000000800 */
[----:B------:R-:W-:Y:S01]  /*9e10*/  MUFU.EX2 R168, R168 ;  /* 0x000000a800a87308 */ /* 0x000fe20000000800 */
[----:B-1----:R-:W-:-:S07]  /*9e20*/  FMNMX.FTZ R0, R0, R3, !PT ;  /* 0x0000000300007209 */ /* 0x002fce0007810000 */
[----:B------:R-:W-:Y:S01]  /*9e30*/  MUFU.EX2 R202, R202 ;  /* 0x000000ca00ca7308 */ /* 0x000fe20000000800 */
[----:B------:R-:W1:Y:S07]  /*9e40*/  SHFL.BFLY PT, R3, R0, 0x1, 0x1f ;  /* 0x0c201f0000037f89 */ /* 0x000e6e00000e0000 */
[----:B------:R-:W-:Y:S08]  /*9e50*/  MUFU.EX2 R169, R169 ;  /* 0x000000a900a97308 */ /* 0x000ff00000000800 */
[----:B------:R-:W-:Y:S08]  /*9e60*/  MUFU.EX2 R196, R196 ;  /* 0x000000c400c47308 */ /* 0x000ff00000000800 */
[----:B------:R-:W-:Y:S01]  /*9e70*/  MUFU.EX2 R160, R160 ;  /* 0x000000a000a07308 */ /* 0x000fe20000000800 */
[----:B-1----:R-:W-:-:S05]  /*9e80*/  FMNMX.FTZ R3, R0, R3, !PT ;  /* 0x0000000300037209 */ /* 0x002fca0007810000 */
[----:B------:R-:W-:Y:S02]  /*9e90*/  FADD.FTZ R0, -R3, R20 ;  /* 0x0000001403007221 */ /* 0x000fe40000010100 */
[----:B------:R-:W-:Y:S02]  /*9ea0*/  MUFU.EX2 R198, R198 ;  /* 0x000000c600c67308 */ /* 0x000fe40000000800 */
[----:B------:R-:W-:-:S06]  /*9eb0*/  FMUL.FTZ R0, R0, UR10 ;  /* 0x0000000a00007c20 */ /* 0x000fcc0008410000 */
[----:B------:R-:W-:Y:S08]  /*9ec0*/  MUFU.EX2 R0, R0 ;  /* 0x0000000000007308 */ /* 0x000ff00000000800 */
[----:B------:R-:W-:Y:S01]  /*9ed0*/  MUFU.EX2 R161, R161 ;  /* 0x000000a100a17308 */ /* 0x000fe20000000800 */
[----:B------:R-:W-:Y:S02]  /*9ee0*/  WARPGROUP.DEPBAR.LE gsb0, 0x0 ;  /* 0x00008000000079c5 */ /* 0x000fe40000010000 */
[--C-:B------:R-:W-:Y:S01]  /*9ef0*/  FFMA.FTZ R194, R153, UR10, -R15.reuse ;  /* 0x0000000a99c27c23 */ /* 0x100fe2000801080f */
[----:B------:R-:W-:Y:S01]  /*9f00*/  FMUL.FTZ R153, R3, UR10 ;  /* 0x0000000a03997c20 */ /* 0x000fe20008410000 */
[--C-:B------:R-:W-:Y:S01]  /*9f10*/  FFMA.FTZ R192, R152, UR10, -R15.reuse ;  /* 0x0000000a98c07c23 */ /* 0x100fe2000801080f */
[--C-:B------:R-:W-:Y:S01]  /*9f20*/  FFMA.FTZ R152, R182, UR10, -R15.reuse ;  /* 0x0000000ab6987c23 */ /* 0x100fe2000801080f */
[----:B------:R-:W-:Y:S01]  /*9f30*/  FFMA.FTZ R15, R157, UR10, -R15 ;  /* 0x0000000a9d0f7c23 */ /* 0x000fe2000801080f */
[--C-:B------:R-:W-:Y:S01]  /*9f40*/  FFMA.FTZ R209, R184, UR10, -R153.reuse ;  /* 0x0000000ab8d17c23 */ /* 0x100fe20008010899 */
[--C-:B------:R-:W-:Y:S01]  /*9f50*/  FFMA.FTZ R20, R185, UR10, -R153.reuse ;  /* 0x0000000ab9147c23 */ /* 0x100fe20008010899 */
[--C-:B------:R-:W-:Y:S01]  /*9f60*/  FFMA.FTZ R211, R186, UR10, -R153.reuse ;  /* 0x0000000abad37c23 */ /* 0x100fe20008010899 */
[--C-:B------:R-:W-:Y:S01]  /*9f70*/  FFMA.FTZ R157, R189, UR10, -R153.reuse ;  /* 0x0000000abd9d7c23 */ /* 0x100fe20008010899 */
[--C-:B------:R-:W-:Y:S01]  /*9f80*/  FFMA.FTZ R205, R176, UR10, -R153.reuse ;  /* 0x0000000ab0cd7c23 */ /* 0x100fe20008010899 */
[--C-:B------:R-:W-:Y:S01]  /*9f90*/  FFMA.FTZ R164, R178, UR10, -R153.reuse ;  /* 0x0000000ab2a47c23 */ /* 0x100fe20008010899 */
[----:B------:R-:W1:Y:S01]  /*9fa0*/  MUFU.EX2 R209, R209 ;  /* 0x000000d100d17308 */ /* 0x000e620000000800 */
[--C-:B------:R-:W-:Y:S01]  /*9fb0*/  FFMA.FTZ R207, R179, UR10, -R153.reuse ;  /* 0x0000000ab3cf7c23 */ /* 0x100fe20008010899 */
[--C-:B------:R-:W-:Y:S01]  /*9fc0*/  FFMA.FTZ R156, R156, UR10, -R153.reuse ;  /* 0x0000000a9c9c7c23 */ /* 0x100fe20008010899 */
[--C-:B------:R-:W-:Y:S01]  /*9fd0*/  FFMA.FTZ R201, R170, UR10, -R153.reuse ;  /* 0x0000000aaac97c23 */ /* 0x100fe20008010899 */
[--C-:B------:R-:W-:Y:S01]  /*9fe0*/  FFMA.FTZ R165, R171, UR10, -R153.reuse ;  /* 0x0000000aaba57c23 */ /* 0x100fe20008010899 */
[--C-:B------:R-:W-:Y:S01]  /*9ff0*/  FFMA.FTZ R203, R174, UR10, -R153.reuse ;  /* 0x0000000aaecb7c23 */ /* 0x100fe20008010899 */
[--C-:B------:R-:W-:Y:S01]  /*a000*/  FFMA.FTZ R175, R175, UR10, -R153.reuse ;  /* 0x0000000aafaf7c23 */ /* 0x100fe20008010899 */
[--C-:B------:R-:W-:Y:S01]  /*a010*/  FFMA.FTZ R162, R162, UR10, -R153.reuse ;  /* 0x0000000aa2a27c23 */ /* 0x100fe20008010899 */
[----:B------:R-:W2:Y:S01]  /*a020*/  MUFU.EX2 R20, R20 ;  /* 0x0000001400147308 */ /* 0x000ea20000000800 */
[--C-:B------:R-:W-:Y:S01]  /*a030*/  FFMA.FTZ R163, R163, UR10, -R153.reuse ;  /* 0x0000000aa3a37c23 */ /* 0x100fe20008010899 */
[--C-:B------:R-:W-:Y:S01]  /*a040*/  FFMA.FTZ R166, R166, UR10, -R153.reuse ;  /* 0x0000000aa6a67c23 */ /* 0x100fe20008010899 */
[--C-:B------:R-:W-:Y:S01]  /*a050*/  FFMA.FTZ R167, R167, UR10, -R153.reuse ;  /* 0x0000000aa7a77c23 */ /* 0x100fe20008010899 */
[--C-:B------:R-:W-:Y:S01]  /*a060*/  FFMA.FTZ R154, R154, UR10, -R153.reuse ;  /* 0x0000000a9a9a7c23 */ /* 0x100fe20008010899 */
[--C-:B------:R-:W-:Y:S01]  /*a070*/  FFMA.FTZ R155, R155, UR10, -R153.reuse ;  /* 0x0000000a9b9b7c23 */ /* 0x100fe20008010899 */
[--C-:B------:R-:W-:Y:S01]  /*a080*/  FFMA.FTZ R158, R158, UR10, -R153.reuse ;  /* 0x0000000a9e9e7c23 */ /* 0x100fe20008010899 */
[----:B------:R-:W-:Y:S01]  /*a090*/  FFMA.FTZ R153, R159, UR10, -R153 ;  /* 0x0000000a9f997c23 */ /* 0x000fe20008010899 */
[----:B------:R-:W3:Y:S01]  /*a0a0*/  MUFU.EX2 R211, R211 ;  /* 0x000000d300d37308 */ /* 0x000ee20000000800 */
[----:B0-----:R-:W-:Y:S01]  /*a0b0*/  FFMA.FTZ R159, R2, R13, R208 ;  /* 0x0000000d029f7223 */ /* 0x001fe200000100d0 */
[----:B-1----:R-:W-:Y:S01]  /*a0c0*/  FFMA.FTZ R12, R0, R12, R209 ;  /* 0x0000000c000c7223 */ /* 0x002fe200000100d1 */
[C---:B------:R-:W-:Y:S01]  /*a0d0*/  F2FP.F16.F32.PACK_AB R208, R21.reuse, R208 ;  /* 0x000000d015d0723e */ /* 0x040fe200000000ff */
[----:B------:R-:W-:Y:S01]  /*a0e0*/  @!P1 SYNCS.ARRIVE.TRANS64.RED.A1T0 RZ, [UR61], RZ ;  /* 0x000000ffffff99a7 */ /* 0x000fe2000810043d */
[----:B------:R-:W-:-:S03]  /*a0f0*/  FADD.FTZ R159, R21, R159 ;  /* 0x0000009f159f7221 */ /* 0x000fc60000010000 */
[----:B------:R-:W0:Y:S01]  /*a100*/  MUFU.EX2 R157, R157 ;  /* 0x0000009d009d7308 */ /* 0x000e220000000800 */
[----:B--2---:R-:W-:Y:S01]  /*a110*/  FADD.FTZ R12, R20, R12 ;  /* 0x0000000c140c7221 */ /* 0x004fe20000010000 */
[----:B------:R-:W-:Y:S01]  /*a120*/  FADD.FTZ R21, R210, R159 ;  /* 0x0000009fd2157221 */ /* 0x000fe20000010000 */
[----:B------:R-:W-:Y:S01]  /*a130*/  F2FP.F16.F32.PACK_AB R209, R20, R209 ;  /* 0x000000d114d1723e */ /* 0x000fe200000000ff */
[----:B------:R-:W-:Y:S01]  /*a140*/  @!P1 SYNCS.ARRIVE.TRANS64.RED.A1T0 RZ, [UR6], RZ ;  /* 0x000000ffffff99a7 */ /* 0x000fe20008100406 */
[----:B------:R-:W-:Y:S01]  /*a150*/  UIADD3 UR6, UR11, -0x1, URZ ;  /* 0xffffffff0b067890 */ /* 0x000fe2000fffe03f */
[C---:B------:R-:W-:Y:S01]  /*a160*/  FADD.FTZ R21, R183.reuse, R21 ;  /* 0x00000015b7157221 */ /* 0x040fe20000010000 */
[----:B------:R-:W-:Y:S01]  /*a170*/  F2FP.F16.F32.PACK_AB R210, R183, R210 ;  /* 0x000000d2b7d2723e */ /* 0x000fe200000000ff */
[----:B------:R-:W1:Y:S01]  /*a180*/  MUFU.EX2 R205, R205 ;  /* 0x000000cd00cd7308 */ /* 0x000e620000000800 */
[----:B---3--:R-:W-:Y:S01]  /*a190*/  FADD.FTZ R12, R211, R12 ;  /* 0x0000000cd30c7221 */ /* 0x008fe20000010000 */
[----:B------:R-:W-:Y:S01]  /*a1a0*/  FADD.FTZ R21, R204, R21 ;  /* 0x00000015cc157221 */ /* 0x000fe20000010000 */
[----:B------:R-:W-:Y:S01]  /*a1b0*/  F2FP.F16.F32.PACK_AB R204, R177, R204 ;  /* 0x000000ccb1cc723e */ /* 0x000fe200000000ff */
[----:B------:R-:W-:-:S02]  /*a1c0*/  IMAD.MOV.U32 R20, RZ, RZ, R3 ;  /* 0x000000ffff147224 */ /* 0x000fc400078e0003 */
[----:B------:R-:W-:Y:S02]  /*a1d0*/  FADD.FTZ R21, R177, R21 ;  /* 0x00000015b1157221 */ /* 0x000fe40000010000 */
[----:B------:R-:W2:Y:S01]  /*a1e0*/  MUFU.EX2 R164, R164 ;  /* 0x000000a400a47308 */ /* 0x000ea20000000800 */
[C---:B0-----:R-:W-:Y:S01]  /*a1f0*/  FADD.FTZ R12, R157.reuse, R12 ;  /* 0x0000000c9d0c7221 */ /* 0x041fe20000010000 */
[----:B------:R-:W-:Y:S01]  /*a200*/  FADD.FTZ R21, R206, R21 ;  /* 0x00000015ce157221 */ /* 0x000fe20000010000 */
[----:B------:R-:W-:Y:S02]  /*a210*/  F2FP.F16.F32.PACK_AB R211, R157, R211 ;  /* 0x000000d39dd3723e */ /* 0x000fe400000000ff */
[C---:B------:R-:W-:Y:S01]  /*a220*/  F2FP.F16.F32.PACK_AB R206, R180.reuse, R206 ;  /* 0x000000ceb4ce723e */ /* 0x040fe200000000ff */
[----:B------:R-:W-:Y:S02]  /*a230*/  FADD.FTZ R21, R180, R21 ;  /* 0x00000015b4157221 */ /* 0x000fe40000010000 */
[----:B------:R-:W0:Y:S01]  /*a240*/  MUFU.EX2 R207, R207 ;  /* 0x000000cf00cf7308 */ /* 0x000e220000000800 */
[----:B-1----:R-:W-:Y:S01]  /*a250*/  FADD.FTZ R12, R205, R12 ;  /* 0x0000000ccd0c7221 */ /* 0x002fe20000010000 */
[----:B------:R-:W-:Y:S01]  /*a260*/  FADD.FTZ R21, R200, R21 ;  /* 0x00000015c8157221 */ /* 0x000fe20000010000 */
[----:B------:R-:W-:-:S03]  /*a270*/  F2FP.F16.F32.PACK_AB R200, R168, R200 ;  /* 0x000000c8a8c8723e */ /* 0x000fc600000000ff */
[----:B------:R-:W-:Y:S02]  /*a280*/  FADD.FTZ R21, R168, R21 ;  /* 0x00000015a8157221 */ /* 0x000fe40000010000 */
[----:B------:R-:W1:Y:S01]  /*a290*/  MUFU.EX2 R156, R156 ;  /* 0x0000009c009c7308 */ /* 0x000e620000000800 */
[----:B--2---:R-:W-:Y:S01]  /*a2a0*/  FADD.FTZ R12, R164, R12 ;  /* 0x0000000ca40c7221 */ /* 0x004fe20000010000 */
[----:B------:R-:W-:Y:S01]  /*a2b0*/  FADD.FTZ R21, R202, R21 ;  /* 0x00000015ca157221 */ /* 0x000fe20000010000 */
[----:B------:R-:W-:Y:S02]  /*a2c0*/  F2FP.F16.F32.PACK_AB R205, R164, R205 ;  /* 0x000000cda4cd723e */ /* 0x000fe400000000ff */
[C---:B------:R-:W-:Y:S01]  /*a2d0*/  F2FP.F16.F32.PACK_AB R202, R169.reuse, R202 ;  /* 0x000000caa9ca723e */ /* 0x040fe200000000ff */
[----:B------:R-:W-:Y:S02]  /*a2e0*/  FADD.FTZ R21, R169, R21 ;  /* 0x00000015a9157221 */ /* 0x000fe40000010000 */
[----:B------:R-:W2:Y:S01]  /*a2f0*/  MUFU.EX2 R201, R201 ;  /* 0x000000c900c97308 */ /* 0x000ea20000000800 */
[----:B0-----:R-:W-:Y:S01]  /*a300*/  FADD.FTZ R12, R207, R12 ;  /* 0x0000000ccf0c7221 */ /* 0x001fe20000010000 */
[----:B------:R-:W-:Y:S01]  /*a310*/  FADD.FTZ R21, R196, R21 ;  /* 0x00000015c4157221 */ /* 0x000fe20000010000 */
[----:B------:R-:W-:-:S03]  /*a320*/  F2FP.F16.F32.PACK_AB R196, R160, R196 ;  /* 0x000000c4a0c4723e */ /* 0x000fc600000000ff */
[----:B------:R-:W-:Y:S02]  /*a330*/  FADD.FTZ R21, R160, R21 ;  /* 0x00000015a0157221 */ /* 0x000fe40000010000 */
[----:B------:R-:W0:Y:S01]  /*a340*/  MUFU.EX2 R165, R165 ;  /* 0x000000a500a57308 */ /* 0x000e220000000800 */
[----:B-1----:R-:W-:Y:S01]  /*a350*/  FADD.FTZ R12, R156, R12 ;  /* 0x0000000c9c0c7221 */ /* 0x002fe20000010000 */
[----:B------:R-:W-:Y:S01]  /*a360*/  FADD.FTZ R21, R198, R21 ;  /* 0x00000015c6157221 */ /* 0x000fe20000010000 */
[----:B------:R-:W-:Y:S02]  /*a370*/  F2FP.F16.F32.PACK_AB R207, R156, R207 ;  /* 0x000000cf9ccf723e */ /* 0x000fe400000000ff */
[C---:B------:R-:W-:Y:S01]  /*a380*/  F2FP.F16.F32.PACK_AB R198, R161.reuse, R198 ;  /* 0x000000c6a1c6723e */ /* 0x040fe200000000ff */
[----:B------:R-:W-:Y:S02]  /*a390*/  FADD.FTZ R21, R161, R21 ;  /* 0x00000015a1157221 */ /* 0x000fe40000010000 */
[----:B------:R-:W1:Y:S01]  /*a3a0*/  MUFU.EX2 R203, R203 ;  /* 0x000000cb00cb7308 */ /* 0x000e620000000800 */
[----:B--2---:R-:W-:-:S07]  /*a3b0*/  FADD.FTZ R12, R201, R12 ;  /* 0x0000000cc90c7221 */ /* 0x004fce0000010000 */
[----:B------:R-:W2:Y:S01]  /*a3c0*/  MUFU.EX2 R13, R175 ;  /* 0x000000af000d7308 */ /* 0x000ea20000000800 */
[C---:B0-----:R-:W-:Y:S01]  /*a3d0*/  FADD.FTZ R12, R165.reuse, R12 ;  /* 0x0000000ca50c7221 */ /* 0x041fe20000010000 */
[----:B------:R-:W-:-:S06]  /*a3e0*/  F2FP.F16.F32.PACK_AB R201, R165, R201 ;  /* 0x000000c9a5c9723e */ /* 0x000fcc00000000ff */
[----:B------:R-:W0:Y:S01]  /*a3f0*/  MUFU.EX2 R162, R162 ;  /* 0x000000a200a27308 */ /* 0x000e220000000800 */
[----:B-1----:R-:W-:-:S07]  /*a400*/  FADD.FTZ R12, R203, R12 ;  /* 0x0000000ccb0c7221 */ /* 0x002fce0000010000 */
[----:B------:R-:W1:Y:S01]  /*a410*/  MUFU.EX2 R163, R163 ;  /* 0x000000a300a37308 */ /* 0x000e620000000800 */
[C---:B--2---:R-:W-:Y:S01]  /*a420*/  FADD.FTZ R12, R13.reuse, R12 ;  /* 0x0000000c0d0c7221 */ /* 0x044fe20000010000 */
[----:B------:R-:W-:-:S06]  /*a430*/  F2FP.F16.F32.PACK_AB R203, R13, R203 ;  /* 0x000000cb0dcb723e */ /* 0x000fcc00000000ff */
[----:B------:R-:W2:Y:S01]  /*a440*/  MUFU.EX2 R166, R166 ;  /* 0x000000a600a67308 */ /* 0x000ea20000000800 */
[----:B0-----:R-:W-:-:S07]  /*a450*/  FADD.FTZ R12, R162, R12 ;  /* 0x0000000ca20c7221 */ /* 0x001fce0000010000 */
[----:B------:R-:W0:Y:S01]  /*a460*/  MUFU.EX2 R192, R192 ;  /* 0x000000c000c07308 */ /* 0x000e220000000800 */
[C---:B-1----:R-:W-:Y:S01]  /*a470*/  FADD.FTZ R12, R163.reuse, R12 ;  /* 0x0000000ca30c7221 */ /* 0x042fe20000010000 */
[----:B------:R-:W-:-:S06]  /*a480*/  F2FP.F16.F32.PACK_AB R197, R163, R162 ;  /* 0x000000a2a3c5723e */ /* 0x000fcc00000000ff */
[----:B------:R-:W1:Y:S01]  /*a490*/  MUFU.EX2 R167, R167 ;  /* 0x000000a700a77308 */ /* 0x000e620000000800 */
[----:B--2---:R-:W-:-:S07]  /*a4a0*/  FADD.FTZ R12, R166, R12 ;  /* 0x0000000ca60c7221 */ /* 0x004fce0000010000 */
[----:B------:R-:W2:Y:S01]  /*a4b0*/  MUFU.EX2 R152, R152 ;  /* 0x0000009800987308 */ /* 0x000ea20000000800 */
[----:B0-----:R-:W-:-:S07]  /*a4c0*/  FADD.FTZ R21, R192, R21 ;  /* 0x00000015c0157221 */ /* 0x001fce0000010000 */
[----:B------:R-:W0:Y:S01]  /*a4d0*/  MUFU.EX2 R154, R154 ;  /* 0x0000009a009a7308 */ /* 0x000e220000000800 */
[C---:B-1----:R-:W-:Y:S01]  /*a4e0*/  FADD.FTZ R12, R167.reuse, R12 ;  /* 0x0000000ca70c7221 */ /* 0x042fe20000010000 */
[----:B------:R-:W-:-:S06]  /*a4f0*/  F2FP.F16.F32.PACK_AB R199, R167, R166 ;  /* 0x000000a6a7c7723e */ /* 0x000fcc00000000ff */
[----:B------:R-:W1:Y:S01]  /*a500*/  MUFU.EX2 R194, R194 ;  /* 0x000000c200c27308 */ /* 0x000e620000000800 */
[C---:B--2---:R-:W-:Y:S01]  /*a510*/  FADD.FTZ R21, R152.reuse, R21 ;  /* 0x0000001598157221 */ /* 0x044fe20000010000 */
[----:B------:R-:W-:-:S06]  /*a520*/  F2FP.F16.F32.PACK_AB R192, R152, R192 ;  /* 0x000000c098c0723e */ /* 0x000fcc00000000ff */
[----:B------:R-:W2:Y:S01]  /*a530*/  MUFU.EX2 R155, R155 ;  /* 0x0000009b009b7308 */ /* 0x000ea20000000800 */
[----:B0-----:R-:W-:-:S07]  /*a540*/  FADD.FTZ R12, R154, R12 ;  /* 0x0000000c9a0c7221 */ /* 0x001fce0000010000 */
[----:B------:R-:W0:Y:S01]  /*a550*/  MUFU.EX2 R15, R15 ;  /* 0x0000000f000f7308 */ /* 0x000e220000000800 */
[----:B-1----:R-:W-:-:S07]  /*a560*/  FADD.FTZ R21, R194, R21 ;  /* 0x00000015c2157221 */ /* 0x002fce0000010000 */
[----:B------:R-:W1:Y:S01]  /*a570*/  MUFU.EX2 R158, R158 ;  /* 0x0000009e009e7308 */ /* 0x000e620000000800 */
[C---:B--2---:R-:W-:Y:S01]  /*a580*/  FADD.FTZ R12, R155.reuse, R12 ;  /* 0x0000000c9b0c7221 */ /* 0x044fe20000010000 */
[----:B------:R-:W-:-:S06]  /*a590*/  F2FP.F16.F32.PACK_AB R193, R155, R154 ;  /* 0x0000009a9bc1723e */ /* 0x000fcc00000000ff */
[----:B------:R-:W2:Y:S01]  /*a5a0*/  MUFU.EX2 R153, R153 ;  /* 0x0000009900997308 */ /* 0x000ea20000000800 */
[C---:B0-----:R-:W-:Y:S01]  /*a5b0*/  FADD.FTZ R13, R15.reuse, R21 ;  /* 0x000000150f0d7221 */ /* 0x041fe20000010000 */
[----:B------:R-:W-:Y:S01]  /*a5c0*/  F2FP.F16.F32.PACK_AB R194, R15, R194 ;  /* 0x000000c20fc2723e */ /* 0x000fe200000000ff */
[----:B------:R-:W-:Y:S02]  /*a5d0*/  IMAD.U32 R15, RZ, RZ, UR6 ;  /* 0x00000006ff0f7e24 */ /* 0x000fe4000f8e00ff */
[----:B------:R-:W-:Y:S02]  /*a5e0*/  IMAD.MOV.U32 R21, RZ, RZ, R4 ;  /* 0x000000ffff157224 */ /* 0x000fe400078e0004 */
[----:B-1----:R-:W-:-:S04]  /*a5f0*/  FADD.FTZ R12, R158, R12 ;  /* 0x0000000c9e0c7221 */ /* 0x002fc80000010000 */
[C---:B--2---:R-:W-:Y:S01]  /*a600*/  FADD.FTZ R12, R153.reuse, R12 ;  /* 0x0000000c990c7221 */ /* 0x044fe20000010000 */
[----:B------:R-:W-:Y:S01]  /*a610*/  F2FP.F16.F32.PACK_AB R195, R153, R158 ;  /* 0x0000009e99c3723e */ /* 0x000fe200000000ff */
[----:B------:R-:W-:Y:S06]  /*a620*/  @P2 BRA `(.L_x_203) ;  /* 0xffffffc000482947 */ /* 0x000fec000383ffff */
.L_x_194:
        /* <DEDUP_REMOVED lines=131> */
.L_x_204:
[----:B------:R-:W-:Y:S01]  /*ae60*/  IMAD R0, R16, 0x8, R5 ;  /* 0x0000000810007824 */ /* 0x000fe200078e0205 */
[----:B------:R-:W-:-:S04]  /*ae70*/  SHF.L.U32 R7, R17, 0x1f, RZ ;  /* 0x0000001f11077819 */ /* 0x000fc800000006ff */
[----:B------:R0:W1:Y:S01]  /*ae80*/  SYNCS.PHASECHK.TRANS64.TRYWAIT P2, [R0+URZ+0x38850], R7 ;  /* 0x03885007000075a7 */ /* 0x000062000804017f */
[----:B------:R-:W-:Y:S05]  /*ae90*/  @!P0 BRA `(.L_x_205) ;  /* 0x0000000000048947 */ /* 0x000fea0003800000 */
[----:B------:R-:W-:Y:S01]  /*aea0*/  BPT.TRAP 0x1 ;  /* 0x000000040000795c */ /* 0x000fe20000300000 */
.L_x_205:
[----:B-1----:R-:W-:Y:S05]  /*aeb0*/  @P2 BRA `(.L_x_206) ;  /* 0x0000000000082947 */ /* 0x002fea0003800000 */
[----:B------:R-:W1:Y:S02]  /*aec0*/  SYNCS.PHASECHK.TRANS64.TRYWAIT P0, [R0+URZ+0x38850], R7 ;  /* 0x03885007000075a7 */ /* 0x000e64000800017f */
[----:B-1----:R-:W-:Y:S05]  /*aed0*/  @!P0 BRA `(.L_x_207) ;  /* 0x000000cc00c88947 */ /* 0x002fea0003800000 */
.L_x_206:
[----:B------:R-:W-:Y:S05]  /*aee0*/  WARPSYNC.ALL ;  /* 0x0000000000007948 */ /* 0x000fea0003800000 */
[----:B------:R-:W-:Y:S01]  /*aef0*/  VIADD R5, R5, 0x400 ;  /* 0x0000040005057836 */ /* 0x000fe20000000000 */
[----:B------:R-:W2:Y:S01]  /*af00*/  LDL.LU R15, [R1+0x18] ;  /* 0x00001800010f7983 */ /* 0x000ea20000300800 */
[----:B01----:R-:W-:Y:S01]  /*af10*/  IMAD.MOV.U32 R7, RZ, RZ, 0x40000040 ;  /* 0x40000040ff077424 */ /* 0x003fe200078e00ff */
[----:B------:R-:W-:Y:S01]  /*af20*/  WARPGROUP.ARRIVE ;  /* 0x00000000000079c5 */ /* 0x000fe20000000000 */
[----:B------:R-:W-:Y:S01]  /*af30*/  IMAD.MOV.U32 R9, RZ, RZ, 0x40000040 ;  /* 0x40000040ff097424 */ /* 0x000fe200078e00ff */
[----:B------:R-:W-:Y:S01]  /*af40*/  SHF.R.U32.HI R5, RZ, 0x4, R5 ;  /* 0x00000004ff057819 */ /* 0x000fe20000011605 */
[----:B------:R-:W0:Y:S01]  /*af50*/  SHFL.BFLY PT, R2, R13, 0x2, 0x1f ;  /* 0x0c401f000d027f89 */ /* 0x000e2200000e0000 */
[----:B------:R-:W-:Y:S01]  /*af60*/  R2UR UR7, R7 ;  /* 0x00000000070772ca */ /* 0x000fe200000e0000 */
[----:B------:R-:W-:Y:S01]  /*af70*/  IMAD.MOV.U32 R7, RZ, RZ, 0x40000040 ;  /* 0x40000040ff077424 */ /* 0x000fe200078e00ff */
[----:B------:R-:W-:Y:S01]  /*af80*/  LOP3.LUT R5, R5, 0x3fff, RZ, 0xc0, !PT ;  /* 0x00003fff05057812 */ /* 0x000fe200078ec0ff */
[----:B------:R-:W-:-:S02]  /*af90*/  @!P1 VIADD R11, R0, 0x38860 ;  /* 0x00038860000b9836 */ /* 0x000fc40000000000 */
[----:B------:R-:W-:Y:S01]  /*afa0*/  IMAD.MOV.U32 R0, RZ, RZ, -0x800000 ;  /* 0xff800000ff007424 */ /* 0x000fe200078e00ff */
[----:B------:R-:W-:Y:S02]  /*afb0*/  LOP3.LUT R5, R5, 0x2800000, RZ, 0xfc, !PT ;  /* 0x0280000005057812 */ /* 0x000fe400078efcff */
[----:B------:R-:W-:-:S03]  /*afc0*/  @!P1 PRMT R11, RZ, 0x654, R11 ;  /* 0x00000654ff0b9816 */ /* 0x000fc6000000000b */
[C---:B------:R-:W-:Y:S02]  /*afd0*/  IMAD R6, R16.reuse, 0xa00, R5 ;  /* 0x00000a0010067824 */ /* 0x040fe400078e0205 */
[----:B------:R-:W1:Y:S01]  /*afe0*/  SHFL.BFLY PT, R5, R12, 0x2, 0x1f ;  /* 0x0c401f000c057f89 */ /* 0x000e6200000e0000 */
[----:B------:R-:W-:Y:S02]  /*aff0*/  VIADD R16, R16, 0x1 ;  /* 0x0000000110107836 */ /* 0x000fe40000000000 */
[C---:B------:R-:W-:Y:S01]  /*b000*/  R2UR UR6, R6.reuse ;  /* 0x00000000060672ca */ /* 0x040fe200000e0000 */
[----:B------:R-:W-:Y:S02]  /*b010*/  VIADD R8, R6, 0x80 ;  /* 0x0000008006087836 */ /* 0x000fe40000000000 */
[----:B------:R-:W-:Y:S01]  /*b020*/  ISETP.NE.AND P2, PT, R16, 0x2, PT ;  /* 0x000000021000780c */ /* 0x000fe20003f45270 */
[----:B0-----:R-:W-:Y:S01]  /*b030*/  FADD.FTZ R2, R2, R13 ;  /* 0x0000000d02027221 */ /* 0x001fe20000010000 */
[----:B------:R-:W-:-:S02]  /*b040*/  IMAD.U32 R13, RZ, RZ, UR10 ;  /* 0x0000000aff0d7e24 */ /* 0x000fc4000f8e00ff */
[----:B------:R-:W-:-:S06]  /*b050*/  SEL R16, R16, RZ, P2 ;  /* 0x000000ff10107207 */ /* 0x000fcc0001000000 */
[----:B------:R-:W-:Y:S01]  /*b060*/  HGMMA.64x256x16.F32 R24, R208, gdesc[UR4].tnspB, R24, gsb0 ;  /* 0x43e00004d0187df0 */ /* 0x000fe20008000818 */
[----:B------:R-:W-:Y:S01]  /*b070*/  R2UR UR6, R8 ;  /* 0x00000000080672ca */ /* 0x000fe200000e0000 */
[----:B------:R-:W-:Y:S01]  /*b080*/  VIADD R8, R6, 0x100 ;  /* 0x0000010006087836 */ /* 0x000fe20000000000 */
[----:B------:R-:W-:Y:S01]  /*b090*/  R2UR UR7, R9 ;  /* 0x00000000090772ca */ /* 0x000fe200000e0000 */
[----:B------:R-:W-:Y:S02]  /*b0a0*/  IMAD.MOV.U32 R9, RZ, RZ, 0x40000040 ;  /* 0x40000040ff097424 */ /* 0x000fe400078e00ff */
[----:B--2---:R-:W-:Y:S01]  /*b0b0*/  VIADD R15, R15, 0x1 ;  /* 0x000000010f0f7836 */ /* 0x004fe20000000000 */
[----:B------:R-:W-:Y:S02]  /*b0c0*/  WARPGROUP.DEPBAR.LE gsb0, 0x0 ;  /* 0x00008000000079c5 */ /* 0x000fe40000010000 */
[----:B------:R-:W-:Y:S02]  /*b0d0*/  WARPGROUP.ARRIVE ;  /* 0x00000000000079c5 */ /* 0x000fe40000000000 */
[----:B------:R-:W-:-:S15]  /*b0e0*/  STL [R1+0x18], R15 ;  /* 0x0000180f01007387 */ /* 0x000fde0000100800 */
[----:B------:R-:W-:-:S02]  /*b0f0*/  NOP ;  /* 0x0000000000007918 */ /* 0x000fc40000000000 */
[----:B------:R-:W-:Y:S01]  /*b100*/  HGMMA.64x256x16.F32 R24, R204, gdesc[UR4].tnspB, R24, gsb0 ;  /* 0x43e00004cc187df0 */ /* 0x000fe20008000818 */
[----:B------:R-:W-:Y:S01]  /*b110*/  R2UR UR6, R8 ;  /* 0x00000000080672ca */ /* 0x000fe200000e0000 */
[C---:B------:R-:W-:Y:S01]  /*b120*/  VIADD R8, R6.reuse, 0x180 ;  /* 0x0000018006087836 */ /* 0x040fe20000000000 */
[----:B------:R-:W-:Y:S01]  /*b130*/  R2UR UR7, R9 ;  /* 0x00000000090772ca */ /* 0x000fe200000e0000 */
[----:B------:R-:W-:Y:S02]  /*b140*/  IMAD.MOV.U32 R9, RZ, RZ, 0x40000040 ;  /* 0x40000040ff097424 */ /* 0x000fe400078e00ff */
[----:B------:R-:W-:Y:S01]  /*b150*/  VIADD R6, R6, 0x200 ;  /* 0x0000020006067836 */ /* 0x000fe20000000000 */
[----:B------:R-:W-:Y:S02]  /*b160*/  WARPGROUP.DEPBAR.LE gsb0, 0x0 ;  /* 0x00008000000079c5 */ /* 0x000fe40000010000 */
[----:B------:R-:W-:-:S15]  /*b170*/  WARPGROUP.ARRIVE ;  /* 0x00000000000079c5 */ /* 0x000fde0000000000 */
[----:B------:R-:W-:-:S04]  /*b180*/  NOP ;  /* 0x0000000000007918 */ /* 0x000fc80000000000 */
[----:B------:R-:W-:Y:S01]  /*b190*/  HGMMA.64x256x16.F32 R24, R200, gdesc[UR4].tnspB, R24, gsb0 ;  /* 0x43e00004c8187df0 */ /* 0x000fe20008000818 */
[----:B------:R-:W-:Y:S02]  /*b1a0*/  R2UR UR6, R8 ;  /* 0x00000000080672ca */ /* 0x000fe400000e0000 */
[----:B------:R-:W-:Y:S01]  /*b1b0*/  R2UR UR7, R9 ;  /* 0x00000000090772ca */ /* 0x000fe200000e0000 */
[----:B------:R-:W-:Y:S02]  /*b1c0*/  WARPGROUP.DEPBAR.LE gsb0, 0x0 ;  /* 0x00008000000079c5 */ /* 0x000fe40000010000 */
[----:B------:R-:W-:-:S15]  /*b1d0*/  WARPGROUP.ARRIVE ;  /* 0x00000000000079c5 */ /* 0x000fde0000000000 */
[----:B------:R-:W-:-:S07]  /*b1e0*/  NOP ;  /* 0x0000000000007918 */ /* 0x000fce0000000000 */
[----:B------:R-:W-:Y:S01]  /*b1f0*/  HGMMA.64x256x16.F32 R24, R196, gdesc[UR4].tnspB, R24, gsb0 ;  /* 0x43e00004c4187df0 */ /* 0x000fe20008000818 */
[----:B------:R-:W-:Y:S02]  /*b200*/  R2UR UR6, R6 ;  /* 0x00000000060672ca */ /* 0x000fe400000e0000 */
[----:B------:R-:W-:Y:S01]  /*b210*/  R2UR UR7, R7 ;  /* 0x00000000070772ca */ /* 0x000fe200000e0000 */
[----:B-1----:R-:W-:Y:S02]  /*b220*/  FADD.FTZ R7, R5, R12 ;  /* 0x0000000c05077221 */ /* 0x002fe40000010000 */
[----:B------:R-:W0:Y:S04]  /*b230*/  SHFL.BFLY PT, R5, R2, 0x1, 0x1f ;  /* 0x0c201f0002057f89 */ /* 0x000e2800000e0000 */
[----:B------:R-:W1:Y:S01]  /*b240*/  SHFL.BFLY PT, R6, R7, 0x1, 0x1f ;  /* 0x0c201f0007067f89 */ /* 0x000e6200000e0000 */
[----:B0-----:R-:W-:Y:S01]  /*b250*/  FADD.FTZ R10, R2, R5 ;  /* 0x00000005020a7221 */ /* 0x001fe20000010000 */
[----:B------:R-:W-:Y:S01]  /*b260*/  IMAD.MOV.U32 R5, RZ, RZ, RZ ;  /* 0x000000ffff057224 */ /* 0x000fe200078e00ff */
[----:B------:R-:W-:Y:S01]  /*b270*/  SEL R2, RZ, 0x1, P2 ;  /* 0x00000001ff027807 */ /* 0x000fe20001000000 */
[----:B-1----:R-:W-:-:S02]  /*b280*/  FADD.FTZ R14, R7, R6 ;  /* 0x00000006070e7221 */ /* 0x002fc40000010000 */
[----:B------:R-:W-:Y:S01]  /*b290*/  FSETP.NE.FTZ.AND P0, PT, R10, RZ, PT ;  /* 0x000000ff0a00720b */ /* 0x000fe20003f15000 */
[----:B------:R-:W-:Y:S01]  /*b2a0*/  IMAD.MOV.U32 R6, RZ, RZ, RZ ;  /* 0x000000ffff067224 */ /* 0x000fe200078e00ff */
[----:B------:R-:W-:Y:S01]  /*b2b0*/  LOP3.LUT R17, R17, R2, RZ, 0x3c, !PT ;  /* 0x0000000211117212 */ /* 0x000fe200078e3cff */
[----:B------:R-:W-:Y:S01]  /*b2c0*/  IMAD.U32 R7, RZ, RZ, UR10 ;  /* 0x0000000aff077e24 */ /* 0x000fe2000f8e00ff */
[----:B------:R-:W-:Y:S01]  /*b2d0*/  FSETP.NE.FTZ.AND P3, PT, R14, RZ, PT ;  /* 0x000000ff0e00720b */ /* 0x000fe20003f75000 */
[----:B------:R-:W-:-:S08]  /*b2e0*/  IMAD.MOV.U32 R2, RZ, RZ, -0x800000 ;  /* 0xff800000ff027424 */ /* 0x000fd000078e00ff */
[----:B------:R-:W0:Y:S01]  /*b2f0*/  @P0 MUFU.LG2 R8, R10 ;  /* 0x0000000a00080308 */ /* 0x000e220000000c00 */
[----:B------:R-:W-:-:S03]  /*b300*/  @P0 FMUL.FTZ R7, R7, 0.69314718246459960938 ;  /* 0x3f31721807070820 */ /* 0x000fc60000410000 */
[----:B------:R-:W-:-:S04]  /*b310*/  @P3 FMUL.FTZ R13, R13, 0.69314718246459960938 ;  /* 0x3f3172180d0d3820 */ /* 0x000fc80000410000 */
[----:B------:R-:W1:Y:S08]  /*b320*/  @P3 MUFU.LG2 R9, R14 ;  /* 0x0000000e00093308 */ /* 0x000e700000000c00 */
[----:B------:R1:W2:Y:S01]  /*b330*/  @P0 MUFU.RCP R6, R10 ;  /* 0x0000000a00060308 */ /* 0x0002a20000001000 */
        /* <DEDUP_REMOVED lines=139> */
.L_x_186:
[----:B------:R-:W0:Y:S08]  /*bbf0*/  S2UR UR4, SR_CgaCtaId ;  /* 0x00000000000479c3 */ /* 0x000e300000008800 */
[----:B------:R-:W-:Y:S06]  /*bc00*/  BAR.SYNC.DEFER_BLOCKING 0x5, 0x180 ;  /* 0x0146000000007b1d */ /* 0x000fec0000010000 */
[----:B------:R-:W-:Y:S01]  /*bc10*/  UMOV UR8, 0x400 ;  /* 0x0000040000087882 */ /* 0x000fe20000000000 */
[----:B------:R-:W-:Y:S01]  /*bc20*/  BSSY B0, `(.L_x_208) ;  /* 0x00004bc000007945 */ /* 0x000fe20003800000 */
[----:B0-----:R-:W-:-:S09]  /*bc30*/  ULEA UR8, UR4, UR8, 0x18 ;  /* 0x0000000804087291 */ /* 0x001fd2000f8ec03f */
[----:B------:R-:W0:Y:S02]  /*bc40*/  LDS.128 R4, [UR8+0x388d0] ;  /* 0x0388d008ff047984 */ /* 0x000e240008000c00 */
[----:B0-----:R-:W-:Y:S02]  /*bc50*/  R2UR UR6, R5 ;  /* 0x00000000050672ca */ /* 0x001fe400000e0000 */
[----:B------:R-:W-:Y:S02]  /*bc60*/  R2UR UR5, R6 ;  /* 0x00000000060572ca */ /* 0x000fe400000e0000 */
[----:B------:R-:W-:Y:S01]  /*bc70*/  R2UR UR7, R7 ;  /* 0x00000000070772ca */ /* 0x000fe200000e0000 */
[----:B------:R-:W-:Y:S06]  /*bc80*/  BAR.ARV 0x4, 0x180 ;  /* 0x0106000000007b1d */ /* 0x000fec0000002000 */
[----:B------:R-:W-:Y:S08]  /*bc90*/  @P0 BRA `(.L_x_209) ;  /* 0x0000003800980947 */ /* 0x000ff00003800000 */
[----:B------:R-:W2:Y:S01]  /*bca0*/  LDL.LU R9, [R1+0x14] ;  /* 0x0000140001097983 */ /* 0x000ea20000300800 */
[----:B------:R-:W0:Y:S01]  /*bcb0*/  S2UR UR4, SR_SWINHI ;  /* 0x00000000000479c3 */ /* 0x000e220000002f00 */
[----:B------:R-:W-:Y:S01]  /*bcc0*/  IMAD.MOV.U32 R12, RZ, RZ, 0x2 ;  /* 0x00000002ff0c7424 */ /* 0x000fe200078e00ff */
[----:B------:R-:W-:Y:S01]  /*bcd0*/  F2FP.F16.F32.PACK_AB R6, R29, R28 ;  /* 0x0000001c1d06723e */ /* 0x000fe200000000ff */
[----:B------:R-:W3:Y:S01]  /*bce0*/  LDL.LU R8, [R1+0x1c] ;  /* 0x00001c0001087983 */ /* 0x000ee20000300800 */
[----:B------:R-:W-:Y:S01]  /*bcf0*/  F2FP.F16.F32.PACK_AB R7, R31, R30 ;  /* 0x0000001e1f07723e */ /* 0x000fe200000000ff */
[----:B------:R-:W-:Y:S01]  /*bd00*/  ULDC.64 UR14, c[0x0][0xc00] ;  /* 0x00030000000e7ab9 */ /* 0x000fe20000000a00 */
[----:B------:R-:W-:Y:S01]  /*bd10*/  R2UR UR22, R22 ;  /* 0x00000000161672ca */ /* 0x000fe200000e0000 */
[----:B------:R-:W4:Y:S01]  /*bd20*/  LDL R3, [R1+0x68] ;  /* 0x0000680001037983 */ /* 0x000f220000100800 */
[----:B------:R-:W-:Y:S01]  /*bd30*/  ULDC.64 UR26, c[0x0][0x208] ;  /* 0x00008200001a7ab9 */ /* 0x000fe20000000a00 */
[----:B------:R-:W-:-:S02]  /*bd40*/  ULDC UR20, c[0x0][0xbe8] ;  /* 0x0002fa0000147ab9 */ /* 0x000fc40000000800 */
[----:B------:R-:W5:Y:S01]  /*bd50*/  LDL R174, [R1+0x10] ;  /* 0x0000100001ae7983 */ /* 0x000f620000100800 */
[----:B------:R-:W-:Y:S02]  /*bd60*/  R2UR UR21, R212 ;  /* 0x00000000d41572ca */ /* 0x000fe400000e0000 */
[----:B------:R-:W-:Y:S01]  /*bd70*/  R2UR UR24, R213 ;  /* 0x00000000d51872ca */ /* 0x000fe200000e0000 */
[----:B------:R-:W5:Y:S01]  /*bd80*/  LDL R175, [R1+0x64] ;  /* 0x0000640001af7983 */ /* 0x000f620000100800 */
[----:B------:R-:W-:Y:S01]  /*bd90*/  UMOV UR10, UR8 ;  /* 0x00000008000a7c82 */ /* 0x000fe20008000000 */
[----:B0-----:R-:W-:Y:S01]  /*bda0*/  UMOV UR11, UR4 ;  /* 0x00000004000b7c82 */ /* 0x001fe20008000000 */
[----:B------:R-:W-:Y:S01]  /*bdb0*/  BAR.SYNC.DEFER_BLOCKING 0x1, 0x100 ;  /* 0x0044000000007b1d */ /* 0x000fe20000010000 */
[----:B--2---:R-:W-:Y:S02]  /*bdc0*/  R2UR UR19, R9 ;  /* 0x00000000091372ca */ /* 0x004fe400000e0000 */
[----:B---3--:R-:W-:Y:S01]  /*bdd0*/  R2UR UR17, R8 ;  /* 0x00000000081172ca */ /* 0x008fe200000e0000 */
[----:B----4-:R-:W-:Y:S01]  /*bde0*/  IMAD.WIDE R12, R3, R12, UR10 ;  /* 0x0000000a030c7e25 */ /* 0x010fe2000f8e020c */
[----:B-----5:R-:W-:-:S02]  /*bdf0*/  R2UR UR18, R174 ;  /* 0x00000000ae1272ca */ /* 0x020fc400000e0000 */
[----:B------:R-:W-:-:S04]  /*be00*/  IADD3 R15, P1, R12, 0x20, RZ ;  /* 0x000000200c0f7810 */ /* 0x000fc80007f3e0ff */
[----:B------:R-:W-:-:S04]  /*be10*/  LOP3.LUT R14, R15, 0x380, RZ, 0xc0, !PT ;  /* 0x000003800f0e7812 */ /* 0x000fc800078ec0ff */
[----:B------:R-:W-:Y:S02]  /*be20*/  SHF.R.U64 R14, R14, 0x3, RZ ;  /* 0x000000030e0e7819 */ /* 0x000fe400000012ff */
[----:B------:R-:W-:Y:S02]  /*be30*/  IADD3 R157, P0, R12, 0x40, RZ ;  /* 0x000000400c9d7810 */ /* 0x000fe40007f1e0ff */
[----:B------:R-:W-:Y:S01]  /*be40*/  LOP3.LUT R14, R14, R15, RZ, 0x3c, !PT ;  /* 0x0000000f0e0e7212 */ /* 0x000fe200078e3cff */
[----:B------:R-:W-:Y:S01]  /*be50*/  IMAD.X R15, RZ, RZ, R13, P1 ;  /* 0x000000ffff0f7224 */ /* 0x000fe200008e060d */
[C---:B------:R-:W-:Y:S02]  /*be60*/  IADD3 R159, P4, R12.reuse, 0x60, RZ ;  /* 0x000000600c9f7810 */ /* 0x040fe40007f9e0ff */
[C---:B------:R-:W-:Y:S02]  /*be70*/  IADD3 R161, P3, R12.reuse, 0x4000, RZ ;  /* 0x000040000ca17810 */ /* 0x040fe40007f7e0ff */
[----:B------:R-:W-:-:S02]  /*be80*/  IADD3 R163, P6, R12, 0x4020, RZ ;  /* 0x000040200ca37810 */ /* 0x000fc40007fde0ff */
[C---:B------:R-:W-:Y:S02]  /*be90*/  IADD3 R165, P5, R12.reuse, 0x4040, RZ ;  /* 0x000040400ca57810 */ /* 0x040fe40007fbe0ff */
[C---:B------:R-:W-:Y:S02]  /*bea0*/  IADD3 R167, P2, R12.reuse, 0x4060, RZ ;  /* 0x000040600ca77810 */ /* 0x040fe40007f5e0ff */
[C---:B------:R-:W-:Y:S02]  /*beb0*/  IADD3 R169, P1, R12.reuse, 0x8000, RZ ;  /* 0x000080000ca97810 */ /* 0x040fe40007f3e0ff */
[----:B------:R-:W-:Y:S02]  /*bec0*/  LOP3.LUT R5, R12, 0x380, RZ, 0xc0, !PT ;  /* 0x000003800c057812 */ /* 0x000fe400078ec0ff */
[----:B------:R-:W-:Y:S02]  /*bed0*/  LOP3.LUT R156, R157, 0x380, RZ, 0xc0, !PT ;  /* 0x000003809d9c7812 */ /* 0x000fe400078ec0ff */
[----:B------:R-:W-:-:S02]  /*bee0*/  LOP3.LUT R158, R159, 0x380, RZ, 0xc0, !PT ;  /* 0x000003809f9e7812 */ /* 0x000fc400078ec0ff */
[----:B------:R-:W-:Y:S02]  /*bef0*/  LOP3.LUT R160, R161, 0x380, RZ, 0xc0, !PT ;  /* 0x00000380a1a07812 */ /* 0x000fe400078ec0ff */
[----:B------:R-:W-:Y:S02]  /*bf00*/  LOP3.LUT R162, R163, 0x380, RZ, 0xc0, !PT ;  /* 0x00000380a3a27812 */ /* 0x000fe400078ec0ff */
[----:B------:R-:W-:Y:S02]  /*bf10*/  LOP3.LUT R164, R165, 0x380, RZ, 0xc0, !PT ;  /* 0x00000380a5a47812 */ /* 0x000fe400078ec0ff */
[----:B------:R-:W-:Y:S02]  /*bf20*/  LOP3.LUT R166, R167, 0x380, RZ, 0xc0, !PT ;  /* 0x00000380a7a67812 */ /* 0x000fe400078ec0ff */
[----:B------:R-:W-:Y:S02]  /*bf30*/  LOP3.LUT R168, R169, 0x380, RZ, 0xc0, !PT ;  /* 0x00000380a9a87812 */ /* 0x000fe400078ec0ff */
[----:B------:R-:W-:-:S02]  /*bf40*/  SHF.R.U64 R5, R5, 0x3, RZ ;  /* 0x0000000305057819 */ /* 0x000fc400000012ff */
[----:B------:R-:W-:Y:S02]  /*bf50*/  SHF.R.U64 R156, R156, 0x3, RZ ;  /* 0x000000039c9c7819 */ /* 0x000fe400000012ff */
[----:B------:R-:W-:Y:S02]  /*bf60*/  SHF.R.U64 R158, R158, 0x3, RZ ;  /* 0x000000039e9e7819 */ /* 0x000fe400000012ff */
[----:B------:R-:W-:Y:S02]  /*bf70*/  SHF.R.U64 R160, R160, 0x3, RZ ;  /* 0x00000003a0a07819 */ /* 0x000fe400000012ff */
[----:B------:R-:W-:Y:S02]  /*bf80*/  SHF.R.U64 R162, R162, 0x3, RZ ;  /* 0x00000003a2a27819 */ /* 0x000fe400000012ff */
[----:B------:R-:W-:Y:S02]  /*bf90*/  SHF.R.U64 R164, R164, 0x3, RZ ;  /* 0x00000003a4a47819 */ /* 0x000fe400000012ff */
[----:B------:R-:W-:-:S02]  /*bfa0*/  SHF.R.U64 R166, R166, 0x3, RZ ;  /* 0x00000003a6a67819 */ /* 0x000fc400000012ff */
[----:B------:R-:W-:Y:S02]  /*bfb0*/  SHF.R.U64 R168, R168, 0x3, RZ ;  /* 0x00000003a8a87819 */ /* 0x000fe400000012ff */
[----:B------:R-:W-:Y:S01]  /*bfc0*/  LOP3.LUT R4, R5, R12, RZ, 0x3c, !PT ;  /* 0x0000000c05047212 */ /* 0x000fe200078e3cff */
[--C-:B------:R-:W-:Y:S01]  /*bfd0*/  IMAD.MOV.U32 R5, RZ, RZ, R13.reuse ;  /* 0x000000ffff057224 */ /* 0x100fe200078e000d */
[----:B------:R-:W-:Y:S01]  /*bfe0*/  LOP3.LUT R156, R156, R157, RZ, 0x3c, !PT ;  /* 0x0000009d9c9c7212 */ /* 0x000fe200078e3cff */
[--C-:B------:R-:W-:Y:S01]  /*bff0*/  IMAD.X R157, RZ, RZ, R13.reuse, P0 ;  /* 0x000000ffff9d7224 */ /* 0x100fe200000e060d */
        /* <DEDUP_REMOVED lines=11> */
[----:B------:R-:W-:Y:S01]  /*c0b0*/  IMAD.X R169, RZ, RZ, R13, P1 ;  /* 0x000000ffffa97224 */ /* 0x000fe200008e060d */
[----:B------:R-:W-:-:S02]  /*c0c0*/  IADD3 R171, P0, R12, 0x8020, RZ ;  /* 0x000080200cab7810 */ /* 0x000fc40007f1e0ff */
[C---:B------:R-:W-:Y:S02]  /*c0d0*/  IADD3 R173, P4, R12.reuse, 0x8040, RZ ;  /* 0x000080400cad7810 */ /* 0x040fe40007f9e0ff */
[C---:B------:R-:W-:Y:S02]  /*c0e0*/  IADD3 R9, P3, R12.reuse, 0x8060, RZ ;  /* 0x000080600c097810 */ /* 0x040fe40007f7e0ff */
[C---:B------:R-:W-:Y:S02]  /*c0f0*/  IADD3 R11, P6, R12.reuse, 0xc000, RZ ;  /* 0x0000c0000c0b7810 */ /* 0x040fe40007fde0ff */
[C---:B------:R-:W-:Y:S02]  /*c100*/  IADD3 R153, P5, R12.reuse, 0xc020, RZ ;  /* 0x0000c0200c997810 */ /* 0x040fe40007fbe0ff */
[C---:B------:R-:W-:Y:S02]  /*c110*/  IADD3 R155, P2, R12.reuse, 0xc040, RZ ;  /* 0x0000c0400c9b7810 */ /* 0x040fe40007f5e0ff */
[----:B------:R-:W-:-:S02]  /*c120*/  IADD3 R21, P1, R12, 0xc060, RZ ;  /* 0x0000c0600c157810 */ /* 0x000fc40007f3e0ff */
[----:B------:R-:W-:Y:S02]  /*c130*/  MOV R3, R4 ;  /* 0x0000000400037202 */ /* 0x000fe40000000f00 */
[----:B------:R-:W-:Y:S02]  /*c140*/  F2FP.F16.F32.PACK_AB R4, R25, R24 ;  /* 0x000000181904723e */ /* 0x000fe400000000ff */
[----:B------:R-:W-:Y:S02]  /*c150*/  F2FP.F16.F32.PACK_AB R5, R27, R26 ;  /* 0x0000001a1b05723e */ /* 0x000fe400000000ff */
[----:B------:R-:W-:Y:S02]  /*c160*/  LOP3.LUT R170, R171, 0x380, RZ, 0xc0, !PT ;  /* 0x00000380abaa7812 */ /* 0x000fe400078ec0ff */
[----:B------:R-:W-:Y:S02]  /*c170*/  LOP3.LUT R172, R173, 0x380, RZ, 0xc0, !PT ;  /* 0x00000380adac7812 */ /* 0x000fe400078ec0ff */
[----:B------:R-:W-:-:S02]  /*c180*/  LOP3.LUT R8, R9, 0x380, RZ, 0xc0, !PT ;  /* 0x0000038009087812 */ /* 0x000fc400078ec0ff */
[----:B------:R-:W-:Y:S02]  /*c190*/  LOP3.LUT R10, R11, 0x380, RZ, 0xc0, !PT ;  /* 0x000003800b0a7812 */ /* 0x000fe400078ec0ff */
[----:B------:R-:W-:Y:S02]  /*c1a0*/  LOP3.LUT R152, R153, 0x380, RZ, 0xc0, !PT ;  /* 0x0000038099987812 */ /* 0x000fe400078ec0ff */
[----:B------:R-:W-:Y:S02]  /*c1b0*/  LOP3.LUT R154, R155, 0x380, RZ, 0xc0, !PT ;  /* 0x000003809b9a7812 */ /* 0x000fe400078ec0ff */
[----:B------:R-:W-:Y:S01]  /*c1c0*/  LOP3.LUT R20, R21, 0x380, RZ, 0xc0, !PT ;  /* 0x0000038015147812 */ /* 0x000fe200078ec0ff */
[----:B------:R0:W-:Y:S01]  /*c1d0*/  STSM.16.M88.4 [R3], R4 ;  /* 0x0000000403007844 */ /* 0x0001e20000000200 */
[----:B------:R-:W-:Y:S02]  /*c1e0*/  SHF.R.U64 R170, R170, 0x3, RZ ;  /* 0x00000003aaaa7819 */ /* 0x000fe400000012ff */
[----:B------:R-:W-:-:S02]  /*c1f0*/  SHF.R.U64 R172, R172, 0x3, RZ ;  /* 0x00000003acac7819 */ /* 0x000fc400000012ff */
[----:B------:R-:W-:Y:S02]  /*c200*/  SHF.R.U64 R8, R8, 0x3, RZ ;  /* 0x0000000308087819 */ /* 0x000fe400000012ff */
[----:B------:R-:W-:Y:S02]  /*c210*/  SHF.R.U64 R10, R10, 0x3, RZ ;  /* 0x000000030a0a7819 */ /* 0x000fe400000012ff */
[----:B------:R-:W-:Y:S02]  /*c220*/  SHF.R.U64 R152, R152, 0x3, RZ ;  /* 0x0000000398987819 */ /* 0x000fe400000012ff */
[----:B------:R-:W-:Y:S02]  /*c230*/  SHF.R.U64 R154, R154, 0x3, RZ ;  /* 0x000000039a9a7819 */ /* 0x000fe400000012ff */
[----:B------:R-:W-:Y:S02]  /*c240*/  SHF.R.U64 R20, R20, 0x3, RZ ;  /* 0x0000000314147819 */ /* 0x000fe400000012ff */
[----:B------:R-:W-:-:S02]  /*c250*/  MOV R14, R14 ;  /* 0x0000000e000e7202 */ /* 0x000fc40000000f00 */
[----:B0-----:R-:W-:Y:S02]  /*c260*/  F2FP.F16.F32.PACK_AB R4, R33, R32 ;  /* 0x000000202104723e */ /* 0x001fe400000000ff */
[----:B------:R-:W-:Y:S02]  /*c270*/  F2FP.F16.F32.PACK_AB R5, R35, R34 ;  /* 0x000000222305723e */ /* 0x000fe400000000ff */
[----:B------:R-:W-:Y:S02]  /*c280*/  F2FP.F16.F32.PACK_AB R6, R37, R36 ;  /* 0x000000242506723e */ /* 0x000fe400000000ff */
[----:B------:R-:W-:Y:S02]  /*c290*/  F2FP.F16.F32.PACK_AB R7, R39, R38 ;  /* 0x000000262707723e */ /* 0x000fe400000000ff */
        /* <DEDUP_REMOVED lines=14> */
[----:B------:R0:W-:Y:S01]  /*c380*/  STSM.16.M88.4 [R14], R4 ;  /* 0x000000040e007844 */ /* 0x0001e20000000200 */
[----:B------:R-:W-:-:S02]  /*c390*/  MOV R156, R156 ;  /* 0x0000009c009c7202 */ /* 0x000fc40000000f00 */
[----:B------:R-:W-:Y:S02]  /*c3a0*/  F2FP.F16.F32.PACK_AB R12, R41, R40 ;  /* 0x00000028290c723e */ /* 0x000fe400000000ff */
[----:B------:R-:W-:Y:S02]  /*c3b0*/  F2FP.F16.F32.PACK_AB R13, R43, R42 ;  /* 0x0000002a2b0d723e */ /* 0x000fe400000000ff */
[----:B------:R-:W-:Y:S02]  /*c3c0*/  F2FP.F16.F32.PACK_AB R15, R47, R46 ;  /* 0x0000002e2f0f723e */ /* 0x000fe400000000ff */
[----:B------:R-:W-:Y:S02]  /*c3d0*/  MOV R158, R158 ;  /* 0x0000009e009e7202 */ /* 0x000fe40000000f00 */
[----:B------:R-:W-:Y:S02]  /*c3e0*/  MOV R161, R160 ;  /* 0x000000a000a17202 */ /* 0x000fe40000000f00 */
[----:B0-----:R-:W-:-:S02]  /*c3f0*/  F2FP.F16.F32.PACK_AB R14, R45, R44 ;  /* 0x0000002c2d0e723e */ /* 0x001fc400000000ff */
[----:B------:R-:W-:Y:S02]  /*c400*/  F2FP.F16.F32.PACK_AB R4, R49, R48 ;  /* 0x000000303104723e */ /* 0x000fe400000000ff */
[----:B------:R-:W-:Y:S02]  /*c410*/  F2FP.F16.F32.PACK_AB R5, R51, R50 ;  /* 0x000000323305723e */ /* 0x000fe400000000ff */
[----:B------:R-:W-:Y:S02]  /*c420*/  F2FP.F16.F32.PACK_AB R6, R53, R52 ;  /* 0x000000343506723e */ /* 0x000fe400000000ff */
[----:B------:R-:W-:Y:S01]  /*c430*/  F2FP.F16.F32.PACK_AB R7, R55, R54 ;  /* 0x000000363707723e */ /* 0x000fe200000000ff */
[----:B------:R0:W-:Y:S01]  /*c440*/  STSM.16.M88.4 [R156], R12 ;  /* 0x0000000c9c007844 */ /* 0x0001e20000000200 */
[----:B------:R-:W-:Y:S02]  /*c450*/  MOV R160, R8 ;  /* 0x0000000800a07202 */ /* 0x000fe40000000f00 */
[----:B------:R-:W-:-:S02]  /*c460*/  MOV R3, R10 ;  /* 0x0000000a00037202 */ /* 0x000fc40000000f00 */
[----:B------:R-:W-:Y:S02]  /*c470*/  F2FP.F16.F32.PACK_AB R8, R57, R56 ;  /* 0x000000383908723e */ /* 0x000fe400000000ff */
[----:B------:R-:W-:Y:S02]  /*c480*/  F2FP.F16.F32.PACK_AB R9, R59, R58 ;  /* 0x0000003a3b09723e */ /* 0x000fe400000000ff */
[----:B------:R-:W-:Y:S02]  /*c490*/  F2FP.F16.F32.PACK_AB R10, R61, R60 ;  /* 0x0000003c3d0a723e */ /* 0x000fe400000000ff */
[----:B------:R-:W-:Y:S02]  /*c4a0*/  F2FP.F16.F32.PACK_AB R11, R63, R62 ;  /* 0x0000003e3f0b723e */ /* 0x000fe400000000ff */
[----:B------:R-:W-:Y:S01]  /*c4b0*/  MOV R162, R162 ;  /* 0x000000a200a27202 */ /* 0x000fe20000000f00 */
[----:B------:R1:W-:Y:S01]  /*c4c0*/  STSM.16.M88.4 [R158], R4 ;  /* 0x000000049e007844 */ /* 0x0003e20000000200 */
[----:B------:R-:W-:-:S02]  /*c4d0*/  MOV R18, R152 ;  /* 0x0000009800127202 */ /* 0x000fc40000000f00 */
[----:B0-----:R-:W-:Y:S02]  /*c4e0*/  F2FP.F16.F32.PACK_AB R12, R65, R64 ;  /* 0x00000040410c723e */ /* 0x001fe400000000ff */
[----:B------:R-:W-:Y:S02]  /*c4f0*/  F2FP.F16.F32.PACK_AB R13, R67, R66 ;  /* 0x00000042430d723e */ /* 0x000fe400000000ff */
[----:B------:R-:W-:Y:S02]  /*c500*/  F2FP.F16.F32.PACK_AB R14, R69, R68 ;  /* 0x00000044450e723e */ /* 0x000fe400000000ff */
[----:B------:R-:W-:Y:S02]  /*c510*/  F2FP.F16.F32.PACK_AB R15, R71, R70 ;  /* 0x00000046470f723e */ /* 0x000fe400000000ff */
[----:B------:R-:W-:Y:S02]  /*c520*/  MOV R22, R154 ;  /* 0x0000009a00167202 */ /* 0x000fe40000000f00 */
[----:B------:R-:W-:-:S02]  /*c530*/  MOV R164, R164 ;  /* 0x000000a400a47202 */ /* 0x000fc40000000f00 */
[----:B------:R-:W-:Y:S02]  /*c540*/  F2FP.F16.F32.PACK_AB R152, R73, R72 ;  /* 0x000000484998723e */ /* 0x000fe400000000ff */
[----:B------:R-:W-:Y:S02]  /*c550*/  F2FP.F16.F32.PACK_AB R153, R75, R74 ;  /* 0x0000004a4b99723e */ /* 0x000fe400000000ff */
[----:B------:R-:W-:Y:S02]  /*c560*/  F2FP.F16.F32.PACK_AB R154, R77, R76 ;  /* 0x0000004c4d9a723e */ /* 0x000fe400000000ff */
[----:B------:R-:W-:Y:S01]  /*c570*/  F2FP.F16.F32.PACK_AB R155, R79, R78 ;  /* 0x0000004e4f9b723e */ /* 0x000fe200000000ff */
[----:B------:R0:W-:Y:S01]  /*c580*/  STSM.16.M88.4 [R161], R8 ;  /* 0x00000008a1007844 */ /* 0x0001e20000000200 */
[----:B------:R-:W-:Y:S02]  /*c590*/  MOV R166, R166 ;  /* 0x000000a600a67202 */ /* 0x000fe40000000f00 */
[----:B------:R-:W-:-:S02]  /*c5a0*/  F2FP.F16.F32.PACK_AB R156, R81, R80 ;  /* 0x00000050519c723e */ /* 0x000fc400000000ff */
[----:B------:R-:W-:Y:S02]  /*c5b0*/  F2FP.F16.F32.PACK_AB R157, R83, R82 ;  /* 0x00000052539d723e */ /* 0x000fe400000000ff */
[----:B-1----:R-:W-:Y:S02]  /*c5c0*/  F2FP.F16.F32.PACK_AB R158, R85, R84 ;  /* 0x00000054559e723e */ /* 0x002fe400000000ff */
[----:B------:R-:W-:Y:S01]  /*c5d0*/  F2FP.F16.F32.PACK_AB R159, R87, R86 ;  /* 0x00000056579f723e */ /* 0x000fe200000000ff */
[----:B------:R1:W-:Y:S01]  /*c5e0*/  STSM.16.M88.4 [R162], R12 ;  /* 0x0000000ca2007844 */ /* 0x0003e20000000200 */
[----:B------:R-:W-:Y:S02]  /*c5f0*/  MOV R168, R168 ;  /* 0x000000a800a87202 */ /* 0x000fe40000000f00 */
[----:B------:R-:W-:Y:S02]  /*c600*/  F2FP.F16.F32.PACK_AB R4, R89, R88 ;  /* 0x000000585904723e */ /* 0x000fe400000000ff */
[----:B------:R-:W-:-:S02]  /*c610*/  F2FP.F16.F32.PACK_AB R5, R91, R90 ;  /* 0x0000005a5b05723e */ /* 0x000fc400000000ff */
[----:B------:R-:W-:Y:S02]  /*c620*/  F2FP.F16.F32.PACK_AB R6, R93, R92 ;  /* 0x0000005c5d06723e */ /* 0x000fe400000000ff */
[----:B------:R-:W-:Y:S02]  /*c630*/  F2FP.F16.F32.PACK_AB R7, R95, R94 ;  /* 0x0000005e5f07723e */ /* 0x000fe400000000ff */
[----:B------:R-:W-:Y:S02]  /*c640*/  MOV R170, R170 ;  /* 0x000000aa00aa7202 */ /* 0x000fe40000000f00 */
[----:B0-----:R-:W-:Y:S02]  /*c650*/  F2FP.F16.F32.PACK_AB R8, R97, R96 ;  /* 0x000000606108723e */ /* 0x001fe400000000ff */
[----:B------:R-:W-:Y:S02]  /*c660*/  F2FP.F16.F32.PACK_AB R9, R99, R98 ;  /* 0x000000626309723e */ /* 0x000fe400000000ff */
[----:B------:R-:W-:-:S02]  /*c670*/  F2FP.F16.F32.PACK_AB R10, R101, R100 ;  /* 0x00000064650a723e */ /* 0x000fc400000000ff */
[----:B------:R-:W-:Y:S01]  /*c680*/  F2FP.F16.F32.PACK_AB R11, R103, R102 ;  /* 0x00000066670b723e */ /* 0x000fe200000000ff */
[----:B------:R0:W-:Y:S01]  /*c690*/  STSM.16.M88.4 [R164], R152 ;  /* 0x00000098a4007844 */ /* 0x0001e20000000200 */
[----:B------:R-:W-:Y:S02]  /*c6a0*/  MOV R172, R172 ;  /* 0x000000ac00ac7202 */ /* 0x000fe40000000f00 */
[----:B-1----:R-:W-:Y:S02]  /*c6b0*/  F2FP.F16.F32.PACK_AB R12, R105, R104 ;  /* 0x00000068690c723e */ /* 0x002fe400000000ff */
[----:B------:R-:W-:Y:S02]  /*c6c0*/  F2FP.F16.F32.PACK_AB R13, R107, R106 ;  /* 0x0000006a6b0d723e */ /* 0x000fe400000000ff */
[----:B------:R-:W-:Y:S02]  /*c6d0*/  F2FP.F16.F32.PACK_AB R14, R109, R108 ;  /* 0x0000006c6d0e723e */ /* 0x000fe400000000ff */
[----:B------:R-:W-:Y:S01]  /*c6e0*/  F2FP.F16.F32.PACK_AB R15, R111, R110 ;  /* 0x0000006e6f0f723e */ /* 0x000fe200000000ff */
[----:B------:R1:W-:Y:S01]  /*c6f0*/  STSM.16.M88.4 [R166], R156 ;  /* 0x0000009ca6007844 */ /* 0x0003e20000000200 */
[----:B------:R-:W-:-:S03]  /*c700*/  MOV R161, R20 ;  /* 0x0000001400a17202 */ /* 0x000fc60000000f00 */
[----:B------:R2:W-:Y:S01]  /*c710*/  STSM.16.M88.4 [R168], R4 ;  /* 0x00000004a8007844 */ /* 0x0005e20000000200 */
[----:B0-----:R-:W-:Y:S02]  /*c720*/  F2FP.F16.F32.PACK_AB R152, R113, R112 ;  /* 0x000000707198723e */ /* 0x001fe400000000ff */
[----:B------:R-:W-:Y:S02]  /*c730*/  F2FP.F16.F32.PACK_AB R153, R115, R114 ;  /* 0x000000727399723e */ /* 0x000fe400000000ff */
[----:B------:R-:W-:Y:S02]  /*c740*/  F2FP.F16.F32.PACK_AB R154, R117, R116 ;  /* 0x00000074759a723e */ /* 0x000fe400000000ff */
[----:B------:R-:W-:Y:S01]  /*c750*/  F2FP.F16.F32.PACK_AB R155, R119, R118 ;  /* 0x00000076779b723e */ /* 0x000fe200000000ff */
[----:B------:R0:W-:Y:S01]  /*c760*/  STSM.16.M88.4 [R170], R8 ;  /* 0x00000008aa007844 */ /* 0x0001e20000000200 */
[----:B-1----:R-:W-:Y:S02]  /*c770*/  F2FP.F16.F32.PACK_AB R156, R121, R120 ;  /* 0x00000078799c723e */ /* 0x002fe400000000ff */
[----:B------:R-:W-:-:S02]  /*c780*/  F2FP.F16.F32.PACK_AB R157, R123, R122 ;  /* 0x0000007a7b9d723e */ /* 0x000fc400000000ff */
[----:B------:R-:W-:Y:S02]  /*c790*/  F2FP.F16.F32.PACK_AB R158, R125, R124 ;  /* 0x0000007c7d9e723e */ /* 0x000fe400000000ff */
[----:B------:R-:W-:Y:S01]  /*c7a0*/  F2FP.F16.F32.PACK_AB R159, R127, R126 ;  /* 0x0000007e7f9f723e */ /* 0x000fe200000000ff */
[----:B------:R1:W-:Y:S01]  /*c7b0*/  STSM.16.M88.4 [R172], R12 ;  /* 0x0000000cac007844 */ /* 0x0003e20000000200 */
[----:B--2---:R-:W-:Y:S02]  /*c7c0*/  F2FP.F16.F32.PACK_AB R4, R129, R128 ;  /* 0x000000808104723e */ /* 0x004fe400000000ff */
[----:B------:R-:W-:Y:S02]  /*c7d0*/  F2FP.F16.F32.PACK_AB R5, R131, R130 ;  /* 0x000000828305723e */ /* 0x000fe400000000ff */
[----:B------:R-:W-:Y:S02]  /*c7e0*/  F2FP.F16.F32.PACK_AB R6, R133, R132 ;  /* 0x000000848506723e */ /* 0x000fe400000000ff */
[----:B------:R-:W-:-:S02]  /*c7f0*/  F2FP.F16.F32.PACK_AB R7, R135, R134 ;  /* 0x000000868707723e */ /* 0x000fc400000000ff */
        /* <DEDUP_REMOVED lines=9> */
[----:B------:R-:W-:Y:S04]  /*c890*/  STSM.16.M88.4 [R3], R156 ;  /* 0x0000009c03007844 */ /* 0x000fe80000000200 */
[----:B------:R1:W-:Y:S04]  /*c8a0*/  STSM.16.M88.4 [R18], R4 ;  /* 0x0000000412007844 */ /* 0x0003e80000000200 */
[----:B------:R2:W-:Y:S04]  /*c8b0*/  STSM.16.M88.4 [R22], R8 ;  /* 0x0000000816007844 */ /* 0x0005e80000000200 */
[----:B------:R3:W-:Y:S01]  /*c8c0*/  STSM.16.M88.4 [R161], R12 ;  /* 0x0000000ca1007844 */ /* 0x0007e20000000200 */
[----:B------:R-:W-:Y:S01]  /*c8d0*/  USHF.L.U32 UR4, UR19, 0x2, URZ ;  /* 0x0000000213047899 */ /* 0x000fe2000800063f */
[----:B------:R-:W-:Y:S01]  /*c8e0*/  BAR.SYNC.DEFER_BLOCKING 0x1, 0x100 ;  /* 0x0044000000007b1d */ /* 0x000fe20000010000 */
[----:B------:R-:W-:Y:S01]  /*c8f0*/  ISETP.NE.U32.AND P0, PT, RZ, UR14, PT ;  /* 0x0000000eff007c0c */ /* 0x000fe2000bf05070 */
[----:B------:R-:W-:-:S02]  /*c900*/  USHF.L.U64.HI UR16, UR19, 0x2, UR17 ;  /* 0x0000000213107899 */ /* 0x000fc40008010211 */
[----:B------:R-:W-:Y:S01]  /*c910*/  UIADD3 UR9, UP0, UR4, UR14, URZ ;  /* 0x0000000e04097290 */ /* 0x000fe2000ff1e03f */
[----:B------:R-:W-:-:S03]  /*c920*/  ISETP.NE.AND.EX P0, PT, RZ, UR15, PT, P0 ;  /* 0x0000000fff007c0c */ /* 0x000fc6000bf05300 */
[----:B------:R-:W-:Y:S02]  /*c930*/  UIADD3.X UR12, UR16, UR15, URZ, UP0, !UPT ;  /* 0x0000000f100c7290 */ /* 0x000fe400087fe43f */
[----:B------:R-:W-:-:S04]  /*c940*/  IMAD.U32 R20, RZ, RZ, UR9 ;  /* 0x00000009ff147e24 */ /* 0x000fc8000f8e00ff */
[----:B------:R-:W-:Y:S01]  /*c950*/  IMAD.U32 R21, RZ, RZ, UR12 ;  /* 0x0000000cff157e24 */ /* 0x000fe2000f8e00ff */
[----:B------:R-:W-:-:S04]  /*c960*/  ULDC.64 UR12, c[0x0][0xc08] ;  /* 0x00030200000c7ab9 */ /* 0x000fc80000000a00 */
[----:B0-----:R-:W4:Y:S01]  /*c970*/  @P0 LDG.E R152, desc[UR26][R20.64] ;  /* 0x0000001a14980981 */ /* 0x001f22000c1e1900 */
[----:B------:R-:W-:-:S04]  /*c980*/  UISETP.NE.U32.AND UP0, UPT, UR12, URZ, UPT ;  /* 0x0000003f0c00728c */ /* 0x000fc8000bf05070 */
[----:B------:R-:W-:-:S06]  /*c990*/  UISETP.NE.AND.EX UP0, UPT, UR13, URZ, UPT, UP0 ;  /* 0x0000003f0d00728c */ /* 0x000fcc000bf05300 */
[----:B------:R-:W-:-:S05]  /*c9a0*/  PLOP3.LUT P4, PT, PT, PT, UP0, 0x80, 0x0 ;  /* 0x000000000000781c */ /* 0x000fca0003f8f008 */
[----:B------:R-:W-:-:S03]  /*c9b0*/  @UP0 UIADD3 UR12, UP1, UR4, UR12, URZ ;  /* 0x0000000c040c0290 */ /* 0x000fc6000ff3e03f */
[----:B------:R-:W-:Y:S01]  /*c9c0*/  ULDC UR4, c[0x0][0xad4] ;  /* 0x0002b50000047ab9 */ /* 0x000fe20000000800 */
[----:B------:R-:W-:Y:S02]  /*c9d0*/  @UP0 UIADD3.X UR13, UR16, UR13, URZ, UP1, !UPT ;  /* 0x0000000d100d0290 */ /* 0x000fe40008ffe43f */
[----:B-1----:R-:W-:-:S04]  /*c9e0*/  IMAD.U32 R4, RZ, RZ, UR12 ;  /* 0x0000000cff047e24 */ /* 0x002fc8000f8e00ff */
[----:B------:R-:W-:-:S05]  /*c9f0*/  IMAD.U32 R5, RZ, RZ, UR13 ;  /* 0x0000000dff057e24 */ /* 0x000fca000f8e00ff */
[----:B------:R0:W5:Y:S01]  /*ca00*/  @P4 LDG.E R3, desc[UR26][R4.64] ;  /* 0x0000001a04034981 */ /* 0x000162000c1e1900 */
[----:B------:R-:W-:Y:S02]  /*ca10*/  UISETP.NE.AND UP0, UPT, UR22, URZ, UPT ;  /* 0x0000003f1600728c */ /* 0x000fe4000bf05270 */
[----:B------:R-:W-:Y:S02]  /*ca20*/  UISETP.NE.AND UP1, UPT, UR20, 0x1, UPT ;  /* 0x000000011400788c */ /* 0x000fe4000bf25270 */
[----:B------:R-:W-:Y:S01]  /*ca30*/  USEL UR4, UR22, UR4, UP0 ;  /* 0x0000000416047287 */ /* 0x000fe20008000000 */
[----:B------:R-:W-:-:S03]  /*ca40*/  UMOV UR23, 0x9b8 ;  /* 0x000009b800177882 */ /* 0x000fc60000000000 */
[----:B------:R-:W-:Y:S01]  /*ca50*/  UISETP.GT.AND UP2, UPT, UR4, 0x1, UPT ;  /* 0x000000010400788c */ /* 0x000fe2000bf44270 */
[----:B------:R-:W-:Y:S01]  /*ca60*/  PLOP3.LUT P1, PT, PT, PT, UP1, 0x80, 0x0 ;  /* 0x000000000000781c */ /* 0x000fe20003f2f018 */
[----:B------:R-:W-:Y:S02]  /*ca70*/  UISETP.NE.U32.AND UP0, UPT, UR14, URZ, UPT ;  /* 0x0000003f0e00728c */ /* 0x000fe4000bf05070 */
[----:B------:R-:W-:Y:S01]  /*ca80*/  USEL UR23, UR23, 0x978, UP2 ;  /* 0x0000097817177887 */ /* 0x000fe20009000000 */
[----:B--2---:R-:W-:Y:S01]  /*ca90*/  IMAD.U32 R8, RZ, RZ, UR18 ;  /* 0x00000012ff087e24 */ /* 0x004fe2000f8e00ff */
[----:B------:R-:W-:Y:S01]  /*caa0*/  UISETP.NE.AND.EX UP0, UPT, UR15, URZ, UPT, UP0 ;  /* 0x0000003f0f00728c */ /* 0x000fe2000bf05300 */
[----:B------:R-:W-:Y:S02]  /*cab0*/  UMOV UR4, URZ ;  /* 0x0000003f00047c82 */ /* 0x000fe40008000000 */
[----:B------:R-:W-:Y:S01]  /*cac0*/  IMAD R8, R8, 0x80, R175 ;  /* 0x0000008008087824 */ /* 0x000fe200078e02af */
[----:B------:R-:W-:Y:S01]  /*cad0*/  USEL UR9, UR19, URZ, !UP0 ;  /* 0x0000003f13097287 */ /* 0x000fe2000c000000 */
[----:B------:R-:W-:Y:S01]  /*cae0*/  @UP1 ULDC UR25, c[0x0][0xbec] ;  /* 0x0002fb0000191ab9 */ /* 0x000fe20000000800 */
[----:B------:R-:W-:-:S02]  /*caf0*/  USEL UR22, UR17, URZ, !UP0 ;  /* 0x0000003f11167287 */ /* 0x000fc4000c000000 */
[----:B0-----:R-:W-:Y:S01]  /*cb00*/  @P1 IMAD.HI.U32 R4, R8, UR25, RZ ;  /* 0x0000001908041c27 */ /* 0x001fe2000f8e00ff */
[----:B------:R-:W-:Y:S01]  /*cb10*/  USEL UR21, UR21, URZ, UP2 ;  /* 0x0000003f15157287 */ /* 0x000fe20009000000 */
[----:B------:R-:W-:Y:S01]  /*cb20*/  ULDC.64 UR16, c[0x0][UR23+0x220] ;  /* 0x0000880017107abb */ /* 0x000fe20008000a00 */
[----:B------:R-:W-:Y:S01]  /*cb30*/  ULDC.64 UR14, c[0x0][UR23+0x218] ;  /* 0x00008600170e7abb */ /* 0x000fe20008000a00 */
[----:B------:R-:W-:Y:S01]  /*cb40*/  ULDC.64 UR18, c[0x0][UR23+0x228] ;  /* 0x00008a0017127abb */ /* 0x000fe20008000a00 */
[----:B------:R-:W-:Y:S02]  /*cb50*/  UIMAD UR17, UR17, UR9, URZ ;  /* 0x00000009111172a4 */ /* 0x000fe4000f8e023f */
[----:B------:R-:W-:Y:S01]  /*cb60*/  UIMAD.WIDE.U32 UR12, UR14, UR24, URZ ;  /* 0x000000180e0c72a5 */ /* 0x000fe2000f8e003f */
[----:B------:R-:W-:Y:S01]  /*cb70*/  IMAD.MOV.U32 R5, RZ, RZ, R8 ;  /* 0x000000ffff057224 */ /* 0x000fe200078e0008 */
[----:B------:R-:W-:Y:S01]  /*cb80*/  @UP1 ULDC UR28, c[0x0][0xbf0] ;  /* 0x0002fc00001c1ab9 */ /* 0x000fe20000000800 */
[----:B------:R-:W-:-:S02]  /*cb90*/  UIMAD UR24, UR15, UR24, URZ ;  /* 0x000000180f1872a4 */ /* 0x000fc4000f8e023f */
[----:B------:R-:W-:Y:S01]  /*cba0*/  UIMAD.WIDE.U32 UR26, UR18, UR21, URZ ;  /* 0x00000015121a72a5 */ /* 0x000fe2000f8e003f */
[----:B------:R-:W-:Y:S01]  /*cbb0*/  @P1 SHF.R.U32.HI R5, RZ, UR28, R4 ;  /* 0x0000001cff051c19 */ /* 0x000fe20008011604 */
[----:B------:R-:W-:Y:S02]  /*cbc0*/  UIMAD.WIDE.U32 UR14, UR16, UR9, URZ ;  /* 0x00000009100e72a5 */ /* 0x000fe4000f8e003f */
[----:B------:R-:W-:Y:S02]  /*cbd0*/  UIMAD UR18, UR19, UR21, URZ ;  /* 0x00000015131272a4 */ /* 0x000fe4000f8e023f */
[----:B------:R-:W-:Y:S01]  /*cbe0*/  UIMAD UR17, UR16, UR22, UR17 ;  /* 0x00000016101172a4 */ /* 0x000fe2000f8e0211 */
[----:B------:R-:W-:Y:S01]  /*cbf0*/  IMAD.U32 R4, RZ, RZ, UR26 ;  /* 0x0000001aff047e24 */ /* 0x000fe2000f8e00ff */
[----:B------:R-:W-:Y:S01]  /*cc00*/  UIADD3 UR18, UR27, UR18, URZ ;  /* 0x000000121b127290 */ /* 0x000fe2000fffe03f */
[----:B------:R-:W-:Y:S01]  /*cc10*/  IMAD.MOV R7, RZ, RZ, -R5 ;  /* 0x000000ffff077224 */ /* 0x000fe200078e0a05 */
[----:B------:R-:W-:-:S02]  /*cc20*/  UIADD3 UR24, UR13, UR24, URZ ;  /* 0x000000180d187290 */ /* 0x000fc4000fffe03f */
[----:B------:R-:W-:Y:S01]  /*cc30*/  UIADD3 UR17, UR15, UR17, URZ ;  /* 0x000000110f117290 */ /* 0x000fe2000fffe03f */
[----:B------:R-:W-:Y:S02]  /*cc40*/  IMAD R7, R7, UR20, R8 ;  /* 0x0000001407077c24 */ /* 0x000fe4000f8e0208 */
[----:B------:R-:W-:-:S03]  /*cc50*/  IMAD.U32 R10, RZ, RZ, UR18 ;  /* 0x00000012ff0a7e24 */ /* 0x000fc6000f8e00ff */
[----:B------:R-:W-:Y:S02]  /*cc60*/  SHF.R.S32.HI R6, RZ, 0x1f, R7 ;  /* 0x0000001fff067819 */ /* 0x000fe40000011407 */
[----:B----4-:R-:W-:-:S13]  /*cc70*/  @P0 R2UR UR4, R152 ;  /* 0x00000000980402ca */ /* 0x010fda00000e0000 */
[----:B------:R-:W-:Y:S02]  /*cc80*/  UIADD3 UR12, UP0, UP3, UR14, UR12, UR4 ;  /* 0x0000000c0e0c7290 */ /* 0x000fe4000fb1e004 */
[----:B------:R-:W-:-:S04]  /*cc90*/  USHF.R.S32.HI UR16, URZ, 0x1f, UR4 ;  /* 0x0000001f3f107899 */ /* 0x000fc80008011404 */
[----:B------:R-:W-:Y:S01]  /*cca0*/  UIADD3.X UR14, UR17, UR24, UR16, UP0, UP3 ;  /* 0x00000018110e7290 */ /* 0x000fe200087e6410 */
[----:B------:R-:W-:Y:S02]  /*ccb0*/  IADD3 R4, P2, P3, R5, UR12, R4 ;  /* 0x0000000c05047c10 */ /* 0x000fe4000fb5e004 */
[----:B------:R-:W-:Y:S01]  /*ccc0*/  SHF.R.S32.HI R5, RZ, 0x1f, R5 ;  /* 0x0000001fff057819 */ /* 0x000fe20000011405 */
[----:B------:R-:W-:Y:S02]  /*ccd0*/  ULDC.64 UR12, c[0x0][UR23+0x210] ;  /* 0x00008400170c7abb */ /* 0x000fe40008000a00 */
[----:B------:R-:W-:Y:S01]  /*cce0*/  IMAD R9, R7, UR13, RZ ;  /* 0x0000000d07097c24 */ /* 0x000fe2000f8e02ff */
[----:B------:R-:W-:Y:S01]  /*ccf0*/  IADD3.X R5, R5, UR14, R10, P2, P3 ;  /* 0x0000000e05057c10 */ /* 0x000fe200097e640a */
[----:B------:R-:W-:Y:S01]  /*cd00*/  ULDC.64 UR14, c[0x0][0xba8] ;  /* 0x0002ea00000e7ab9 */ /* 0x000fe20000000a00 */
[----:B------:R-:W-:Y:S01]  /*cd10*/  @!UP2 ULDC UR14, c[0x0][0xb50] ;  /* 0x0002d400000eaab9 */ /* 0x000fe20000000800 */
[----:B------:R-:W-:Y:S01]  /*cd20*/  IMAD R9, R6, UR12, R9 ;  /* 0x0000000c06097c24 */ /* 0x000fe2000f8e0209 */
[----:B------:R-:W-:Y:S01]  /*cd30*/  @!UP2 ULDC UR15, c[0x0][0xb54] ;  /* 0x0002d500000faab9 */ /* 0x000fe20000000800 */
[----:B------:R-:W-:-:S04]  /*cd40*/  IMAD.WIDE.U32 R4, R7, UR12, R4 ;  /* 0x0000000c07047c25 */ /* 0x000fc8000f8e0004 */
[----:B------:R-:W-:Y:S01]  /*cd50*/  IMAD.IADD R5, R5, 0x1, R9 ;  /* 0x0000000105057824 */ /* 0x000fe200078e0209 */
[C---:B------:R-:W-:Y:S01]  /*cd60*/  LEA R9, P2, R4.reuse, UR14, 0x2 ;  /* 0x0000000e04097c11 */ /* 0x040fe2000f8410ff */
[----:B------:R-:W-:Y:S01]  /*cd70*/  ULDC UR12, c[0x0][0xa88] ;  /* 0x0002a200000c7ab9 */ /* 0x000fe20000000800 */
[----:B-----5:R-:W-:Y:S02]  /*cd80*/  @P4 R2UR UR12, R3 ;  /* 0x00000000030c42ca */ /* 0x020fe400000e0000 */
[----:B------:R-:W-:Y:S01]  /*cd90*/  LEA.HI.X R11, R4, UR15, R5, 0x2, P2 ;  /* 0x0000000f040b7c11 */ /* 0x000fe200090f1405 */
[----:B---3--:R-:W-:-:S12]  /*cda0*/  @P4 BRA `(.L_x_210) ;  /* 0x00000000001c4947 */ /* 0x008fd80003800000 */
[----:B------:R-:W-:Y:S05]  /*cdb0*/  @!P0 BRA `(.L_x_210) ;  /* 0x0000000000188947 */ /* 0x000fea0003800000 */
[----:B------:R-:W-:Y:S02]  /*cdc0*/  ULDC.64 UR12, c[0x0][0x208] ;  /* 0x00008200000c7ab9 */ /* 0x000fe40000000a00 */
[----:B------:R-:W2:Y:S04]  /*cdd0*/  LDG.E R4, desc[UR12][R20.64] ;  /* 0x0000000c14047981 */ /* 0x000ea8000c1e1900 */
[----:B------:R-:W3:Y:S01]  /*cde0*/  LDG.E R3, desc[UR12][R20.64+0x4] ;  /* 0x0000040c14037981 */ /* 0x000ee2000c1e1900 */
[----:B--2---:R-:W-:Y:S02]  /*cdf0*/  R2UR UR13, R4 ;  /* 0x00000000040d72ca */ /* 0x004fe400000e0000 */
[----:B---3--:R-:W-:-:S13]  /*ce00*/  R2UR UR12, R3 ;  /* 0x00000000030c72ca */ /* 0x008fda00000e0000 */
[----:B------:R-:W-:-:S12]  /*ce10*/  UIADD3 UR12, -UR13, UR12, URZ ;  /* 0x0000000c0d0c7290 */ /* 0x000fd8000fffe13f */
.L_x_210:
[----:B------:R-:W2:Y:S04]  /*ce20*/  LDL R10, [R1+0x60] ;  /* 0x00006000010a7983 */ /* 0x000ea80000100800 */
[----:B------:R-:W3:Y:S01]  /*ce30*/  LDL R3, [R1+0x20] ;  /* 0x0000200001037983 */ /* 0x000ee20000100800 */
[----:B------:R-:W-:Y:S01]  /*ce40*/  R2UR UR13, R174 ;  /* 0x00000000ae0d72ca */ /* 0x000fe200000e0000 */
[----:B------:R-:W-:Y:S02]  /*ce50*/  UIMAD UR12, UR12, UR20, URZ ;  /* 0x000000140c0c72a4 */ /* 0x000fe4000f8e023f */
[----:B------:R-:W-:Y:S01]  /*ce60*/  SHFL.IDX PT, R4, R9, RZ, 0x1c1f ;  /* 0x001c1fff09047589 */ /* 0x000fe200000e0000 */
[----:B------:R-:W-:-:S03]  /*ce70*/  ULDC.64 UR14, c[0x0][0x208] ;  /* 0x00008200000e7ab9 */ /* 0x000fc60000000a00 */
[----:B------:R-:W0:Y:S04]  /*ce80*/  SHFL.IDX PT, R5, R11, RZ, 0x1c1f ;  /* 0x001c1fff0b057589 */ /* 0x000e2800000e0000 */
[----:B------:R-:W-:Y:S02]  /*ce90*/  SHFL.IDX PT, R6, R9, 0x1, 0x1c1f ;  /* 0x003c1f0009067f89 */ /* 0x000fe400000e0000 */
[----:B------:R-:W-:Y:S02]  /*cea0*/  IMAD.U32 R12, RZ, RZ, UR13 ;  /* 0x0000000dff0c7e24 */ /* 0x000fe4000f8e00ff */
[----:B------:R-:W1:Y:S02]  /*ceb0*/  SHFL.IDX PT, R7, R11, 0x1, 0x1c1f ;  /* 0x003c1f000b077f89 */ /* 0x000e6400000e0000 */
[----:B--2---:R-:W-:Y:S01]  /*cec0*/  IMAD R12, R12, 0x80, R10 ;  /* 0x000000800c0c7824 */ /* 0x004fe200078e020a */
[----:B---3--:R-:W-:-:S03]  /*ced0*/  LOP3.LUT P0, RZ, R3, 0x3, RZ, 0xc0, !PT ;  /* 0x0000000303ff7812 */ /* 0x008fc6000780c0ff */
[C---:B------:R-:W-:Y:S01]  /*cee0*/  VIADD R10, R12.reuse, 0x8 ;  /* 0x000000080c0a7836 */ /* 0x040fe20000000000 */
[----:B------:R-:W-:-:S04]  /*cef0*/  ISETP.GE.OR P2, PT, R12, UR12, P0 ;  /* 0x0000000c0c007c0c */ /* 0x000fc80008746670 */
[----:B------:R-:W-:-:S09]  /*cf00*/  ISETP.GE.OR P0, PT, R10, UR12, P0 ;  /* 0x0000000c0a007c0c */ /* 0x000fd20008706670 */
[----:B0-----:R0:W-:Y:S04]  /*cf10*/  @!P2 ST.E desc[UR14][R4.64], R2 ;  /* 0x000000020400a985 */ /* 0x0011e8000c10190e */
[----:B-1----:R0:W-:Y:S01]  /*cf20*/  @!P0 ST.E desc[UR14][R6.64], R0 ;  /* 0x0000000006008985 */ /* 0x0021e2000c10190e */
[----:B------:R-:W-:-:S13]  /*cf30*/  PLOP3.LUT P0, PT, PT, PT, UP2, 0x80, 0x0 ;  /* 0x000000000000781c */ /* 0x000fda0003f0f028 */
[----:B0-----:R-:W-:Y:S05]  /*cf40*/  @P0 BRA `(.L_x_211) ;  /* 0x0000001000300947 */ /* 0x001fea0003800000 */
[----:B------:R-:W0:Y:S01]  /*cf50*/  S2R R0, SR_TID.X ;  /* 0x0000000000007919 */ /* 0x000e220000002100 */
[----:B------:R-:W-:Y:S01]  /*cf60*/  ULDC.64 UR14, c[0x0][0x208] ;  /* 0x00008200000e7ab9 */ /* 0x000fe20000000a00 */
[----:B------:R-:W-:Y:S02]  /*cf70*/  R2UR UR18, R213 ;  /* 0x00000000d51272ca */ /* 0x000fe400000e0000 */
[----:B------:R-:W-:Y:S01]  /*cf80*/  R2UR UR17, R174 ;  /* 0x00000000ae1172ca */ /* 0x000fe200000e0000 */
[----:B0-----:R-:W-:-:S05]  /*cf90*/  VIADD R0, R0, 0xffffff80 ;  /* 0xffffff8000007836 */ /* 0x001fca0000000000 */
[----:B------:R-:W-:-:S04]  /*cfa0*/  SHF.R.S32.HI R3, RZ, 0x1f, R0 ;  /* 0x0000001fff037819 */ /* 0x000fc80000011400 */
[----:B------:R-:W-:-:S04]  /*cfb0*/  LEA.HI R3, R3, R0, RZ, 0x3 ;  /* 0x0000000003037211 */ /* 0x000fc800078f18ff */
[----:B------:R-:W-:Y:S02]  /*cfc0*/  LOP3.LUT R5, R3, 0xfffffff8, RZ, 0xc0, !PT ;  /* 0xfffffff803057812 */ /* 0x000fe400078ec0ff */
[----:B------:R-:W-:Y:S01]  /*cfd0*/  SHF.R.S32.HI R79, RZ, 0x3, R3 ;  /* 0x00000003ff4f7819 */ /* 0x000fe20000011403 */
[----:B------:R-:W-:Y:S02]  /*cfe0*/  IMAD.MOV.U32 R3, RZ, RZ, 0x2 ;  /* 0x00000002ff037424 */ /* 0x000fe400078e00ff */
[----:B------:R-:W-:-:S04]  /*cff0*/  IMAD.IADD R18, R0, 0x1, -R5 ;  /* 0x0000000100127824 */ /* 0x000fc800078e0a05 */
[----:B------:R-:W-:-:S04]  /*d000*/  IMAD.SHL.U32 R0, R18, 0x8, RZ ;  /* 0x0000000812007824 */ /* 0x000fc800078e00ff */
[----:B------:R-:W-:-:S04]  /*d010*/  IMAD R2, R79, 0x40, R0 ;  /* 0x000000404f027824 */ /* 0x000fc800078e0200 */
[----:B------:R-:W-:-:S03]  /*d020*/  IMAD.WIDE R2, R2, R3, UR10 ;  /* 0x0000000a02027e25 */ /* 0x000fc6000f8e0203 */
[C---:B------:R-:W-:Y:S02]  /*d030*/  IADD3 R9, P4, R2.reuse, 0x1000, RZ ;  /* 0x0000100002097810 */ /* 0x040fe40007f9e0ff */
[C---:B------:R-:W-:Y:S02]  /*d040*/  IADD3 R13, P3, R2.reuse, 0x2000, RZ ;  /* 0x00002000020d7810 */ /* 0x040fe40007f7e0ff */
[----:B------:R-:W-:Y:S02]  /*d050*/  IADD3 R25, P2, R2, 0x3000, RZ ;  /* 0x0000300002197810 */ /* 0x000fe40007f5e0ff */
[----:B------:R-:W-:Y:S02]  /*d060*/  LOP3.LUT R8, R9, 0x380, RZ, 0xc0, !PT ;  /* 0x0000038009087812 */ /* 0x000fe400078ec0ff */
[----:B------:R-:W-:Y:S02]  /*d070*/  LOP3.LUT R12, R13, 0x380, RZ, 0xc0, !PT ;  /* 0x000003800d0c7812 */ /* 0x000fe400078ec0ff */
[----:B------:R-:W-:-:S02]  /*d080*/  LOP3.LUT R24, R25, 0x380, RZ, 0xc0, !PT ;  /* 0x0000038019187812 */ /* 0x000fc400078ec0ff */
[----:B------:R-:W-:Y:S02]  /*d090*/  SHF.R.U64 R8, R8, 0x3, RZ ;  /* 0x0000000308087819 */ /* 0x000fe400000012ff */
[----:B------:R-:W-:Y:S02]  /*d0a0*/  SHF.R.U64 R12, R12, 0x3, RZ ;  /* 0x000000030c0c7819 */ /* 0x000fe400000012ff */
[----:B------:R-:W-:Y:S02]  /*d0b0*/  SHF.R.U64 R24, R24, 0x3, RZ ;  /* 0x0000000318187819 */ /* 0x000fe400000012ff */
[----:B------:R-:W-:Y:S01]  /*d0c0*/  LOP3.LUT R8, R8, R9, RZ, 0x3c, !PT ;  /* 0x0000000908087212 */ /* 0x000fe200078e3cff */
[--C-:B------:R-:W-:Y:S01]  /*d0d0*/  IMAD.X R9, RZ, RZ, R3.reuse, P4 ;  /* 0x000000ffff097224 */ /* 0x100fe200020e0603 */
[----:B------:R-:W-:Y:S01]  /*d0e0*/  LOP3.LUT R12, R12, R13, RZ, 0x3c, !PT ;  /* 0x0000000d0c0c7212 */ /* 0x000fe200078e3cff */
[--C-:B------:R-:W-:Y:S01]  /*d0f0*/  IMAD.X R13, RZ, RZ, R3.reuse, P3 ;  /* 0x000000ffff0d7224 */ /* 0x100fe200018e0603 */
[----:B------:R-:W-:Y:S01]  /*d100*/  LOP3.LUT R24, R24, R25, RZ, 0x3c, !PT ;  /* 0x0000001918187212 */ /* 0x000fe200078e3cff */
[----:B------:R-:W-:Y:S01]  /*d110*/  IMAD.X R25, RZ, RZ, R3, P2 ;  /* 0x000000ffff197224 */ /* 0x000fe200010e0603 */
[C---:B------:R-:W-:Y:S01]  /*d120*/  IADD3 R29, P0, R2.reuse, 0x4000, RZ ;  /* 0x00004000021d7810 */ /* 0x040fe20007f1e0ff */
[----:B------:R-:W5:Y:S01]  /*d130*/  LD.E.128 R8, desc[UR14][R8.64] ;  /* 0x0000000e08087980 */ /* 0x000f62000c101d00 */
[----:B------:R-:W-:-:S02]  /*d140*/  IADD3 R33, P6, R2, 0x5000, RZ ;  /* 0x0000500002217810 */ /* 0x000fc40007fde0ff */
[C---:B------:R-:W-:Y:S01]  /*d150*/  IADD3 R37, P5, R2.reuse, 0x6000, RZ ;  /* 0x0000600002257810 */ /* 0x040fe20007fbe0ff */
[----:B------:R-:W5:Y:S01]  /*d160*/  LD.E.128 R12, desc[UR14][R12.64] ;  /* 0x0000000e0c0c7980 */ /* 0x000f62000c101d00 */
[C---:B------:R-:W-:Y:S02]  /*d170*/  IADD3 R41, P4, R2.reuse, 0x7000, RZ ;  /* 0x0000700002297810 */ /* 0x040fe40007f9e0ff */
[C---:B------:R-:W-:Y:S01]  /*d180*/  IADD3 R45, P3, R2.reuse, 0x8000, RZ ;  /* 0x00008000022d7810 */ /* 0x040fe20007f7e0ff */
[----:B------:R-:W5:Y:S01]  /*d190*/  LD.E.128 R24, desc[UR14][R24.64] ;  /* 0x0000000e18187980 */ /* 0x000f62000c101d00 */
[----:B------:R-:W-:Y:S02]  /*d1a0*/  IADD3 R49, P2, R2, 0x9000, RZ ;  /* 0x0000900002317810 */ /* 0x000fe40007f5e0ff */
[----:B------:R-:W-:Y:S02]  /*d1b0*/  LOP3.LUT R28, R29, 0x380, RZ, 0xc0, !PT ;  /* 0x000003801d1c7812 */ /* 0x000fe400078ec0ff */
[----:B------:R-:W-:-:S02]  /*d1c0*/  LOP3.LUT R32, R33, 0x380, RZ, 0xc0, !PT ;  /* 0x0000038021207812 */ /* 0x000fc400078ec0ff */
[----:B------:R-:W-:Y:S02]  /*d1d0*/  LOP3.LUT R36, R37, 0x380, RZ, 0xc0, !PT ;  /* 0x0000038025247812 */ /* 0x000fe400078ec0ff */
[----:B------:R-:W-:Y:S02]  /*d1e0*/  LOP3.LUT R40, R41, 0x380, RZ, 0xc0, !PT ;  /* 0x0000038029287812 */ /* 0x000fe400078ec0ff */
[----:B------:R-:W-:Y:S02]  /*d1f0*/  LOP3.LUT R44, R45, 0x380, RZ, 0xc0, !PT ;  /* 0x000003802d2c7812 */ /* 0x000fe400078ec0ff */
[----:B------:R-:W-:Y:S02]  /*d200*/  LOP3.LUT R48, R49, 0x380, RZ, 0xc0, !PT ;  /* 0x0000038031307812 */ /* 0x000fe400078ec0ff */
[----:B------:R-:W-:Y:S02]  /*d210*/  SHF.R.U64 R28, R28, 0x3, RZ ;  /* 0x000000031c1c7819 */ /* 0x000fe400000012ff */
[----:B------:R-:W-:-:S02]  /*d220*/  SHF.R.U64 R32, R32, 0x3, RZ ;  /* 0x0000000320207819 */ /* 0x000fc400000012ff */
[----:B------:R-:W-:Y:S02]  /*d230*/  SHF.R.U64 R36, R36, 0x3, RZ ;  /* 0x0000000324247819 */ /* 0x000fe400000012ff */
        /* <DEDUP_REMOVED lines=24> */
[----:B------:R-:W-:Y:S01]  /*d3c0*/  LOP3.LUT R52, R53, 0x380, RZ, 0xc0, !PT ;  /* 0x0000038035347812 */ /* 0x000fe200078ec0ff */
[----:B------:R-:W5:Y:S01]  /*d3d0*/  LD.E.128 R40, desc[UR14][R40.64] ;  /* 0x0000000e28287980 */ /* 0x000f62000c101d00 */
[----:B------:R-:W-:Y:S01]  /*d3e0*/  LOP3.LUT R56, R57, 0x380, RZ, 0xc0, !PT ;  /* 0x0000038039387812 */ /* 0x000fe200078ec0ff */
[----:B------:R-:W-:Y:S01]  /*d3f0*/  IMAD.X R73, RZ, RZ, R3, P2 ;  /* 0x000000ffff497224 */ /* 0x000fe200010e0603 */
[----:B------:R-:W-:Y:S01]  /*d400*/  LOP3.LUT R60, R61, 0x380, RZ, 0xc0, !PT ;  /* 0x000003803d3c7812 */ /* 0x000fe200078ec0ff */
[----:B------:R-:W5:Y:S01]  /*d410*/  LD.E.128 R44, desc[UR14][R44.64] ;  /* 0x0000000e2c2c7980 */ /* 0x000f62000c101d00 */
[----:B------:R-:W-:-:S02]  /*d420*/  LOP3.LUT R64, R65, 0x380, RZ, 0xc0, !PT ;  /* 0x0000038041407812 */ /* 0x000fc400078ec0ff */
[----:B------:R-:W-:Y:S01]  /*d430*/  LOP3.LUT R68, R69, 0x380, RZ, 0xc0, !PT ;  /* 0x0000038045447812 */ /* 0x000fe200078ec0ff */
[----:B------:R-:W5:Y:S01]  /*d440*/  LD.E.128 R48, desc[UR14][R48.64] ;  /* 0x0000000e30307980 */ /* 0x000f62000c101d00 */
[----:B------:R-:W-:Y:S02]  /*d450*/  LOP3.LUT R4, R5, 0x380, RZ, 0xc0, !PT ;  /* 0x0000038005047812 */ /* 0x000fe400078ec0ff */
[----:B------:R-:W-:Y:S02]  /*d460*/  LOP3.LUT R7, R2, 0x380, RZ, 0xc0, !PT ;  /* 0x0000038002077812 */ /* 0x000fe400078ec0ff */
[----:B------:R-:W-:Y:S02]  /*d470*/  SHF.R.U64 R52, R52, 0x3, RZ ;  /* 0x0000000334347819 */ /* 0x000fe400000012ff */
        /* <DEDUP_REMOVED lines=16> */
[----:B------:R-:W-:Y:S01]  /*d580*/  LOP3.LUT R72, R4, R5, RZ, 0x3c, !PT ;  /* 0x0000000504487212 */ /* 0x000fe200078e3cff */
[----:B------:R-:W5:Y:S01]  /*d590*/  LD.E.128 R52, desc[UR14][R52.64] ;  /* 0x0000000e34347980 */ /* 0x000f62000c101d00 */
[----:B------:R-:W-:-:S03]  /*d5a0*/  LOP3.LUT R2, R7, R2, RZ, 0x3c, !PT ;  /* 0x0000000207027212 */ /* 0x000fc600078e3cff */
[----:B------:R-:W5:Y:S04]  /*d5b0*/  LD.E.128 R56, desc[UR14][R56.64] ;  /* 0x0000000e38387980 */ /* 0x000f68000c101d00 */
[----:B------:R0:W5:Y:S04]  /*d5c0*/  LD.E.128 R4, desc[UR14][R2.64] ;  /* 0x0000000e02047980 */ /* 0x000168000c101d00 */
[----:B------:R-:W5:Y:S04]  /*d5d0*/  LD.E.128 R60, desc[UR14][R60.64] ;  /* 0x0000000e3c3c7980 */ /* 0x000f68000c101d00 */
[----:B------:R-:W5:Y:S04]  /*d5e0*/  LD.E.128 R64, desc[UR14][R64.64] ;  /* 0x0000000e40407980 */ /* 0x000f68000c101d00 */
[----:B------:R-:W5:Y:S04]  /*d5f0*/  LD.E.128 R68, desc[UR14][R68.64] ;  /* 0x0000000e44447980 */ /* 0x000f68000c101d00 */
[----:B------:R-:W5:Y:S01]  /*d600*/  LD.E.128 R72, desc[UR14][R72.64] ;  /* 0x0000000e48487980 */ /* 0x000f62000c101d00 */
[----:B------:R-:W-:-:S02]  /*d610*/  ULDC.64 UR14, c[0x0][0xaa0] ;  /* 0x0002a800000e7ab9 */ /* 0x000fc40000000a00 */
[----:B------:R-:W-:Y:S01]  /*d620*/  UIMAD UR13, UR16, UR14, URZ ;  /* 0x0000000e100d72a4 */ /* 0x000fe2000f8e023f */
[----:B0-----:R-:W-:Y:S01]  /*d630*/  IMAD.U32 R3, RZ, RZ, UR17 ;  /* 0x00000011ff037e24 */ /* 0x001fe2000f8e00ff */
[----:B------:R-:W-:Y:S01]  /*d640*/  UIMAD.WIDE.U32 UR10, UR4, UR14, URZ ;  /* 0x0000000e040a72a5 */ /* 0x000fe2000f8e003f */
[----:B------:R-:W-:Y:S01]  /*d650*/  IMAD R2, R18, 0x20, R79 ;  /* 0x0000002012027824 */ /* 0x000fe200078e024f */
[----:B------:R-:W-:Y:S01]  /*d660*/  UIMAD UR13, UR4, UR15, UR13 ;  /* 0x0000000f040d72a4 */ /* 0x000fe2000f8e020d */
[----:B------:R-:W-:Y:S01]  /*d670*/  IMAD.U32 R80, RZ, RZ, UR17 ;  /* 0x00000011ff507e24 */ /* 0x000fe2000f8e00ff */
[----:B------:R-:W-:Y:S01]  /*d680*/  @!PT LDS RZ, [RZ] ;  /* 0x00000000fffff984 */ /* 0x000fe20000000800 */
[----:B------:R-:W-:Y:S01]  /*d690*/  @!PT LDS RZ, [RZ] ;  /* 0x00000000fffff984 */ /* 0x000fe20000000800 */
[----:B------:R-:W-:Y:S01]  /*d6a0*/  @!PT LDS RZ, [RZ] ;  /* 0x00000000fffff984 */ /* 0x000fe20000000800 */
[----:B------:R-:W-:Y:S01]  /*d6b0*/  @!PT LDS RZ, [RZ] ;  /* 0x00000000fffff984 */ /* 0x000fe20000000800 */
[----:B------:R0:W-:Y:S06]  /*d6c0*/  MEMBAR.ALL.CTA ;  /* 0x0000000000007992 */ /* 0x0001ec0000008000 */
[----:B0-----:R-:W0:Y:S01]  /*d6d0*/  FENCE.VIEW.ASYNC.S ;  /* 0x00000000000073c6 */ /* 0x001e220000000000 */
[----:B------:R-:W-:Y:S01]  /*d6e0*/  ULDC.64 UR14, c[0x0][0xae8] ;  /* 0x0002ba00000e7ab9 */ /* 0x000fe20000000a00 */
[----:B------:R-:W-:-:S02]  /*d6f0*/  UIADD3 UR11, UR11, UR13, URZ ;  /* 0x0000000d0b0b7290 */ /* 0x000fc4000fffe03f */
[----:B------:R-:W-:Y:S02]  /*d700*/  USHF.R.S32.HI UR4, URZ, 0x1f, UR9 ;  /* 0x0000001f3f047899 */ /* 0x000fe40008011409 */
[----:B------:R-:W-:Y:S01]  /*d710*/  UIMAD.WIDE.U32 UR10, UR18, UR14, UR10 ;  /* 0x0000000e120a72a5 */ /* 0x000fe2000f8e000a */
[----:B------:R-:W-:Y:S01]  /*d720*/  IMAD R20, R3, 0x80, R2 ;  /* 0x0000008003147824 */ /* 0x000fe200078e0202 */
[----:B------:R-:W-:Y:S02]  /*d730*/  @UP1 ULDC UR13, c[0x0][0xbec] ;  /* 0x0002fb00000d1ab9 */ /* 0x000fe40000000800 */
[----:B------:R-:W-:-:S03]  /*d740*/  UIMAD UR11, UR18, UR15, UR11 ;  /* 0x0000000f120b72a4 */ /* 0x000fc6000f8e020b */
[----:B------:R-:W-:Y:S02]  /*d750*/  ULDC.64 UR14, c[0x0][0xaf0] ;  /* 0x0002bc00000e7ab9 */ /* 0x000fe40000000a00 */
[----:B------:R-:W-:Y:S01]  /*d760*/  UIMAD UR4, UR4, UR14, URZ ;  /* 0x0000000e040472a4 */ /* 0x000fe2000f8e023f */
[----:B------:R-:W-:Y:S01]  /*d770*/  @P1 IMAD.HI.U32 R2, R20, UR13, RZ ;  /* 0x0000000d14021c27 */ /* 0x000fe2000f8e00ff */
[----:B------:R-:W-:Y:S02]  /*d780*/  UIMAD.WIDE.U32 UR10, UR9, UR14, UR10 ;  /* 0x0000000e090a72a5 */ /* 0x000fe4000f8e000a */
[----:B------:R-:W-:Y:S01]  /*d790*/  UIMAD UR4, UR9, UR15, UR4 ;  /* 0x0000000f090472a4 */ /* 0x000fe2000f8e0204 */
[----:B------:R-:W-:Y:S02]  /*d7a0*/  IMAD.MOV.U32 R21, RZ, RZ, R20 ;  /* 0x000000ffff157224 */ /* 0x000fe400078e0014 */
[----:B------:R-:W-:Y:S02]  /*d7b0*/  @UP1 ULDC UR9, c[0x0][0xbf0] ;  /* 0x0002fc0000091ab9 */ /* 0x000fe40000000800 */
[----:B------:R-:W-:Y:S01]  /*d7c0*/  @P1 SHF.R.U32.HI R21, RZ, UR9, R2 ;  /* 0x00000009ff151c19 */ /* 0x000fe20008011602 */
[----:B------:R-:W-:Y:S01]  /*d7d0*/  UIADD3 UR4, UR11, UR4, URZ ;  /* 0x000000040b047290 */ /* 0x000fe2000fffe03f */
[----:B------:R-:W-:-:S02]  /*d7e0*/  IMAD.U32 R2, RZ, RZ, UR10 ;  /* 0x0000000aff027e24 */ /* 0x000fc4000f8e00ff */
[--C-:B------:R-:W-:Y:S01]  /*d7f0*/  SHF.R.S32.HI R18, RZ, 0x1f, R21.reuse ;  /* 0x0000001fff127819 */ /* 0x100fe20000011415 */
[----:B------:R-:W-:Y:S02]  /*d800*/  IMAD.MOV R77, RZ, RZ, -R21 ;  /* 0x000000ffff4d7224 */ /* 0x000fe400078e0a15 */
[----:B------:R-:W-:Y:S01]  /*d810*/  IMAD.U32 R3, RZ, RZ, UR11 ;  /* 0x0000000bff037e24 */ /* 0x000fe2000f8e00ff */
[----:B------:R-:W-:Y:S01]  /*d820*/  ULDC.64 UR10, c[0x0][0xae0] ;  /* 0x0002b800000a7ab9 */ /* 0x000fe20000000a00 */
[----:B------:R-:W-:Y:S02]  /*d830*/  IMAD.U32 R3, RZ, RZ, UR4 ;  /* 0x00000004ff037e24 */ /* 0x000fe4000f8e00ff */
[----:B------:R-:W-:Y:S02]  /*d840*/  IMAD R18, R18, UR10, RZ ;  /* 0x0000000a12127c24 */ /* 0x000fe4000f8e02ff */
[----:B------:R-:W-:Y:S02]  /*d850*/  IMAD R77, R77, UR20, R20 ;  /* 0x000000144d4d7c24 */ /* 0x000fe4000f8e0214 */
[----:B------:R-:W-:-:S04]  /*d860*/  IMAD.WIDE.U32 R2, R21, UR10, R2 ;  /* 0x0000000a15027c25 */ /* 0x000fc8000f8e0002 */
[----:B------:R-:W-:Y:S01]  /*d870*/  IMAD R21, R21, UR11, R18 ;  /* 0x0000000b15157c24 */ /* 0x000fe2000f8e0212 */
[----:B------:R-:W-:Y:S01]  /*d880*/  SHF.R.S32.HI R18, RZ, 0x1f, R77 ;  /* 0x0000001fff127819 */ /* 0x000fe2000001144d */
[----:B------:R-:W-:Y:S02]  /*d890*/  ULDC.64 UR10, c[0x0][0xad8] ;  /* 0x0002b600000a7ab9 */ /* 0x000fe40000000a00 */
[----:B------:R-:W-:Y:S02]  /*d8a0*/  IMAD.IADD R3, R3, 0x1, R21 ;  /* 0x0000000103037824 */ /* 0x000fe400078e0215 */
[----:B------:R-:W-:Y:S02]  /*d8b0*/  IMAD R18, R18, UR10, RZ ;  /* 0x0000000a12127c24 */ /* 0x000fe4000f8e02ff */
[----:B------:R-:W-:Y:S02]  /*d8c0*/  IMAD R80, R80, 0x80, R79 ;  /* 0x0000008050507824 */ /* 0x000fe400078e024f */
[----:B------:R-:W-:-:S02]  /*d8d0*/  IMAD R21, R77, UR11, R18 ;  /* 0x0000000b4d157c24 */ /* 0x000fc4000f8e0212 */
[----:B------:R-:W-:Y:S01]  /*d8e0*/  IMAD.WIDE.U32 R2, R77, UR10, R2 ;  /* 0x0000000a4d027c25 */ /* 0x000fe2000f8e0002 */
[----:B------:R-:W-:-:S03]  /*d8f0*/  ULDC.64 UR10, c[0x0][0xa80] ;  /* 0x0002a000000a7ab9 */ /* 0x000fc60000000a00 */
[----:B------:R-:W-:Y:S01]  /*d900*/  VIADD R22, R80, 0x40 ;  /* 0x0000004050167836 */ /* 0x000fe20000000000 */
[----:B------:R-:W-:Y:S01]  /*d910*/  LEA R18, P2, R2, UR10, 0x1 ;  /* 0x0000000a02127c11 */ /* 0x000fe2000f8408ff */
[----:B------:R-:W-:Y:S01]  /*d920*/  IMAD.IADD R3, R3, 0x1, R21 ;  /* 0x0000000103037824 */ /* 0x000fe200078e0215 */
[----:B------:R-:W-:Y:S02]  /*d930*/  UIADD3 UR8, UR8, 0x38820, URZ ;  /* 0x0003882008087890 */ /* 0x000fe4000fffe03f */
[----:B------:R-:W-:Y:S02]  /*d940*/  ISETP.GE.AND P0, PT, R22, UR12, PT ;  /* 0x0000000c16007c0c */ /* 0x000fe4000bf06270 */
[----:B------:R-:W-:Y:S02]  /*d950*/  LEA.HI.X R22, R2, UR11, R3, 0x1, P2 ;  /* 0x0000000b02167c11 */ /* 0x000fe400090f0c03 */
[C---:B------:R-:W-:Y:S01]  /*d960*/  ISETP.GE.AND P2, PT, R80.reuse, UR12, PT ;  /* 0x0000000c50007c0c */ /* 0x040fe2000bf46270 */
[----:B------:R-:W-:Y:S01]  /*d970*/  UPRMT UR8, URZ, 0x654, UR8 ;  /* 0x000006543f087896 */ /* 0x000fe20008000008 */
[----:B------:R-:W-:-:S02]  /*d980*/  VIADD R20, R80, 0x20 ;  /* 0x0000002050147836 */ /* 0x000fc40000000000 */
[C---:B------:R-:W-:Y:S02]  /*d990*/  VIADD R82, R0.reuse, 0x40 ;  /* 0x0000004000527836 */ /* 0x040fe40000000000 */
[C---:B------:R-:W-:Y:S02]  /*d9a0*/  VIADD R84, R0.reuse, 0x80 ;  /* 0x0000008000547836 */ /* 0x040fe40000000000 */
[----:B------:R-:W-:Y:S01]  /*d9b0*/  VIADD R86, R0, 0xc0 ;  /* 0x000000c000567836 */ /* 0x000fe20000000000 */
[----:B0-----:R0:W1:Y:S01]  /*d9c0*/  SHFL.IDX PT, R81, R18, RZ, 0x181f ;  /* 0x00181fff12517589 */ /* 0x00106200000e0000 */
[----:B------:R-:W-:Y:S01]  /*d9d0*/  SYNCS.ARRIVE.TRANS64.RED.A1T0 RZ, [UR8], RZ ;  /* 0x000000ffffff79a7 */ /* 0x000fe20008100408 */
[----:B------:R-:W-:Y:S02]  /*d9e0*/  BSSY B1, `(.L_x_212) ;  /* 0x000001a000017945 */ /* 0x000fe40003800000 */
[----:B------:R0:W2:Y:S01]  /*d9f0*/  SHFL.IDX PT, R79, R22, RZ, 0x181f ;  /* 0x00181fff164f7589 */ /* 0x0000a200000e0000 */
[----:B------:R-:W-:-:S02]  /*da00*/  ISETP.GE.AND P1, PT, R20, UR12, PT ;  /* 0x0000000c14007c0c */ /* 0x000fc4000bf26270 */
[----:B------:R-:W-:Y:S02]  /*da10*/  SHF.R.S32.HI R88, RZ, 0x1f, R0 ;  /* 0x0000001fff587819 */ /* 0x000fe40000011400 */
[----:B------:R-:W-:Y:S02]  /*da20*/  SHF.R.S32.HI R83, RZ, 0x1f, R82 ;  /* 0x0000001fff537819 */ /* 0x000fe40000011452 */
[----:B------:R-:W-:Y:S02]  /*da30*/  SHF.R.S32.HI R85, RZ, 0x1f, R84 ;  /* 0x0000001fff557819 */ /* 0x000fe40000011454 */
[----:B------:R-:W-:Y:S01]  /*da40*/  SHF.R.S32.HI R87, RZ, 0x1f, R86 ;  /* 0x0000001fff577819 */ /* 0x000fe20000011456 */
[----:B0-----:R-:W-:Y:S06]  /*da50*/  @P2 BRA `(.L_x_213) ;  /* 0x0000000000482947 */ /* 0x001fec0003800000 */
[----:B------:R-:W-:Y:S01]  /*da60*/  ULDC UR4, c[0x0][0xac8] ;  /* 0x0002b20000047ab9 */ /* 0x000fe20000000800 */
[----:B------:R-:W-:Y:S01]  /*da70*/  ULDC.64 UR8, c[0x0][0x208] ;  /* 0x0000820000087ab9 */ /* 0x000fe20000000a00 */
[----:B------:R-:W-:Y:S02]  /*da80*/  ISETP.GE.AND P5, PT, R0, UR4, PT ;  /* 0x0000000400007c0c */ /* 0x000fe4000bfa6270 */
[----:B------:R-:W-:Y:S02]  /*da90*/  ISETP.GE.AND P4, PT, R82, UR4, PT ;  /* 0x0000000452007c0c */ /* 0x000fe4000bf86270 */
[----:B------:R-:W-:Y:S02]  /*daa0*/  ISETP.GE.AND P3, PT, R84, UR4, PT ;  /* 0x0000000454007c0c */ /* 0x000fe4000bf66270 */
[----:B------:R-:W-:-:S07]  /*dab0*/  ISETP.GE.AND P2, PT, R86, UR4, PT ;  /* 0x0000000456007c0c */ /* 0x000fce000bf46270 */
[----:B-1----:R-:W-:-:S04]  /*dac0*/  @!P5 LEA R2, P6, R0, R81, 0x1 ;  /* 0x000000510002d211 */ /* 0x002fc800078c08ff */
[----:B--2---:R-:W-:Y:S02]  /*dad0*/  @!P5 LEA.HI.X R3, R0, R79, R88, 0x1, P6 ;  /* 0x0000004f0003d211 */ /* 0x004fe400030f0c58 */
[----:B------:R-:W-:-:S03]  /*dae0*/  @!P4 LEA R20, P6, R82, R81, 0x1 ;  /* 0x000000515214c211 */ /* 0x000fc600078c08ff */
[----:B-----5:R0:W-:Y:S01]  /*daf0*/  @!P5 ST.E.128 desc[UR8][R2.64], R4 ;  /* 0x000000040200d985 */ /* 0x0201e2000c101d08 */
[----:B------:R-:W-:Y:S02]  /*db00*/  @!P4 LEA.HI.X R21, R82, R79, R83, 0x1, P6 ;  /* 0x0000004f5215c211 */ /* 0x000fe400030f0c53 */
[----:B------:R-:W-:-:S03]  /*db10*/  @!P3 LEA R76, P6, R84, R81, 0x1 ;  /* 0x00000051544cb211 */ /* 0x000fc600078c08ff */
[----:B------:R0:W-:Y:S01]  /*db20*/  @!P4 ST.E.128 desc[UR8][R20.64], R28 ;  /* 0x0000001c1400c985 */ /* 0x0001e2000c101d08 */
[----:B------:R-:W-:Y:S02]  /*db30*/  @!P3 LEA.HI.X R77, R84, R79, R85, 0x1, P6 ;  /* 0x0000004f544db211 */ /* 0x000fe400030f0c55 */
[----:B------:R-:W-:-:S03]  /*db40*/  @!P2 LEA R78, P6, R86, R81, 0x1 ;  /* 0x00000051564ea211 */ /* 0x000fc600078c08ff */
[----:B------:R0:W-:Y:S01]  /*db50*/  @!P3 ST.E.128 desc[UR8][R76.64], R44 ;  /* 0x0000002c4c00b985 */ /* 0x0001e2000c101d08 */
[----:B------:R-:W-:-:S05]  /*db60*/  @!P2 LEA.HI.X R79, R86, R79, R87, 0x1, P6 ;  /* 0x0000004f564fa211 */ /* 0x000fca00030f0c57 */
[----:B------:R0:W-:Y:S04]  /*db70*/  @!P2 ST.E.128 desc[UR8][R78.64], R60 ;  /* 0x0000003c4e00a985 */ /* 0x0001e8000c101d08 */
.L_x_213:
[----:B------:R-:W-:Y:S05]  /*db80*/  BSYNC B1 ;  /* 0x0000000000017941 */ /* 0x000fea0003800000 */
.L_x_212:
[----:B0-----:R0:W3:Y:S01]  /*db90*/  SHFL.IDX PT, R21, R22, 0x1, 0x181f ;  /* 0x00381f0016157f89 */ /* 0x0010e200000e0000 */
[----:B------:R-:W-:Y:S03]  /*dba0*/  BSSY B1, `(.L_x_214) ;  /* 0x0000015000017945 */ /* 0x000fe60003800000 */
[----:B-----5:R0:W4:Y:S01]  /*dbb0*/  SHFL.IDX PT, R7, R18, 0x1, 0x181f ;  /* 0x00381f0012077f89 */ /* 0x02012200000e0000 */
[----:B------:R-:W-:Y:S05]  /*dbc0*/  @P1 BRA `(.L_x_215) ;  /* 0x0000000000481947 */ /* 0x000fea0003800000 */
[----:B------:R-:W-:Y:S01]  /*dbd0*/  ULDC UR4, c[0x0][0xac8] ;  /* 0x0002b20000047ab9 */ /* 0x000fe20000000800 */
[----:B------:R-:W-:Y:S01]  /*dbe0*/  ULDC.64 UR8, c[0x0][0x208] ;  /* 0x0000820000087ab9 */ /* 0x000fe20000000a00 */
[----:B------:R-:W-:Y:S02]  /*dbf0*/  ISETP.GE.AND P4, PT, R0, UR4, PT ;  /* 0x0000000400007c0c */ /* 0x000fe4000bf86270 */
[----:B------:R-:W-:Y:S02]  /*dc00*/  ISETP.GE.AND P3, PT, R82, UR4, PT ;  /* 0x0000000452007c0c */ /* 0x000fe4000bf66270 */
[----:B------:R-:W-:Y:S02]  /*dc10*/  ISETP.GE.AND P2, PT, R84, UR4, PT ;  /* 0x0000000454007c0c */ /* 0x000fe4000bf46270 */
[----:B------:R-:W-:-:S07]  /*dc20*/  ISETP.GE.AND P1, PT, R86, UR4, PT ;  /* 0x0000000456007c0c */ /* 0x000fce000bf26270 */
[-C--:B----4-:R-:W-:Y:S02]  /*dc30*/  @!P4 LEA R2, P6, R0, R7.reuse, 0x1 ;  /* 0x000000070002c211 */ /* 0x090fe400078c08ff */
[----:B------:R-:W-:Y:S02]  /*dc40*/  @!P3 LEA R4, P5, R82, R7, 0x1 ;  /* 0x000000075204b211 */ /* 0x000fe400078a08ff */
[----:B---3--:R-:W-:Y:S02]  /*dc50*/  @!P4 LEA.HI.X R3, R0, R21, R88, 0x1, P6 ;  /* 0x000000150003c211 */ /* 0x008fe400030f0c58 */
[----:B------:R-:W-:Y:S02]  /*dc60*/  @!P2 LEA R6, P6, R84, R7, 0x1 ;  /* 0x000000075406a211 */ /* 0x000fe400078c08ff */
[----:B------:R-:W-:Y:S01]  /*dc70*/  @!P3 LEA.HI.X R5, R82, R21, R83, 0x1, P5 ;  /* 0x000000155205b211 */ /* 0x000fe200028f0c53 */
[----:B------:R3:W-:Y:S01]  /*dc80*/  @!P4 ST.E.128 desc[UR8][R2.64], R8 ;  /* 0x000000080200c985 */ /* 0x0007e2000c101d08 */
[----:B------:R-:W-:-:S02]  /*dc90*/  @!P1 LEA R20, P5, R86, R7, 0x1 ;  /* 0x0000000756149211 */ /* 0x000fc400078a08ff */
[-C--:B------:R-:W-:Y:S01]  /*dca0*/  @!P2 LEA.HI.X R7, R84, R21.reuse, R85, 0x1, P6 ;  /* 0x000000155407a211 */ /* 0x080fe200030f0c55 */
[----:B------:R3:W-:Y:S01]  /*dcb0*/  @!P3 ST.E.128 desc[UR8][R4.64], R32 ;  /* 0x000000200400b985 */ /* 0x0007e2000c101d08 */
[----:B------:R-:W-:-:S03]  /*dcc0*/  @!P1 LEA.HI.X R21, R86, R21, R87, 0x1, P5 ;  /* 0x0000001556159211 */ /* 0x000fc600028f0c57 */
[----:B------:R3:W-:Y:S04]  /*dcd0*/  @!P2 ST.E.128 desc[UR8][R6.64], R48 ;  /* 0x000000300600a985 */ /* 0x0007e8000c101d08 */
[----:B------:R3:W-:Y:S02]  /*dce0*/  @!P1 ST.E.128 desc[UR8][R20.64], R64 ;  /* 0x0000004014009985 */ /* 0x0007e4000c101d08 */
.L_x_215:
[----:B------:R-:W-:Y:S05]  /*dcf0*/  BSYNC B1 ;  /* 0x0000000000017941 */ /* 0x000fea0003800000 */
.L_x_214:
[----:B---3--:R3:W0:Y:S01]  /*dd00*/  SHFL.IDX PT, R9, R22, 0x2, 0x181f ;  /* 0x00581f0016097f89 */ /* 0x00862200000e0000 */
[----:B------:R-:W-:Y:S03]  /*dd10*/  BSSY B1, `(.L_x_216) ;  /* 0x0000015000017945 */ /* 0x000fe60003800000 */
[----:B------:R3:W0:Y:S01]  /*dd20*/  SHFL.IDX PT, R5, R18, 0x2, 0x181f ;  /* 0x00581f0012057f89 */ /* 0x00062200000e0000 */
[----:B------:R-:W-:Y:S05]  /*dd30*/  @P0 BRA `(.L_x_217) ;  /* 0x0000000000480947 */ /* 0x000fea0003800000 */
[----:B------:R-:W-:Y:S01]  /*dd40*/  ULDC UR4, c[0x0][0xac8] ;  /* 0x0002b20000047ab9 */ /* 0x000fe20000000800 */
[----:B------:R-:W-:Y:S01]  /*dd50*/  ULDC.64 UR8, c[0x0][0x208] ;  /* 0x0000820000087ab9 */ /* 0x000fe20000000a00 */
[----:B------:R-:W-:Y:S02]  /*dd60*/  ISETP.GE.AND P3, PT, R0, UR4, PT ;  /* 0x0000000400007c0c */ /* 0x000fe4000bf66270 */
[----:B------:R-:W-:Y:S02]  /*dd70*/  ISETP.GE.AND P2, PT, R82, UR4, PT ;  /* 0x0000000452007c0c */ /* 0x000fe4000bf46270 */
[----:B------:R-:W-:Y:S02]  /*dd80*/  ISETP.GE.AND P1, PT, R84, UR4, PT ;  /* 0x0000000454007c0c */ /* 0x000fe4000bf26270 */
[----:B------:R-:W-:-:S07]  /*dd90*/  ISETP.GE.AND P0, PT, R86, UR4, PT ;  /* 0x0000000456007c0c */ /* 0x000fce000bf06270 */
[-C--:B0-----:R-:W-:Y:S02]  /*dda0*/  @!P3 LEA R2, P6, R0, R5.reuse, 0x1 ;  /* 0x000000050002b211 */ /* 0x081fe400078c08ff */
[-C--:B------:R-:W-:Y:S02]  /*ddb0*/  @!P2 LEA R4, P5, R82, R5.reuse, 0x1 ;  /* 0x000000055204a211 */ /* 0x080fe400078a08ff */
[----:B------:R-:W-:Y:S02]  /*ddc0*/  @!P1 LEA R6, P4, R84, R5, 0x1 ;  /* 0x0000000554069211 */ /* 0x000fe400078808ff */
[----:B------:R-:W-:Y:S02]  /*ddd0*/  @!P3 LEA.HI.X R3, R0, R9, R88, 0x1, P6 ;  /* 0x000000090003b211 */ /* 0x000fe400030f0c58 */
[----:B------:R-:W-:Y:S02]  /*dde0*/  @!P0 LEA R8, P6, R86, R5, 0x1 ;  /* 0x0000000556088211 */ /* 0x000fe400078c08ff */
[-C--:B------:R-:W-:Y:S01]  /*ddf0*/  @!P2 LEA.HI.X R5, R82, R9.reuse, R83, 0x1, P5 ;  /* 0x000000095205a211 */ /* 0x080fe200028f0c53 */
[----:B------:R0:W-:Y:S01]  /*de00*/  @!P3 ST.E.128 desc[UR8][R2.64], R12 ;  /* 0x0000000c0200b985 */ /* 0x0001e2000c101d08 */
[----:B----4-:R-:W-:-:S02]  /*de10*/  @!P1 LEA.HI.X R7, R84, R9, R85, 0x1, P4 ;  /* 0x0000000954079211 */ /* 0x010fc400020f0c55 */
[----:B------:R-:W-:Y:S01]  /*de20*/  @!P0 LEA.HI.X R9, R86, R9, R87, 0x1, P6 ;  /* 0x0000000956098211 */ /* 0x000fe200030f0c57 */
[----:B------:R0:W-:Y:S04]  /*de30*/  @!P2 ST.E.128 desc[UR8][R4.64], R36 ;  /* 0x000000240400a985 */ /* 0x0001e8000c101d08 */
[----:B------:R0:W-:Y:S04]  /*de40*/  @!P1 ST.E.128 desc[UR8][R6.64], R52 ;  /* 0x0000003406009985 */ /* 0x0001e8000c101d08 */
[----:B------:R0:W-:Y:S02]  /*de50*/  @!P0 ST.E.128 desc[UR8][R8.64], R68 ;  /* 0x0000004408008985 */ /* 0x0001e4000c101d08 */
.L_x_217:
[----:B------:R-:W-:Y:S05]  /*de60*/  BSYNC B1 ;  /* 0x0000000000017941 */ /* 0x000fea0003800000 */
.L_x_216:
[----:B0-----:R-:W-:Y:S01]  /*de70*/  VIADD R2, R80, 0x60 ;  /* 0x0000006050027836 */ /* 0x001fe20000000000 */
[----:B------:R0:W0:Y:S04]  /*de80*/  SHFL.IDX PT, R9, R22, 0x3, 0x181f ;  /* 0x00781f0016097f89 */ /* 0x00002800000e0000 */
[----:B------:R-:W-:Y:S01]  /*de90*/  ISETP.GE.AND P0, PT, R2, UR12, PT ;  /* 0x0000000c02007c0c */ /* 0x000fe2000bf06270 */
[----:B------:R0:W0:-:S12]  /*dea0*/  SHFL.IDX PT, R11, R18, 0x3, 0x181f ;  /* 0x00781f00120b7f89 */ /* 0x00001800000e0000 */
[----:B------:R-:W-:Y:S05]  /*deb0*/  @P0 BRA `(.L_x_218) ;  /* 0x0000002800480947 */ /* 0x000fea0003800000 */
[----:B------:R-:W-:Y:S01]  /*dec0*/  ULDC UR4, c[0x0][0xac8] ;  /* 0x0002b20000047ab9 */ /* 0x000fe20000000800 */
[----:B------:R-:W-:Y:S01]  /*ded0*/  ULDC.64 UR8, c[0x0][0x208] ;  /* 0x0000820000087ab9 */ /* 0x000fe20000000a00 */
[----:B------:R-:W-:Y:S02]  /*dee0*/  ISETP.GE.AND P3, PT, R0, UR4, PT ;  /* 0x0000000400007c0c */ /* 0x000fe4000bf66270 */
[----:B------:R-:W-:Y:S02]  /*def0*/  ISETP.GE.AND P4, PT, R82, UR4, PT ;  /* 0x0000000452007c0c */ /* 0x000fe4000bf86270 */
[----:B------:R-:W-:-:S09]  /*df00*/  ISETP.GE.AND P5, PT, R84, UR4, PT ;  /* 0x0000000454007c0c */ /* 0x000fd2000bfa6270 */
[-C--:B0-----:R-:W-:Y:S02]  /*df10*/  @!P3 LEA R2, P0, R0, R11.reuse, 0x1 ;  /* 0x0000000b0002b211 */ /* 0x081fe400078008ff */
[----:B------:R-:W-:Y:S02]  /*df20*/  @!P4 LEA R4, P1, R82, R11, 0x1 ;  /* 0x0000000b5204c211 */ /* 0x000fe400078208ff */
[----:B------:R-:W-:Y:S02]  /*df30*/  @!P3 LEA.HI.X R3, R0, R9, R88, 0x1, P0 ;  /* 0x000000090003b211 */ /* 0x000fe400000f0c58 */
[----:B------:R-:W-:Y:S02]  /*df40*/  ISETP.GE.AND P0, PT, R86, UR4, PT ;  /* 0x0000000456007c0c */ /* 0x000fe4000bf06270 */
[----:B------:R-:W-:Y:S01]  /*df50*/  @!P5 LEA R6, P2, R84, R11, 0x1 ;  /* 0x0000000b5406d211 */ /* 0x000fe200078408ff */
[----:B------:R0:W-:Y:S01]  /*df60*/  @!P3 ST.E.128 desc[UR8][R2.64], R24 ;  /* 0x000000180200b985 */ /* 0x0001e2000c101d08 */
[----:B------:R-:W-:-:S02]  /*df70*/  @!P4 LEA.HI.X R5, R82, R9, R83, 0x1, P1 ;  /* 0x000000095205c211 */ /* 0x000fc400008f0c53 */
[----:B----4-:R-:W-:-:S03]  /*df80*/  @!P5 LEA.HI.X R7, R84, R9, R85, 0x1, P2 ;  /* 0x000000095407d211 */ /* 0x010fc600010f0c55 */
[----:B------:R0:W-:Y:S04]  /*df90*/  @!P4 ST.E.128 desc[UR8][R4.64], R40 ;  /* 0x000000280400c985 */ /* 0x0001e8000c101d08 */
[----:B------:R0:W-:Y:S01]  /*dfa0*/  @!P5 ST.E.128 desc[UR8][R6.64], R56 ;  /* 0x000000380600d985 */ /* 0x0001e2000c101d08 */
[----:B------:R-:W-:Y:S05]  /*dfb0*/  @P0 BRA `(.L_x_218) ;  /* 0x0000002800080947 */ /* 0x000fea0003800000 */
[----:B0-----:R-:W-:Y:S01]  /*dfc0*/  LEA R2, P0, R86, R11, 0x1 ;  /* 0x0000000b56027211 */ /* 0x001fe200078008ff */
[----:B------:R-:W-:-:S03]  /*dfd0*/  ULDC.64 UR8, c[0x0][0x208] ;  /* 0x0000820000087ab9 */ /* 0x000fc60000000a00 */
[----:B------:R-:W-:-:S05]  /*dfe0*/  LEA.HI.X R3, R86, R9, R87, 0x1, P0 ;  /* 0x0000000956037211 */ /* 0x000fca00000f0c57 */
[----:B------:R0:W-:Y:S01]  /*dff0*/  ST.E.128 desc[UR8][R2.64], R72 ;  /* 0x0000004802007985 */ /* 0x0001e2000c101d08 */
[----:B------:R-:W-:Y:S05]  /*e000*/  BRA `(.L_x_218) ;  /* 0x0000002400f47947 */ /* 0x000fea0003800000 */
.L_x_211:
[----:B------:R-:W-:Y:S01]  /*e010*/  ULDC.64 UR14, c[0x0][0xb08] ;  /* 0x0002c200000e7ab9 */ /* 0x000fe20000000a00 */
[----:B------:R-:W-:Y:S01]  /*e020*/  R2UR UR19, R213 ;  /* 0x00000000d51372ca */ /* 0x000fe200000e0000 */
[----:B------:R-:W-:Y:S01]  /*e030*/  UIMAD UR13, UR16, UR14, URZ ;  /* 0x0000000e100d72a4 */ /* 0x000fe2000f8e023f */
[----:B------:R-:W-:Y:S01]  /*e040*/  R2UR UR18, R212 ;  /* 0x00000000d41272ca */ /* 0x000fe200000e0000 */
[----:B------:R-:W-:Y:S01]  /*e050*/  UIMAD.WIDE.U32 UR10, UR4, UR14, URZ ;  /* 0x0000000e040a72a5 */ /* 0x000fe2000f8e003f */
[----:B------:R-:W-:Y:S01]  /*e060*/  IMAD.MOV.U32 R5, RZ, RZ, R8 ;  /* 0x000000ffff057224 */ /* 0x000fe200078e0008 */
[----:B------:R-:W-:Y:S01]  /*e070*/  UIMAD UR13, UR4, UR15, UR13 ;  /* 0x0000000f040d72a4 */ /* 0x000fe2000f8e020d */
[----:B------:R-:W-:Y:S01]  /*e080*/  ISETP.GE.AND P0, PT, R12, UR12, PT ;  /* 0x0000000c0c007c0c */ /* 0x000fe2000bf06270 */
[----:B------:R-:W-:Y:S01]  /*e090*/  USHF.R.S32.HI UR4, URZ, 0x1f, UR9 ;  /* 0x0000001f3f047899 */ /* 0x000fe20008011409 */
[C---:B------:R-:W-:Y:S01]  /*e0a0*/  VIADD R175, R19.reuse, 0x20 ;  /* 0x0000002013af7836 */ /* 0x040fe20000000000 */
[----:B------:R-:W-:Y:S01]  /*e0b0*/  UIADD3 UR11, UR11, UR13, URZ ;  /* 0x0000000d0b0b7290 */ /* 0x000fe2000fffe03f */
[C---:B------:R-:W-:Y:S01]  /*e0c0*/  VIADD R177, R19.reuse, 0x18 ;  /* 0x0000001813b17836 */ /* 0x040fe20000000000 */
[----:B------:R-:W-:Y:S01]  /*e0d0*/  ULDC.64 UR14, c[0x0][0xb38] ;  /* 0x0002ce00000e7ab9 */ /* 0x000fe20000000a00 */
[----:B------:R-:W-:Y:S01]  /*e0e0*/  ULDC.64 UR16, c[0x0][0xb40] ;  /* 0x0002d00000107ab9 */ /* 0x000fe20000000a00 */
[----:B------:R-:W-:Y:S01]  /*e0f0*/  UIMAD.WIDE.U32 UR10, UR19, UR14, UR10 ;  /* 0x0000000e130a72a5 */ /* 0x000fe2000f8e000a */
[C---:B------:R-:W-:Y:S01]  /*e100*/  VIADD R179, R19.reuse, 0x10 ;  /* 0x0000001013b37836 */ /* 0x040fe20000000000 */
[----:B------:R-:W-:Y:S01]  /*e110*/  UIMAD UR4, UR4, UR16, URZ ;  /* 0x00000010040472a4 */ /* 0x000fe2000f8e023f */
[----:B------:R-:W-:Y:S01]  /*e120*/  VIADD R181, R19, 0x8 ;  /* 0x0000000813b57836 */ /* 0x000fe20000000000 */
[----:B------:R-:W-:Y:S01]  /*e130*/  UIMAD UR11, UR19, UR15, UR11 ;  /* 0x0000000f130b72a4 */ /* 0x000fe2000f8e020b */
[----:B------:R-:W-:Y:S01]  /*e140*/  BSSY B1, `(.L_x_219) ;  /* 0x00000cc000017945 */ /* 0x000fe20003800000 */
[----:B------:R-:W-:Y:S01]  /*e150*/  UIMAD UR4, UR9, UR17, UR4 ;  /* 0x00000011090472a4 */ /* 0x000fe2000f8e0204 */
[----:B------:R-:W-:Y:S01]  /*e160*/  SHF.R.S32.HI R22, RZ, 0x1f, R214 ;  /* 0x0000001fff167819 */ /* 0x000fe200000114d6 */
[----:B------:R-:W-:Y:S01]  /*e170*/  UIMAD.WIDE.U32 UR10, UR9, UR16, UR10 ;  /* 0x00000010090a72a5 */ /* 0x000fe2000f8e000a */
[----:B------:R-:W-:Y:S01]  /*e180*/  SHF.R.S32.HI R152, RZ, 0x1f, R215 ;  /* 0x0000001fff987819 */ /* 0x000fe200000114d7 */
[----:B------:R-:W-:Y:S01]  /*e190*/  ULDC.64 UR14, c[0x0][0xb48] ;  /* 0x0002d200000e7ab9 */ /* 0x000fe20000000a00 */
[----:B------:R-:W-:Y:S01]  /*e1a0*/  @UP1 ULDC UR9, c[0x0][0xbec] ;  /* 0x0002fb0000091ab9 */ /* 0x000fe20000000800 */
[----:B------:R-:W-:Y:S01]  /*e1b0*/  UIADD3 UR11, UR11, UR4, URZ ;  /* 0x000000040b0b7290 */ /* 0x000fe2000fffe03f */
[----:B------:R-:W-:Y:S01]  /*e1c0*/  @P1 IMAD.HI.U32 R0, R8, UR9, RZ ;  /* 0x0000000908001c27 */ /* 0x000fe2000f8e00ff */
[----:B------:R-:W-:Y:S01]  /*e1d0*/  UIADD3 UR8, UR8, 0x38820, URZ ;  /* 0x0003882008087890 */ /* 0x000fe2000fffe03f */
[----:B------:R-:W-:Y:S01]  /*e1e0*/  SHF.R.S32.HI R153, RZ, 0x1f, R216 ;  /* 0x0000001fff997819 */ /* 0x000fe200000114d8 */
[----:B------:R-:W-:Y:S01]  /*e1f0*/  @UP1 ULDC UR4, c[0x0][0xbf0] ;  /* 0x0002fc0000041ab9 */ /* 0x000fe20000000800 */
[----:B------:R-:W-:Y:S01]  /*e200*/  UIMAD.WIDE.U32 UR10, UR18, UR14, UR10 ;  /* 0x0000000e120a72a5 */ /* 0x000fe2000f8e000a */
[----:B------:R-:W-:Y:S01]  /*e210*/  @P1 SHF.R.U32.HI R5, RZ, UR4, R0 ;  /* 0x00000004ff051c19 */ /* 0x000fe20008011600 */
[----:B------:R-:W-:Y:S01]  /*e220*/  UPRMT UR8, URZ, 0x654, UR8 ;  /* 0x000006543f087896 */ /* 0x000fe20008000008 */
[----:B------:R-:W-:Y:S01]  /*e230*/  SHF.R.S32.HI R154, RZ, 0x1f, R217 ;  /* 0x0000001fff9a7819 */ /* 0x000fe200000114d9 */
[----:B------:R-:W-:Y:S01]  /*e240*/  UIMAD UR4, UR18, UR15, UR11 ;  /* 0x0000000f120472a4 */ /* 0x000fe2000f8e020b */
[--C-:B------:R-:W-:Y:S01]  /*e250*/  SHF.R.S32.HI R0, RZ, 0x1f, R5.reuse ;  /* 0x0000001fff007819 */ /* 0x100fe20000011405 */
[----:B------:R-:W-:Y:S01]  /*e260*/  IMAD.MOV R7, RZ, RZ, -R5 ;  /* 0x000000ffff077224 */ /* 0x000fe200078e0a05 */
[----:B------:R-:W-:Y:S01]  /*e270*/  ULDC.64 UR14, c[0x0][0xb30] ;  /* 0x0002cc00000e7ab9 */ /* 0x000fe20000000a00 */
[----:B------:R-:W-:Y:S01]  /*e280*/  IMAD.U32 R3, RZ, RZ, UR11 ;  /* 0x0000000bff037e24 */ /* 0x000fe2000f8e00ff */
[----:B------:R-:W-:Y:S01]  /*e290*/  SHF.R.S32.HI R155, RZ, 0x1f, R218 ;  /* 0x0000001fff9b7819 */ /* 0x000fe200000114da */
[----:B------:R-:W-:Y:S01]  /*e2a0*/  IMAD R7, R7, UR20, R8 ;  /* 0x0000001407077c24 */ /* 0x000fe2000f8e0208 */
[----:B------:R-:W-:Y:S01]  /*e2b0*/  SYNCS.ARRIVE.TRANS64.RED.A1T0 RZ, [UR8], RZ ;  /* 0x000000ffffff79a7 */ /* 0x000fe20008100408 */
[----:B------:R-:W-:Y:S01]  /*e2c0*/  IMAD R0, R0, UR14, RZ ;  /* 0x0000000e00007c24 */ /* 0x000fe2000f8e02ff */
[----:B------:R-:W-:Y:S01]  /*e2d0*/  SHF.R.S32.HI R156, RZ, 0x1f, R219 ;  /* 0x0000001fff9c7819 */ /* 0x000fe200000114db */
[----:B------:R-:W-:Y:S01]  /*e2e0*/  IMAD.U32 R2, RZ, RZ, UR10 ;  /* 0x0000000aff027e24 */ /* 0x000fe2000f8e00ff */
[----:B------:R-:W-:Y:S01]  /*e2f0*/  ULDC.64 UR10, c[0x0][0xb28] ;  /* 0x0002ca00000a7ab9 */ /* 0x000fe20000000a00 */
[----:B------:R-:W-:Y:S01]  /*e300*/  IMAD.U32 R3, RZ, RZ, UR4 ;  /* 0x00000004ff037e24 */ /* 0x000fe2000f8e00ff */
[----:B------:R-:W-:Y:S01]  /*e310*/  SHF.R.S32.HI R157, RZ, 0x1f, R220 ;  /* 0x0000001fff9d7819 */ /* 0x000fe200000114dc */
[C---:B------:R-:W-:Y:S01]  /*e320*/  IMAD R9, R5.reuse, UR15, R0 ;  /* 0x0000000f05097c24 */ /* 0x040fe2000f8e0200 */
[----:B------:R-:W-:Y:S01]  /*e330*/  SHF.R.S32.HI R0, RZ, 0x1f, R7 ;  /* 0x0000001fff007819 */ /* 0x000fe20000011407 */
[----:B------:R-:W-:Y:S01]  /*e340*/  IMAD.WIDE.U32 R2, R5, UR14, R2 ;  /* 0x0000000e05027c25 */ /* 0x000fe2000f8e0002 */
[----:B------:R-:W-:-:S02]  /*e350*/  SHF.R.S32.HI R158, RZ, 0x1f, R221 ;  /* 0x0000001fff9e7819 */ /* 0x000fc400000114dd */
[----:B------:R-:W-:Y:S01]  /*e360*/  SHF.R.S32.HI R159, RZ, 0x1f, R222 ;  /* 0x0000001fff9f7819 */ /* 0x000fe200000114de */
[----:B------:R-:W-:Y:S01]  /*e370*/  IMAD R0, R0, UR10, RZ ;  /* 0x0000000a00007c24 */ /* 0x000fe2000f8e02ff */
[----:B------:R-:W-:Y:S01]  /*e380*/  SHF.R.S32.HI R160, RZ, 0x1f, R223 ;  /* 0x0000001fffa07819 */ /* 0x000fe200000114df */
[----:B------:R-:W-:Y:S01]  /*e390*/  IMAD.IADD R3, R3, 0x1, R9 ;  /* 0x0000000103037824 */ /* 0x000fe200078e0209 */
[----:B------:R-:W-:Y:S01]  /*e3a0*/  SHF.R.S32.HI R161, RZ, 0x1f, R224 ;  /* 0x0000001fffa17819 */ /* 0x000fe200000114e0 */
[C---:B------:R-:W-:Y:S01]  /*e3b0*/  IMAD R11, R7.reuse, UR11, R0 ;  /* 0x0000000b070b7c24 */ /* 0x040fe2000f8e0200 */
[----:B------:R-:W-:Y:S01]  /*e3c0*/  SHF.R.S32.HI R162, RZ, 0x1f, R225 ;  /* 0x0000001fffa27819 */ /* 0x000fe200000114e1 */
[----:B------:R-:W-:Y:S01]  /*e3d0*/  IMAD.WIDE.U32 R2, R7, UR10, R2 ;  /* 0x0000000a07027c25 */ /* 0x000fe2000f8e0002 */
[----:B------:R-:W-:Y:S01]  /*e3e0*/  ULDC.64 UR10, c[0x0][0xb00] ;  /* 0x0002c000000a7ab9 */ /* 0x000fe20000000a00 */
[----:B------:R-:W-:Y:S02]  /*e3f0*/  SHF.R.S32.HI R163, RZ, 0x1f, R226 ;  /* 0x0000001fffa37819 */ /* 0x000fe400000114e2 */
[----:B------:R-:W-:Y:S01]  /*e400*/  IMAD.IADD R11, R3, 0x1, R11 ;  /* 0x00000001030b7824 */ /* 0x000fe200078e020b */
[C---:B------:R-:W-:Y:S01]  /*e410*/  LEA R0, P1, R2.reuse, UR10, 0x2 ;  /* 0x0000000a02007c11 */ /* 0x040fe2000f8210ff */
[C---:B------:R-:W-:Y:S01]  /*e420*/  VIADD R174, R19.reuse, 0x20 ;  /* 0x0000002013ae7836 */ /* 0x040fe20000000000 */
[----:B------:R-:W-:Y:S01]  /*e430*/  SHF.R.S32.HI R164, RZ, 0x1f, R227 ;  /* 0x0000001fffa47819 */ /* 0x000fe200000114e3 */
[C---:B------:R-:W-:Y:S01]  /*e440*/  VIADD R176, R19.reuse, 0x18 ;  /* 0x0000001813b07836 */ /* 0x040fe20000000000 */
[----:B------:R-:W-:Y:S01]  /*e450*/  LEA.HI.X R11, R2, UR11, R11, 0x2, P1 ;  /* 0x0000000b020b7c11 */ /* 0x000fe200088f140b */
[C---:B------:R-:W-:Y:S01]  /*e460*/  VIADD R178, R19.reuse, 0x10 ;  /* 0x0000001013b27836 */ /* 0x040fe20000000000 */
[----:B------:R0:W1:Y:S01]  /*e470*/  SHFL.IDX PT, R2, R0, RZ, 0x1c1f ;  /* 0x001c1fff00027589 */ /* 0x00006200000e0000 */
[----:B------:R-:W-:Y:S01]  /*e480*/  SHF.R.S32.HI R165, RZ, 0x1f, R228 ;  /* 0x0000001fffa57819 */ /* 0x000fe200000114e4 */
[----:B------:R-:W-:Y:S01]  /*e490*/  VIADD R180, R19, 0x8 ;  /* 0x0000000813b47836 */ /* 0x000fe20000000000 */
[----:B------:R-:W-:Y:S01]  /*e4a0*/  SHF.R.S32.HI R166, RZ, 0x1f, R229 ;  /* 0x0000001fffa67819 */ /* 0x000fe200000114e5 */
[----:B------:R0:W2:Y:S01]  /*e4b0*/  SHFL.IDX PT, R3, R11, RZ, 0x1c1f ;  /* 0x001c1fff0b037589 */ /* 0x0000a200000e0000 */
[----:B------:R-:W-:-:S02]  /*e4c0*/  SHF.R.S32.HI R167, RZ, 0x1f, R230 ;  /* 0x0000001fffa77819 */ /* 0x000fc400000114e6 */
[----:B------:R-:W-:Y:S02]  /*e4d0*/  SHF.R.S32.HI R168, RZ, 0x1f, R231 ;  /* 0x0000001fffa87819 */ /* 0x000fe400000114e7 */
[----:B------:R-:W-:Y:S02]  /*e4e0*/  SHF.R.S32.HI R169, RZ, 0x1f, R232 ;  /* 0x0000001fffa97819 */ /* 0x000fe400000114e8 */
[----:B------:R-:W-:Y:S02]  /*e4f0*/  SHF.R.S32.HI R170, RZ, 0x1f, R233 ;  /* 0x0000001fffaa7819 */ /* 0x000fe400000114e9 */
[----:B------:R-:W-:Y:S02]  /*e500*/  SHF.R.S32.HI R171, RZ, 0x1f, R234 ;  /* 0x0000001fffab7819 */ /* 0x000fe400000114ea */
[----:B------:R-:W-:Y:S02]  /*e510*/  SHF.R.S32.HI R172, RZ, 0x1f, R235 ;  /* 0x0000001fffac7819 */ /* 0x000fe400000114eb */
[----:B------:R-:W-:-:S02]  /*e520*/  SHF.R.S32.HI R173, RZ, 0x1f, R236 ;  /* 0x0000001fffad7819 */ /* 0x000fc400000114ec */
[----:B------:R-:W-:Y:S02]  /*e530*/  SHF.R.S32.HI R175, RZ, 0x1f, R175 ;  /* 0x0000001fffaf7819 */ /* 0x000fe400000114af */
[----:B------:R-:W-:Y:S02]  /*e540*/  SHF.R.S32.HI R177, RZ, 0x1f, R177 ;  /* 0x0000001fffb17819 */ /* 0x000fe400000114b1 */
[----:B------:R-:W-:Y:S02]  /*e550*/  SHF.R.S32.HI R179, RZ, 0x1f, R179 ;  /* 0x0000001fffb37819 */ /* 0x000fe400000114b3 */
[----:B------:R-:W-:Y:S01]  /*e560*/  SHF.R.S32.HI R181, RZ, 0x1f, R181 ;  /* 0x0000001fffb57819 */ /* 0x000fe200000114b5 */
[----:B01----:R-:W-:Y:S06]  /*e570*/  @P0 BRA `(.L_x_220) ;  /* 0x0000000800200947 */ /* 0x003fec0003800000 */
[----:B------:R-:W-:Y:S01]  /*e580*/  ULDC UR4, c[0x0][0xac8] ;  /* 0x0002b20000047ab9 */ /* 0x000fe20000000800 */
[----:B------:R-:W-:Y:S01]  /*e590*/  ULDC.64 UR8, c[0x0][0x208] ;  /* 0x0000820000087ab9 */ /* 0x000fe20000000a00 */
[----:B------:R-:W-:Y:S02]  /*e5a0*/  ISETP.GE.AND P4, PT, R180, UR4, PT ;  /* 0x00000004b4007c0c */ /* 0x000fe4000bf86270 */
[----:B------:R-:W-:Y:S02]  /*e5b0*/  ISETP.GE.AND P3, PT, R178, UR4, PT ;  /* 0x00000004b2007c0c */ /* 0x000fe4000bf66270 */
[----:B------:R-:W-:Y:S02]  /*e5c0*/  ISETP.GE.AND P5, PT, R19, UR4, PT ;  /* 0x0000000413007c0c */ /* 0x000fe4000bfa6270 */
[----:B------:R-:W-:Y:S02]  /*e5d0*/  ISETP.GE.AND P1, PT, R174, UR4, PT ;  /* 0x00000004ae007c0c */ /* 0x000fe4000bf26270 */
[----:B------:R-:W-:-:S05]  /*e5e0*/  ISETP.GE.AND P0, PT, R176, UR4, PT ;  /* 0x00000004b0007c0c */ /* 0x000fca000bf06270 */
[-C--:B------:R-:W-:Y:S02]  /*e5f0*/  @!P4 LEA R4, P2, R180, R2.reuse, 0x2 ;  /* 0x00000002b404c211 */ /* 0x080fe400078410ff */
[----:B------:R-:W-:Y:S02]  /*e600*/  @!P3 LEA R6, P6, R178, R2, 0x2 ;  /* 0x00000002b206b211 */ /* 0x000fe400078c10ff */
[----:B--2---:R-:W-:Y:S01]  /*e610*/  @!P5 IMAD.WIDE R8, R19, 0x4, R2 ;  /* 0x000000041308d825 */ /* 0x004fe200078e0202 */
[-C--:B------:R-:W-:Y:S02]  /*e620*/  @!P4 LEA.HI.X R5, R180, R3.reuse, R181, 0x2, P2 ;  /* 0x00000003b405c211 */ /* 0x080fe400010f14b5 */
[----:B------:R-:W-:Y:S02]  /*e630*/  ISETP.GE.AND P2, PT, R236, UR4, PT ;  /* 0x00000004ec007c0c */ /* 0x000fe4000bf46270 */
[----:B------:R-:W-:Y:S01]  /*e640*/  @!P3 LEA.HI.X R7, R178, R3, R179, 0x2, P6 ;  /* 0x00000003b207b211 */ /* 0x000fe200030f14b3 */
[----:B------:R-:W-:Y:S04]  /*e650*/  @!P5 ST.E.64 desc[UR8][R8.64], R24 ;  /* 0x000000180800d985 */ /* 0x000fe8000c101b08 */
[----:B------:R0:W-:Y:S01]  /*e660*/  @!P4 ST.E.64 desc[UR8][R4.64], R28 ;  /* 0x0000001c0400c985 */ /* 0x0001e2000c101b08 */
[----:B------:R-:W-:-:S03]  /*e670*/  ISETP.GE.AND P4, PT, R234, UR4, PT ;  /* 0x00000004ea007c0c */ /* 0x000fc6000bf86270 */
[----:B------:R1:W-:Y:S01]  /*e680*/  @!P3 ST.E.64 desc[UR8][R6.64], R32 ;  /* 0x000000200600b985 */ /* 0x0003e2000c101b08 */
[----:B------:R-:W-:Y:S02]  /*e690*/  ISETP.GE.AND P3, PT, R235, UR4, PT ;  /* 0x00000004eb007c0c */ /* 0x000fe4000bf66270 */
[-C--:B0-----:R-:W-:Y:S02]  /*e6a0*/  @!P0 LEA R4, P6, R176, R2.reuse, 0x2 ;  /* 0x00000002b0048211 */ /* 0x081fe400078c10ff */
[-C--:B-1----:R-:W-:Y:S01]  /*e6b0*/  @!P1 LEA R6, P5, R174, R2.reuse, 0x2 ;  /* 0x00000002ae069211 */ /* 0x082fe200078a10ff */
[----:B------:R-:W-:Y:S01]  /*e6c0*/  VIADD R33, R19, 0xe8 ;  /* 0x000000e813217836 */ /* 0x000fe20000000000 */
[-C--:B------:R-:W-:Y:S02]  /*e6d0*/  @!P0 LEA.HI.X R5, R176, R3.reuse, R177, 0x2, P6 ;  /* 0x00000003b0058211 */ /* 0x080fe400030f14b1 */
[----:B------:R-:W-:Y:S02]  /*e6e0*/  @!P1 LEA.HI.X R7, R174, R3, R175, 0x2, P5 ;  /* 0x00000003ae079211 */ /* 0x000fe400028f14af */
[----:B------:R-:W-:Y:S01]  /*e6f0*/  ISETP.GE.AND P5, PT, R233, UR4, PT ;  /* 0x00000004e9007c0c */ /* 0x000fe2000bfa6270 */
[----:B------:R0:W-:Y:S01]  /*e700*/  @!P0 ST.E.64 desc[UR8][R4.64], R36 ;  /* 0x0000002404008985 */ /* 0x0001e2000c101b08 */
[----:B------:R-:W-:-:S02]  /*e710*/  @!P2 LEA R8, P6, R236, R2, 0x2 ;  /* 0x00000002ec08a211 */ /* 0x000fc400078c10ff */
[----:B------:R-:W-:Y:S01]  /*e720*/  ISETP.GE.AND P0, PT, R232, UR4, PT ;  /* 0x00000004e8007c0c */ /* 0x000fe2000bf06270 */
[----:B------:R1:W-:Y:S01]  /*e730*/  @!P1 ST.E.64 desc[UR8][R6.64], R40 ;  /* 0x0000002806009985 */ /* 0x0003e2000c101b08 */
[----:B------:R-:W-:Y:S02]  /*e740*/  @!P2 LEA.HI.X R9, R236, R3, R173, 0x2, P6 ;  /* 0x00000003ec09a211 */ /* 0x000fe400030f14ad */
[----:B------:R-:W-:-:S03]  /*e750*/  ISETP.GE.AND P1, PT, R231, UR4, PT ;  /* 0x00000004e7007c0c */ /* 0x000fc6000bf26270 */
[----:B------:R2:W-:Y:S01]  /*e760*/  @!P2 ST.E.64 desc[UR8][R8.64], R44 ;  /* 0x0000002c0800a985 */ /* 0x0005e2000c101b08 */
[CC--:B0-----:R-:W-:Y:S02]  /*e770*/  @!P3 LEA R4, P6, R235.reuse, R2.reuse, 0x2 ;  /* 0x00000002eb04b211 */ /* 0x0c1fe400078c10ff */
[CC--:B-1----:R-:W-:Y:S02]  /*e780*/  @!P4 LEA R6, P2, R234.reuse, R2.reuse, 0x2 ;  /* 0x00000002ea06c211 */ /* 0x0c2fe400078410ff */
[-C--:B------:R-:W-:Y:S02]  /*e790*/  @!P3 LEA.HI.X R5, R235, R3.reuse, R172, 0x2, P6 ;  /* 0x00000003eb05b211 */ /* 0x080fe400030f14ac */
[----:B------:R-:W-:Y:S02]  /*e7a0*/  @!P4 LEA.HI.X R7, R234, R3, R171, 0x2, P2 ;  /* 0x00000003ea07c211 */ /* 0x000fe400010f14ab */
[----:B--2---:R-:W-:Y:S01]  /*e7b0*/  @!P5 LEA R8, P6, R233, R2, 0x2 ;  /* 0x00000002e908d211 */ /* 0x004fe200078c10ff */
[----:B------:R0:W-:Y:S01]  /*e7c0*/  @!P3 ST.E.64 desc[UR8][R4.64], R48 ;  /* 0x000000300400b985 */ /* 0x0001e2000c101b08 */
[----:B------:R-:W-:-:S02]  /*e7d0*/  ISETP.GE.AND P2, PT, R230, UR4, PT ;  /* 0x00000004e6007c0c */ /* 0x000fc4000bf46270 */
[----:B------:R-:W-:Y:S01]  /*e7e0*/  @!P5 LEA.HI.X R9, R233, R3, R170, 0x2, P6 ;  /* 0x00000003e909d211 */ /* 0x000fe200030f14aa */
[----:B------:R1:W-:Y:S01]  /*e7f0*/  @!P4 ST.E.64 desc[UR8][R6.64], R52 ;  /* 0x000000340600c985 */ /* 0x0003e2000c101b08 */
[----:B------:R-:W-:-:S03]  /*e800*/  ISETP.GE.AND P3, PT, R229, UR4, PT ;  /* 0x00000004e5007c0c */ /* 0x000fc6000bf66270 */
[----:B------:R2:W-:Y:S01]  /*e810*/  @!P5 ST.E.64 desc[UR8][R8.64], R56 ;  /* 0x000000380800d985 */ /* 0x0005e2000c101b08 */
[CC--:B0-----:R-:W-:Y:S02]  /*e820*/  @!P0 LEA R4, P4, R232.reuse, R2.reuse, 0x2 ;  /* 0x00000002e8048211 */ /* 0x0c1fe400078810ff */
[C---:B-1----:R-:W-:Y:S02]  /*e830*/  @!P1 LEA R6, P5, R231.reuse, R2, 0x2 ;  /* 0x00000002e7069211 */ /* 0x042fe400078a10ff */
[-C--:B------:R-:W-:Y:S02]  /*e840*/  @!P0 LEA.HI.X R5, R232, R3.reuse, R169, 0x2, P4 ;  /* 0x00000003e8058211 */ /* 0x080fe400020f14a9 */
[----:B------:R-:W-:Y:S02]  /*e850*/  ISETP.GE.AND P4, PT, R228, UR4, PT ;  /* 0x00000004e4007c0c */ /* 0x000fe4000bf86270 */
[----:B------:R-:W-:Y:S01]  /*e860*/  @!P1 LEA.HI.X R7, R231, R3, R168, 0x2, P5 ;  /* 0x00000003e7079211 */ /* 0x000fe200028f14a8 */
[----:B------:R0:W-:Y:S01]  /*e870*/  @!P0 ST.E.64 desc[UR8][R4.64], R60 ;  /* 0x0000003c04008985 */ /* 0x0001e2000c101b08 */
[----:B------:R-:W-:-:S02]  /*e880*/  ISETP.GE.AND P5, PT, R227, UR4, PT ;  /* 0x00000004e3007c0c */ /* 0x000fc4000bfa6270 */
[C---:B--2---:R-:W-:Y:S01]  /*e890*/  @!P2 LEA R8, P6, R230.reuse, R2, 0x2 ;  /* 0x00000002e608a211 */ /* 0x044fe200078c10ff */
[----:B------:R1:W-:Y:S01]  /*e8a0*/  @!P1 ST.E.64 desc[UR8][R6.64], R64 ;  /* 0x0000004006009985 */ /* 0x0003e2000c101b08 */
[----:B------:R-:W-:Y:S02]  /*e8b0*/  ISETP.GE.AND P1, PT, R225, UR4, PT ;  /* 0x00000004e1007c0c */ /* 0x000fe4000bf26270 */
[----:B------:R-:W-:Y:S02]  /*e8c0*/  @!P2 LEA.HI.X R9, R230, R3, R167, 0x2, P6 ;  /* 0x00000003e609a211 */ /* 0x000fe400030f14a7 */
[----:B------:R-:W-:-:S03]  /*e8d0*/  ISETP.GE.AND P0, PT, R226, UR4, PT ;  /* 0x00000004e2007c0c */ /* 0x000fc6000bf06270 */
[----:B------:R2:W-:Y:S01]  /*e8e0*/  @!P2 ST.E.64 desc[UR8][R8.64], R68 ;  /* 0x000000440800a985 */ /* 0x0005e2000c101b08 */
[CC--:B0-----:R-:W-:Y:S02]  /*e8f0*/  @!P3 LEA R4, P6, R229.reuse, R2.reuse, 0x2 ;  /* 0x00000002e504b211 */ /* 0x0c1fe400078c10ff */
[CC--:B-1----:R-:W-:Y:S02]  /*e900*/  @!P4 LEA R6, P2, R228.reuse, R2.reuse, 0x2 ;  /* 0x00000002e406c211 */ /* 0x0c2fe400078410ff */
[-C--:B------:R-:W-:Y:S02]  /*e910*/  @!P3 LEA.HI.X R5, R229, R3.reuse, R166, 0x2, P6 ;  /* 0x00000003e505b211 */ /* 0x080fe400030f14a6 */
[----:B------:R-:W-:Y:S02]  /*e920*/  @!P4 LEA.HI.X R7, R228, R3, R165, 0x2, P2 ;  /* 0x00000003e407c211 */ /* 0x000fe400010f14a5 */
[----:B------:R-:W-:Y:S01]  /*e930*/  ISETP.GE.AND P2, PT, R224, UR4, PT ;  /* 0x00000004e0007c0c */ /* 0x000fe2000bf46270 */
[----:B------:R0:W-:Y:S01]  /*e940*/  @!P3 ST.E.64 desc[UR8][R4.64], R72 ;  /* 0x000000480400b985 */ /* 0x0001e2000c101b08 */
[----:B--2---:R-:W-:-:S03]  /*e950*/  @!P5 LEA R8, P6, R227, R2, 0x2 ;  /* 0x00000002e308d211 */ /* 0x004fc600078c10ff */
[----:B------:R1:W-:Y:S01]  /*e960*/  @!P4 ST.E.64 desc[UR8][R6.64], R76 ;  /* 0x0000004c0600c985 */ /* 0x0003e2000c101b08 */
[----:B------:R-:W-:Y:S02]  /*e970*/  @!P5 LEA.HI.X R9, R227, R3, R164, 0x2, P6 ;  /* 0x00000003e309d211 */ /* 0x000fe400030f14a4 */
[----:B------:R-:W-:-:S03]  /*e980*/  ISETP.GE.AND P4, PT, R222, UR4, PT ;  /* 0x00000004de007c0c */ /* 0x000fc6000bf86270 */
[----:B------:R2:W-:Y:S01]  /*e990*/  @!P5 ST.E.64 desc[UR8][R8.64], R80 ;  /* 0x000000500800d985 */ /* 0x0005e2000c101b08 */
[----:B------:R-:W-:Y:S02]  /*e9a0*/  ISETP.GE.AND P5, PT, R223, UR4, PT ;  /* 0x00000004df007c0c */ /* 0x000fe4000bfa6270 */
        /* <DEDUP_REMOVED lines=8> */
[----:B------:R-:W-:-:S05]  /*ea30*/  @!P2 LEA.HI.X R9, R224, R3, R161, 0x2, P6 ;  /* 0x00000003e009a211 */ /* 0x000fca00030f14a1 */
[----:B------:R2:W-:Y:S01]  /*ea40*/  @!P2 ST.E.64 desc[UR8][R8.64], R92 ;  /* 0x0000005c0800a985 */ /* 0x0005e2000c101b08 */
[----:B------:R-:W-:Y:S02]  /*ea50*/  ISETP.GE.AND P2, PT, R220, UR4, PT ;  /* 0x00000004dc007c0c */ /* 0x000fe4000bf46270 */
[CC--:B0-----:R-:W-:Y:S02]  /*ea60*/  @!P5 LEA R4, P1, R223.reuse, R2.reuse, 0x2 ;  /* 0x00000002df04d211 */ /* 0x0c1fe400078210ff */
[CC--:B-1----:R-:W-:Y:S02]  /*ea70*/  @!P4 LEA R6, P0, R222.reuse, R2.reuse, 0x2 ;  /* 0x00000002de06c211 */ /* 0x0c2fe400078010ff */
[-C--:B------:R-:W-:Y:S02]  /*ea80*/  @!P5 LEA.HI.X R5, R223, R3.reuse, R160, 0x2, P1 ;  /* 0x00000003df05d211 */ /* 0x080fe400008f14a0 */
[----:B------:R-:W-:Y:S02]  /*ea90*/  ISETP.GE.AND P1, PT, R219, UR4, PT ;  /* 0x00000004db007c0c */ /* 0x000fe4000bf26270 */
[----:B--2---:R-:W-:Y:S01]  /*eaa0*/  @!P3 LEA R8, P6, R221, R2, 0x2 ;  /* 0x00000002dd08b211 */ /* 0x004fe200078c10ff */
[----:B------:R-:W-:Y:S01]  /*eab0*/  @!P5 ST.E.64 desc[UR8][R4.64], R96 ;  /* 0x000000600400d985 */ /* 0x000fe2000c101b08 */
[----:B------:R-:W-:-:S02]  /*eac0*/  @!P4 LEA.HI.X R7, R222, R3, R159, 0x2, P0 ;  /* 0x00000003de07c211 */ /* 0x000fc400000f149f */
[----:B------:R-:W-:Y:S02]  /*ead0*/  @!P3 LEA.HI.X R9, R221, R3, R158, 0x2, P6 ;  /* 0x00000003dd09b211 */ /* 0x000fe400030f149e */
[----:B------:R-:W-:Y:S01]  /*eae0*/  ISETP.GE.AND P0, PT, R218, UR4, PT ;  /* 0x00000004da007c0c */ /* 0x000fe2000bf06270 */
[----:B------:R-:W-:Y:S01]  /*eaf0*/  @!P4 ST.E.64 desc[UR8][R6.64], R100 ;  /* 0x000000640600c985 */ /* 0x000fe2000c101b08 */
[-C--:B------:R-:W-:Y:S02]  /*eb00*/  @!P2 LEA R12, P6, R220, R2.reuse, 0x2 ;  /* 0x00000002dc0ca211 */ /* 0x080fe400078c10ff */
[----:B------:R-:W-:Y:S01]  /*eb10*/  ISETP.GE.AND P4, PT, R216, UR4, PT ;  /* 0x00000004d8007c0c */ /* 0x000fe2000bf86270 */
[----:B------:R0:W-:Y:S01]  /*eb20*/  @!P3 ST.E.64 desc[UR8][R8.64], R104 ;  /* 0x000000680800b985 */ /* 0x0001e2000c101b08 */
[----:B------:R-:W-:Y:S02]  /*eb30*/  ISETP.GE.AND P3, PT, R217, UR4, PT ;  /* 0x00000004d9007c0c */ /* 0x000fe4000bf66270 */
[----:B------:R-:W-:-:S02]  /*eb40*/  @!P1 LEA R14, P5, R219, R2, 0x2 ;  /* 0x00000002db0e9211 */ /* 0x000fc400078a10ff */
[-C--:B------:R-:W-:Y:S02]  /*eb50*/  @!P2 LEA.HI.X R13, R220, R3.reuse, R157, 0x2, P6 ;  /* 0x00000003dc0da211 */ /* 0x080fe400030f149d */
[-C--:B------:R-:W-:Y:S02]  /*eb60*/  @!P1 LEA.HI.X R15, R219, R3.reuse, R156, 0x2, P5 ;  /* 0x00000003db0f9211 */ /* 0x080fe400028f149c */
[CC--:B------:R-:W-:Y:S01]  /*eb70*/  @!P0 LEA R20, P6, R218.reuse, R2.reuse, 0x2 ;  /* 0x00000002da148211 */ /* 0x0c0fe200078c10ff */
[----:B------:R-:W-:Y:S01]  /*eb80*/  @!P2 ST.E.64 desc[UR8][R12.64], R108 ;  /* 0x0000006c0c00a985 */ /* 0x000fe2000c101b08 */
[----:B------:R-:W-:Y:S02]  /*eb90*/  ISETP.GE.AND P2, PT, R215, UR4, PT ;  /* 0x00000004d7007c0c */ /* 0x000fe4000bf46270 */
[----:B------:R-:W-:Y:S01]  /*eba0*/  @!P0 LEA.HI.X R21, R218, R3, R155, 0x2, P6 ;  /* 0x00000003da158211 */ /* 0x000fe200030f149b */
[----:B------:R1:W-:Y:S01]  /*ebb0*/  @!P1 ST.E.64 desc[UR8][R14.64], R112 ;  /* 0x000000700e009985 */ /* 0x0003e2000c101b08 */
[----:B------:R-:W-:-:S02]  /*ebc0*/  @!P3 LEA R24, P1, R217, R2, 0x2 ;  /* 0x00000002d918b211 */ /* 0x000fc400078210ff */
[-C--:B------:R-:W-:Y:S01]  /*ebd0*/  @!P4 LEA R28, P5, R216, R2.reuse, 0x2 ;  /* 0x00000002d81cc211 */ /* 0x080fe200078a10ff */
[----:B------:R2:W-:Y:S01]  /*ebe0*/  @!P0 ST.E.64 desc[UR8][R20.64], R116 ;  /* 0x0000007414008985 */ /* 0x0005e2000c101b08 */
[-C--:B------:R-:W-:Y:S02]  /*ebf0*/  @!P3 LEA.HI.X R25, R217, R3.reuse, R154, 0x2, P1 ;  /* 0x00000003d919b211 */ /* 0x080fe400008f149a */
[----:B------:R-:W-:Y:S02]  /*ec00*/  ISETP.GE.AND P1, PT, R214, UR4, PT ;  /* 0x00000004d6007c0c */ /* 0x000fe4000bf26270 */
[-C--:B------:R-:W-:Y:S01]  /*ec10*/  @!P4 LEA.HI.X R29, R216, R3.reuse, R153, 0x2, P5 ;  /* 0x00000003d81dc211 */ /* 0x080fe200028f1499 */
[----:B------:R3:W-:Y:S01]  /*ec20*/  @!P3 ST.E.64 desc[UR8][R24.64], R120 ;  /* 0x000000781800b985 */ /* 0x0007e2000c101b08 */
[----:B------:R-:W-:Y:S02]  /*ec30*/  ISETP.GE.AND P0, PT, R23, UR4, PT ;  /* 0x0000000417007c0c */ /* 0x000fe4000bf06270 */
[----:B0-----:R-:W-:Y:S01]  /*ec40*/  @!P2 LEA R8, P5, R215, R2, 0x2 ;  /* 0x00000002d708a211 */ /* 0x001fe200078a10ff */
[----:B------:R3:W-:Y:S01]  /*ec50*/  @!P4 ST.E.64 desc[UR8][R28.64], R124 ;  /* 0x0000007c1c00c985 */ /* 0x0007e2000c101b08 */
[----:B------:R-:W-:Y:S01]  /*ec60*/  ISETP.GE.AND P4, PT, R33, UR4, PT ;  /* 0x0000000421007c0c */ /* 0x000fe2000bf86270 */
[----:B-1----:R-:W-:Y:S01]  /*ec70*/  VIADD R15, R19, 0xf0 ;  /* 0x000000f0130f7836 */ /* 0x002fe20000000000 */
[----:B------:R-:W-:Y:S01]  /*ec80*/  @!P2 LEA.HI.X R9, R215, R3, R152, 0x2, P5 ;  /* 0x00000003d709a211 */ /* 0x000fe200028f1498 */
[----:B--2---:R-:W-:Y:S01]  /*ec90*/  VIADD R21, R19, 0xf8 ;  /* 0x000000f813157836 */ /* 0x004fe20000000000 */
[----:B------:R-:W-:-:S02]  /*eca0*/  SHF.R.S32.HI R5, RZ, 0x1f, R23 ;  /* 0x0000001fff057819 */ /* 0x000fc40000011417 */
[CC--:B------:R-:W-:Y:S01]  /*ecb0*/  @!P1 LEA R6, P6, R214.reuse, R2.reuse, 0x2 ;  /* 0x00000002d6069211 */ /* 0x0c0fe200078c10ff */
[----:B------:R3:W-:Y:S01]  /*ecc0*/  @!P2 ST.E.64 desc[UR8][R8.64], R128 ;  /* 0x000000800800a985 */ /* 0x0007e2000c101b08 */
[----:B------:R-:W-:Y:S02]  /*ecd0*/  ISETP.GE.AND P3, PT, R15, UR4, PT ;  /* 0x000000040f007c0c */ /* 0x000fe4000bf66270 */
[----:B------:R-:W-:Y:S02]  /*ece0*/  @!P0 LEA R4, P5, R23, R2, 0x2 ;  /* 0x0000000217048211 */ /* 0x000fe400078a10ff */
[-C--:B------:R-:W-:Y:S02]  /*ecf0*/  @!P1 LEA.HI.X R7, R214, R3.reuse, R22, 0x2, P6 ;  /* 0x00000003d6079211 */ /* 0x080fe400030f1416 */
[----:B------:R-:W-:Y:S02]  /*ed00*/  ISETP.GE.AND P6, PT, R21, UR4, PT ;  /* 0x0000000415007c0c */ /* 0x000fe4000bfc6270 */
[----:B------:R-:W-:Y:S01]  /*ed10*/  @!P0 LEA.HI.X R5, R23, R3, R5, 0x2, P5 ;  /* 0x0000000317058211 */ /* 0x000fe200028f1405 */
[----:B------:R3:W-:Y:S01]  /*ed20*/  @!P1 ST.E.64 desc[UR8][R6.64], R132 ;  /* 0x0000008406009985 */ /* 0x0007e2000c101b08 */
[----:B------:R-:W-:-:S02]  /*ed30*/  SHF.R.S32.HI R13, RZ, 0x1f, R33 ;  /* 0x0000001fff0d7819 */ /* 0x000fc40000011421 */
[CC--:B------:R-:W-:Y:S01]  /*ed40*/  @!P4 LEA R12, P5, R33.reuse, R2.reuse, 0x2 ;  /* 0x00000002210cc211 */ /* 0x0c0fe200078a10ff */
[----:B------:R3:W-:Y:S01]  /*ed50*/  @!P0 ST.E.64 desc[UR8][R4.64], R136 ;  /* 0x0000008804008985 */ /* 0x0007e2000c101b08 */
[----:B------:R-:W-:Y:S02]  /*ed60*/  SHF.R.S32.HI R18, RZ, 0x1f, R15 ;  /* 0x0000001fff127819 */ /* 0x000fe4000001140f */
[----:B------:R-:W-:Y:S02]  /*ed70*/  @!P4 LEA.HI.X R13, R33, R3, R13, 0x2, P5 ;  /* 0x00000003210dc211 */ /* 0x000fe400028f140d */
[----:B------:R-:W-:-:S03]  /*ed80*/  @!P3 LEA R14, P5, R15, R2, 0x2 ;  /* 0x000000020f0eb211 */ /* 0x000fc600078a10ff */
[----:B------:R3:W-:Y:S01]  /*ed90*/  @!P4 ST.E.64 desc[UR8][R12.64], R140 ;  /* 0x0000008c0c00c985 */ /* 0x0007e2000c101b08 */
[-C--:B------:R-:W-:Y:S02]  /*eda0*/  @!P3 LEA.HI.X R15, R15, R3.reuse, R18, 0x2, P5 ;  /* 0x000000030f0fb211 */ /* 0x080fe400028f1412 */
[----:B------:R-:W-:Y:S02]  /*edb0*/  SHF.R.S32.HI R18, RZ, 0x1f, R21 ;  /* 0x0000001fff127819 */ /* 0x000fe40000011415 */
[C---:B------:R-:W-:Y:S01]  /*edc0*/  @!P6 LEA R2, P5, R21.reuse, R2, 0x2 ;  /* 0x000000021502e211 */ /* 0x040fe200078a10ff */
[----:B------:R3:W-:Y:S03]  /*edd0*/  @!P3 ST.E.64 desc[UR8][R14.64], R144 ;  /* 0x000000900e00b985 */ /* 0x0007e6000c101b08 */
[----:B------:R-:W-:-:S05]  /*ede0*/  @!P6 LEA.HI.X R3, R21, R3, R18, 0x2, P5 ;  /* 0x000000031503e211 */ /* 0x000fca00028f1412 */
[----:B------:R3:W-:Y:S04]  /*edf0*/  @!P6 ST.E.64 desc[UR8][R2.64], R148 ;  /* 0x000000940200e985 */ /* 0x0007e8000c101b08 */
.L_x_220:
[----:B------:R-:W-:Y:S05]  /*ee00*/  BSYNC B1 ;  /* 0x0000000000017941 */ /* 0x000fea0003800000 */
.L_x_219:
[----:B------:R-:W-:Y:S01]  /*ee10*/  ISETP.GE.AND P0, PT, R10, UR12, PT ;  /* 0x0000000c0a007c0c */ /* 0x000fe2000bf06270 */
[----:B--23--:R0:W1:Y:S04]  /*ee20*/  SHFL.IDX PT, R3, R11, 0x1, 0x1c1f ;  /* 0x003c1f000b037f89 */ /* 0x00c06800000e0000 */
[----:B------:R0:W2:Y:S08]  /*ee30*/  SHFL.IDX PT, R2, R0, 0x1, 0x1c1f ;  /* 0x003c1f0000027f89 */ /* 0x0000b000000e0000 */
[----:B0-----:R-:W-:Y:S05]  /*ee40*/  @P0 BRA `(.L_x_218) ;  /* 0x0000001800640947 */ /* 0x001fea0003800000 */
[----:B------:R-:W-:Y:S01]  /*ee50*/  ULDC UR4, c[0x0][0xac8] ;  /* 0x0002b20000047ab9 */ /* 0x000fe20000000800 */
[----:B------:R-:W-:Y:S01]  /*ee60*/  ULDC.64 UR8, c[0x0][0x208] ;  /* 0x0000820000087ab9 */ /* 0x000fe20000000a00 */
[----:B------:R-:W-:Y:S01]  /*ee70*/  ISETP.GE.AND P5, PT, R180, UR4, PT ;  /* 0x00000004b4007c0c */ /* 0x000fe2000bfa6270 */
[C---:B------:R-:W-:Y:S01]  /*ee80*/  VIADD R25, R19.reuse, 0xe8 ;  /* 0x000000e813197836 */ /* 0x040fe20000000000 */
[C---:B------:R-:W-:Y:S01]  /*ee90*/  ISETP.GE.AND P4, PT, R19.reuse, UR4, PT ;  /* 0x0000000413007c0c */ /* 0x040fe2000bf86270 */
[----:B------:R-:W-:Y:S01]  /*eea0*/  VIADD R21, R19, 0xf0 ;  /* 0x000000f013157836 */ /* 0x000fe20000000000 */
[----:B------:R-:W-:Y:S02]  /*eeb0*/  ISETP.GE.AND P2, PT, R178, UR4, PT ;  /* 0x00000004b2007c0c */ /* 0x000fe4000bf46270 */
[----:B------:R-:W-:Y:S02]  /*eec0*/  ISETP.GE.AND P1, PT, R176, UR4, PT ;  /* 0x00000004b0007c0c */ /* 0x000fe4000bf26270 */
[----:B------:R-:W-:-:S02]  /*eed0*/  ISETP.GE.AND P0, PT, R174, UR4, PT ;  /* 0x00000004ae007c0c */ /* 0x000fc4000bf06270 */
[----:B------:R-:W-:-:S03]  /*eee0*/  SHF.R.S32.HI R0, RZ, 0x1f, R25 ;  /* 0x0000001fff007819 */ /* 0x000fc60000011419 */
[CC--:B--2---:R-:W-:Y:S02]  /*eef0*/  @!P5 LEA R6, P3, R180.reuse, R2.reuse, 0x2 ;  /* 0x00000002b406d211 */ /* 0x0c4fe400078610ff */
[----:B-1----:R-:W-:Y:S02]  /*ef00*/  @!P4 IMAD.WIDE R4, R19, 0x4, R2 ;  /* 0x000000041304c825 */ /* 0x002fe400078e0202 */
[-C--:B------:R-:W-:Y:S02]  /*ef10*/  @!P5 LEA.HI.X R7, R180, R3.reuse, R181, 0x2, P3 ;  /* 0x00000003b407d211 */ /* 0x080fe400018f14b5 */
[-C--:B------:R-:W-:Y:S01]  /*ef20*/  @!P2 LEA R8, P6, R178, R2.reuse, 0x2 ;  /* 0x00000002b208a211 */ /* 0x080fe200078c10ff */
[----:B------:R0:W-:Y:S01]  /*ef30*/  @!P4 ST.E.64 desc[UR8][R4.64], R26 ;  /* 0x0000001a0400c985 */ /* 0x0001e2000c101b08 */
[----:B------:R-:W-:Y:S02]  /*ef40*/  ISETP.GE.AND P3, PT, R236, UR4, PT ;  /* 0x00000004ec007c0c */ /* 0x000fe4000bf66270 */
[----:B------:R-:W-:Y:S01]  /*ef50*/  @!P2 LEA.HI.X R9, R178, R3, R179, 0x2, P6 ;  /* 0x00000003b209a211 */ /* 0x000fe200030f14b3 */
[----:B------:R1:W-:Y:S01]  /*ef60*/  @!P5 ST.E.64 desc[UR8][R6.64], R30 ;  /* 0x0000001e0600d985 */ /* 0x0003e2000c101b08 */
[----:B------:R-:W-:-:S02]  /*ef70*/  @!P1 LEA R10, P5, R176, R2, 0x2 ;  /* 0x00000002b00a9211 */ /* 0x000fc400078a10ff */
[----:B------:R-:W-:Y:S01]  /*ef80*/  ISETP.GE.AND P4, PT, R235, UR4, PT ;  /* 0x00000004eb007c0c */ /* 0x000fe2000bf86270 */
[----:B------:R2:W-:Y:S01]  /*ef90*/  @!P2 ST.E.64 desc[UR8][R8.64], R34 ;  /* 0x000000220800a985 */ /* 0x0005e2000c101b08 */
[-C--:B------:R-:W-:Y:S02]  /*efa0*/  @!P0 LEA R12, P6, R174, R2.reuse, 0x2 ;  /* 0x00000002ae0c8211 */ /* 0x080fe400078c10ff */
[-C--:B------:R-:W-:Y:S02]  /*efb0*/  @!P1 LEA.HI.X R11, R176, R3.reuse, R177, 0x2, P5 ;  /* 0x00000003b00b9211 */ /* 0x080fe400028f14b1 */
[----:B------:R-:W-:Y:S02]  /*efc0*/  ISETP.GE.AND P5, PT, R234, UR4, PT ;  /* 0x00000004ea007c0c */ /* 0x000fe4000bfa6270 */
[----:B------:R-:W-:Y:S01]  /*efd0*/  @!P0 LEA.HI.X R13, R174, R3, R175, 0x2, P6 ;  /* 0x00000003ae0d8211 */ /* 0x000fe200030f14af */
[----:B------:R3:W-:Y:S01]  /*efe0*/  @!P1 ST.E.64 desc[UR8][R10.64], R38 ;  /* 0x000000260a009985 */ /* 0x0007e2000c101b08 */
[----:B0-----:R-:W-:-:S02]  /*eff0*/  @!P3 LEA R4, P6, R236, R2, 0x2 ;  /* 0x00000002ec04b211 */ /* 0x001fc400078c10ff */
[----:B------:R-:W-:Y:S01]  /*f000*/  ISETP.GE.AND P1, PT, R232, UR4, PT ;  /* 0x00000004e8007c0c */ /* 0x000fe2000bf26270 */
[----:B------:R0:W-:Y:S01]  /*f010*/  @!P0 ST.E.64 desc[UR8][R12.64], R42 ;  /* 0x0000002a0c008985 */ /* 0x0001e2000c101b08 */
[----:B------:R-:W-:Y:S02]  /*f020*/  ISETP.GE.AND P0, PT, R233, UR4, PT ;  /* 0x00000004e9007c0c */ /* 0x000fe4000bf06270 */
[CC--:B-1----:R-:W-:Y:S02]  /*f030*/  @!P4 LEA R6, P2, R235.reuse, R2.reuse, 0x2 ;  /* 0x00000002eb06c211 */ /* 0x0c2fe400078410ff */
[-C--:B------:R-:W-:Y:S02]  /*f040*/  @!P3 LEA.HI.X R5, R236, R3.reuse, R173, 0x2, P6 ;  /* 0x00000003ec05b211 */ /* 0x080fe400030f14ad */
[----:B------:R-:W-:Y:S02]  /*f050*/  @!P5 LEA R14, P6, R234, R2, 0x2 ;  /* 0x00000002ea0ed211 */ /* 0x000fe400078c10ff */
[----:B------:R-:W-:Y:S01]  /*f060*/  @!P4 LEA.HI.X R7, R235, R3, R172, 0x2, P2 ;  /* 0x00000003eb07c211 */ /* 0x000fe200010f14ac */
[----:B------:R1:W-:Y:S01]  /*f070*/  @!P3 ST.E.64 desc[UR8][R4.64], R46 ;  /* 0x0000002e0400b985 */ /* 0x0003e2000c101b08 */
[----:B------:R-:W-:-:S02]  /*f080*/  ISETP.GE.AND P2, PT, R231, UR4, PT ;  /* 0x00000004e7007c0c */ /* 0x000fc4000bf46270 */
[-C--:B------:R-:W-:Y:S01]  /*f090*/  @!P5 LEA.HI.X R15, R234, R3.reuse, R171, 0x2, P6 ;  /* 0x00000003ea0fd211 */ /* 0x080fe200030f14ab */
[----:B------:R4:W-:Y:S01]  /*f0a0*/  @!P4 ST.E.64 desc[UR8][R6.64], R50 ;  /* 0x000000320600c985 */ /* 0x0009e2000c101b08 */
[CC--:B--2---:R-:W-:Y:S02]  /*f0b0*/  @!P0 LEA R8, P4, R233.reuse, R2.reuse, 0x2 ;  /* 0x00000002e9088211 */ /* 0x0c4fe400078810ff */
[----:B------:R-:W-:Y:S01]  /*f0c0*/  ISETP.GE.AND P3, PT, R230, UR4, PT ;  /* 0x00000004e6007c0c */ /* 0x000fe2000bf66270 */
[----:B------:R2:W-:Y:S01]  /*f0d0*/  @!P5 ST.E.64 desc[UR8][R14.64], R54 ;  /* 0x000000360e00d985 */ /* 0x0005e2000c101b08 */
[----:B---3--:R-:W-:Y:S02]  /*f0e0*/  @!P1 LEA R10, P5, R232, R2, 0x2 ;  /* 0x00000002e80a9211 */ /* 0x008fe400078a10ff */
[----:B------:R-:W-:Y:S02]  /*f0f0*/  @!P0 LEA.HI.X R9, R233, R3, R170, 0x2, P4 ;  /* 0x00000003e9098211 */ /* 0x000fe400020f14aa */
[----:B------:R-:W-:-:S02]  /*f100*/  ISETP.GE.AND P4, PT, R229, UR4, PT ;  /* 0x00000004e5007c0c */ /* 0x000fc4000bf86270 */
[-C--:B------:R-:W-:Y:S01]  /*f110*/  @!P1 LEA.HI.X R11, R232, R3.reuse, R169, 0x2, P5 ;  /* 0x00000003e80b9211 */ /* 0x080fe200028f14a9 */
[----:B------:R-:W-:Y:S01]  /*f120*/  @!P0 ST.E.64 desc[UR8][R8.64], R58 ;  /* 0x0000003a08008985 */ /* 0x000fe2000c101b08 */
[----:B------:R-:W-:Y:S02]  /*f130*/  ISETP.GE.AND P5, PT, R228, UR4, PT ;  /* 0x00000004e4007c0c */ /* 0x000fe4000bfa6270 */
[CC--:B0-----:R-:W-:Y:S01]  /*f140*/  @!P2 LEA R12, P6, R231.reuse, R2.reuse, 0x2 ;  /* 0x00000002e70ca211 */ /* 0x0c1fe200078c10ff */
[----:B------:R0:W-:Y:S01]  /*f150*/  @!P1 ST.E.64 desc[UR8][R10.64], R62 ;  /* 0x0000003e0a009985 */ /* 0x0001e2000c101b08 */
[----:B------:R-:W-:Y:S02]  /*f160*/  ISETP.GE.AND P1, PT, R226, UR4, PT ;  /* 0x00000004e2007c0c */ /* 0x000fe4000bf26270 */
[----:B------:R-:W-:Y:S02]  /*f170*/  @!P2 LEA.HI.X R13, R231, R3, R168, 0x2, P6 ;  /* 0x00000003e70da211 */ /* 0x000fe400030f14a8 */
[----:B-1----:R-:W-:-:S02]  /*f180*/  @!P3 LEA R4, P6, R230, R2, 0x2 ;  /* 0x00000002e604b211 */ /* 0x002fc400078c10ff */
[-C--:B----4-:R-:W-:Y:S01]  /*f190*/  @!P4 LEA R6, P0, R229, R2.reuse, 0x2 ;  /* 0x00000002e506c211 */ /* 0x090fe200078010ff */
[----:B------:R1:W-:Y:S01]  /*f1a0*/  @!P2 ST.E.64 desc[UR8][R12.64], R66 ;  /* 0x000000420c00a985 */ /* 0x0003e2000c101b08 */
[----:B------:R-:W-:Y:S02]  /*f1b0*/  ISETP.GE.AND P2, PT, R227, UR4, PT ;  /* 0x00000004e3007c0c */ /* 0x000fe4000bf46270 */
[-C--:B------:R-:W-:Y:S02]  /*f1c0*/  @!P3 LEA.HI.X R5, R230, R3.reuse, R167, 0x2, P6 ;  /* 0x00000003e605b211 */ /* 0x080fe400030f14a7 */
[----:B--2---:R-:W-:Y:S02]  /*f1d0*/  @!P5 LEA R14, P6, R228, R2, 0x2 ;  /* 0x00000002e40ed211 */ /* 0x004fe400078c10ff */
[----:B------:R-:W-:Y:S01]  /*f1e0*/  @!P4 LEA.HI.X R7, R229, R3, R166, 0x2, P0 ;  /* 0x00000003e507c211 */ /* 0x000fe200000f14a6 */
[----:B------:R2:W-:Y:S01]  /*f1f0*/  @!P3 ST.E.64 desc[UR8][R4.64], R70 ;  /* 0x000000460400b985 */ /* 0x0005e2000c101b08 */
[----:B------:R-:W-:-:S02]  /*f200*/  ISETP.GE.AND P0, PT, R225, UR4, PT ;  /* 0x00000004e1007c0c */ /* 0x000fc4000bf06270 */
[-C--:B------:R-:W-:Y:S01]  /*f210*/  @!P5 LEA.HI.X R15, R228, R3.reuse, R165, 0x2, P6 ;  /* 0x00000003e40fd211 */ /* 0x080fe200030f14a5 */
[----:B------:R3:W-:Y:S01]  /*f220*/  @!P4 ST.E.64 desc[UR8][R6.64], R74 ;  /* 0x0000004a0600c985 */ /* 0x0007e2000c101b08 */
[-C--:B0-----:R-:W-:Y:S02]  /*f230*/  @!P1 LEA R10, P3, R226, R2.reuse, 0x2 ;  /* 0x00000002e20a9211 */ /* 0x081fe400078610ff */
[----:B------:R-:W-:Y:S01]  /*f240*/  @!P2 LEA R8, P6, R227, R2, 0x2 ;  /* 0x00000002e308a211 */ /* 0x000fe200078c10ff */
[----:B------:R0:W-:Y:S01]  /*f250*/  @!P5 ST.E.64 desc[UR8][R14.64], R78 ;  /* 0x0000004e0e00d985 */ /* 0x0001e2000c101b08 */
[----:B------:R-:W-:Y:S02]  /*f260*/  ISETP.GE.AND P5, PT, R224, UR4, PT ;  /* 0x00000004e0007c0c */ /* 0x000fe4000bfa6270 */
[----:B------:R-:W-:Y:S02]  /*f270*/  ISETP.GE.AND P4, PT, R223, UR4, PT ;  /* 0x00000004df007c0c */ /* 0x000fe4000bf86270 */
[----:B------:R-:W-:-:S02]  /*f280*/  @!P2 LEA.HI.X R9, R227, R3, R164, 0x2, P6 ;  /* 0x00000003e309a211 */ /* 0x000fc400030f14a4 */
[CC--:B-1----:R-:W-:Y:S02]  /*f290*/  @!P0 LEA R12, P6, R225.reuse, R2.reuse, 0x2 ;  /* 0x00000002e10c8211 */ /* 0x0c2fe400078c10ff */
[-C--:B------:R-:W-:Y:S01]  /*f2a0*/  @!P1 LEA.HI.X R11, R226, R3.reuse, R163, 0x2, P3 ;  /* 0x00000003e20b9211 */ /* 0x080fe200018f14a3 */
[----:B------:R1:W-:Y:S01]  /*f2b0*/  @!P2 ST.E.64 desc[UR8][R8.64], R82 ;  /* 0x000000520800a985 */ /* 0x0003e2000c101b08 */
[----:B------:R-:W-:Y:S02]  /*f2c0*/  ISETP.GE.AND P3, PT, R222, UR4, PT ;  /* 0x00000004de007c0c */ /* 0x000fe4000bf66270 */
[----:B------:R-:W-:Y:S01]  /*f2d0*/  @!P0 LEA.HI.X R13, R225, R3, R162, 0x2, P6 ;  /* 0x00000003e10d8211 */ /* 0x000fe200030f14a2 */
[----:B------:R4:W-:Y:S01]  /*f2e0*/  @!P1 ST.E.64 desc[UR8][R10.64], R86 ;  /* 0x000000560a009985 */ /* 0x0009e2000c101b08 */
[-C--:B--2---:R-:W-:Y:S02]  /*f2f0*/  @!P5 LEA R4, P2, R224, R2.reuse, 0x2 ;  /* 0x00000002e004d211 */ /* 0x084fe400078410ff */
[----:B---3--:R-:W-:Y:S01]  /*f300*/  @!P4 LEA R6, P1, R223, R2, 0x2 ;  /* 0x00000002df06c211 */ /* 0x008fe200078210ff */
[----:B------:R2:W-:Y:S01]  /*f310*/  @!P0 ST.E.64 desc[UR8][R12.64], R90 ;  /* 0x0000005a0c008985 */ /* 0x0005e2000c101b08 */
[----:B------:R-:W-:-:S02]  /*f320*/  ISETP.GE.AND P0, PT, R221, UR4, PT ;  /* 0x00000004dd007c0c */ /* 0x000fc4000bf06270 */
[-C--:B------:R-:W-:Y:S02]  /*f330*/  @!P5 LEA.HI.X R5, R224, R3.reuse, R161, 0x2, P2 ;  /* 0x00000003e005d211 */ /* 0x080fe400010f14a1 */
[----:B------:R-:W-:Y:S02]  /*f340*/  ISETP.GE.AND P2, PT, R220, UR4, PT ;  /* 0x00000004dc007c0c */ /* 0x000fe4000bf46270 */
[-C--:B------:R-:W-:Y:S01]  /*f350*/  @!P4 LEA.HI.X R7, R223, R3.reuse, R160, 0x2, P1 ;  /* 0x00000003df07c211 */ /* 0x080fe200008f14a0 */
[----:B------:R3:W-:Y:S01]  /*f360*/  @!P5 ST.E.64 desc[UR8][R4.64], R94 ;  /* 0x0000005e0400d985 */ /* 0x0007e2000c101b08 */
[C---:B0-----:R-:W-:Y:S02]  /*f370*/  @!P3 LEA R14, P6, R222.reuse, R2, 0x2 ;  /* 0x00000002de0eb211 */ /* 0x041fe400078c10ff */
[----:B------:R-:W-:Y:S01]  /*f380*/  ISETP.GE.AND P1, PT, R219, UR4, PT ;  /* 0x00000004db007c0c */ /* 0x000fe2000bf26270 */
[----:B------:R0:W-:Y:S01]  /*f390*/  @!P4 ST.E.64 desc[UR8][R6.64], R98 ;  /* 0x000000620600c985 */ /* 0x0001e2000c101b08 */
[----:B------:R-:W-:-:S02]  /*f3a0*/  @!P3 LEA.HI.X R15, R222, R3, R159, 0x2, P6 ;  /* 0x00000003de0fb211 */ /* 0x000fc400030f149f */
[----:B------:R-:W-:Y:S02]  /*f3b0*/  ISETP.GE.AND P4, PT, R218, UR4, PT ;  /* 0x00000004da007c0c */ /* 0x000fe4000bf86270 */
[-C--:B-1----:R-:W-:Y:S01]  /*f3c0*/  @!P0 LEA R8, P6, R221, R2.reuse, 0x2 ;  /* 0x00000002dd088211 */ /* 0x082fe200078c10ff */
[----:B------:R1:W-:Y:S01]  /*f3d0*/  @!P3 ST.E.64 desc[UR8][R14.64], R102 ;  /* 0x000000660e00b985 */ /* 0x0003e2000c101b08 */
[C---:B----4-:R-:W-:Y:S02]  /*f3e0*/  @!P2 LEA R10, P3, R220.reuse, R2, 0x2 ;  /* 0x00000002dc0aa211 */ /* 0x050fe400078610ff */
[----:B------:R-:W-:Y:S02]  /*f3f0*/  ISETP.GE.AND P5, PT, R217, UR4, PT ;  /* 0x00000004d9007c0c */ /* 0x000fe4000bfa6270 */
[-C--:B------:R-:W-:Y:S02]  /*f400*/  @!P0 LEA.HI.X R9, R221, R3.reuse, R158, 0x2, P6 ;  /* 0x00000003dd098211 */ /* 0x080fe400030f149e */
[----:B------:R-:W-:-:S02]  /*f410*/  @!P2 LEA.HI.X R11, R220, R3, R157, 0x2, P3 ;  /* 0x00000003dc0ba211 */ /* 0x000fc400018f149d */
[----:B------:R-:W-:Y:S01]  /*f420*/  ISETP.GE.AND P3, PT, R216, UR4, PT ;  /* 0x00000004d8007c0c */ /* 0x000fe2000bf66270 */
[----:B------:R4:W-:Y:S01]  /*f430*/  @!P0 ST.E.64 desc[UR8][R8.64], R106 ;  /* 0x0000006a08008985 */ /* 0x0009e2000c101b08 */
[CC--:B--2---:R-:W-:Y:S02]  /*f440*/  @!P1 LEA R12, P6, R219.reuse, R2.reuse, 0x2 ;  /* 0x00000002db0c9211 */ /* 0x0c4fe400078c10ff */
[CC--:B---3--:R-:W-:Y:S01]  /*f450*/  @!P4 LEA R4, P0, R218.reuse, R2.reuse, 0x2 ;  /* 0x00000002da04c211 */ /* 0x0c8fe200078010ff */
[----:B------:R-:W-:Y:S01]  /*f460*/  @!P2 ST.E.64 desc[UR8][R10.64], R110 ;  /* 0x0000006e0a00a985 */ /* 0x000fe2000c101b08 */
[-C--:B------:R-:W-:Y:S02]  /*f470*/  @!P1 LEA.HI.X R13, R219, R3.reuse, R156, 0x2, P6 ;  /* 0x00000003db0d9211 */ /* 0x080fe400030f149c */
[----:B------:R-:W-:Y:S02]  /*f480*/  @!P4 LEA.HI.X R5, R218, R3, R155, 0x2, P0 ;  /* 0x00000003da05c211 */ /* 0x000fe400000f149b */
[----:B------:R-:W-:Y:S01]  /*f490*/  ISETP.GE.AND P0, PT, R215, UR4, PT ;  /* 0x00000004d7007c0c */ /* 0x000fe2000bf06270 */
[----:B------:R-:W-:Y:S01]  /*f4a0*/  @!P1 ST.E.64 desc[UR8][R12.64], R114 ;  /* 0x000000720c009985 */ /* 0x000fe2000c101b08 */
[----:B0-----:R-:W-:-:S02]  /*f4b0*/  @!P5 LEA R6, P6, R217, R2, 0x2 ;  /* 0x00000002d906d211 */ /* 0x001fc400078c10ff */
[----:B-1----:R-:W-:Y:S01]  /*f4c0*/  @!P3 LEA R14, P2, R216, R2, 0x2 ;  /* 0x00000002d80eb211 */ /* 0x002fe200078410ff */
[----:B------:R0:W-:Y:S01]  /*f4d0*/  @!P4 ST.E.64 desc[UR8][R4.64], R118 ;  /* 0x000000760400c985 */ /* 0x0001e2000c101b08 */
[-C--:B------:R-:W-:Y:S02]  /*f4e0*/  @!P5 LEA.HI.X R7, R217, R3.reuse, R154, 0x2, P6 ;  /* 0x00000003d907d211 */ /* 0x080fe400030f149a */
[----:B------:R-:W-:Y:S02]  /*f4f0*/  ISETP.GE.AND P4, PT, R214, UR4, PT ;  /* 0x00000004d6007c0c */ /* 0x000fe4000bf86270 */
[----:B------:R-:W-:Y:S01]  /*f500*/  ISETP.GE.AND P1, PT, R25, UR4, PT ;  /* 0x0000000419007c0c */ /* 0x000fe2000bf26270 */
[----:B------:R-:W-:Y:S01]  /*f510*/  @!P5 ST.E.64 desc[UR8][R6.64], R122 ;  /* 0x0000007a0600d985 */ /* 0x000fe2000c101b08 */
[----:B------:R-:W-:Y:S02]  /*f520*/  @!P3 LEA.HI.X R15, R216, R3, R153, 0x2, P2 ;  /* 0x00000003d80fb211 */ /* 0x000fe400010f1499 */
[----:B------:R-:W-:-:S02]  /*f530*/  ISETP.GE.AND P2, PT, R21, UR4, PT ;  /* 0x0000000415007c0c */ /* 0x000fc4000bf46270 */
[----:B------:R-:W-:Y:S01]  /*f540*/  ISETP.GE.AND P5, PT, R23, UR4, PT ;  /* 0x0000000417007c0c */ /* 0x000fe2000bfa6270 */
[----:B------:R1:W-:Y:S01]  /*f550*/  @!P3 ST.E.64 desc[UR8][R14.64], R126 ;  /* 0x0000007e0e00b985 */ /* 0x0003e2000c101b08 */
[----:B----4-:R-:W-:-:S04]  /*f560*/  @!P0 LEA R8, P6, R215, R2, 0x2 ;  /* 0x00000002d7088211 */ /* 0x010fc800078c10ff */
[-C--:B------:R-:W-:Y:S02]  /*f570*/  @!P0 LEA.HI.X R9, R215, R3.reuse, R152, 0x2, P6 ;  /* 0x00000003d7098211 */ /* 0x080fe400030f1498 */
[CC--:B0-----:R-:W-:Y:S02]  /*f580*/  @!P4 LEA R4, P6, R214.reuse, R2.reuse, 0x2 ;  /* 0x00000002d604c211 */ /* 0x0c1fe400078c10ff */
[CC--:B------:R-:W-:Y:S01]  /*f590*/  @!P1 LEA R10, P3, R25.reuse, R2.reuse, 0x2 ;  /* 0x00000002190a9211 */ /* 0x0c0fe200078610ff */
[----:B------:R0:W-:Y:S01]  /*f5a0*/  @!P0 ST.E.64 desc[UR8][R8.64], R130 ;  /* 0x0000008208008985 */ /* 0x0001e2000c101b08 */
[-C--:B------:R-:W-:Y:S02]  /*f5b0*/  @!P4 LEA.HI.X R5, R214, R3.reuse, R22, 0x2, P6 ;  /* 0x00000003d605c211 */ /* 0x080fe400030f1416 */
[----:B------:R-:W-:Y:S01]  /*f5c0*/  @!P1 LEA.HI.X R11, R25, R3, R0, 0x2, P3 ;  /* 0x00000003190b9211 */ /* 0x000fe200018f1400 */
[----:B-1----:R-:W-:Y:S01]  /*f5d0*/  VIADD R15, R19, 0xf8 ;  /* 0x000000f8130f7836 */ /* 0x002fe20000000000 */
[----:B------:R-:W-:Y:S01]  /*f5e0*/  SHF.R.S32.HI R7, RZ, 0x1f, R21 ;  /* 0x0000001fff077819 */ /* 0x000fe20000011415 */
[----:B------:R0:W-:Y:S01]  /*f5f0*/  @!P4 ST.E.64 desc[UR8][R4.64], R134 ;  /* 0x000000860400c985 */ /* 0x0001e2000c101b08 */
[----:B------:R-:W-:-:S02]  /*f600*/  @!P2 LEA R12, P6, R21, R2, 0x2 ;  /* 0x00000002150ca211 */ /* 0x000fc400078c10ff */
[----:B------:R-:W-:Y:S02]  /*f610*/  ISETP.GE.AND P0, PT, R15, UR4, PT ;  /* 0x000000040f007c0c */ /* 0x000fe4000bf06270 */
[----:B------:R-:W-:Y:S02]  /*f620*/  SHF.R.S32.HI R0, RZ, 0x1f, R23 ;  /* 0x0000001fff007819 */ /* 0x000fe40000011417 */
[----:B------:R-:W-:Y:S02]  /*f630*/  @!P5 LEA R6, P3, R23, R2, 0x2 ;  /* 0x000000021706d211 */ /* 0x000fe400078610ff */
[-C--:B------:R-:W-:Y:S02]  /*f640*/  @!P2 LEA.HI.X R13, R21, R3.reuse, R7, 0x2, P6 ;  /* 0x00000003150da211 */ /* 0x080fe400030f1407 */
[----:B------:R-:W-:-:S05]  /*f650*/  @!P5 LEA.HI.X R7, R23, R3, R0, 0x2, P3 ;  /* 0x000000031707d211 */ /* 0x000fca00018f1400 */
[----:B------:R0:W-:Y:S04]  /*f660*/  @!P5 ST.E.64 desc[UR8][R6.64], R138 ;  /* 0x0000008a0600d985 */ /* 0x0001e8000c101b08 */
[----:B------:R0:W-:Y:S04]  /*f670*/  @!P1 ST.E.64 desc[UR8][R10.64], R142 ;  /* 0x0000008e0a009985 */ /* 0x0001e8000c101b08 */
[----:B------:R0:W-:Y:S01]  /*f680*/  @!P2 ST.E.64 desc[UR8][R12.64], R146 ;  /* 0x000000920c00a985 */ /* 0x0001e2000c101b08 */
[----:B------:R-:W-:Y:S05]  /*f690*/  @P0 BRA `(.L_x_218) ;  /* 0x0000001000500947 */ /* 0x000fea0003800000 */
[----:B------:R-:W-:Y:S01]  /*f6a0*/  LEA R2, P0, R15, R2, 0x2 ;  /* 0x000000020f027211 */ /* 0x000fe200078010ff */
[----:B------:R-:W-:Y:S01]  /*f6b0*/  ULDC.64 UR8, c[0x0][0x208] ;  /* 0x0000820000087ab9 */ /* 0x000fe20000000a00 */
[----:B------:R-:W-:-:S04]  /*f6c0*/  SHF.R.S32.HI R0, RZ, 0x1f, R15 ;  /* 0x0000001fff007819 */ /* 0x000fc8000001140f */
[----:B------:R-:W-:-:S05]  /*f6d0*/  LEA.HI.X R3, R15, R3, R0, 0x2, P0 ;  /* 0x000000030f037211 */ /* 0x000fca00000f1400 */
[----:B------:R3:W-:Y:S01]  /*f6e0*/  ST.E.64 desc[UR8][R2.64], R150 ;  /* 0x0000009602007985 */ /* 0x0007e2000c101b08 */
[----:B------:R-:W-:Y:S05]  /*f6f0*/  BRA `(.L_x_218) ;  /* 0x0000001000387947 */ /* 0x000fea0003800000 */
.L_x_209:
[----:B------:R-:W2:Y:S01]  /*f700*/  LDL R8, [R1+0x14] ;  /* 0x0000140001087983 */ /* 0x000ea20000100800 */
[----:B------:R-:W-:Y:S01]  /*f710*/  ULDC.64 UR8, c[0x0][0xc00] ;  /* 0x0003000000087ab9 */ /* 0x000fe20000000a00 */
[----:B------:R-:W-:Y:S01]  /*f720*/  ULDC.64 UR12, c[0x0][0x208] ;  /* 0x00008200000c7ab9 */ /* 0x000fe20000000a00 */
[----:B------:R-:W-:Y:S01]  /*f730*/  UISETP.NE.U32.AND UP0, UPT, UR8, URZ, UPT ;  /* 0x0000003f0800728c */ /* 0x000fe2000bf05070 */
[----:B------:R-:W-:-:S03]  /*f740*/  R2UR UR10, R22 ;  /* 0x00000000160a72ca */ /* 0x000fc600000e0000 */
[----:B------:R-:W-:-:S03]  /*f750*/  UISETP.NE.AND.EX UP0, UPT, UR9, URZ, UPT, UP0 ;  /* 0x0000003f0900728c */ /* 0x000fc6000bf05300 */
[----:B------:R-:W-:-:S03]  /*f760*/  ULDC.64 UR8, c[0x0][0xc00] ;  /* 0x0003000000087ab9 */ /* 0x000fc60000000a00 */
[----:B------:R-:W-:Y:S02]  /*f770*/  PLOP3.LUT P1, PT, PT, PT, UP0, 0x80, 0x0 ;  /* 0x000000000000781c */ /* 0x000fe40003f2f008 */
[----:B--2---:R-:W-:-:S13]  /*f780*/  R2UR UR4, R8 ;  /* 0x00000000080472ca */ /* 0x004fda00000e0000 */
[----:B------:R-:W-:-:S06]  /*f790*/  UIMAD.WIDE UR8, UR4, 0x4, UR8 ;  /* 0x00000004040878a5 */ /* 0x000fcc000f8e0208 */
[----:B------:R-:W-:Y:S02]  /*f7a0*/  IMAD.U32 R2, RZ, RZ, UR8 ;  /* 0x00000008ff027e24 */ /* 0x000fe4000f8e00ff */
[----:B------:R-:W-:Y:S01]  /*f7b0*/  IMAD.U32 R3, RZ, RZ, UR9 ;  /* 0x00000009ff037e24 */ /* 0x000fe2000f8e00ff */
[----:B------:R-:W-:-:S04]  /*f7c0*/  ULDC.64 UR8, c[0x0][0xc08] ;  /* 0x0003020000087ab9 */ /* 0x000fc80000000a00 */
[----:B------:R-:W2:Y:S01]  /*f7d0*/  @P1 LDG.E R7, desc[UR12][R2.64] ;  /* 0x0000000c02071981 */ /* 0x000ea2000c1e1900 */
[----:B------:R-:W-:Y:S01]  /*f7e0*/  UISETP.NE.U32.AND UP1, UPT, UR8, URZ, UPT ;  /* 0x0000003f0800728c */ /* 0x000fe2000bf25070 */
[----:B------:R-:W0:Y:S03]  /*f7f0*/  S2R R6, SR_TID.X ;  /* 0x0000000000067919 */ /* 0x000e260000002100 */
[----:B------:R-:W-:-:S06]  /*f800*/  UISETP.NE.AND.EX UP1, UPT, UR9, URZ, UPT, UP1 ;  /* 0x0000003f0900728c */ /* 0x000fcc000bf25310 */
[----:B------:R-:W-:-:S05]  /*f810*/  PLOP3.LUT P2, PT, PT, PT, UP1, 0x80, 0x0 ;  /* 0x000000000000781c */ /* 0x000fca0003f4f018 */
[----:B------:R-:W-:Y:S02]  /*f820*/  @UP1 ULDC.64 UR8, c[0x0][0xc08] ;  /* 0x0003020000081ab9 */ /* 0x000fe40000000a00 */
[----:B------:R-:W-:-:S03]  /*f830*/  @UP1 UIMAD.WIDE UR8, UR4, 0x4, UR8 ;  /* 0x00000004040818a5 */ /* 0x000fc6000f8e0208 */
[----:B------:R-:W-:Y:S02]  /*f840*/  ULDC UR4, c[0x0][0xa88] ;  /* 0x0002a20000047ab9 */ /* 0x000fe40000000800 */
[----:B------:R-:W-:Y:S01]  /*f850*/  IMAD.U32 R0, RZ, RZ, UR4 ;  /* 0x00000004ff007e24 */ /* 0x000fe2000f8e00ff */
[----:B------:R-:W-:Y:S01]  /*f860*/  UMOV UR4, URZ ;  /* 0x0000003f00047c82 */ /* 0x000fe20008000000 */
[----:B------:R-:W-:Y:S01]  /*f870*/  UISETP.NE.AND UP1, UPT, UR10, URZ, UPT ;  /* 0x0000003f0a00728c */ /* 0x000fe2000bf25270 */
[----:B------:R-:W-:Y:S02]  /*f880*/  IMAD.U32 R4, RZ, RZ, UR8 ;  /* 0x00000008ff047e24 */ /* 0x000fe4000f8e00ff */
[----:B------:R-:W-:-:S05]  /*f890*/  IMAD.U32 R5, RZ, RZ, UR9 ;  /* 0x00000009ff057e24 */ /* 0x000fca000f8e00ff */
[----:B------:R1:W5:Y:S01]  /*f8a0*/  @P2 LDG.E R0, desc[UR12][R4.64] ;  /* 0x0000000c04002981 */ /* 0x000362000c1e1900 */
[----:B0-----:R-:W-:Y:S02]  /*f8b0*/  VIADD R6, R6, 0xffffff80 ;  /* 0xffffff8006067836 */ /* 0x001fe40000000000 */
[----:B------:R-:W-:Y:S02]  /*f8c0*/  @!UP1 ULDC UR10, c[0x0][0xad4] ;  /* 0x0002b500000a9ab9 */ /* 0x000fe40000000800 */
[----:B------:R-:W-:Y:S01]  /*f8d0*/  IMAD.U32 R22, RZ, RZ, UR10 ;  /* 0x0000000aff167e24 */ /* 0x000fe2000f8e00ff */
[----:B------:R-:W-:Y:S02]  /*f8e0*/  ISETP.GT.AND P0, PT, R6, 0x7f, PT ;  /* 0x0000007f0600780c */ /* 0x000fe40003f04270 */
[----:B--2---:R-:W-:-:S13]  /*f8f0*/  @P1 R2UR UR4, R7 ;  /* 0x00000000070412ca */ /* 0x004fda00000e0000 */
[----:B------:R-:W-:Y:S01]  /*f900*/  USHF.R.S32.HI UR21, URZ, 0x1f, UR4 ;  /* 0x0000001f3f157899 */ /* 0x000fe20008011404 */
[----:B-1----:R-:W-:Y:S11]  /*f910*/  @P2 BRA `(.L_x_221) ;  /* 0x0000000000142947 */ /* 0x002ff60003800000 */
[----:B------:R-:W-:Y:S05]  /*f920*/  @!P1 BRA `(.L_x_221) ;  /* 0x0000000000109947 */ /* 0x000fea0003800000 */
[----:B------:R-:W-:Y:S02]  /*f930*/  ULDC.64 UR8, c[0x0][0x208] ;  /* 0x0000820000087ab9 */ /* 0x000fe40000000a00 */
[----:B------:R-:W2:Y:S04]  /*f940*/  LDG.E R5, desc[UR8][R2.64] ;  /* 0x0000000802057981 */ /* 0x000ea8000c1e1900 */
[----:B-----5:R-:W2:Y:S02]  /*f950*/  LDG.E R0, desc[UR8][R2.64+0x4] ;  /* 0x0000040802007981 */ /* 0x020ea4000c1e1900 */
[----:B--2---:R-:W-:-:S07]  /*f960*/  IMAD.IADD R0, R0, 0x1, -R5 ;  /* 0x0000000100007824 */ /* 0x004fce00078e0a05 */
.L_x_221:
[----:B------:R-:W2:Y:S01]  /*f970*/  LDL.LU R2, [R1+0x1c] ;  /* 0x00001c0001027983 */ /* 0x000ea20000300800 */
[----:B------:R-:W-:Y:S01]  /*f980*/  R2UR UR8, R8 ;  /* 0x00000000080872ca */ /* 0x000fe200000e0000 */
[----:B------:R-:W-:-:S12]  /*f990*/  BSSY B1, `(.L_x_222) ;  /* 0x0000041000017945 */ /* 0x000fd80003800000 */
[----:B------:R-:W-:Y:S01]  /*f9a0*/  USEL UR8, UR8, URZ, !UP0 ;  /* 0x0000003f08087287 */ /* 0x000fe2000c000000 */
[----:B--2---:R-:W-:-:S13]  /*f9b0*/  R2UR UR9, R2 ;  /* 0x00000000020972ca */ /* 0x004fda00000e0000 */
[----:B------:R-:W-:Y:S01]  /*f9c0*/  USEL UR9, UR9, URZ, !UP0 ;  /* 0x0000003f09097287 */ /* 0x000fe2000c000000 */
[----:B------:R-:W-:Y:S11]  /*f9d0*/  @P0 BRA `(.L_x_223) ;  /* 0x0000000000f00947 */ /* 0x000ff60003800000 */
[----:B------:R-:W2:Y:S01]  /*f9e0*/  LDL R2, [R1+0x10] ;  /* 0x0000100001027983 */ /* 0x000ea20000100800 */
[----:B------:R-:W0:Y:S01]  /*f9f0*/  LDC R9, c[0x0][0xbe8] ;  /* 0x0002fa00ff097b82 */ /* 0x000e220000000800 */
[----:B--2---:R-:W-:Y:S02]  /*fa00*/  R2UR UR10, R2 ;  /* 0x00000000020a72ca */ /* 0x004fe400000e0000 */
[----:B------:R-:W1:Y:S11]  /*fa10*/  S2R R2, SR_TID.X ;  /* 0x0000000000027919 */ /* 0x000e760000002100 */
[----:B------:R-:W-:-:S04]  /*fa20*/  IMAD.U32 R3, RZ, RZ, UR10 ;  /* 0x0000000aff037e24 */ /* 0x000fc8000f8e00ff */
[----:B-1----:R-:W-:Y:S02]  /*fa30*/  IMAD R2, R3, 0x80, R2 ;  /* 0x0000008003027824 */ /* 0x002fe400078e0202 */
[----:B0----5:R-:W-:Y:S02]  /*fa40*/  IMAD R3, R0, R9, RZ ;  /* 0x0000000900037224 */ /* 0x021fe400078e02ff */
[----:B------:R-:W-:-:S05]  /*fa50*/  VIADD R4, R2, 0xffffff80 ;  /* 0xffffff8002047836 */ /* 0x000fca0000000000 */
[----:B------:R-:W-:-:S13]  /*fa60*/  ISETP.GE.AND P0, PT, R4, R3, PT ;  /* 0x000000030400720c */ /* 0x000fda0003f06270 */
[----:B------:R-:W-:Y:S05]  /*fa70*/  @P0 BRA `(.L_x_223) ;  /* 0x0000000000c80947 */ /* 0x000fea0003800000 */
[----:B------:R-:W-:Y:S01]  /*fa80*/  ISETP.NE.AND P0, PT, R9, 0x1, PT ;  /* 0x000000010900780c */ /* 0x000fe20003f05270 */
[----:B------:R-:W-:Y:S01]  /*fa90*/  UMOV UR19, 0x9b8 ;  /* 0x000009b800137882 */ /* 0x000fe20000000000 */
[----:B------:R-:W-:Y:S01]  /*faa0*/  R2UR UR11, R22 ;  /* 0x00000000160b72ca */ /* 0x000fe200000e0000 */
[----:B------:R-:W-:Y:S01]  /*fab0*/  IMAD.MOV.U32 R5, RZ, RZ, R4 ;  /* 0x000000ffff057224 */ /* 0x000fe200078e0004 */
[----:B------:R-:W-:Y:S01]  /*fac0*/  R2UR UR10, R212 ;  /* 0x00000000d40a72ca */ /* 0x000fe200000e0000 */
[----:B------:R-:W-:Y:S01]  /*fad0*/  ULDC.64 UR24, c[0x0][0x208] ;  /* 0x0000820000187ab9 */ /* 0x000fe20000000a00 */
[----:B------:R-:W-:-:S07]  /*fae0*/  R2UR UR20, R213 ;  /* 0x00000000d51472ca */ /* 0x000fce00000e0000 */
[----:B------:R-:W0:Y:S02]  /*faf0*/  @P0 LDC R3, c[0x0][0xbec] ;  /* 0x0002fb00ff030b82 */ /* 0x000e240000000800 */
[----:B------:R-:W-:-:S04]  /*fb00*/  UISETP.GT.AND UP0, UPT, UR11, 0x1, UPT ;  /* 0x000000010b00788c */ /* 0x000fc8000bf04270 */
[----:B------:R-:W-:Y:S02]  /*fb10*/  USEL UR19, UR19, 0x978, UP0 ;  /* 0x0000097813137887 */ /* 0x000fe40008000000 */
[----:B------:R-:W1:Y:S01]  /*fb20*/  @P0 LDC R7, c[0x0][0xbf0] ;  /* 0x0002fc00ff070b82 */ /* 0x000e620000000800 */
[----:B------:R-:W-:-:S09]  /*fb30*/  USEL UR18, UR10, URZ, UP0 ;  /* 0x0000003f0a127287 */ /* 0x000fd20008000000 */
[----:B------:R-:W-:Y:S01]  /*fb40*/  ULDC.64 UR12, c[0x0][UR19+0x220] ;  /* 0x00008800130c7abb */ /* 0x000fe20008000a00 */
[----:B------:R-:W-:Y:S01]  /*fb50*/  ULDC.64 UR10, c[0x0][UR19+0x218] ;  /* 0x00008600130a7abb */ /* 0x000fe20008000a00 */
[----:B------:R-:W-:Y:S01]  /*fb60*/  ULDC.64 UR14, c[0x0][UR19+0x228] ;  /* 0x00008a00130e7abb */ /* 0x000fe20008000a00 */
[----:B------:R-:W-:Y:S02]  /*fb70*/  UIMAD UR13, UR13, UR8, URZ ;  /* 0x000000080d0d72a4 */ /* 0x000fe4000f8e023f */
[----:B------:R-:W-:Y:S01]  /*fb80*/  UIMAD.WIDE.U32 UR16, UR10, UR20, URZ ;  /* 0x000000140a1072a5 */ /* 0x000fe2000f8e003f */
[----:B0-----:R-:W-:Y:S01]  /*fb90*/  @P0 IMAD.HI.U32 R2, R4, R3, RZ ;  /* 0x0000000304020227 */ /* 0x001fe200078e00ff */
[----:B------:R-:W-:Y:S02]  /*fba0*/  UIMAD UR20, UR11, UR20, URZ ;  /* 0x000000140b1472a4 */ /* 0x000fe4000f8e023f */
[----:B------:R-:W-:Y:S02]  /*fbb0*/  UIMAD.WIDE.U32 UR22, UR14, UR18, URZ ;  /* 0x000000120e1672a5 */ /* 0x000fe4000f8e003f */
[----:B------:R-:W-:-:S02]  /*fbc0*/  UIMAD.WIDE.U32 UR10, UR12, UR8, URZ ;  /* 0x000000080c0a72a5 */ /* 0x000fc4000f8e003f */
[----:B------:R-:W-:Y:S01]  /*fbd0*/  UIMAD UR14, UR15, UR18, URZ ;  /* 0x000000120f0e72a4 */ /* 0x000fe2000f8e023f */
[----:B-1----:R-:W-:Y:S01]  /*fbe0*/  @P0 SHF.R.U32.HI R5, RZ, R7, R2 ;  /* 0x00000007ff050219 */ /* 0x002fe20000011602 */
[----:B------:R-:W-:Y:S01]  /*fbf0*/  UIMAD UR13, UR12, UR9, UR13 ;  /* 0x000000090c0d72a4 */ /* 0x000fe2000f8e020d */
[----:B------:R-:W-:Y:S01]  /*fc00*/  IMAD.U32 R2, RZ, RZ, UR22 ;  /* 0x00000016ff027e24 */ /* 0x000fe2000f8e00ff */
[----:B------:R-:W-:Y:S01]  /*fc10*/  UIADD3 UR16, UP1, UP2, UR10, UR16, UR4 ;  /* 0x000000100a107290 */ /* 0x000fe2000fa3e004 */
[----:B------:R-:W-:Y:S01]  /*fc20*/  IMAD.U32 R3, RZ, RZ, UR23 ;  /* 0x00000017ff037e24 */ /* 0x000fe2000f8e00ff */
[----:B------:R-:W-:Y:S01]  /*fc30*/  UIADD3 UR14, UR23, UR14, URZ ;  /* 0x0000000e170e7290 */ /* 0x000fe2000fffe03f */
[--C-:B------:R-:W-:Y:S01]  /*fc40*/  IMAD.MOV R7, RZ, RZ, -R5.reuse ;  /* 0x000000ffff077224 */ /* 0x100fe200078e0a05 */
[----:B------:R-:W-:Y:S02]  /*fc50*/  UIADD3 UR20, UR17, UR20, URZ ;  /* 0x0000001411147290 */ /* 0x000fe4000fffe03f */
[----:B------:R-:W-:Y:S01]  /*fc60*/  UIADD3 UR12, UR11, UR13, URZ ;  /* 0x0000000d0b0c7290 */ /* 0x000fe2000fffe03f */
[----:B------:R-:W-:Y:S01]  /*fc70*/  IMAD R7, R9, R7, R4 ;  /* 0x0000000709077224 */ /* 0x000fe200078e0204 */
[----:B------:R-:W-:Y:S01]  /*fc80*/  IADD3 R2, P0, P1, R5, UR16, R2 ;  /* 0x0000001005027c10 */ /* 0x000fe2000f91e002 */
[----:B------:R-:W-:Y:S01]  /*fc90*/  IMAD.U32 R8, RZ, RZ, UR14 ;  /* 0x0000000eff087e24 */ /* 0x000fe2000f8e00ff */
[----:B------:R-:W-:Y:S01]  /*fca0*/  UIADD3.X UR12, UR12, UR20, UR21, UP1, UP2 ;  /* 0x000000140c0c7290 */ /* 0x000fe20008fe4415 */
[----:B------:R-:W-:Y:S01]  /*fcb0*/  SHF.R.S32.HI R5, RZ, 0x1f, R5 ;  /* 0x0000001fff057819 */ /* 0x000fe20000011405 */
[----:B------:R-:W-:Y:S01]  /*fcc0*/  ULDC.64 UR10, c[0x0][UR19+0x210] ;  /* 0x00008400130a7abb */ /* 0x000fe20008000a00 */
[----:B------:R-:W-:Y:S01]  /*fcd0*/  SHF.R.S32.HI R4, RZ, 0x1f, R7 ;  /* 0x0000001fff047819 */ /* 0x000fe20000011407 */
[----:B------:R-:W-:-:S02]  /*fce0*/  IMAD R9, R7, UR11, RZ ;  /* 0x0000000b07097c24 */ /* 0x000fc4000f8e02ff */
[----:B------:R-:W-:Y:S01]  /*fcf0*/  IADD3.X R3, R5, UR12, R8, P0, P1 ;  /* 0x0000000c05037c10 */ /* 0x000fe200087e2408 */
[----:B------:R-:W-:Y:S01]  /*fd00*/  ULDC.64 UR12, c[0x0][0xba8] ;  /* 0x0002ea00000c7ab9 */ /* 0x000fe20000000a00 */
[----:B------:R-:W-:Y:S01]  /*fd10*/  IMAD R9, R4, UR10, R9 ;  /* 0x0000000a04097c24 */ /* 0x000fe2000f8e0209 */
[----:B------:R-:W-:Y:S01]  /*fd20*/  @!UP0 ULDC UR12, c[0x0][0xb50] ;  /* 0x0002d400000c8ab9 */ /* 0x000fe20000000800 */
[----:B------:R-:W-:Y:S01]  /*fd30*/  @!UP0 ULDC UR13, c[0x0][0xb54] ;  /* 0x0002d500000d8ab9 */ /* 0x000fe20000000800 */
[----:B------:R-:W-:-:S04]  /*fd40*/  IMAD.WIDE.U32 R2, R7, UR10, R2 ;  /* 0x0000000a07027c25 */ /* 0x000fc8000f8e0002 */
[----:B------:R-:W-:Y:S01]  /*fd50*/  IMAD.IADD R3, R3, 0x1, R9 ;  /* 0x0000000103037824 */ /* 0x000fe200078e0209 */
[----:B------:R-:W-:-:S04]  /*fd60*/  LEA R4, P0, R2, UR12, 0x2 ;  /* 0x0000000c02047c11 */ /* 0x000fc8000f8010ff */
[----:B------:R-:W-:Y:S01]  /*fd70*/  LEA.HI.X R5, R2, UR13, R3, 0x2, P0 ;  /* 0x0000000d02057c11 */ /* 0x000fe200080f1403 */
[----:B------:R-:W-:-:S05]  /*fd80*/  IMAD.MOV.U32 R3, RZ, RZ, -0x800000 ;  /* 0xff800000ff037424 */ /* 0x000fca00078e00ff */
[----:B------:R0:W-:Y:S03]  /*fd90*/  STG.E desc[UR24][R4.64], R3 ;  /* 0x0000000304007986 */ /* 0x0001e6000c101918 */
.L_x_223:
[----:B------:R-:W-:Y:S05]  /*fda0*/  BSYNC B1 ;  /* 0x0000000000017941 */ /* 0x000fea0003800000 */
.L_x_222:
[----:B------:R-:W-:-:S13]  /*fdb0*/  R2UR UR10, R22 ;  /* 0x00000000160a72ca */ /* 0x000fda00000e0000 */
[----:B------:R-:W-:-:S06]  /*fdc0*/  UISETP.GT.AND UP0, UPT, UR10, 0x1, UPT ;  /* 0x000000010a00788c */ /* 0x000fcc000bf04270 */
[----:B------:R-:W-:-:S13]  /*fdd0*/  PLOP3.LUT P0, PT, PT, PT, UP0, 0x80, 0x0 ;  /* 0x000000000000781c */ /* 0x000fda0003f0f008 */
[----:B------:R-:W-:Y:S05]  /*fde0*/  @P0 BRA `(.L_x_218) ;  /* 0x00000008007c0947 */ /* 0x000fea0003800000 */
[----:B------:R-:W2:Y:S01]  /*fdf0*/  LDL.LU R2, [R1+0x10] ;  /* 0x0000100001027983 */ /* 0x000ea20000300800 */
[----:B------:R-:W1:Y:S01]  /*fe00*/  LDC R11, c[0x0][0xbe8] ;  /* 0x0002fa00ff0b7b82 */ /* 0x000e620000000800 */
[----:B0-----:R-:W-:Y:S01]  /*fe10*/  SHF.R.S32.HI R3, RZ, 0x1f, R6 ;  /* 0x0000001fff037819 */ /* 0x001fe20000011406 */
[----:B------:R-:W-:Y:S01]  /*fe20*/  ULDC.64 UR12, c[0x0][0xaa0] ;  /* 0x0002a800000c7ab9 */ /* 0x000fe20000000a00 */
[----:B------:R-:W-:Y:S01]  /*fe30*/  R2UR UR15, R213 ;  /* 0x00000000d50f72ca */ /* 0x000fe200000e0000 */
[----:B------:R-:W-:Y:S01]  /*fe40*/  UIMAD.WIDE.U32 UR10, UR4, UR12, URZ ;  /* 0x0000000c040a72a5 */ /* 0x000fe2000f8e003f */
[----:B------:R-:W-:Y:S01]  /*fe50*/  BSSY B1, `(.L_x_224) ;  /* 0x0000053000017945 */ /* 0x000fe20003800000 */
[----:B------:R-:W-:-:S04]  /*fe60*/  UIMAD UR12, UR21, UR12, URZ ;  /* 0x0000000c150c72a4 */ /* 0x000fc8000f8e023f */
[----:B------:R-:W-:-:S04]  /*fe70*/  UIMAD UR12, UR4, UR13, UR12 ;  /* 0x0000000d040c72a4 */ /* 0x000fc8000f8e020c */
[----:B------:R-:W-:-:S03]  /*fe80*/  UIADD3 UR11, UR11, UR12, URZ ;  /* 0x0000000c0b0b7290 */ /* 0x000fc6000fffe03f */
[----:B------:R-:W-:Y:S02]  /*fe90*/  ULDC.64 UR12, c[0x0][0xae8] ;  /* 0x0002ba00000c7ab9 */ /* 0x000fe40000000a00 */
[----:B------:R-:W-:-:S04]  /*fea0*/  UIMAD.WIDE.U32 UR10, UR15, UR12, UR10 ;  /* 0x0000000c0f0a72a5 */ /* 0x000fc8000f8e000a */
[----:B------:R-:W-:Y:S01]  /*feb0*/  UIMAD UR11, UR15, UR13, UR11 ;  /* 0x0000000d0f0b72a4 */ /* 0x000fe2000f8e020b */
[----:B-1----:R-:W-:Y:S02]  /*fec0*/  ISETP.NE.AND P0, PT, R11, 0x1, PT ;  /* 0x000000010b00780c */ /* 0x002fe40003f05270 */
[----:B------:R-:W-:Y:S02]  /*fed0*/  ULDC.64 UR12, c[0x0][0xaf0] ;  /* 0x0002bc00000c7ab9 */ /* 0x000fe40000000a00 */
[----:B------:R-:W-:-:S04]  /*fee0*/  UIMAD UR9, UR9, UR12, URZ ;  /* 0x0000000c090972a4 */ /* 0x000fc8000f8e023f */
[----:B------:R-:W-:Y:S02]  /*fef0*/  UIMAD UR4, UR8, UR13, UR9 ;  /* 0x0000000d080472a4 */ /* 0x000fe4000f8e0209 */
[----:B------:R-:W-:-:S03]  /*ff00*/  UIMAD.WIDE.U32 UR8, UR8, UR12, UR10 ;  /* 0x0000000c080872a5 */ /* 0x000fc6000f8e000a */
[----:B------:R-:W0:Y:S01]  /*ff10*/  @P0 LDC R7, c[0x0][0xbf0] ;  /* 0x0002fc00ff070b82 */ /* 0x000e220000000800 */
[----:B------:R-:W-:Y:S01]  /*ff20*/  UIADD3 UR4, UR9, UR4, URZ ;  /* 0x0000000409047290 */ /* 0x000fe2000fffe03f */
[----:B------:R-:W-:Y:S01]  /*ff30*/  ULDC.64 UR10, c[0x0][0xae0] ;  /* 0x0002b800000a7ab9 */ /* 0x000fe20000000a00 */
[----:B--2---:R-:W-:Y:S02]  /*ff40*/  R2UR UR14, R2 ;  /* 0x00000000020e72ca */ /* 0x004fe400000e0000 */
[----:B------:R-:W-:-:S03]  /*ff50*/  LEA.HI R2, R3, R6, RZ, 0x3 ;  /* 0x0000000603027211 */ /* 0x000fc600078f18ff */
[----:B------:R-:W1:Y:S01]  /*ff60*/  @P0 LDC R3, c[0x0][0xbec] ;  /* 0x0002fb00ff030b82 */ /* 0x000e620000000800 */
[----:B------:R-:W-:Y:S02]  /*ff70*/  LOP3.LUT R5, R2, 0xfffffff8, RZ, 0xc0, !PT ;  /* 0xfffffff802057812 */ /* 0x000fe400078ec0ff */
[----:B------:R-:W-:-:S03]  /*ff80*/  SHF.R.S32.HI R13, RZ, 0x3, R2 ;  /* 0x00000003ff0d7819 */ /* 0x000fc60000011402 */
[----:B------:R-:W-:Y:S02]  /*ff90*/  IMAD.IADD R8, R6, 0x1, -R5 ;  /* 0x0000000106087824 */ /* 0x000fe400078e0a05 */
[----:B------:R-:W-:Y:S02]  /*ffa0*/  IMAD.U32 R5, RZ, RZ, UR14 ;  /* 0x0000000eff057e24 */ /* 0x000fe4000f8e00ff */
[----:B------:R-:W-:-:S04]  /*ffb0*/  IMAD R2, R8, 0x20, R13 ;  /* 0x0000002008027824 */ /* 0x000fc800078e020d */
[----:B------:R-:W-:-:S04]  /*ffc0*/  IMAD R6, R5, 0x80, R2 ;  /* 0x0000008005067824 */ /* 0x000fc800078e0202 */
[----:B------:R-:W-:Y:S02]  /*ffd0*/  IMAD.MOV.U32 R5, RZ, RZ, R6 ;  /* 0x000000ffff057224 */ /* 0x000fe400078e0006 */
[----:B-1----:R-:W-:-:S04]  /*ffe0*/  @P0 IMAD.HI.U32 R2, R6, R3, RZ ;  /* 0x0000000306020227 */ /* 0x002fc800078e00ff */
[----:B------:R-:W-:Y:S01]  /*fff0*/  IMAD.U32 R3, RZ, RZ, UR9 ;  /* 0x00000009ff037e24 */ /* 0x000fe2000f8e00ff */
[----:B0-----:R-:W-:Y:S01]  /*10000*/  @P0 SHF.R.U32.HI R5, RZ, R7, R2 ;  /* 0x00000007ff050219 */ /* 0x001fe20000011602 */
[----:B------:R-:W-:Y:S01]  /*10010*/  IMAD.U32 R2, RZ, RZ, UR8 ;  /* 0x00000008ff027e24 */ /* 0x000fe2000f8e00ff */
[----:B------:R-:W-:Y:S01]  /*10020*/  ULDC.64 UR8, c[0x0][0xad8] ;  /* 0x0002b60000087ab9 */ /* 0x000fe20000000a00 */
[----:B------:R-:W-:Y:S01]  /*10030*/  IMAD.U32 R3, RZ, RZ, UR4 ;  /* 0x00000004ff037e24 */ /* 0x000fe2000f8e00ff */
[--C-:B------:R-:W-:Y:S01]  /*10040*/  SHF.R.S32.HI R4, RZ, 0x1f, R5.reuse ;  /* 0x0000001fff047819 */ /* 0x100fe20000011405 */
[----:B------:R-:W-:Y:S02]  /*10050*/  IMAD.MOV R7, RZ, RZ, -R5 ;  /* 0x000000ffff077224 */ /* 0x000fe400078e0a05 */
[----:B------:R-:W-:-:S04]  /*10060*/  IMAD.WIDE.U32 R2, R5, UR10, R2 ;  /* 0x0000000a05027c25 */ /* 0x000fc8000f8e0002 */
[----:B------:R-:W-:Y:S02]  /*10070*/  IMAD R7, R11, R7, R6 ;  /* 0x000000070b077224 */ /* 0x000fe400078e0206 */
[----:B------:R-:W-:Y:S02]  /*10080*/  IMAD R4, R4, UR10, RZ ;  /* 0x0000000a04047c24 */ /* 0x000fe4000f8e02ff */
[----:B------:R-:W-:Y:S02]  /*10090*/  IMAD.U32 R6, RZ, RZ, UR14 ;  /* 0x0000000eff067e24 */ /* 0x000fe4000f8e00ff */
[----:B------:R-:W-:Y:S01]  /*100a0*/  IMAD R9, R5, UR11, R4 ;  /* 0x0000000b05097c24 */ /* 0x000fe2000f8e0204 */
[----:B------:R-:W-:Y:S01]  /*100b0*/  SHF.R.S32.HI R4, RZ, 0x1f, R7 ;  /* 0x0000001fff047819 */ /* 0x000fe20000011407 */
[----:B------:R-:W-:Y:S02]  /*100c0*/  IMAD R6, R6, 0x80, R13 ;  /* 0x0000008006067824 */ /* 0x000fe400078e020d */
[----:B------:R-:W-:-:S02]  /*100d0*/  IMAD.IADD R3, R3, 0x1, R9 ;  /* 0x0000000103037824 */ /* 0x000fc400078e0209 */
[----:B------:R-:W-:Y:S02]  /*100e0*/  IMAD R4, R4, UR8, RZ ;  /* 0x0000000804047c24 */ /* 0x000fe4000f8e02ff */
[----:B------:R-:W-:-:S04]  /*100f0*/  IMAD.WIDE.U32 R2, R7, UR8, R2 ;  /* 0x0000000807027c25 */ /* 0x000fc8000f8e0002 */
[----:B------:R-:W-:Y:S01]  /*10100*/  IMAD R5, R7, UR9, R4 ;  /* 0x0000000907057c24 */ /* 0x000fe2000f8e0204 */
[----:B------:R-:W-:Y:S01]  /*10110*/  ULDC.64 UR8, c[0x0][0xa80] ;  /* 0x0002a00000087ab9 */ /* 0x000fe20000000a00 */
[----:B-----5:R-:W-:Y:S02]  /*10120*/  IMAD R11, R0, R11, RZ ;  /* 0x0000000b000b7224 */ /* 0x020fe400078e02ff */
[----:B------:R-:W-:Y:S02]  /*10130*/  VIADD R4, R6, 0x40 ;  /* 0x0000004006047836 */ /* 0x000fe40000000000 */
[----:B------:R-:W-:Y:S01]  /*10140*/  IMAD.IADD R3, R3, 0x1, R5 ;  /* 0x0000000103037824 */ /* 0x000fe200078e0205 */
[----:B------:R-:W-:Y:S01]  /*10150*/  LEA R5, P2, R2, UR8, 0x1 ;  /* 0x0000000802057c11 */ /* 0x000fe2000f8408ff */
[----:B------:R-:W-:Y:S01]  /*10160*/  VIADD R0, R6, 0x20 ;  /* 0x0000002006007836 */ /* 0x000fe20000000000 */
[----:B------:R-:W-:Y:S01]  /*10170*/  ISETP.GE.AND P0, PT, R4, R11, PT ;  /* 0x0000000b0400720c */ /* 0x000fe20003f06270 */
[----:B------:R-:W-:Y:S01]  /*10180*/  IMAD.SHL.U32 R7, R8, 0x8, RZ ;  /* 0x0000000808077824 */ /* 0x000fe200078e00ff */
[----:B------:R-:W-:-:S02]  /*10190*/  LEA.HI.X R4, R2, UR9, R3, 0x1, P2 ;  /* 0x0000000902047c11 */ /* 0x000fc400090f0c03 */
[-C--:B------:R-:W-:Y:S01]  /*101a0*/  ISETP.GE.AND P2, PT, R6, R11.reuse, PT ;  /* 0x0000000b0600720c */ /* 0x080fe20003f46270 */
[C---:B------:R-:W-:Y:S01]  /*101b0*/  VIADD R15, R7.reuse, 0x80 ;  /* 0x00000080070f7836 */ /* 0x040fe20000000000 */
[----:B------:R-:W-:Y:S01]  /*101c0*/  ISETP.GE.AND P1, PT, R0, R11, PT ;  /* 0x0000000b0000720c */ /* 0x000fe20003f26270 */
[C---:B------:R-:W-:Y:S01]  /*101d0*/  VIADD R13, R7.reuse, 0x40 ;  /* 0x00000040070d7836 */ /* 0x040fe20000000000 */
[----:B------:R0:W1:Y:S01]  /*101e0*/  SHFL.IDX PT, R2, R5, RZ, 0x181f ;  /* 0x00181fff05027589 */ /* 0x00006200000e0000 */
[----:B------:R-:W-:Y:S01]  /*101f0*/  VIADD R9, R7, 0xc0 ;  /* 0x000000c007097836 */ /* 0x000fe20000000000 */
[----:B------:R-:W-:Y:S02]  /*10200*/  SHF.R.S32.HI R8, RZ, 0x1f, R7 ;  /* 0x0000001fff087819 */ /* 0x000fe40000011407 */
[----:B------:R0:W2:Y:S01]  /*10210*/  SHFL.IDX PT, R0, R4, RZ, 0x181f ;  /* 0x00181fff04007589 */ /* 0x0000a200000e0000 */
[----:B------:R-:W-:Y:S02]  /*10220*/  SHF.R.S32.HI R10, RZ, 0x1f, R15 ;  /* 0x0000001fff0a7819 */ /* 0x000fe4000001140f */
[----:B------:R-:W-:-:S02]  /*10230*/  SHF.R.S32.HI R12, RZ, 0x1f, R13 ;  /* 0x0000001fff0c7819 */ /* 0x000fc4000001140d */
[----:B------:R-:W-:Y:S01]  /*10240*/  SHF.R.S32.HI R14, RZ, 0x1f, R9 ;  /* 0x0000001fff0e7819 */ /* 0x000fe20000011409 */
[----:B------:R-:W-:Y:S06]  /*10250*/  @P2 BRA `(.L_x_225) ;  /* 0x0000000000482947 */ /* 0x000fec0003800000 */
        /* <DEDUP_REMOVED lines=9> */
[----:B------:R3:W-:Y:S01]  /*102f0*/  @!P5 ST.E.128 desc[UR8][R20.64], RZ ;  /* 0x000000ff1400d985 */ /* 0x0007e2000c101d08 */
[----:B------:R-:W-:Y:S02]  /*10300*/  @!P4 LEA.HI.X R25, R13, R0, R12, 0x1, P6 ;  /* 0x000000000d19c211 */ /* 0x000fe400030f0c0c */
[----:B------:R-:W-:-:S03]  /*10310*/  @!P3 LEA R26, P6, R15, R2, 0x1 ;  /* 0x000000020f1ab211 */ /* 0x000fc600078c08ff */
[----:B------:R3:W-:Y:S01]  /*10320*/  @!P4 ST.E.128 desc[UR8][R24.64], RZ ;  /* 0x000000ff1800c985 */ /* 0x0007e2000c101d08 */
[----:B------:R-:W-:Y:S02]  /*10330*/  @!P3 LEA.HI.X R27, R15, R0, R10, 0x1, P6 ;  /* 0x000000000f1bb211 */ /* 0x000fe400030f0c0a */
[----:B------:R-:W-:-:S03]  /*10340*/  @!P2 LEA R2, P6, R9, R2, 0x1 ;  /* 0x000000020902a211 */ /* 0x000fc600078c08ff */
[----:B------:R3:W-:Y:S01]  /*10350*/  @!P3 ST.E.128 desc[UR8][R26.64], RZ ;  /* 0x000000ff1a00b985 */ /* 0x0007e2000c101d08 */
[----:B------:R-:W-:-:S05]  /*10360*/  @!P2 LEA.HI.X R3, R9, R0, R14, 0x1, P6 ;  /* 0x000000000903a211 */ /* 0x000fca00030f0c0e */
[----:B------:R3:W-:Y:S04]  /*10370*/  @!P2 ST.E.128 desc[UR8][R2.64], RZ ;  /* 0x000000ff0200a985 */ /* 0x0007e8000c101d08 */
.L_x_225:
[----:B------:R-:W-:Y:S05]  /*10380*/  BSYNC B1 ;  /* 0x0000000000017941 */ /* 0x000fea0003800000 */
.L_x_224:
[----:B--2---:R2:W4:Y:S01]  /*10390*/  SHFL.IDX PT, R0, R4, 0x1, 0x181f ;  /* 0x00381f0004007f89 */ /* 0x00452200000e0000 */
[----:B------:R-:W-:Y:S03]  /*103a0*/  BSSY B1, `(.L_x_226) ;  /* 0x0000015000017945 */ /* 0x000fe60003800000 */
[----:B-1-3--:R2:W1:Y:S01]  /*103b0*/  SHFL.IDX PT, R2, R5, 0x1, 0x181f ;  /* 0x00381f0005027f89 */ /* 0x00a46200000e0000 */
[----:B------:R-:W-:Y:S05]  /*103c0*/  @P1 BRA `(.L_x_227) ;  /* 0x0000000000481947 */ /* 0x000fea0003800000 */
[----:B------:R-:W-:Y:S01]  /*103d0*/  ULDC UR4, c[0x0][0xac8] ;  /* 0x0002b20000047ab9 */ /* 0x000fe20000000800 */
[----:B------:R-:W-:Y:S01]  /*103e0*/  ULDC.64 UR8, c[0x0][0x208] ;  /* 0x0000820000087ab9 */ /* 0x000fe20000000a00 */
[----:B------:R-:W-:Y:S02]  /*103f0*/  ISETP.GE.AND P4, PT, R7, UR4, PT ;  /* 0x0000000407007c0c */ /* 0x000fe4000bf86270 */
[----:B------:R-:W-:Y:S02]  /*10400*/  ISETP.GE.AND P3, PT, R13, UR4, PT ;  /* 0x000000040d007c0c */ /* 0x000fe4000bf66270 */
[----:B------:R-:W-:Y:S02]  /*10410*/  ISETP.GE.AND P2, PT, R15, UR4, PT ;  /* 0x000000040f007c0c */ /* 0x000fe4000bf46270 */
[----:B------:R-:W-:-:S07]  /*10420*/  ISETP.GE.AND P1, PT, R9, UR4, PT ;  /* 0x0000000409007c0c */ /* 0x000fce000bf26270 */
[-C--:B-1----:R-:W-:Y:S02]  /*10430*/  @!P4 LEA R20, P6, R7, R2.reuse, 0x1 ;  /* 0x000000020714c211 */ /* 0x082fe400078c08ff */
[----:B------:R-:W-:Y:S02]  /*10440*/  @!P3 LEA R24, P5, R13, R2, 0x1 ;  /* 0x000000020d18b211 */ /* 0x000fe400078a08ff */
[----:B----4-:R-:W-:Y:S02]  /*10450*/  @!P4 LEA.HI.X R21, R7, R0, R8, 0x1, P6 ;  /* 0x000000000715c211 */ /* 0x010fe400030f0c08 */
[----:B------:R-:W-:Y:S02]  /*10460*/  @!P2 LEA R26, P6, R15, R2, 0x1 ;  /* 0x000000020f1aa211 */ /* 0x000fe400078c08ff */
[----:B------:R-:W-:Y:S01]  /*10470*/  @!P3 LEA.HI.X R25, R13, R0, R12, 0x1, P5 ;  /* 0x000000000d19b211 */ /* 0x000fe200028f0c0c */
[----:B------:R3:W-:Y:S01]  /*10480*/  @!P4 ST.E.128 desc[UR8][R20.64], RZ ;  /* 0x000000ff1400c985 */ /* 0x0007e2000c101d08 */
[----:B------:R-:W-:-:S02]  /*10490*/  @!P1 LEA R2, P5, R9, R2, 0x1 ;  /* 0x0000000209029211 */ /* 0x000fc400078a08ff */
[-C--:B------:R-:W-:Y:S01]  /*104a0*/  @!P2 LEA.HI.X R27, R15, R0.reuse, R10, 0x1, P6 ;  /* 0x000000000f1ba211 */ /* 0x080fe200030f0c0a */
[----:B------:R3:W-:Y:S01]  /*104b0*/  @!P3 ST.E.128 desc[UR8][R24.64], RZ ;  /* 0x000000ff1800b985 */ /* 0x0007e2000c101d08 */
[----:B------:R-:W-:-:S03]  /*104c0*/  @!P1 LEA.HI.X R3, R9, R0, R14, 0x1, P5 ;  /* 0x0000000009039211 */ /* 0x000fc600028f0c0e */
[----:B------:R3:W-:Y:S04]  /*104d0*/  @!P2 ST.E.128 desc[UR8][R26.64], RZ ;  /* 0x000000ff1a00a985 */ /* 0x0007e8000c101d08 */
[----:B------:R3:W-:Y:S02]  /*104e0*/  @!P1 ST.E.128 desc[UR8][R2.64], RZ ;  /* 0x000000ff02009985 */ /* 0x0007e4000c101d08 */
.L_x_227:
[----:B------:R-:W-:Y:S05]  /*104f0*/  BSYNC B1 ;  /* 0x0000000000017941 */ /* 0x000fea0003800000 */
.L_x_226:
[----:B----4-:R4:W0:Y:S01]  /*10500*/  SHFL.IDX PT, R0, R4, 0x2, 0x181f ;  /* 0x00581f0004007f89 */ /* 0x01082200000e0000 */
        /* <DEDUP_REMOVED lines=10> */
[-C--:B------:R-:W-:Y:S02]  /*105b0*/  @!P2 LEA R24, P5, R13, R2.reuse, 0x1 ;  /* 0x000000020d18a211 */ /* 0x080fe400078a08ff */
[----:B------:R-:W-:Y:S02]  /*105c0*/  @!P1 LEA R26, P4, R15, R2, 0x1 ;  /* 0x000000020f1a9211 */ /* 0x000fe400078808ff */
[----:B0-----:R-:W-:Y:S02]  /*105d0*/  @!P3 LEA.HI.X R21, R7, R0, R8, 0x1, P6 ;  /* 0x000000000715b211 */ /* 0x001fe400030f0c08 */
[----:B------:R-:W-:Y:S02]  /*105e0*/  @!P0 LEA R2, P6, R9, R2, 0x1 ;  /* 0x0000000209028211 */ /* 0x000fe400078c08ff */
[-C--:B------:R-:W-:Y:S01]  /*105f0*/  @!P2 LEA.HI.X R25, R13, R0.reuse, R12, 0x1, P5 ;  /* 0x000000000d19a211 */ /* 0x080fe200028f0c0c */
[----:B------:R3:W-:Y:S01]  /*10600*/  @!P3 ST.E.128 desc[UR8][R20.64], RZ ;  /* 0x000000ff1400b985 */ /* 0x0007e2000c101d08 */
[----:B------:R-:W-:-:S02]  /*10610*/  @!P1 LEA.HI.X R27, R15, R0, R10, 0x1, P4 ;  /* 0x000000000f1b9211 */ /* 0x000fc400020f0c0a */
[----:B------:R-:W-:Y:S01]  /*10620*/  @!P0 LEA.HI.X R3, R9, R0, R14, 0x1, P6 ;  /* 0x0000000009038211 */ /* 0x000fe200030f0c0e */
[----:B------:R3:W-:Y:S04]  /*10630*/  @!P2 ST.E.128 desc[UR8][R24.64], RZ ;  /* 0x000000ff1800a985 */ /* 0x0007e8000c101d08 */
[----:B------:R3:W-:Y:S04]  /*10640*/  @!P1 ST.E.128 desc[UR8][R26.64], RZ ;  /* 0x000000ff1a009985 */ /* 0x0007e8000c101d08 */
[----:B------:R3:W-:Y:S02]  /*10650*/  @!P0 ST.E.128 desc[UR8][R2.64], RZ ;  /* 0x000000ff02008985 */ /* 0x0007e4000c101d08 */
.L_x_229:
[----:B------:R-:W-:Y:S05]  /*10660*/  BSYNC B1 ;  /* 0x0000000000017941 */ /* 0x000fea0003800000 */
.L_x_228:
[----:B0-----:R-:W-:Y:S01]  /*10670*/  VIADD R0, R6, 0x60 ;  /* 0x0000006006007836 */ /* 0x001fe20000000000 */
[----:B--2-4-:R-:W0:Y:S04]  /*10680*/  SHFL.IDX PT, R4, R4, 0x3, 0x181f ;  /* 0x00781f0004047f89 */ /* 0x014e2800000e0000 */
[----:B------:R-:W-:Y:S01]  /*10690*/  ISETP.GE.AND P0, PT, R0, R11, PT ;  /* 0x0000000b0000720c */ /* 0x000fe20003f06270 */
[----:B-1-3--:R1:W2:-:S12]  /*106a0*/  SHFL.IDX PT, R2, R5, 0x3, 0x181f ;  /* 0x00781f0005027f89 */ /* 0x00a29800000e0000 */
[----:B-1----:R-:W-:Y:S05]  /*106b0*/  @P0 BRA `(.L_x_218) ;  /* 0x0000000000480947 */ /* 0x002fea0003800000 */
[----:B------:R-:W-:Y:S01]  /*106c0*/  ULDC UR4, c[0x0][0xac8] ;  /* 0x0002b20000047ab9 */ /* 0x000fe20000000800 */
[----:B------:R-:W-:Y:S01]  /*106d0*/  ULDC.64 UR8, c[0x0][0x208] ;  /* 0x0000820000087ab9 */ /* 0x000fe20000000a00 */
[----:B------:R-:W-:Y:S02]  /*106e0*/  ISETP.GE.AND P3, PT, R7, UR4, PT ;  /* 0x0000000407007c0c */ /* 0x000fe4000bf66270 */
[----:B------:R-:W-:Y:S02]  /*106f0*/  ISETP.GE.AND P2, PT, R13, UR4, PT ;  /* 0x000000040d007c0c */ /* 0x000fe4000bf46270 */
[----:B------:R-:W-:Y:S02]  /*10700*/  ISETP.GE.AND P1, PT, R15, UR4, PT ;  /* 0x000000040f007c0c */ /* 0x000fe4000bf26270 */
[----:B------:R-:W-:-:S07]  /*10710*/  ISETP.GE.AND P0, PT, R9, UR4, PT ;  /* 0x0000000409007c0c */ /* 0x000fce000bf06270 */
[----:B--2---:R-:W-:-:S04]  /*10720*/  @!P3 LEA R6, P4, R7, R2, 0x1 ;  /* 0x000000020706b211 */ /* 0x004fc800078808ff */
[----:B0-----:R-:W-:Y:S02]  /*10730*/  @!P3 LEA.HI.X R7, R7, R4, R8, 0x1, P4 ;  /* 0x000000040707b211 */ /* 0x001fe400020f0c08 */
[-C--:B------:R-:W-:Y:S02]  /*10740*/  @!P2 LEA R20, P4, R13, R2.reuse, 0x1 ;  /* 0x000000020d14a211 */ /* 0x080fe400078808ff */
[-C--:B------:R-:W-:Y:S01]  /*10750*/  @!P1 LEA R24, P5, R15, R2.reuse, 0x1 ;  /* 0x000000020f189211 */ /* 0x080fe200078a08ff */
[----:B------:R0:W-:Y:S01]  /*10760*/  @!P3 ST.E.128 desc[UR8][R6.64], RZ ;  /* 0x000000ff0600b985 */ /* 0x0001e2000c101d08 */
[----:B------:R-:W-:Y:S02]  /*10770*/  @!P0 LEA R2, P6, R9, R2, 0x1 ;  /* 0x0000000209028211 */ /* 0x000fe400078c08ff */
[-C--:B------:R-:W-:Y:S02]  /*10780*/  @!P2 LEA.HI.X R21, R13, R4.reuse, R12, 0x1, P4 ;  /* 0x000000040d15a211 */ /* 0x080fe400020f0c0c */
[----:B------:R-:W-:-:S02]  /*10790*/  @!P1 LEA.HI.X R25, R15, R4, R10, 0x1, P5 ;  /* 0x000000040f199211 */ /* 0x000fc400028f0c0a */
[----:B------:R-:W-:Y:S01]  /*107a0*/  @!P0 LEA.HI.X R3, R9, R4, R14, 0x1, P6 ;  /* 0x0000000409038211 */ /* 0x000fe200030f0c0e */
[----:B------:R0:W-:Y:S04]  /*107b0*/  @!P2 ST.E.128 desc[UR8][R20.64], RZ ;  /* 0x000000ff1400a985 */ /* 0x0001e8000c101d08 */
[----:B------:R0:W-:Y:S04]  /*107c0*/  @!P1 ST.E.128 desc[UR8][R24.64], RZ ;  /* 0x000000ff18009985 */ /* 0x0001e8000c101d08 */
[----:B------:R0:W-:Y:S02]  /*107d0*/  @!P0 ST.E.128 desc[UR8][R2.64], RZ ;  /* 0x000000ff02008985 */ /* 0x0001e4000c101d08 */
.L_x_218:
[----:B------:R-:W-:Y:S05]  /*107e0*/  BSYNC B0 ;  /* 0x0000000000007941 */ /* 0x000fea0003800000 */
.L_x_208:
[----:B------:R-:W-:Y:S02]  /*107f0*/  ULDC UR4, c[0x0][0xc3c] ;  /* 0x00030f0000047ab9 */ /* 0x000fe40000000800 */
[----:B------:R-:W-:-:S06]  /*10800*/  UISETP.GE.AND UP0, UPT, UR7, UR4, UPT ;  /* 0x000000040700728c */ /* 0x000fcc000bf06270 */
[----:B------:R-:W-:-:S13]  /*10810*/  PLOP3.LUT P0, PT, PT, PT, UP0, 0x80, 0x0 ;  /* 0x000000000000781c */ /* 0x000fda0003f0f008 */
[----:B------:R-:W-:Y:S05]  /*10820*/  @!P0 BRA `(.L_x_230) ;  /* 0xffffff0800488947 */ /* 0x000fea000383ffff */
[----:B------:R-:W-:Y:S05]  /*10830*/  EXIT ;  /* 0x000000000000794d */ /* 0x000fea0003800000 */
.L_x_182:
[----:B------:R-:W-:-:S08]  /*10840*/  NOP ;  /* 0x0000000000007918 */ /* 0x000fd00000000000 */
[----:B0-----:R-:W0:-:S00]  /*10850*/  USETMAXREG.DEALLOC.CTAPOOL 0x18 ;  /* 0x00000018000079c8 */ /* 0x001e0000080e0500 */
[----:B0-----:R-:W-:Y:S01]  /*10860*/  LOP3.LUT R0, R0, 0x3, RZ, 0xc0, !PT ;  /* 0x0000000300007812 */ /* 0x001fe200078ec0ff */
[----:B------:R-:W-:-:S05]  /*10870*/  IMAD.MOV.U32 R7, RZ, RZ, RZ ;  /* 0x000000ffff077224 */ /* 0x000fca00078e00ff */
[----:B------:R-:W0:Y:S02]  /*10880*/  SHFL.IDX PT, R0, R0, RZ, 0x1f ;  /* 0x00001fff00007589 */ /* 0x000e2400000e0000 */
[----:B0-----:R-:W-:-:S04]  /*10890*/  ISETP.NE.AND P0, PT, R0, RZ, PT ;  /* 0x000000ff0000720c */ /* 0x001fc80003f05270 */
[----:B------:R-:W-:-:S05]  /*108a0*/  P2R R0, PR, RZ, 0x1 ;  /* 0x00000001ff007803 */ /* 0x000fca0000000000 */
[----:B------:R0:W-:Y:S04]  /*108b0*/  STL [R1+0x5c], R0 ;  /* 0x00005c0001007387 */ /* 0x0001e80000100800 */
[----:B------:R-:W-:Y:S05]  /*108c0*/  @!P0 BRA `(.L_x_231) ;  /* 0x0000000000248947 */ /* 0x000fea0003800000 */
[----:B------:R-:W1:Y:S08]  /*108d0*/  S2UR UR5, SR_CgaCtaId ;  /* 0x00000000000579c3 */ /* 0x000e700000008800 */
[----:B------:R-:W-:Y:S06]  /*108e0*/  BAR.SYNC.DEFER_BLOCKING 0x5, 0x180 ;  /* 0x0146000000007b1d */ /* 0x000fec0000010000 */
[----:B------:R-:W-:-:S02]  /*108f0*/  UMOV UR4, 0x400 ;  /* 0x0000040000047882 */ /* 0x000fc40000000000 */
[----:B-1----:R-:W-:-:S09]  /*10900*/  ULEA UR4, UR5, UR4, 0x18 ;  /* 0x0000000405047291 */ /* 0x002fd2000f8ec03f */
[----:B------:R-:W1:Y:S04]  /*10910*/  LDS.128 R8, [UR4+0x388d0] ;  /* 0x0388d004ff087984 */ /* 0x000e680008000c00 */
[----:B-1----:R2:W-:Y:S04]  /*10920*/  STL.64 [R1], R8 ;  /* 0x0000000801007387 */ /* 0x0025e80000100a00 */
[----:B------:R2:W-:Y:S01]  /*10930*/  STL.64 [R1+0x8], R10 ;  /* 0x0000080a01007387 */ /* 0x0005e20000100a00 */
[----:B------:R-:W-:Y:S06]  /*10940*/  BAR.ARV 0x4, 0x180 ;  /* 0x0106000000007b1d */ /* 0x000fec0000002000 */
[----:B------:R-:W-:Y:S05]  /*10950*/  BRA `(.L_x_232) ;  /* 0x0000000800ac7947 */ /* 0x000fea0003800000 */
.L_x_231:
[----:B0-----:R-:W-:Y:S01]  /*10960*/  LOP3.LUT R0, R6, 0x1f, RZ, 0xc0, !PT ;  /* 0x0000001f06007812 */ /* 0x001fe200078ec0ff */
[----:B------:R-:W-:Y:S01]  /*10970*/  ULDC UR4, c[0x0][0xc3c] ;  /* 0x00030f0000047ab9 */ /* 0x000fe20000000800 */
[----:B------:R-:W-:Y:S01]  /*10980*/  ULDC.64 UR6, c[0x0][0x208] ;  /* 0x0000820000067ab9 */ /* 0x000fe20000000a00 */
[----:B------:R-:W-:Y:S01]  /*10990*/  IMAD.MOV.U32 R10, RZ, RZ, RZ ;  /* 0x000000ffff0a7224 */ /* 0x000fe200078e00ff */
[----:B------:R-:W-:Y:S01]  /*109a0*/  ISETP.NE.AND P0, PT, R0, 0x1f, PT ;  /* 0x0000001f0000780c */ /* 0x000fe20003f05270 */
[----:B------:R-:W-:-:S03]  /*109b0*/  ULDC UR5, c[0x0][0xc38] ;  /* 0x00030e0000057ab9 */ /* 0x000fc60000000800 */
[----:B------:R-:W-:-:S13]  /*109c0*/  ISETP.GE.OR P1, PT, R0, UR4, !P0 ;  /* 0x0000000400007c0c */ /* 0x000fda000c726670 */
[----:B------:R-:W0:Y:S08]  /*109d0*/  @!P1 LDC.64 R2, c[0x0][0xc80] ;  /* 0x00032000ff029b82 */ /* 0x000e300000000a00 */
[----:B------:R-:W1:Y:S01]  /*109e0*/  @!P1 LDC.64 R4, c[0x0][0xc78] ;  /* 0x00031e00ff049b82 */ /* 0x000e620000000a00 */
[----:B0-----:R-:W-:-:S05]  /*109f0*/  @!P1 IMAD.WIDE.U32 R2, R0, 0x4, R2 ;  /* 0x0000000400029825 */ /* 0x001fca00078e0002 */
[----:B------:R1:W2:Y:S02]  /*10a00*/  @!P1 LDG.E R7, desc[UR6][R2.64] ;  /* 0x0000000602079981 */ /* 0x0002a4000c1e1900 */
[----:B-1----:R-:W-:-:S05]  /*10a10*/  @!P1 IMAD.WIDE.U32 R2, R0, 0x4, R4 ;  /* 0x0000000400029825 */ /* 0x002fca00078e0004 */
[----:B------:R-:W2:Y:S01]  /*10a20*/  @!P1 LDG.E R10, desc[UR6][R2.64] ;  /* 0x00000006020a9981 */ /* 0x000ea2000c1e1900 */
[C---:B------:R-:W-:Y:S01]  /*10a30*/  ISETP.NE.AND P1, PT, R0.reuse, RZ, PT ;  /* 0x000000ff0000720c */ /* 0x040fe20003f25270 */
[----:B------:R-:W0:Y:S01]  /*10a40*/  S2UR UR6, SR_CTAID.X ;  /* 0x00000000000679c3 */ /* 0x000e220000002500 */
[C---:B------:R-:W-:Y:S01]  /*10a50*/  ISETP.GE.U32.AND P2, PT, R0.reuse, 0x2, PT ;  /* 0x000000020000780c */ /* 0x040fe20003f46070 */
[----:B------:R-:W-:Y:S01]  /*10a60*/  UMOV UR4, URZ ;  /* 0x0000003f00047c82 */ /* 0x000fe20008000000 */
[C---:B------:R-:W-:Y:S02]  /*10a70*/  ISETP.GE.U32.AND P3, PT, R0.reuse, 0x4, PT ;  /* 0x000000040000780c */ /* 0x040fe40003f66070 */
[C---:B------:R-:W-:Y:S02]  /*10a80*/  ISETP.GE.U32.AND P4, PT, R0.reuse, 0x8, PT ;  /* 0x000000080000780c */ /* 0x040fe40003f86070 */
[----:B------:R-:W-:Y:S01]  /*10a90*/  ISETP.GE.U32.AND P5, PT, R0, 0x10, PT ;  /* 0x000000100000780c */ /* 0x000fe20003fa6070 */
[----:B--2---:R-:W-:-:S05]  /*10aa0*/  IMAD R4, R7, R10, RZ ;  /* 0x0000000a07047224 */ /* 0x004fca00078e02ff */
[----:B------:R-:W1:Y:S02]  /*10ab0*/  SHFL.UP PT, R5, R4, 0x1, RZ ;  /* 0x0420000004057989 */ /* 0x000e6400000e00ff */
[----:B-1----:R-:W-:-:S05]  /*10ac0*/  SEL R5, R5, RZ, P1 ;  /* 0x000000ff05057207 */ /* 0x002fca0000800000 */
[----:B------:R-:W-:-:S05]  /*10ad0*/  IMAD.IADD R5, R4, 0x1, R5 ;  /* 0x0000000104057824 */ /* 0x000fca00078e0205 */
        /* <DEDUP_REMOVED lines=12> */
[----:B------:R-:W1:Y:S02]  /*10ba0*/  SHFL.IDX PT, R8, R2, 0x1f, 0x1f ;  /* 0x03e01f0002087f89 */ /* 0x000e6400000e0000 */
[----:B-1----:R-:W-:-:S04]  /*10bb0*/  IMAD R8, R8, UR5, RZ ;  /* 0x0000000508087c24 */ /* 0x002fc8000f8e02ff */
[----:B------:R-:W-:Y:S01]  /*10bc0*/  IMAD.MOV.U32 R11, RZ, RZ, R8 ;  /* 0x000000ffff0b7224 */ /* 0x000fe200078e0008 */
[----:B0-----:R-:W-:-:S13]  /*10bd0*/  ISETP.GT.AND P6, PT, R8, UR6, PT ;  /* 0x0000000608007c0c */ /* 0x001fda000bfc4270 */
[----:B------:R-:W-:Y:S05]  /*10be0*/  @P6 BRA `(.L_x_233) ;  /* 0x0000000000a86947 */ /* 0x000fea0003800000 */
[----:B------:R-:W-:Y:S01]  /*10bf0*/  IMAD.MOV.U32 R8, RZ, RZ, R11 ;  /* 0x000000ffff087224 */ /* 0x000fe200078e000b */
[----:B------:R-:W-:Y:S01]  /*10c00*/  UMOV UR4, URZ ;  /* 0x0000003f00047c82 */ /* 0x000fe20008000000 */
[----:B------:R-:W-:-:S05]  /*10c10*/  ULDC UR5, c[0x0][0xc38] ;  /* 0x00030e0000057ab9 */ /* 0x000fca0000000800 */
.L_x_235:
[----:B------:R-:W0:Y:S01]  /*10c20*/  LDC R2, c[0x0][0xc3c] ;  /* 0x00030f00ff027b82 */ /* 0x000e220000000800 */
[----:B------:R-:W-:Y:S01]  /*10c30*/  ULDC UR7, c[0x0][0xc3c] ;  /* 0x00030f0000077ab9 */ /* 0x000fe20000000800 */
[----:B------:R-:W-:Y:S01]  /*10c40*/  UIADD3 UR4, UR4, 0x1f, URZ ;  /* 0x0000001f04047890 */ /* 0x000fe2000fffe03f */
[----:B------:R-:W-:-:S05]  /*10c50*/  IMAD.U32 R3, RZ, RZ, UR7 ;  /* 0x00000007ff037e24 */ /* 0x000fca000f8e00ff */
[----:B------:R1:W-:Y:S01]  /*10c60*/  STL [R1+0xc], R3 ;  /* 0x00000c0301007387 */ /* 0x0003e20000100800 */
[----:B0-----:R-:W-:-:S13]  /*10c70*/  ISETP.LE.AND P6, PT, R2, UR4, PT ;  /* 0x0000000402007c0c */ /* 0x001fda000bfc3270 */
[----:B-1----:R-:W-:Y:S05]  /*10c80*/  @P6 BRA `(.L_x_234) ;  /* 0x0000000400a86947 */ /* 0x002fea0003800000 */
[----:B------:R-:W-:Y:S01]  /*10c90*/  VIADD R9, R0, UR4 ;  /* 0x0000000400097c36 */ /* 0x000fe20008000000 */
[----:B------:R-:W-:Y:S01]  /*10ca0*/  ULDC.64 UR8, c[0x0][0x208] ;  /* 0x0000820000087ab9 */ /* 0x000fe20000000a00 */
[----:B------:R-:W-:-:S03]  /*10cb0*/  IMAD.MOV.U32 R7, RZ, RZ, RZ ;  /* 0x000000ffff077224 */ /* 0x000fc600078e00ff */
[----:B------:R-:W-:-:S13]  /*10cc0*/  ISETP.GE.OR P6, PT, R9, R2, !P0 ;  /* 0x000000020900720c */ /* 0x000fda00047c6670 */
[----:B------:R-:W0:Y:S08]  /*10cd0*/  @!P6 LDC.64 R2, c[0x0][0xc80] ;  /* 0x00032000ff02eb82 */ /* 0x000e300000000a00 */
[----:B------:R-:W1:Y:S01]  /*10ce0*/  @!P6 LDC.64 R4, c[0x0][0xc78] ;  /* 0x00031e00ff04eb82 */ /* 0x000e620000000a00 */
[----:B------:R-:W-:Y:S02]  /*10cf0*/  IMAD.MOV.U32 R10, RZ, RZ, RZ ;  /* 0x000000ffff0a7224 */ /* 0x000fe400078e00ff */
[----:B0-----:R-:W-:-:S05]  /*10d00*/  @!P6 IMAD.WIDE R2, R9, 0x4, R2 ;  /* 0x000000040902e825 */ /* 0x001fca00078e0202 */
[----:B------:R1:W2:Y:S02]  /*10d10*/  @!P6 LDG.E R7, desc[UR8][R2.64] ;  /* 0x000000080207e981 */ /* 0x0002a4000c1e1900 */
[----:B-1----:R-:W-:-:S05]  /*10d20*/  @!P6 IMAD.WIDE R2, R9, 0x4, R4 ;  /* 0x000000040902e825 */ /* 0x002fca00078e0204 */
[----:B------:R-:W2:Y:S02]  /*10d30*/  @!P6 LDG.E R10, desc[UR8][R2.64] ;  /* 0x00000008020ae981 */ /* 0x000ea4000c1e1900 */
[----:B--2---:R-:W-:-:S05]  /*10d40*/  IMAD R11, R7, R10, RZ ;  /* 0x0000000a070b7224 */ /* 0x004fca00078e02ff */
[----:B------:R-:W0:Y:S02]  /*10d50*/  SHFL.UP PT, R4, R11, 0x1, RZ ;  /* 0x042000000b047989 */ /* 0x000e2400000e00ff */
[----:B0-----:R-:W-:-:S05]  /*10d60*/  SEL R4, R4, RZ, P1 ;  /* 0x000000ff04047207 */ /* 0x001fca0000800000 */
[----:B------:R-:W-:-:S05]  /*10d70*/  IMAD.IADD R4, R11, 0x1, R4 ;  /* 0x000000010b047824 */ /* 0x000fca00078e0204 */
        /* <DEDUP_REMOVED lines=12> */
[----:B------:R-:W0:Y:S02]  /*10e40*/  SHFL.IDX PT, R4, R2, 0x1f, 0x1f ;  /* 0x03e01f0002047f89 */ /* 0x000e2400000e0000 */
[----:B0-----:R-:W-:-:S04]  /*10e50*/  IMAD R11, R4, UR5, RZ ;  /* 0x00000005040b7c24 */ /* 0x001fc8000f8e02ff */
[----:B------:R-:W-:-:S05]  /*10e60*/  IMAD.IADD R8, R11, 0x1, R8 ;  /* 0x000000010b087824 */ /* 0x000fca00078e0208 */
[----:B------:R-:W-:-:S13]  /*10e70*/  ISETP.GT.AND P6, PT, R8, UR6, PT ;  /* 0x0000000608007c0c */ /* 0x000fda000bfc4270 */
[----:B------:R-:W-:Y:S05]  /*10e80*/  @!P6 BRA `(.L_x_235) ;  /* 0xfffffffc0064e947 */ /* 0x000fea000383ffff */
.L_x_233:
[----:B------:R-:W-:Y:S02]  /*10e90*/  IMAD.IADD R11, R8, 0x1, -R11 ;  /* 0x00000001080b7824 */ /* 0x000fe400078e0a0b */
[----:B------:R-:W-:Y:S02]  /*10ea0*/  IMAD.MOV.U32 R14, RZ, RZ, RZ ;  /* 0x000000ffff0e7224 */ /* 0x000fe400078e00ff */
[----:B------:R-:W-:-:S05]  /*10eb0*/  IMAD R3, R2, UR5, R11 ;  /* 0x0000000502037c24 */ /* 0x000fca000f8e020b */
[----:B------:R-:W-:-:S13]  /*10ec0*/  ISETP.GT.AND P0, PT, R3, UR6, PT ;  /* 0x0000000603007c0c */ /* 0x000fda000bf04270 */
[----:B------:R-:W-:-:S04]  /*10ed0*/  VOTE.ANY R12, PT, !P0 ;  /* 0x00000000000c7806 */ /* 0x000fc800040e0100 */
[----:B------:R-:W0:Y:S01]  /*10ee0*/  POPC R4, R12 ;  /* 0x0000000c00047309 */ /* 0x000e220000000000 */
[----:B------:R-:W-:Y:S01]  /*10ef0*/  ISETP.NE.AND P0, PT, R12, RZ, PT ;  /* 0x000000ff0c00720c */ /* 0x000fe20003f05270 */
[----:B0-----:R-:W0:Y:S04]  /*10f00*/  SHFL.IDX PT, R7, R7, R4, 0x1f ;  /* 0x00001f0407077589 */ /* 0x001e2800000e0000 */
[----:B------:R-:W1:Y:S01]  /*10f10*/  SHFL.IDX PT, R9, R10, R4, 0x1f ;  /* 0x00001f040a097589 */ /* 0x000e6200000e0000 */
[----:B0-----:R-:W-:-:S04]  /*10f20*/  IABS R5, R7 ;  /* 0x0000000700057213 */ /* 0x001fc80000000000 */
[----:B------:R-:W0:Y:S01]  /*10f30*/  I2F.RP R13, R5 ;  /* 0x00000005000d7306 */ /* 0x000e220000209400 */
[----:B-1----:R-:W-:-:S07]  /*10f40*/  IABS R8, R9 ;  /* 0x0000000900087213 */ /* 0x002fce0000000000 */
[----:B------:R-:W-:Y:S08]  /*10f50*/  I2F.RP R12, R8 ;  /* 0x00000008000c7306 */ /* 0x000ff00000209400 */
[----:B0-----:R-:W0:Y:S02]  /*10f60*/  MUFU.RCP R13, R13 ;  /* 0x0000000d000d7308 */ /* 0x001e240000001000 */
[----:B0-----:R-:W-:-:S06]  /*10f70*/  VIADD R3, R13, 0xffffffe ;  /* 0x0ffffffe0d037836 */ /* 0x001fcc0000000000 */
[----:B------:R-:W0:Y:S02]  /*10f80*/  F2I.FTZ.U32.TRUNC.NTZ R3, R3 ;  /* 0x0000000300037305 */ /* 0x000e24000021f000 */
[----:B0-----:R-:W-:Y:S01]  /*10f90*/  IMAD.MOV R16, RZ, RZ, -R3 ;  /* 0x000000ffff107224 */ /* 0x001fe200078e0a03 */
[----:B------:R-:W-:Y:S06]  /*10fa0*/  @!P0 BRA `(.L_x_236) ;  /* 0x0000000000088947 */ /* 0x000fec0003800000 */
[----:B------:R-:W-:-:S05]  /*10fb0*/  VIADD R13, R4, 0xffffffff ;  /* 0xffffffff040d7836 */ /* 0x000fca0000000000 */
[----:B------:R0:W1:Y:S02]  /*10fc0*/  SHFL.IDX PT, R14, R2, R13, 0x1f ;  /* 0x00001f0d020e7589 */ /* 0x00006400000e0000 */
.L_x_236:
[----:B-1----:R-:W-:Y:S01]  /*10fd0*/  IMAD R10, R14, UR5, R11 ;  /* 0x000000050e0a7c24 */ /* 0x002fe2000f8e020b */
[----:B------:R-:W1:Y:S01]  /*10fe0*/  MUFU.RCP R12, R12 ;  /* 0x0000000c000c7308 */ /* 0x000e620000001000 */
[----:B------:R-:W-:Y:S02]  /*10ff0*/  IMAD R11, R16, R5, RZ ;  /* 0x00000005100b7224 */ /* 0x000fe400078e02ff */
[----:B0-----:R-:W-:Y:S01]  /*11000*/  IMAD.MOV.U32 R2, RZ, RZ, RZ ;  /* 0x000000ffff027224 */ /* 0x001fe200078e00ff */
[----:B------:R0:W-:Y:S03]  /*11010*/  STL [R1], R10 ;  /* 0x0000000a01007387 */ /* 0x0001e60000100800 */
[----:B------:R-:W-:Y:S01]  /*11020*/  IMAD.HI.U32 R2, R3, R11, R2 ;  /* 0x0000000b03027227 */ /* 0x000fe200078e0002 */
[----:B------:R-:W-:-:S05]  /*11030*/  IABS R11, R7 ;  /* 0x00000007000b7213 */ /* 0x000fca0000000000 */
[----:B------:R-:W-:Y:S01]  /*11040*/  IMAD.MOV R14, RZ, RZ, -R11 ;  /* 0x000000ffff0e7224 */ /* 0x000fe200078e0a0b */
[----:B0-----:R-:W-:-:S04]  /*11050*/  IADD3 R10, -R10, UR6, RZ ;  /* 0x000000060a0a7c10 */ /* 0x001fc8000fffe1ff */
[----:B------:R-:W-:-:S05]  /*11060*/  IABS R3, R10 ;  /* 0x0000000a00037213 */ /* 0x000fca0000000000 */
[----:B------:R-:W-:-:S04]  /*11070*/  IMAD.HI.U32 R11, R2, R3, RZ ;  /* 0x00000003020b7227 */ /* 0x000fc800078e00ff */
[----:B------:R-:W-:Y:S02]  /*11080*/  IMAD R2, R11, R14, R3 ;  /* 0x0000000e0b027224 */ /* 0x000fe400078e0203 */
[----:B-1----:R-:W-:-:S03]  /*11090*/  VIADD R3, R12, 0xffffffe ;  /* 0x0ffffffe0c037836 */ /* 0x002fc60000000000 */
[----:B------:R-:W-:-:S03]  /*110a0*/  ISETP.GT.U32.AND P1, PT, R5, R2, PT ;  /* 0x000000020500720c */ /* 0x000fc60003f24070 */
[----:B------:R-:W0:Y:S10]  /*110b0*/  F2I.FTZ.U32.TRUNC.NTZ R3, R3 ;  /* 0x0000000300037305 */ /* 0x000e34000021f000 */
[----:B------:R-:W-:-:S02]  /*110c0*/  @!P1 IMAD.IADD R2, R2, 0x1, -R5 ;  /* 0x0000000102029824 */ /* 0x000fc400078e0a05 */
[----:B------:R-:W-:Y:S01]  /*110d0*/  @!P1 VIADD R11, R11, 0x1 ;  /* 0x000000010b0b9836 */ /* 0x000fe20000000000 */
[----:B------:R-:W-:Y:S02]  /*110e0*/  ISETP.NE.AND P1, PT, R7, RZ, PT ;  /* 0x000000ff0700720c */ /* 0x000fe40003f25270 */
[----:B------:R-:W-:Y:S01]  /*110f0*/  ISETP.GE.U32.AND P0, PT, R2, R5, PT ;  /* 0x000000050200720c */ /* 0x000fe20003f06070 */
[----:B0-----:R-:W-:Y:S02]  /*11100*/  IMAD.MOV R5, RZ, RZ, -R3 ;  /* 0x000000ffff057224 */ /* 0x001fe400078e0a03 */
[----:B------:R-:W-:Y:S02]  /*11110*/  IMAD.MOV.U32 R2, RZ, RZ, RZ ;  /* 0x000000ffff027224 */ /* 0x000fe400078e00ff */
[----:B------:R-:W-:-:S04]  /*11120*/  IMAD R5, R5, R8, RZ ;  /* 0x0000000805057224 */ /* 0x000fc800078e02ff */
[----:B------:R-:W-:Y:S01]  /*11130*/  IMAD.HI.U32 R5, R3, R5, R2 ;  /* 0x0000000503057227 */ /* 0x000fe200078e0002 */
[----:B------:R-:W-:Y:S02]  /*11140*/  LOP3.LUT R2, R10, R7, RZ, 0x3c, !PT ;  /* 0x000000070a027212 */ /* 0x000fe400078e3cff */
[----:B------:R-:W-:Y:S01]  /*11150*/  IABS R3, R9 ;  /* 0x0000000900037213 */ /* 0x000fe20000000000 */
[----:B------:R-:W-:Y:S01]  /*11160*/  @P0 VIADD R11, R11, 0x1 ;  /* 0x000000010b0b0836 */ /* 0x000fe20000000000 */
[----:B------:R-:W-:-:S03]  /*11170*/  ISETP.GE.AND P2, PT, R2, RZ, PT ;  /* 0x000000ff0200720c */ /* 0x000fc60003f46270 */
[----:B------:R-:W-:-:S10]  /*11180*/  IMAD.MOV R3, RZ, RZ, -R3 ;  /* 0x000000ffff037224 */ /* 0x000fd400078e0a03 */
[----:B------:R-:W-:Y:S01]  /*11190*/  @!P2 IMAD.MOV R11, RZ, RZ, -R11 ;  /* 0x000000ffff0ba224 */ /* 0x000fe200078e0a0b */
[----:B------:R-:W-:-:S04]  /*111a0*/  @!P1 LOP3.LUT R11, RZ, R7, RZ, 0x33, !PT ;  /* 0x00000007ff0b9212 */ /* 0x000fc800078e33ff */
[-C--:B------:R-:W-:Y:S01]  /*111b0*/  IABS R2, R11.reuse ;  /* 0x0000000b00027213 */ /* 0x080fe20000000000 */
[----:B------:R-:W-:-:S04]  /*111c0*/  IMAD R7, R7, R11, RZ ;  /* 0x0000000b07077224 */ /* 0x000fc800078e02ff */
[----:B------:R-:W-:-:S04]  /*111d0*/  IMAD.HI.U32 R5, R5, R2, RZ ;  /* 0x0000000205057227 */ /* 0x000fc800078e00ff */
[----:B------:R-:W-:Y:S01]  /*111e0*/  IMAD R3, R5, R3, R2 ;  /* 0x0000000305037224 */ /* 0x000fe200078e0202 */
[----:B------:R-:W-:-:S04]  /*111f0*/  LOP3.LUT R2, R11, R9, RZ, 0x3c, !PT ;  /* 0x000000090b027212 */ /* 0x000fc800078e3cff */
[----:B------:R-:W-:Y:S02]  /*11200*/  ISETP.GT.U32.AND P1, PT, R8, R3, PT ;  /* 0x000000030800720c */ /* 0x000fe40003f24070 */
[----:B------:R-:W-:-:S11]  /*11210*/  ISETP.GE.AND P2, PT, R2, RZ, PT ;  /* 0x000000ff0200720c */ /* 0x000fd60003f46270 */
[----:B------:R-:W-:Y:S02]  /*11220*/  @!P1 IMAD.IADD R3, R3, 0x1, -R8 ;  /* 0x0000000103039824 */ /* 0x000fe400078e0a08 */
[----:B------:R-:W-:Y:S01]  /*11230*/  @!P1 VIADD R5, R5, 0x1 ;  /* 0x0000000105059836 */ /* 0x000fe20000000000 */
[----:B------:R-:W-:Y:S02]  /*11240*/  ISETP.NE.AND P1, PT, R9, RZ, PT ;  /* 0x000000ff0900720c */ /* 0x000fe40003f25270 */
[----:B------:R-:W-:-:S13]  /*11250*/  ISETP.GE.U32.AND P0, PT, R3, R8, PT ;  /* 0x000000080300720c */ /* 0x000fda0003f06070 */
[----:B------:R-:W-:-:S04]  /*11260*/  @P0 VIADD R5, R5, 0x1 ;  /* 0x0000000105050836 */ /* 0x000fc80000000000 */
[----:B------:R-:W-:Y:S01]  /*11270*/  @!P2 IMAD.MOV R5, RZ, RZ, -R5 ;  /* 0x000000ffff05a224 */ /* 0x000fe200078e0a05 */
[----:B------:R-:W-:-:S05]  /*11280*/  @!P1 LOP3.LUT R5, RZ, R9, RZ, 0x33, !PT ;  /* 0x00000009ff059212 */ /* 0x000fca00078e33ff */
[----:B------:R-:W-:-:S04]  /*11290*/  IMAD.MOV R2, RZ, RZ, -R5 ;  /* 0x000000ffff027224 */ /* 0x000fc800078e0a05 */
[C---:B------:R-:W-:Y:S02]  /*112a0*/  IMAD R11, R9.reuse, R2, R11 ;  /* 0x00000002090b7224 */ /* 0x040fe400078e020b */
[----:B------:R-:W-:Y:S02]  /*112b0*/  IMAD R2, R9, 0x1000000, R5 ;  /* 0x0100000009027824 */ /* 0x000fe400078e0205 */
[----:B------:R-:W-:Y:S02]  /*112c0*/  IMAD.IADD R5, R10, 0x1, -R7 ;  /* 0x000000010a057824 */ /* 0x000fe400078e0a07 */
[----:B------:R-:W-:Y:S02]  /*112d0*/  IMAD R3, R11, 0x10000, R2 ;  /* 0x000100000b037824 */ /* 0x000fe400078e0202 */
[----:B------:R-:W-:Y:S01]  /*112e0*/  VIADD R2, R4, UR4 ;  /* 0x0000000404027c36 */ /* 0x000fe20008000000 */
[----:B------:R1:W-:Y:S04]  /*112f0*/  STL [R1+0x4], R5 ;  /* 0x0000040501007387 */ /* 0x0003e80000100800 */
[----:B------:R1:W-:Y:S04]  /*11300*/  STL [R1+0xc], R2 ;  /* 0x00000c0201007387 */ /* 0x0003e80000100800 */
[----:B------:R1:W-:Y:S01]  /*11310*/  STL [R1+0x8], R3 ;  /* 0x0000080301007387 */ /* 0x0003e20000100800 */
[----:B------:R-:W-:Y:S05]  /*11320*/  BRA `(.L_x_237) ;  /* 0x0000000000107947 */ /* 0x000fea0003800000 */
.L_x_234:
[----:B------:R-:W-:Y:S01]  /*11330*/  IMAD.U32 R2, RZ, RZ, UR6 ;  /* 0x00000006ff027e24 */ /* 0x000fe2000f8e00ff */
[----:B------:R0:W-:Y:S04]  /*11340*/  STL [R1+0x4], RZ ;  /* 0x000004ff01007387 */ /* 0x0001e80000100800 */
[----:B------:R0:W-:Y:S04]  /*11350*/  STL [R1+0x8], RZ ;  /* 0x000008ff01007387 */ /* 0x0001e80000100800 */
[----:B------:R0:W-:Y:S02]  /*11360*/  STL [R1], R2 ;  /* 0x0000000201007387 */ /* 0x0001e40000100800 */
.L_x_237:
[----:B------:R-:W2:Y:S04]  /*11370*/  LDL R8, [R1] ;  /* 0x0000000001087983 */ /* 0x000ea80000100800 */
[----:B------:R-:W2:Y:S04]  /*11380*/  LDL R9, [R1+0x4] ;  /* 0x0000040001097983 */ /* 0x000ea80000100800 */
[----:B------:R-:W2:Y:S04]  /*11390*/  LDL R10, [R1+0x8] ;  /* 0x00000800010a7983 */ /* 0x000ea80000100800 */
[----:B------:R-:W2:Y:S01]  /*113a0*/  LDL R11, [R1+0xc] ;  /* 0x00000c00010b7983 */ /* 0x000ea20000100800 */
[----:B------:R-:W-:-:S13]  /*113b0*/  ISETP.NE.AND P0, PT, R0, RZ, PT ;  /* 0x000000ff0000720c */ /* 0x000fda0003f05270 */
[----:B-1----:R-:W1:Y:S01]  /*113c0*/  @!P0 S2R R3, SR_CgaCtaId ;  /* 0x0000000000038919 */ /* 0x002e620000008800 */
[----:B------:R-:W-:-:S04]  /*113d0*/  @!P0 MOV R0, 0x400 ;  /* 0x0000040000008802 */ /* 0x000fc80000000f00 */
[----:B-1----:R-:W-:-:S05]  /*113e0*/  @!P0 LEA R0, R3, R0, 0x18 ;  /* 0x0000000003008211 */ /* 0x002fca00078ec0ff */
[----:B--2---:R1:W-:Y:S01]  /*113f0*/  @!P0 STS.128 [R0+0x388d0], R8 ;  /* 0x0388d00800008388 */ /* 0x0043e20000000c00 */
[----:B------:R-:W-:Y:S06]  /*11400*/  BAR.ARV 0x5, 0x180 ;  /* 0x0146000000007b1d */ /* 0x000fec0000002000 */
.L_x_232:
[----:B01----:R-:W3:Y:S01]  /*11410*/  LDL R0, [R1+0xc] ;  /* 0x00000c0001007983 */ /* 0x003ee20000100800 */
[----:B------:R-:W-:Y:S01]  /*11420*/  ULDC UR4, c[0x0][0xc3c] ;  /* 0x00030f0000047ab9 */ /* 0x000fe20000000800 */
[----:B------:R-:W-:Y:S02]  /*11430*/  IMAD.MOV.U32 R19, RZ, RZ, RZ ;  /* 0x000000ffff137224 */ /* 0x000fe400078e00ff */
[----:B------:R0:W-:Y:S01]  /*11440*/  STL [R1+0x48], RZ ;  /* 0x000048ff01007387 */ /* 0x0001e20000100800 */
[----:B---3--:R-:W-:Y:S01]  /*11450*/  ISETP.GE.AND P0, PT, R0, UR4, PT ;  /* 0x0000000400007c0c */ /* 0x008fe2000bf06270 */
[----:B------:R-:W-:-:S05]  /*11460*/  IMAD.MOV.U32 R0, RZ, RZ, 0x1 ;  /* 0x00000001ff007424 */ /* 0x000fca00078e00ff */
[----:B------:R0:W-:Y:S07]  /*11470*/  STL [R1+0x14], R0 ;  /* 0x0000140001007387 */ /* 0x0001ee0000100800 */
[----:B------:R-:W-:Y:S05]  /*11480*/  @P0 BRA `(.L_x_238) ;  /* 0x0000006400100947 */ /* 0x000fea0003800000 */
[----:B------:R-:W1:Y:S01]  /*11490*/  S2UR UR5, SR_CgaCtaId ;  /* 0x00000000000579c3 */ /* 0x000e620000008800 */
[C---:B0-----:R-:W-:Y:S01]  /*114a0*/  IMAD.SHL.U32 R0, R6.reuse, 0x8, RZ ;  /* 0x0000000806007824 */ /* 0x041fe200078e00ff */
[----:B------:R-:W-:Y:S01]  /*114b0*/  LOP3.LUT R4, R6, 0x7f, RZ, 0xc0, !PT ;  /* 0x0000007f06047812 */ /* 0x000fe200078ec0ff */
[----:B------:R-:W-:Y:S01]  /*114c0*/  UMOV UR4, 0x400 ;  /* 0x0000040000047882 */ /* 0x000fe20000000000 */
[----:B------:R-:W-:Y:S01]  /*114d0*/  BSSY B8, `(.L_x_238) ;  /* 0x000063f000087945 */ /* 0x000fe20003800000 */
[----:B------:R-:W-:Y:S01]  /*114e0*/  IMAD.MOV.U32 R19, RZ, RZ, RZ ;  /* 0x000000ffff137224 */ /* 0x000fe200078e00ff */
[----:B------:R-:W-:Y:S01]  /*114f0*/  LOP3.LUT R3, R0, 0x1f8, RZ, 0xc0, !PT ;  /* 0x000001f800037812 */ /* 0x000fe200078ec0ff */
[----:B------:R-:W-:Y:S01]  /*11500*/  IMAD.SHL.U32 R2, R4, 0x8, RZ ;  /* 0x0000000804027824 */ /* 0x000fe200078e00ff */
[----:B------:R-:W-:Y:S01]  /*11510*/  LOP3.LUT R0, R0, 0x38, RZ, 0xc0, !PT ;  /* 0x0000003800007812 */ /* 0x000fe200078ec0ff */
[----:B------:R-:W-:Y:S01]  /*11520*/  ULDC UR38, c[0x0][0xc] ;  /* 0x0000030000267ab9 */ /* 0x000fe20000000800 */
[----:B------:R-:W-:Y:S01]  /*11530*/  LOP3.LUT R3, R3, 0x38, R6, 0x78, !PT ;  /* 0x0000003803037812 */ /* 0x000fe200078e7806 */
[----:B------:R-:W-:Y:S01]  /*11540*/  IMAD.SHL.U32 R6, R6, 0x10, RZ ;  /* 0x0000001006067824 */ /* 0x000fe200078e00ff */
[----:B------:R-:W-:-:S02]  /*11550*/  ULDC.64 UR36, c[0x0][0x198] ;  /* 0x0000660000247ab9 */ /* 0x000fc40000000a00 */
[----:B------:R-:W-:Y:S02]  /*11560*/  LOP3.LUT R3, R3, 0x200, R2, 0xf8, !PT ;  /* 0x0000020003037812 */ /* 0x000fe400078ef802 */
[----:B------:R-:W-:-:S04]  /*11570*/  SHF.R.U32.HI R2, RZ, 0x3, R4 ;  /* 0x00000003ff027819 */ /* 0x000fc80000011604 */
[----:B------:R-:W-:Y:S01]  /*11580*/  LOP3.LUT R4, R2, 0x70, R6, 0xf8, !PT ;  /* 0x0000007002047812 */ /* 0x000fe200078ef806 */
[----:B------:R-:W-:Y:S01]  /*11590*/  IMAD.MOV.U32 R2, RZ, RZ, 0x1 ;  /* 0x00000001ff027424 */ /* 0x000fe200078e00ff */
[----:B-1----:R-:W-:-:S06]  /*115a0*/  ULEA UR4, UR5, UR4, 0x18 ;  /* 0x0000000405047291 */ /* 0x002fcc000f8ec03f */
[----:B------:R-:W-:-:S04]  /*115b0*/  IMAD.U32 R18, RZ, RZ, UR4 ;  /* 0x00000004ff127e24 */ /* 0x000fc8000f8e00ff */
[----:B------:R-:W-:-:S05]  /*115c0*/  IMAD R3, R3, 0x2, R18 ;  /* 0x0000000203037824 */ /* 0x000fca00078e0212 */
[----:B------:R0:W-:Y:S04]  /*115d0*/  STL [R1+0x24], R3 ;  /* 0x0000240301007387 */ /* 0x0001e80000100800 */
[----:B------:R1:W-:Y:S04]  /*115e0*/  STL [R1+0x14], R2 ;  /* 0x0000140201007387 */ /* 0x0003e80000100800 */
[----:B------:R3:W-:Y:S01]  /*115f0*/  STL [R1+0x48], RZ ;  /* 0x000048ff01007387 */ /* 0x0007e20000100800 */
[C---:B0-----:R-:W-:Y:S02]  /*11600*/  LOP3.LUT R3, R0.reuse, 0x40, RZ, 0xfc, !PT ;  /* 0x0000004000037812 */ /* 0x041fe400078efcff */
[----:B-1----:R-:W-:-:S02]  /*11610*/  LOP3.LUT R2, R0, 0x80, RZ, 0xfc, !PT ;  /* 0x0000008000027812 */ /* 0x002fc400078efcff */
[----:B---3--:R-:W-:-:S07]  /*11620*/  LOP3.LUT R0, R0, 0xc0, RZ, 0xfc, !PT ;  /* 0x000000c000007812 */ /* 0x008fce00078efcff */
.L_x_351:
[----:B------:R-:W3:Y:S01]  /*11630*/  LDL R0, [R1+0xc] ;  /* 0x00000c0001007983 */ /* 0x000ee20000100800 */
[----:B------:R-:W3:Y:S01]  /*11640*/  LDC.64 R2, c[0x0][0xc88] ;  /* 0x00032200ff027b82 */ /* 0x000ee20000000a00 */
[----:B------:R-:W-:Y:S01]  /*11650*/  ULDC.64 UR4, c[0x0][0x208] ;  /* 0x0000820000047ab9 */ /* 0x000fe20000000a00 */
[----:B---3--:R-:W-:-:S05]  /*11660*/  IMAD.WIDE R2, R0, 0x4, R2 ;  /* 0x0000000400027825 */ /* 0x008fca00078e0202 */
[----:B--2---:R-:W2:Y:S01]  /*11670*/  LDG.E R10, desc[UR4][R2.64] ;  /* 0x00000004020a7981 */ /* 0x004ea2000c1e1900 */
[----:B------:R-:W-:Y:S05]  /*11680*/  YIELD ;  /* 0x0000000000007946 */ /* 0x000fea0003800000 */
[----:B------:R-:W-:Y:S01]  /*11690*/  ULDC.64 UR4, c[0x0][0xa28] ;  /* 0x00028a0000047ab9 */ /* 0x000fe20000000a00 */
[----:B------:R-:W-:Y:S01]  /*116a0*/  IMAD.MOV.U32 R0, RZ, RZ, RZ ;  /* 0x000000ffff007224 */ /* 0x000fe200078e00ff */
[----:B------:R-:W-:Y:S01]  /*116b0*/  ISETP.NE.U32.AND P0, PT, RZ, UR4, PT ;  /* 0x00000004ff007c0c */ /* 0x000fe2000bf05070 */
[----:B------:R-:W-:Y:S01]  /*116c0*/  ULDC.64 UR10, c[0x0][0x208] ;  /* 0x00008200000a7ab9 */ /* 0x000fe20000000a00 */
[----:B-1----:R-:W-:Y:S01]  /*116d0*/  IMAD.MOV.U32 R6, RZ, RZ, RZ ;  /* 0x000000ffff067224 */ /* 0x002fe200078e00ff */
[----:B------:R-:W-:Y:S01]  /*116e0*/  ULDC.64 UR6, c[0x0][0xa18] ;  /* 0x0002860000067ab9 */ /* 0x000fe20000000a00 */
[----:B------:R-:W-:Y:S01]  /*116f0*/  ISETP.NE.AND.EX P0, PT, RZ, UR5, PT, P0 ;  /* 0x00000005ff007c0c */ /* 0x000fe2000bf05300 */
[----:B------:R-:W-:Y:S01]  /*11700*/  ULDC.64 UR8, c[0x0][0xa08] ;  /* 0x0002820000087ab9 */ /* 0x000fe20000000a00 */
[----:B--2---:R-:W-:Y:S01]  /*11710*/  SHF.R.S32.HI R4, RZ, 0x1f, R10 ;  /* 0x0000001fff047819 */ /* 0x004fe2000001140a */
[----:B------:R-:W-:-:S10]  /*11720*/  IMAD.SHL.U32 R17, R10, 0x4, RZ ;  /* 0x000000040a117824 */ /* 0x000fd400078e00ff */
[C---:B------:R-:W-:Y:S01]  /*11730*/  @P0 LEA R2, P1, R10.reuse, UR4, 0x2 ;  /* 0x000000040a020c11 */ /* 0x040fe2000f8210ff */
[----:B------:R-:W-:Y:S03]  /*11740*/  STL [R1+0x2c], R10 ;  /* 0x00002c0a01007387 */ /* 0x000fe60000100800 */
[C-C-:B------:R-:W-:Y:S01]  /*11750*/  @P0 LEA.HI.X R3, R10.reuse, UR5, R4.reuse, 0x2, P1 ;  /* 0x000000050a030c11 */ /* 0x140fe200088f1404 */
[----:B------:R-:W-:Y:S01]  /*11760*/  ULDC.64 UR4, c[0x0][0xa00] ;  /* 0x0002800000047ab9 */ /* 0x000fe20000000a00 */
[----:B------:R-:W-:Y:S01]  /*11770*/  SHF.L.U64.HI R9, R10, 0x2, R4 ;  /* 0x000000020a097819 */ /* 0x000fe20000010204 */
[----:B0-----:R0:W-:Y:S01]  /*11780*/  STL [R1+0x3c], R4 ;  /* 0x00003c0401007387 */ /* 0x0011e20000100800 */
[----:B------:R-:W-:-:S03]  /*11790*/  ISETP.NE.U32.AND P1, PT, RZ, UR4, PT ;  /* 0x00000004ff007c0c */ /* 0x000fc6000bf25070 */
[----:B------:R1:W5:Y:S01]  /*117a0*/  @P0 LDG.E R0, desc[UR10][R2.64] ;  /* 0x0000000a02000981 */ /* 0x000362000c1e1900 */
[----:B------:R-:W-:Y:S01]  /*117b0*/  ISETP.NE.AND.EX P1, PT, RZ, UR5, PT, P1 ;  /* 0x00000005ff007c0c */ /* 0x000fe2000bf25310 */
[----:B------:R-:W-:Y:S01]  /*117c0*/  IMAD.MOV.U32 R8, RZ, RZ, RZ ;  /* 0x000000ffff087224 */ /* 0x000fe200078e00ff */
[----:B------:R-:W-:Y:S01]  /*117d0*/  ISETP.NE.U32.AND P2, PT, RZ, UR6, PT ;  /* 0x00000006ff007c0c */ /* 0x000fe2000bf45070 */
[----:B------:R-:W-:Y:S01]  /*117e0*/  STL [R1+0x1c], R9 ;  /* 0x00001c0901007387 */ /* 0x000fe20000100800 */
[----:B------:R-:W-:Y:S02]  /*117f0*/  ISETP.NE.U32.AND P0, PT, RZ, UR8, PT ;  /* 0x00000008ff007c0c */ /* 0x000fe4000bf05070 */
[C---:B0-----:R-:W-:Y:S02]  /*11800*/  IADD3 R4, P4, R17.reuse, UR8, RZ ;  /* 0x0000000811047c10 */ /* 0x041fe4000ff9e0ff */
[----:B-1----:R-:W-:Y:S02]  /*11810*/  IADD3 R2, P3, R17, UR4, RZ ;  /* 0x0000000411027c10 */ /* 0x002fe4000ff7e0ff */
[----:B------:R-:W-:-:S02]  /*11820*/  ISETP.NE.AND.EX P2, PT, RZ, UR7, PT, P2 ;  /* 0x00000007ff007c0c */ /* 0x000fc4000bf45320 */
[C---:B------:R-:W-:Y:S02]  /*11830*/  IADD3.X R3, R9.reuse, UR5, RZ, P3, !PT ;  /* 0x0000000509037c10 */ /* 0x040fe40009ffe4ff */
[----:B------:R-:W-:Y:S02]  /*11840*/  ISETP.NE.AND.EX P0, PT, RZ, UR9, PT, P0 ;  /* 0x00000009ff007c0c */ /* 0x000fe4000bf05300 */
[----:B------:R-:W-:Y:S01]  /*11850*/  IADD3.X R5, R9, UR9, RZ, P4, !PT ;  /* 0x0000000909057c10 */ /* 0x000fe2000a7fe4ff */
[----:B------:R-:W2:Y:S01]  /*11860*/  @P1 LDG.E R6, desc[UR10][R2.64] ;  /* 0x0000000a02061981 */ /* 0x000ea2000c1e1900 */
[----:B------:R-:W-:Y:S02]  /*11870*/  ULDC UR4, c[0x0][0x288] ;  /* 0x0000a20000047ab9 */ /* 0x000fe40000000800 */
[----:B------:R-:W-:Y:S01]  /*11880*/  IMAD.U32 R11, RZ, RZ, UR4 ;  /* 0x00000004ff0b7e24 */ /* 0x000fe2000f8e00ff */
[----:B------:R-:W-:-:S06]  /*11890*/  ULDC.64 UR4, c[0x0][0x418] ;  /* 0x0001060000047ab9 */ /* 0x000fcc0000000a00 */
[----:B------:R-:W5:Y:S04]  /*118a0*/  @P0 LDG.E R8, desc[UR10][R4.64] ;  /* 0x0000000a04080981 */ /* 0x000f68000c1e1900 */
[----:B--2---:R0:W-:Y:S02]  /*118b0*/  STL [R1+0x30], R6 ;  /* 0x0000300601007387 */ /* 0x0041e40000100800 */
[----:B0-----:R-:W-:-:S04]  /*118c0*/  @P2 IADD3 R6, P3, R17, UR6, RZ ;  /* 0x0000000611062c10 */ /* 0x001fc8000ff7e0ff */
[----:B------:R-:W-:-:S05]  /*118d0*/  @P2 IADD3.X R7, R9, UR7, RZ, P3, !PT ;  /* 0x0000000709072c10 */ /* 0x000fca0009ffe4ff */
[----:B------:R0:W2:Y:S01]  /*118e0*/  @P2 LDG.E R11, desc[UR10][R6.64] ;  /* 0x0000000a060b2981 */ /* 0x0000a2000c1e1900 */
[----:B------:R-:W-:-:S03]  /*118f0*/  UISETP.NE.U32.AND UP0, UPT, UR4, URZ, UPT ;  /* 0x0000003f0400728c */ /* 0x000fc6000bf05070 */
[----:B------:R-:W-:Y:S01]  /*11900*/  ULDC UR4, c[0x0][0x424] ;  /* 0x0001090000047ab9 */ /* 0x000fe20000000800 */
[----:B------:R-:W-:-:S03]  /*11910*/  UISETP.NE.AND.EX UP0, UPT, UR5, URZ, UPT, UP0 ;  /* 0x0000003f0500728c */ /* 0x000fc6000bf05300 */
[----:B------:R-:W-:Y:S01]  /*11920*/  ULDC UR5, c[0x0][0x2f0] ;  /* 0x0000bc0000057ab9 */ /* 0x000fe20000000800 */
[----:B------:R-:W-:-:S04]  /*11930*/  USEL UR4, UR4, 0x1, UP0 ;  /* 0x0000000104047887 */ /* 0x000fc80008000000 */
[----:B------:R-:W-:-:S06]  /*11940*/  UIMAD UR4, UR4, UR5, URZ ;  /* 0x00000005040472a4 */ /* 0x000fcc000f8e023f */
[----:B0-----:R-:W-:Y:S01]  /*11950*/  IMAD.U32 R6, RZ, RZ, UR4 ;  /* 0x00000004ff067e24 */ /* 0x001fe2000f8e00ff */
[----:B--2---:R0:W-:Y:S01]  /*11960*/  STL [R1+0x40], R11 ;  /* 0x0000400b01007387 */ /* 0x0041e20000100800 */
[----:B------:R-:W-:Y:S05]  /*11970*/  @P2 BRA `(.L_x_239) ;  /* 0x0000000000182947 */ /* 0x000fea0003800000 */
[----:B------:R-:W-:Y:S05]  /*11980*/  @!P1 BRA `(.L_x_239) ;  /* 0x0000000000149947 */ /* 0x000fea0003800000 */
[----:B------:R-:W-:Y:S02]  /*11990*/  ULDC.64 UR4, c[0x0][0x208] ;  /* 0x0000820000047ab9 */ /* 0x000fe40000000a00 */
[----:B------:R-:W2:Y:S04]  /*119a0*/  LDG.E R7, desc[UR4][R2.64] ;  /* 0x0000000402077981 */ /* 0x000ea8000c1e1900 */
[----:B------:R-:W2:Y:S02]  /*119b0*/  LDG.E R2, desc[UR4][R2.64+0x4] ;  /* 0x0000040402027981 */ /* 0x000ea4000c1e1900 */
[----:B--2---:R-:W-:-:S05]  /*119c0*/  IMAD.IADD R2, R2, 0x1, -R7 ;  /* 0x0000000102027824 */ /* 0x004fca00078e0a07 */
[----:B------:R1:W-:Y:S02]  /*119d0*/  STL [R1+0x40], R2 ;  /* 0x0000400201007387 */ /* 0x0003e40000100800 */
.L_x_239:
[----:B------:R-:W1:Y:S01]  /*119e0*/  LDL.LU R7, [R1+0x8] ;  /* 0x0000080001077983 */ /* 0x000e620000300800 */
[----:B------:R-:W-:Y:S02]  /*119f0*/  ULDC.64 UR4, c[0x0][0xa20] ;  /* 0x0002880000047ab9 */ /* 0x000fe40000000a00 */
[----:B------:R-:W-:-:S04]  /*11a00*/  ISETP.NE.U32.AND P1, PT, RZ, UR4, PT ;  /* 0x00000004ff007c0c */ /* 0x000fc8000bf25070 */
[----:B------:R-:W-:Y:S02]  /*11a10*/  ISETP.NE.AND.EX P1, PT, RZ, UR5, PT, P1 ;  /* 0x00000005ff007c0c */ /* 0x000fe4000bf25310 */
[C---:B-1----:R-:W-:Y:S02]  /*11a20*/  LOP3.LUT R2, R7.reuse, 0xff000000, RZ, 0xc0, !PT ;  /* 0xff00000007027812 */ /* 0x042fe400078ec0ff */
[C---:B------:R-:W-:Y:S02]  /*11a30*/  LOP3.LUT R3, R7.reuse, 0xff0000, RZ, 0xc0, !PT ;  /* 0x00ff000007037812 */ /* 0x040fe400078ec0ff */
[----:B------:R-:W-:Y:S02]  /*11a40*/  SHF.R.U32.HI R2, RZ, 0x8, R2 ;  /* 0x00000008ff027819 */ /* 0x000fe40000011602 */
[----:B------:R-:W-:Y:S01]  /*11a50*/  LOP3.LUT R16, R7, 0xffff, RZ, 0xc0, !PT ;  /* 0x0000ffff07107812 */ /* 0x000fe200078ec0ff */
[----:B-----5:R-:W-:Y:S01]  /*11a60*/  IMAD.IADD R7, R8, 0x1, R0 ;  /* 0x0000000108077824 */ /* 0x020fe200078e0200 */
[----:B------:R-:W-:Y:S01]  /*11a70*/  LEA.HI R2, R3, R2, RZ, 0x10 ;  /* 0x0000000203027211 */ /* 0x000fe200078f80ff */
[----:B------:R-:W-:-:S05]  /*11a80*/  IMAD.MOV.U32 R3, RZ, RZ, R10 ;  /* 0x000000ffff037224 */ /* 0x000fca00078e000a */
[----:B------:R1:W-:Y:S04]  /*11a90*/  STL [R1+0x10], R3 ;  /* 0x0000100301007387 */ /* 0x0003e80000100800 */
[----:B------:R1:W-:Y:S01]  /*11aa0*/  STL [R1+0x18], R7 ;  /* 0x0000180701007387 */ /* 0x0003e20000100800 */
[----:B------:R-:W-:Y:S05]  /*11ab0*/  @!P1 BRA `(.L_x_240) ;  /* 0x0000000000149947 */ /* 0x000fea0003800000 */
[----:B------:R-:W-:Y:S01]  /*11ac0*/  IADD3 R6, P0, R17, UR4, RZ ;  /* 0x0000000411067c10 */ /* 0x000fe2000ff1e0ff */
[----:B------:R-:W-:-:S03]  /*11ad0*/  ULDC.64 UR6, c[0x0][0x208] ;  /* 0x0000820000067ab9 */ /* 0x000fc60000000a00 */
[----:B-1----:R-:W-:-:S05]  /*11ae0*/  IADD3.X R7, R9, UR5, RZ, P0, !PT ;  /* 0x0000000509077c10 */ /* 0x002fca00087fe4ff */
[----:B------:R2:W5:Y:S01]  /*11af0*/  LDG.E R6, desc[UR6][R6.64] ;  /* 0x0000000606067981 */ /* 0x000562000c1e1900 */
[----:B------:R-:W-:Y:S05]  /*11b00*/  BRA `(.L_x_241) ;  /* 0x0000000000147947 */ /* 0x000fea0003800000 */
.L_x_240:
[----:B------:R-:W-:Y:S05]  /*11b10*/  @!P0 BRA `(.L_x_241) ;  /* 0x0000000000108947 */ /* 0x000fea0003800000 */
[----:B------:R-:W-:Y:S02]  /*11b20*/  ULDC.64 UR4, c[0x0][0x208] ;  /* 0x0000820000047ab9 */ /* 0x000fe40000000a00 */
[----:B------:R-:W2:Y:S04]  /*11b30*/  LDG.E R6, desc[UR4][R4.64] ;  /* 0x0000000404067981 */ /* 0x000ea8000c1e1900 */
[----:B------:R-:W2:Y:S02]  /*11b40*/  LDG.E R4, desc[UR4][R4.64+0x4] ;  /* 0x0000040404047981 */ /* 0x000ea4000c1e1900 */
[----:B--2---:R-:W-:-:S07]  /*11b50*/  IMAD.IADD R6, R4, 0x1, -R6 ;  /* 0x0000000104067824 */ /* 0x004fce00078e0a06 */
.L_x_241:
[----:B-----5:R-:W-:Y:S01]  /*11b60*/  IMAD.IADD R6, R6, 0x1, -R0 ;  /* 0x0000000106067824 */ /* 0x020fe200078e0a00 */
[----:B------:R-:W-:Y:S01]  /*11b70*/  LOP3.LUT R9, R2, 0xff, RZ, 0xc0, !PT ;  /* 0x000000ff02097812 */ /* 0x000fe200078ec0ff */
[----:B------:R-:W-:Y:S01]  /*11b80*/  IMAD.MOV.U32 R4, RZ, RZ, RZ ;  /* 0x000000ffff047224 */ /* 0x000fe200078e00ff */
[----:B------:R-:W-:Y:S01]  /*11b90*/  BSSY B0, `(.L_x_242) ;  /* 0x000002a000007945 */ /* 0x000fe20003800000 */
[C---:B------:R-:W-:Y:S01]  /*11ba0*/  VIADD R0, R6.reuse, 0x4f ;  /* 0x0000004f06007836 */ /* 0x040fe20000000000 */
[----:B------:R-:W-:Y:S01]  /*11bb0*/  ISETP.GE.AND P0, PT, R6, 0x1, PT ;  /* 0x000000010600780c */ /* 0x000fe20003f06270 */
[----:B------:R-:W-:Y:S01]  /*11bc0*/  IMAD.MOV.U32 R10, RZ, RZ, R4 ;  /* 0x000000ffff0a7224 */ /* 0x000fe200078e0004 */
[----:B------:R3:W-:Y:S01]  /*11bd0*/  STL [R1+0x34], R4 ;  /* 0x0000340401007387 */ /* 0x0007e20000100800 */
[----:B------:R-:W-:-:S05]  /*11be0*/  IMAD.HI R0, R0, 0x66666667, RZ ;  /* 0x6666666700007827 */ /* 0x000fca00078e02ff */
[----:B-1----:R-:W-:-:S04]  /*11bf0*/  SHF.R.U32.HI R3, RZ, 0x1f, R0 ;  /* 0x0000001fff037819 */ /* 0x002fc80000011600 */
[----:B------:R-:W-:-:S05]  /*11c00*/  LEA.HI.SX32 R8, R0, R3, 0x1b ;  /* 0x0000000300087211 */ /* 0x000fca00078fdaff */
[----:B------:R3:W-:Y:S04]  /*11c10*/  STL [R1+0x44], R8 ;  /* 0x0000440801007387 */ /* 0x0007e80000100800 */
[----:B------:R3:W-:Y:S01]  /*11c20*/  STL [R1+0x58], R9 ;  /* 0x0000580901007387 */ /* 0x0007e20000100800 */
[----:B------:R-:W-:Y:S05]  /*11c30*/  @!P0 BRA `(.L_x_243) ;  /* 0x00000000007c8947 */ /* 0x000fea0003800000 */
[----:B------:R-:W-:-:S04]  /*11c40*/  SHF.R.U32.HI R0, RZ, 0x10, R2 ;  /* 0x00000010ff007819 */ /* 0x000fc80000011602 */
[----:B------:R-:W-:-:S13]  /*11c50*/  ISETP.NE.AND P0, PT, R0, RZ, PT ;  /* 0x000000ff0000720c */ /* 0x000fda0003f05270 */
[----:B------:R-:W3:Y:S02]  /*11c60*/  @!P0 LDC R0, c[0x0][0x9f0] ;  /* 0x00027c00ff008b82 */ /* 0x000ee40000000800 */
[----:B---3--:R-:W-:-:S04]  /*11c70*/  IABS R4, R0 ;  /* 0x0000000000047213 */ /* 0x008fc80000000000 */
[----:B------:R-:W1:Y:S08]  /*11c80*/  I2F.RP R2, R4 ;  /* 0x0000000400027306 */ /* 0x000e700000209400 */
[----:B-1----:R-:W1:Y:S02]  /*11c90*/  MUFU.RCP R2, R2 ;  /* 0x0000000200027308 */ /* 0x002e640000001000 */
[----:B-1----:R-:W-:-:S06]  /*11ca0*/  VIADD R2, R2, 0xffffffe ;  /* 0x0ffffffe02027836 */ /* 0x002fcc0000000000 */
[----:B------:R-:W1:Y:S02]  /*11cb0*/  F2I.FTZ.U32.TRUNC.NTZ R3, R2 ;  /* 0x0000000200037305 */ /* 0x000e64000021f000 */
[----:B-1----:R-:W-:-:S04]  /*11cc0*/  IMAD.MOV R2, RZ, RZ, -R3 ;  /* 0x000000ffff027224 */ /* 0x002fc800078e0a03 */
[----:B------:R-:W-:Y:S02]  /*11cd0*/  IMAD R5, R2, R4, RZ ;  /* 0x0000000402057224 */ /* 0x000fe400078e02ff */
[----:B------:R-:W-:-:S04]  /*11ce0*/  IMAD.MOV.U32 R2, RZ, RZ, RZ ;  /* 0x000000ffff027224 */ /* 0x000fc800078e00ff */
[----:B--2---:R-:W-:Y:S01]  /*11cf0*/  IMAD.HI.U32 R7, R3, R5, R2 ;  /* 0x0000000503077227 */ /* 0x004fe200078e0002 */
[----:B------:R-:W-:Y:S02]  /*11d00*/  IABS R2, R0 ;  /* 0x0000000000027213 */ /* 0x000fe40000000000 */
[----:B------:R-:W-:-:S03]  /*11d10*/  IADD3 R5, R0, -0x1, R8 ;  /* 0xffffffff00057810 */ /* 0x000fc60007ffe008 */
[----:B------:R-:W-:Y:S01]  /*11d20*/  IMAD.MOV R2, RZ, RZ, -R2 ;  /* 0x000000ffff027224 */ /* 0x000fe200078e0a02 */
[----:B------:R-:W-:Y:S02]  /*11d30*/  IABS R3, R5 ;  /* 0x0000000500037213 */ /* 0x000fe40000000000 */
[----:B------:R-:W-:Y:S01]  /*11d40*/  LOP3.LUT R5, R5, R0, RZ, 0x3c, !PT ;  /* 0x0000000005057212 */ /* 0x000fe200078e3cff */
[----:B------:R-:W-:Y:S02]  /*11d50*/  IMAD.MOV.U32 R6, RZ, RZ, R2 ;  /* 0x000000ffff067224 */ /* 0x000fe400078e0002 */
[----:B------:R-:W-:Y:S01]  /*11d60*/  IMAD.HI.U32 R2, R7, R3, RZ ;  /* 0x0000000307027227 */ /* 0x000fe200078e00ff */
[----:B------:R-:W-:-:S03]  /*11d70*/  ISETP.GE.AND P2, PT, R5, RZ, PT ;  /* 0x000000ff0500720c */ /* 0x000fc60003f46270 */
[----:B------:R-:W-:-:S05]  /*11d80*/  IMAD R3, R2, R6, R3 ;  /* 0x0000000602037224 */ /* 0x000fca00078e0203 */
[----:B------:R-:W-:-:S13]  /*11d90*/  ISETP.GT.U32.AND P1, PT, R4, R3, PT ;  /* 0x000000030400720c */ /* 0x000fda0003f24070 */
[----:B------:R-:W-:Y:S02]  /*11da0*/  @!P1 IMAD.IADD R3, R3, 0x1, -R4 ;  /* 0x0000000103039824 */ /* 0x000fe400078e0a04 */
[----:B------:R-:W-:Y:S01]  /*11db0*/  @!P1 VIADD R2, R2, 0x1 ;  /* 0x0000000102029836 */ /* 0x000fe20000000000 */
[----:B------:R-:W-:Y:S02]  /*11dc0*/  ISETP.NE.AND P1, PT, R0, RZ, PT ;  /* 0x000000ff0000720c */ /* 0x000fe40003f25270 */
[----:B------:R-:W-:-:S13]  /*11dd0*/  ISETP.GE.U32.AND P0, PT, R3, R4, PT ;  /* 0x000000040300720c */ /* 0x000fda0003f06070 */
[----:B------:R-:W-:-:S04]  /*11de0*/  @P0 VIADD R2, R2, 0x1 ;  /* 0x0000000102020836 */ /* 0x000fc80000000000 */
[----:B------:R-:W-:Y:S01]  /*11df0*/  @!P2 IMAD.MOV R2, RZ, RZ, -R2 ;  /* 0x000000ffff02a224 */ /* 0x000fe200078e0a02 */
[----:B------:R-:W-:-:S05]  /*11e00*/  @!P1 LOP3.LUT R2, RZ, R0, RZ, 0x33, !PT ;  /* 0x00000000ff029212 */ /* 0x000fca00078e33ff */
[----:B------:R-:W-:-:S05]  /*11e10*/  IMAD.MOV.U32 R10, RZ, RZ, R2 ;  /* 0x000000ffff0a7224 */ /* 0x000fca00078e0002 */
[----:B------:R1:W-:Y:S02]  /*11e20*/  STL [R1+0x34], R10 ;  /* 0x0000340a01007387 */ /* 0x0003e40000100800 */
.L_x_243:
[----:B------:R-:W-:Y:S05]  /*11e30*/  BSYNC B0 ;  /* 0x0000000000007941 */ /* 0x000fea0003800000 */
.L_x_242:
[----:B------:R-:W-:Y:S01]  /*11e40*/  IMAD.MOV.U32 R0, RZ, RZ, R10 ;  /* 0x000000ffff007224 */ /* 0x000fe200078e000a */
[----:B------:R-:W-:Y:S03]  /*11e50*/  BSSY B7, `(.L_x_244) ;  /* 0x00004ca000077945 */ /* 0x000fe60003800000 */
[----:B------:R-:W-:-:S05]  /*11e60*/  IMAD R2, R9, R0, RZ ;  /* 0x0000000009027224 */ /* 0x000fca00078e02ff */
[----:B------:R-:W-:Y:S01]  /*11e70*/  VIADDMNMX R0, R2, R0, R8, PT ;  /* 0x0000000002007246 */ /* 0x000fe20003800108 */
[----:B------:R4:W-:Y:S03]  /*11e80*/  STL [R1+0x28], R2 ;  /* 0x0000280201007387 */ /* 0x0009e60000100800 */
[----:B------:R-:W-:Y:S01]  /*11e90*/  ISETP.GT.AND P0, PT, R0, R2, PT ;  /* 0x000000020000720c */ /* 0x000fe20003f04270 */
[----:B------:R4:W-:-:S12]  /*11ea0*/  STL [R1+0x38], R0 ;  /* 0x0000380001007387 */ /* 0x0009d80000100800 */
[----:B----4-:R-:W-:Y:S05]  /*11eb0*/  @P0 BRA `(.L_x_245) ;  /* 0x00000000004c0947 */ /* 0x010fea0003800000 */
[----:B------:R-:W4:Y:S02]  /*11ec0*/  S2R R0, SR_TID.X ;  /* 0x0000000000007919 */ /* 0x000f240000002100 */
[----:B----4-:R-:W-:-:S04]  /*11ed0*/  LOP3.LUT R0, R0, 0x7f, RZ, 0xc0, !PT ;  /* 0x0000007f00007812 */ /* 0x010fc800078ec0ff */
[----:B------:R-:W-:-:S13]  /*11ee0*/  ISETP.NE.AND P0, PT, R0, RZ, PT ;  /* 0x000000ff0000720c */ /* 0x000fda0003f05270 */
[----:B------:R-:W-:Y:S05]  /*11ef0*/  @P0 BRA `(.L_x_246) ;  /* 0x0000004800fc0947 */ /* 0x000fea0003800000 */
[----:B------:R-:W4:Y:S01]  /*11f00*/  S2R R3, SR_LANEID ;  /* 0x0000000000037919 */ /* 0x000f220000000000 */
[----:B------:R-:W-:Y:S01]  /*11f10*/  VOTEU.ANY UR4, UPT, PT ;  /* 0x0000000000047886 */ /* 0x000fe200038e0100 */
[----:B------:R-:W-:Y:S01]  /*11f20*/  ULDC.64 UR6, c[0x0][0x208] ;  /* 0x0000820000067ab9 */ /* 0x000fe20000000a00 */
[----:B------:R-:W4:Y:S08]  /*11f30*/  FLO.U32 R0, UR4 ;  /* 0x0000000400007d00 */ /* 0x000f3000080e0000 */
[----:B------:R-:W5:Y:S01]  /*11f40*/  POPC R5, UR4 ;  /* 0x0000000400057d09 */ /* 0x000f620008000000 */
[----:B----4-:R-:W-:-:S02]  /*11f50*/  ISETP.EQ.U32.AND P0, PT, R0, R3, PT ;  /* 0x000000030000720c */ /* 0x010fc40003f02070 */
[----:B------:R-:W5:Y:S11]  /*11f60*/  LDC.64 R2, c[0x0][0xc60] ;  /* 0x00031800ff027b82 */ /* 0x000f760000000a00 */
[----:B-----5:R-:W4:Y:S01]  /*11f70*/  @P0 ATOMG.E.ADD.STRONG.GPU PT, R3, desc[UR6][R2.64], R5 ;  /* 0x00000005020309a8 */ /* 0x020f2200081ee1c6 */
[----:B---3--:R-:W3:Y:S02]  /*11f80*/  S2R R4, SR_LTMASK ;  /* 0x0000000000047919 */ /* 0x008ee40000003900 */
[----:B---3--:R-:W-:-:S04]  /*11f90*/  LOP3.LUT R4, R4, UR4, RZ, 0xc0, !PT ;  /* 0x0000000404047c12 */ /* 0x008fc8000f8ec0ff */
[----:B--2---:R-:W2:Y:S01]  /*11fa0*/  POPC R7, R4 ;  /* 0x0000000400077309 */ /* 0x004ea20000000000 */
[----:B----4-:R-:W2:Y:S02]  /*11fb0*/  SHFL.IDX PT, R0, R3, R0, 0x1f ;  /* 0x00001f0003007589 */ /* 0x010ea400000e0000 */
[----:B--2---:R-:W-:-:S05]  /*11fc0*/  IADD3 R0, R0, UR38, R7 ;  /* 0x0000002600007c10 */ /* 0x004fca000fffe007 */
[----:B------:R4:W-:Y:S01]  /*11fd0*/  STL [R1], R0 ;  /* 0x0000000001007387 */ /* 0x0009e20000100800 */
[----:B------:R-:W-:Y:S05]  /*11fe0*/  BRA `(.L_x_246) ;  /* 0x0000004800c07947 */ /* 0x000fea0003800000 */
.L_x_245:
[----:B------:R-:W-:Y:S01]  /*11ff0*/  VIADD R0, R18, 0x24400 ;  /* 0x0002440012007836 */ /* 0x000fe20000000000 */
[----:B------:R-:W-:Y:S04]  /*12000*/  BSSY B6, `(.L_x_247) ;  /* 0x0000013000067945 */ /* 0x000fe80003800000 */
[----:B------:R-:W-:-:S13]  /*12010*/  LOP3.LUT P0, RZ, R0, 0x3ff, RZ, 0xc0, !PT ;  /* 0x000003ff00ff7812 */ /* 0x000fda000780c0ff */
[----:B------:R-:W-:Y:S05]  /*12020*/  @!P0 BRA `(.L_x_248) ;  /* 0x0000000000408947 */ /* 0x000fea0003800000 */
[----:B------:R-:W-:Y:S01]  /*12030*/  MOV R2, 0x0 ;  /* 0x0000000000027802 */ /* 0x000fe20000000f00 */
[----:B------:R-:W-:Y:S01]  /*12040*/  ULDC.64 UR6, c[0x4][0xa8] ;  /* 0x01002a0000067ab9 */ /* 0x000fe20000000a00 */
[----:B------:R-:W-:Y:S01]  /*12050*/  ULDC.64 UR8, c[0x4][0xb0] ;  /* 0x01002c0000087ab9 */ /* 0x000fe20000000a00 */
[----:B------:R-:W-:Y:S01]  /*12060*/  ULDC.64 UR4, c[0x4][0x8] ;  /* 0x0100020000047ab9 */ /* 0x000fe20000000a00 */
[----:B---3--:R-:W-:Y:S02]  /*12070*/  IMAD.U32 R4, RZ, RZ, UR6 ;  /* 0x00000006ff047e24 */ /* 0x008fe4000f8e00ff */
[----:B------:R-:W3:Y:S01]  /*12080*/  LDC.64 R2, c[0x4][R2] ;  /* 0x0100000002027b82 */ /* 0x000ee20000000a00 */
[----:B------:R-:W-:Y:S02]  /*12090*/  IMAD.U32 R5, RZ, RZ, UR7 ;  /* 0x00000007ff057e24 */ /* 0x000fe4000f8e00ff */
[----:B------:R-:W-:Y:S02]  /*120a0*/  IMAD.U32 R6, RZ, RZ, UR8 ;  /* 0x00000008ff067e24 */ /* 0x000fe4000f8e00ff */
[----:B--2---:R-:W-:-:S02]  /*120b0*/  IMAD.U32 R7, RZ, RZ, UR9 ;  /* 0x00000009ff077e24 */ /* 0x004fc4000f8e00ff */
[----:B-1----:R-:W-:Y:S02]  /*120c0*/  IMAD.U32 R10, RZ, RZ, UR4 ;  /* 0x00000004ff0a7e24 */ /* 0x002fe4000f8e00ff */
[----:B0-----:R-:W-:Y:S02]  /*120d0*/  IMAD.U32 R11, RZ, RZ, UR5 ;  /* 0x00000005ff0b7e24 */ /* 0x001fe4000f8e00ff */
[----:B------:R-:W-:Y:S02]  /*120e0*/  IMAD.MOV.U32 R8, RZ, RZ, 0x70 ;  /* 0x00000070ff087424 */ /* 0x000fe400078e00ff */
[----:B------:R-:W-:Y:S02]  /*120f0*/  IMAD.MOV.U32 R12, RZ, RZ, 0x1 ;  /* 0x00000001ff0c7424 */ /* 0x000fe400078e00ff */
[----:B------:R-:W-:-:S07]  /*12100*/  IMAD.MOV.U32 R13, RZ, RZ, RZ ;  /* 0x000000ffff0d7224 */ /* 0x000fce00078e00ff */
[----:B------:R-:W-:-:S07]  /*12110*/  LEPC R20, `(.L_x_248) ;  /* 0x000000001014794e */ /* 0x000fce0000000000 */
[----:B---3--:R-:W-:Y:S05]  /*12120*/  CALL.ABS.NOINC R2 ;  /* 0x0000000002007343 */ /* 0x008fea0003c00000 */
.L_x_248:
[----:B------:R-:W-:Y:S05]  /*12130*/  BSYNC B6 ;  /* 0x0000000000067941 */ /* 0x000fea0003800000 */
.L_x_247:
        /* <DEDUP_REMOVED lines=8> */
[----:B------:R4:W4:Y:S01]  /*121c0*/  LDC.64 R2, c[0x4][R0] ;  /* 0x0100000000027b82 */ /* 0x0009220000000a00 */
[----:B---3--:R-:W-:Y:S02]  /*121d0*/  IMAD.U32 R4, RZ, RZ, UR6 ;  /* 0x00000006ff047e24 */ /* 0x008fe4000f8e00ff */
        /* <DEDUP_REMOVED lines=9> */
[----:B----4-:R-:W-:Y:S05]  /*12270*/  CALL.ABS.NOINC R2 ;  /* 0x0000000002007343 */ /* 0x010fea0003c00000 */
.L_x_251:
[----:B------:R-:W-:Y:S01]  /*12280*/  MOV R2, 0x0 ;  /* 0x0000000000027802 */ /* 0x000fe20000000f00 */
[----:B------:R-:W-:Y:S01]  /*12290*/  ULDC.64 UR6, c[0x4][0xa8] ;  /* 0x01002a0000067ab9 */ /* 0x000fe20000000a00 */
[----:B------:R-:W-:Y:S01]  /*122a0*/  ULDC.64 UR8, c[0x4][0xb0] ;  /* 0x01002c0000087ab9 */ /* 0x000fe20000000a00 */
[----:B------:R-:W-:Y:S01]  /*122b0*/  ULDC.64 UR4, c[0x4][0x18] ;  /* 0x0100060000047ab9 */ /* 0x000fe20000000a00 */
[----:B------:R-:W-:Y:S02]  /*122c0*/  IMAD.U32 R4, RZ, RZ, UR6 ;  /* 0x00000006ff047e24 */ /* 0x000fe4000f8e00ff */
[----:B------:R-:W0:Y:S01]  /*122d0*/  LDC.64 R2, c[0x4][R2] ;  /* 0x0100000002027b82 */ /* 0x000e220000000a00 */
[----:B------:R-:W-:Y:S02]  /*122e0*/  IMAD.U32 R5, RZ, RZ, UR7 ;  /* 0x00000007ff057e24 */ /* 0x000fe4000f8e00ff */
[----:B------:R-:W-:Y:S02]  /*122f0*/  IMAD.U32 R6, RZ, RZ, UR8 ;  /* 0x00000008ff067e24 */ /* 0x000fe4000f8e00ff */
[----:B------:R-:W-:-:S02]  /*12300*/  IMAD.U32 R7, RZ, RZ, UR9 ;  /* 0x00000009ff077e24 */ /* 0x000fc4000f8e00ff */
[----:B------:R-:W-:Y:S02]  /*12310*/  IMAD.U32 R10, RZ, RZ, UR4 ;  /* 0x00000004ff0a7e24 */ /* 0x000fe4000f8e00ff */
[----:B------:R-:W-:Y:S02]  /*12320*/  IMAD.U32 R11, RZ, RZ, UR5 ;  /* 0x00000005ff0b7e24 */ /* 0x000fe4000f8e00ff */
[----:B------:R-:W-:Y:S02]  /*12330*/  IMAD.MOV.U32 R8, RZ, RZ, 0x70 ;  /* 0x00000070ff087424 */ /* 0x000fe400078e00ff */
[----:B------:R-:W-:Y:S02]  /*12340*/  IMAD.MOV.U32 R12, RZ, RZ, 0x1 ;  /* 0x00000001ff0c7424 */ /* 0x000fe400078e00ff */
[----:B------:R-:W-:-:S07]  /*12350*/  IMAD.MOV.U32 R13, RZ, RZ, RZ ;  /* 0x000000ffff0d7224 */ /* 0x000fce00078e00ff */
[----:B------:R-:W-:-:S07]  /*12360*/  LEPC R20, `(.L_x_250) ;  /* 0x000000001014794e */ /* 0x000fce0000000000 */
[----:B0-----:R-:W-:Y:S05]  /*12370*/  CALL.ABS.NOINC R2 ;  /* 0x0000000002007343 */ /* 0x001fea0003c00000 */
.L_x_250:
[----:B------:R-:W-:Y:S05]  /*12380*/  BSYNC B6 ;  /* 0x0000000000067941 */ /* 0x000fea0003800000 */
.L_x_249:
[----:B---3--:R-:W3:Y:S01]  /*12390*/  LDL.LU R4, [R1+0x1c] ;  /* 0x00001c0001047983 */ /* 0x008ee20000300800 */
[----:B------:R-:W-:-:S03]  /*123a0*/  ULDC.64 UR4, c[0x0][0x9f8] ;  /* 0x00027e0000047ab9 */ /* 0x000fc60000000a00 */
[----:B--2---:R-:W2:Y:S01]  /*123b0*/  LDL R7, [R1+0x10] ;  /* 0x0000100001077983 */ /* 0x004ea20000100800 */
[----:B------:R-:W-:Y:S01]  /*123c0*/  ISETP.NE.U32.AND P0, PT, RZ, UR4, PT ;  /* 0x00000004ff007c0c */ /* 0x000fe2000bf05070 */
[----:B------:R-:W-:Y:S02]  /*123d0*/  ULDC.64 UR6, c[0x0][0x208] ;  /* 0x0000820000067ab9 */ /* 0x000fe40000000a00 */
[----:B------:R-:W4:Y:S01]  /*123e0*/  LDL R0, [R1+0x38] ;  /* 0x0000380001007983 */ /* 0x000f220000100800 */
[----:B------:R-:W-:-:S13]  /*123f0*/  ISETP.NE.AND.EX P0, PT, RZ, UR5, PT, P0 ;  /* 0x00000005ff007c0c */ /* 0x000fda000bf05300 */
[----:B------:R-:W-:-:S04]  /*12400*/  @P0 IADD3 R2, P1, R17, UR4, RZ ;  /* 0x0000000411020c10 */ /* 0x000fc8000ff3e0ff */
[----:B---3--:R-:W-:Y:S01]  /*12410*/  @P0 IADD3.X R3, R4, UR5, RZ, P1, !PT ;  /* 0x0000000504030c10 */ /* 0x008fe20008ffe4ff */
[----:B------:R-:W-:-:S04]  /*12420*/  ULDC.64 UR4, c[0x0][0xa08] ;  /* 0x0002820000047ab9 */ /* 0x000fc80000000a00 */
[----:B--2---:R2:W3:Y:S02]  /*12430*/  @P0 LDG.E R7, desc[UR6][R2.64] ;  /* 0x0000000602070981 */ /* 0x0044e4000c1e1900 */
[----:B--2---:R-:W2:Y:S01]  /*12440*/  LDC.64 R2, c[0x0][0x418] ;  /* 0x00010600ff027b82 */ /* 0x004ea20000000a00 */
[----:B----4-:R-:W-:Y:S01]  /*12450*/  VIADD R0, R0, 0xffffffff ;  /* 0xffffffff00007836 */ /* 0x010fe20000000000 */
[----:B---3--:R-:W-:Y:S01]  /*12460*/  SHF.R.S32.HI R8, RZ, 0x1f, R7 ;  /* 0x0000001fff087819 */ /* 0x008fe20000011407 */
[----:B------:R3:W-:Y:S04]  /*12470*/  @P0 STL [R1+0x10], R7 ;  /* 0x0000100701000387 */ /* 0x0007e80000100800 */
[----:B------:R3:W-:Y:S01]  /*12480*/  STL [R1+0x1c], R8 ;  /* 0x00001c0801007387 */ /* 0x0007e20000100800 */
[----:B--2---:R-:W-:Y:S01]  /*12490*/  LOP3.LUT P0, RZ, R2, UR4, RZ, 0xfc, !PT ;  /* 0x0000000402ff7c12 */ /* 0x004fe2000f80fcff */
[----:B------:R-:W-:-:S03]  /*124a0*/  UMOV UR4, 0xffffffff ;  /* 0xffffffff00047882 */ /* 0x000fc60000000000 */
[----:B------:R-:W-:-:S04]  /*124b0*/  LOP3.LUT P0, RZ, R3, UR5, RZ, 0xfc, P0 ;  /* 0x0000000503ff7c12 */ /* 0x000fc8000800fcff */
[----:B------:R-:W-:Y:S01]  /*124c0*/  SEL R17, R7, RZ, !P0 ;  /* 0x000000ff07117207 */ /* 0x000fe20004000000 */
[----:B---3--:R-:W-:Y:S08]  /*124d0*/  BRA.DIV UR4, `(.L_x_252) ;  /* 0x0000005a045c7947 */ /* 0x008ff0000b800000 */
[----:B------:R-:W2:Y:S02]  /*124e0*/  S2R R4, SR_TID.X ;  /* 0x0000000000047919 */ /* 0x000ea40000002100 */
[----:B--2---:R-:W-:-:S04]  /*124f0*/  SHF.R.U32.HI R4, RZ, 0x5, R4 ;  /* 0x00000005ff047819 */ /* 0x004fc80000011604 */
[----:B------:R-:W-:-:S05]  /*12500*/  LOP3.LUT R4, R4, 0x3, RZ, 0xc0, !PT ;  /* 0x0000000304047812 */ /* 0x000fca00078ec0ff */
[----:B------:R2:W3:Y:S02]  /*12510*/  SHFL.IDX PT, R14, R4, RZ, 0x1f ;  /* 0x00001fff040e7589 */ /* 0x0004e400000e0000 */
.L_x_367:
[----:B------:R-:W-:Y:S01]  /*12520*/  PLOP3.LUT P1, PT, PT, PT, PT, 0x8, 0x0 ;  /* 0x000000000000781c */ /* 0x000fe20003f2e170 */
[----:B------:R4:W-:Y:S01]  /*12530*/  STL [R1+0x8], R0 ;  /* 0x0000080001007387 */ /* 0x0009e20000100800 */
[----:B---3--:R-:W-:Y:S02]  /*12540*/  ISETP.NE.AND P0, PT, R14, RZ, PT ;  /* 0x000000ff0e00720c */ /* 0x008fe40003f05270 */
[----:B--2---:R-:W-:-:S05]  /*12550*/  P2R R4, PR, RZ, 0x2 ;  /* 0x00000002ff047803 */ /* 0x004fca0000000000 */
[----:B------:R4:W-:Y:S06]  /*12560*/  STL [R1+0x20], R4 ;  /* 0x0000200401007387 */ /* 0x0009ec0000100800 */
[----:B------:R-:W-:Y:S05]  /*12570*/  @P0 BRA `(.L_x_253) ;  /* 0x0000000400440947 */ /* 0x000fea0003800000 */
[----:B------:R-:W-:-:S03]  /*12580*/  UMOV UR4, 0xffffffff ;  /* 0xffffffff00047882 */ /* 0x000fc60000000000 */
[----:B------:R-:W-:Y:S05]  /*12590*/  BRA.DIV UR4, `(.L_x_254) ;  /* 0x0000005a04607947 */ /* 0x000fea000b800000 */
[----:B------:R-:W-:-:S13]  /*125a0*/  ELECT P6, URZ, PT ;  /* 0x00000000003f782f */ /* 0x000fda00038c0000 */
.L_x_370:
[----:B------:R-:W-:Y:S05]  /*125b0*/  @!P6 BRA `(.L_x_253) ;  /* 0x000000040034e947 */ /* 0x000fea0003800000 */
[----:B------:R-:W-:-:S04]  /*125c0*/  ISETP.NE.U32.AND P0, PT, R2, RZ, PT ;  /* 0x000000ff0200720c */ /* 0x000fc80003f05070 */
[----:B------:R-:W-:-:S13]  /*125d0*/  ISETP.NE.AND.EX P0, PT, R3, RZ, PT, P0 ;  /* 0x000000ff0300720c */ /* 0x000fda0003f05300 */
[----:B------:R-:W-:Y:S05]  /*125e0*/  @!P0 BRA `(.L_x_255) ;  /* 0x0000000000548947 */ /* 0x000fea0003800000 */
[----:B------:R-:W2:Y:S01]  /*125f0*/  LDC R6, c[0x0][0x43c] ;  /* 0x00010f00ff067b82 */ /* 0x000ea20000000800 */
[----:B------:R-:W-:Y:S01]  /*12600*/  IMAD.MOV.U32 R9, RZ, RZ, R0 ;  /* 0x000000ffff097224 */ /* 0x000fe200078e0000 */
[----:B------:R-:W-:Y:S01]  /*12610*/  ULDC.64 UR4, c[0x0][0x428] ;  /* 0x00010a0000047ab9 */ /* 0x000fe20000000a00 */
[----:B------:R-:W-:Y:S02]  /*12620*/  ULDC.64 UR6, c[0x0][0x208] ;  /* 0x0000820000067ab9 */ /* 0x000fe40000000a00 */
[----:B----4-:R-:W-:Y:S01]  /*12630*/  IMAD.MOV.U32 R0, RZ, RZ, R9 ;  /* 0x000000ffff007224 */ /* 0x010fe200078e0009 */
[----:B--2---:R-:W-:-:S13]  /*12640*/  ISETP.NE.AND P0, PT, R6, 0x1, PT ;  /* 0x000000010600780c */ /* 0x004fda0003f05270 */
[----:B------:R-:W2:Y:S02]  /*12650*/  @P0 LDC.64 R4, c[0x0][0x440] ;  /* 0x00011000ff040b82 */ /* 0x000ea40000000a00 */
[----:B--2---:R-:W-:-:S05]  /*12660*/  @P0 IMAD.HI.U32 R4, R9, R4, RZ ;  /* 0x0000000409040227 */ /* 0x004fca00078e00ff */
[----:B------:R-:W-:-:S04]  /*12670*/  @P0 SHF.R.U32.HI R0, RZ, R5, R4 ;  /* 0x00000005ff000219 */ /* 0x000fc80000011604 */
[--C-:B------:R-:W-:Y:S01]  /*12680*/  SHF.R.S32.HI R5, RZ, 0x1f, R0.reuse ;  /* 0x0000001fff057819 */ /* 0x100fe20000011400 */
[----:B------:R-:W-:-:S04]  /*12690*/  IMAD.MOV R4, RZ, RZ, -R0 ;  /* 0x000000ffff047224 */ /* 0x000fc800078e0a00 */
[----:B------:R-:W-:Y:S02]  /*126a0*/  IMAD R9, R6, R4, R9 ;  /* 0x0000000406097224 */ /* 0x000fe400078e0209 */
[----:B------:R-:W-:Y:S02]  /*126b0*/  IMAD R6, R8, UR4, RZ ;  /* 0x0000000408067c24 */ /* 0x000fe4000f8e02ff */
[----:B------:R-:W-:Y:S01]  /*126c0*/  IMAD.MOV.U32 R4, RZ, RZ, R0 ;  /* 0x000000ffff047224 */ /* 0x000fe200078e0000 */
[----:B------:R2:W-:Y:S01]  /*126d0*/  STL [R1+0x8], R9 ;  /* 0x0000080901007387 */ /* 0x0005e20000100800 */
[C---:B------:R-:W-:Y:S02]  /*126e0*/  IMAD R0, R7.reuse, UR5, R6 ;  /* 0x0000000507007c24 */ /* 0x040fe4000f8e0206 */
[----:B------:R-:W-:-:S04]  /*126f0*/  IMAD.WIDE.U32 R4, R7, UR4, R4 ;  /* 0x0000000407047c25 */ /* 0x000fc8000f8e0004 */
[----:B------:R-:W-:Y:S01]  /*12700*/  IMAD.IADD R0, R5, 0x1, R0 ;  /* 0x0000000105007824 */ /* 0x000fe200078e0200 */
[----:B------:R-:W-:-:S04]  /*12710*/  LEA R2, P0, R4, R2, 0x2 ;  /* 0x0000000204027211 */ /* 0x000fc800078010ff */
[----:B------:R-:W-:-:S05]  /*12720*/  LEA.HI.X R3, R4, R3, R0, 0x2, P0 ;  /* 0x0000000304037211 */ /* 0x000fca00000f1400 */
[----:B------:R2:W5:Y:S04]  /*12730*/  LDG.E R17, desc[UR6][R2.64] ;  /* 0x0000000602117981 */ /* 0x000568000c1e1900 */
.L_x_255:
[----:B--2---:R-:W2:Y:S01]  /*12740*/  LDL R2, [R1+0x14] ;  /* 0x0000140001027983 */ /* 0x004ea20000100800 */
[----:B----4-:R-:W-:Y:S01]  /*12750*/  IMAD R0, R19, 0x8, R18 ;  /* 0x0000000813007824 */ /* 0x010fe200078e0212 */
[----:B--2---:R-:W-:-:S04]  /*12760*/  SHF.L.U32 R2, R2, 0x1f, RZ ;  /* 0x0000001f02027819 */ /* 0x004fc800000006ff */
[----:B------:R-:W2:Y:S02]  /*12770*/  SYNCS.PHASECHK.TRANS64.TRYWAIT P0, [R0+URZ+0x38840], R2 ;  /* 0x03884002000075a7 */ /* 0x000ea4000800017f */
[----:B--2---:R-:W-:Y:S05]  /*12780*/  @!P0 BRA `(.L_x_256) ;  /* 0x0000005800048947 */ /* 0x004fea0003800000 */
.L_x_371:
[----:B------:R-:W3:Y:S02]  /*12790*/  S2R R3, SR_TID.X ;  /* 0x0000000000037919 */ /* 0x000ee40000002100 */
[----:B---3--:R-:W-:-:S04]  /*127a0*/  LOP3.LUT R3, R3, 0x7f, RZ, 0xc0, !PT ;  /* 0x0000007f03037812 */ /* 0x008fc800078ec0ff */
[----:B------:R-:W-:-:S13]  /*127b0*/  ISETP.NE.AND P0, PT, R3, RZ, PT ;  /* 0x000000ff0300720c */ /* 0x000fda0003f05270 */
[----:B------:R-:W-:Y:S05]  /*127c0*/  @P0 BRA `(.L_x_257) ;  /* 0x00000000001c0947 */ /* 0x000fea0003800000 */
[----:B------:R-:W3:Y:S01]  /*127d0*/  S2R R3, SR_TID.X ;  /* 0x0000000000037919 */ /* 0x000ee20000002100 */
[----:B--2---:R-:W-:-:S04]  /*127e0*/  IMAD.MOV.U32 R2, RZ, RZ, 0xa000 ;  /* 0x0000a000ff027424 */ /* 0x004fc800078e00ff */
[----:B------:R4:W-:Y:S01]  /*127f0*/  SYNCS.ARRIVE.TRANS64 RZ, [R0+URZ+0x38830], R2 ;  /* 0x0388300200ff79a7 */ /* 0x0009e2000800003f */
[----:B---3--:R-:W-:-:S04]  /*12800*/  LOP3.LUT R3, R3, 0x1f, RZ, 0xc0, !PT ;  /* 0x0000001f03037812 */ /* 0x008fc800078ec0ff */
[----:B------:R-:W-:-:S13]  /*12810*/  ISETP.NE.AND P0, PT, R3, RZ, PT ;  /* 0x000000ff0300720c */ /* 0x000fda0003f05270 */
[----:B----4-:R-:W-:Y:S05]  /*12820*/  @!P0 BRA `(.L_x_257) ;  /* 0x0000000000048947 */ /* 0x010fea0003800000 */
[----:B------:R-:W-:Y:S01]  /*12830*/  BPT.TRAP 0x1 ;  /* 0x000000040000795c */ /* 0x000fe20000300000 */
.L_x_257:
[----:B------:R-:W3:Y:S04]  /*12840*/  LDL R3, [R1+0x8] ;  /* 0x0000080001037983 */ /* 0x000ee80000100800 */
[----:B--2---:R-:W2:Y:S01]  /*12850*/  LDL R2, [R1+0x18] ;  /* 0x0000180001027983 */ /* 0x004ea20000100800 */
[----:B------:R-:W-:Y:S01]  /*12860*/  R2UR UR9, R0 ;  /* 0x00000000000972ca */ /* 0x000fe200000e0000 */
[----:B------:R-:W-:Y:S01]  /*12870*/  IMAD R0, R19, 0xa000, R18 ;  /* 0x0000a00013007824 */ /* 0x000fe200078e0212 */
[----:B------:R-:W-:Y:S01]  /*12880*/  UIADD3 UR4, UP0, UR36, 0x370, URZ ;  /* 0x0000037024047890 */ /* 0x000fe2000ff1e03f */
[----:B------:R-:W-:Y:S01]  /*12890*/  R2UR UR12, R16 ;  /* 0x00000000100c72ca */ /* 0x000fe200000e0000 */
[----:B------:R-:W-:Y:S01]  /*128a0*/  UMOV UR10, URZ ;  /* 0x0000003f000a7c82 */ /* 0x000fe20008000000 */
[----:B-----5:R-:W-:Y:S01]  /*128b0*/  R2UR UR13, R17 ;  /* 0x00000000110d72ca */ /* 0x020fe200000e0000 */
[----:B------:R-:W-:Y:S01]  /*128c0*/  UMOV UR6, 0x0 ;  /* 0x0000000000067882 */ /* 0x000fe20000000000 */
[----:B------:R-:W-:Y:S01]  /*128d0*/  R2UR UR14, R0 ;  /* 0x00000000000e72ca */ /* 0x000fe200000e0000 */
[----:B------:R-:W-:Y:S01]  /*128e0*/  UMOV UR7, 0x14f00000 ;  /* 0x14f0000000077882 */ /* 0x000fe20000000000 */
[----:B------:R-:W-:Y:S01]  /*128f0*/  UMOV UR16, 0x40 ;  /* 0x0000004000107882 */ /* 0x000fe20000000000 */
[----:B------:R-:W-:-:S03]  /*12900*/  PLOP3.LUT P0, PT, PT, PT, PT, 0x80, 0x0 ;  /* 0x000000000000781c */ /* 0x000fc60003f0f070 */
[----:B------:R-:W-:Y:S01]  /*12910*/  UIADD3 UR9, UR9, 0x38830, URZ ;  /* 0x0003883009097890 */ /* 0x000fe2000fffe03f */
[----:B------:R-:W-:-:S05]  /*12920*/  P2R R0, PR, RZ, 0x1 ;  /* 0x00000001ff007803 */ /* 0x000fca0000000000 */
[----:B------:R4:W-:Y:S01]  /*12930*/  STL [R1+0x20], R0 ;  /* 0x0000200001007387 */ /* 0x0009e20000100800 */
[----:B------:R-:W-:Y:S02]  /*12940*/  UIADD3 UR8, UR14, 0x24400, URZ ;  /* 0x000244000e087890 */ /* 0x000fe4000fffe03f */
[----:B------:R-:W-:Y:S02]  /*12950*/  UIADD3 UR15, UR14, 0x26c00, URZ ;  /* 0x00026c000e0f7890 */ /* 0x000fe4000fffe03f */
[----:B------:R-:W-:Y:S02]  /*12960*/  UIADD3 UR17, UR14, 0x29400, URZ ;  /* 0x000294000e117890 */ /* 0x000fe4000fffe03f */
[----:B------:R-:W-:-:S03]  /*12970*/  UIADD3 UR18, UR14, 0x2bc00, URZ ;  /* 0x0002bc000e127890 */ /* 0x000fc6000fffe03f */
[----:B------:R-:W-:Y:S01]  /*12980*/  UMOV UR14, 0x80 ;  /* 0x00000080000e7882 */ /* 0x000fe20000000000 */
[----:B---3--:R-:W-:Y:S02]  /*12990*/  R2UR UR11, R3 ;  /* 0x00000000030b72ca */ /* 0x008fe400000e0000 */
[----:B--2---:R-:W-:-:S13]  /*129a0*/  R2UR UR5, R2 ;  /* 0x00000000020572ca */ /* 0x004fda00000e0000 */
[----:B------:R-:W-:Y:S02]  /*129b0*/  UIMAD UR11, UR11, 0x50, UR5 ;  /* 0x000000500b0b78a4 */ /* 0x000fe4000f8e0205 */
[----:B------:R-:W-:-:S09]  /*129c0*/  UIADD3.X UR5, URZ, UR37, URZ, UP0, !UPT ;  /* 0x000000253f057290 */ /* 0x000fd200087fe43f */
[----:B------:R2:W-:Y:S02]  /*129d0*/  UTMALDG.4D [UR8], [UR4], desc[UR6] ;  /* 0x00000608040075b4 */ /* 0x0005e40008019000 */
[----:B--2---:R-:W-:Y:S01]  /*129e0*/  UMOV UR8, UR15 ;  /* 0x0000000f00087c82 */ /* 0x004fe20008000000 */
[----:B------:R-:W-:Y:S02]  /*129f0*/  UMOV UR10, UR16 ;  /* 0x00000010000a7c82 */ /* 0x000fe40008000000 */
[----:B------:R2:W-:Y:S02]  /*12a00*/  UTMALDG.4D [UR8], [UR4], desc[UR6] ;  /* 0x00000608040075b4 */ /* 0x0005e40008019000 */
[----:B--2---:R-:W-:Y:S01]  /*12a10*/  UMOV UR8, UR17 ;  /* 0x0000001100087c82 */ /* 0x004fe20008000000 */
[----:B------:R-:W-:Y:S01]  /*12a20*/  UMOV UR10, UR14 ;  /* 0x0000000e000a7c82 */ /* 0x000fe20008000000 */
[----:B------:R-:W-:Y:S01]  /*12a30*/  UMOV UR14, 0xc0 ;  /* 0x000000c0000e7882 */ /* 0x000fe20000000000 */
[----:B------:R2:W-:Y:S02]  /*12a40*/  UTMALDG.4D [UR8], [UR4], desc[UR6] ;  /* 0x00000608040075b4 */ /* 0x0005e40008019000 */
[----:B--2---:R-:W-:Y:S01]  /*12a50*/  UMOV UR8, UR18 ;  /* 0x0000001200087c82 */ /* 0x004fe20008000000 */
[----:B------:R-:W-:-:S02]  /*12a60*/  UMOV UR10, UR14 ;  /* 0x0000000e000a7c82 */ /* 0x000fc40008000000 */
[----:B------:R4:W-:Y:S02]  /*12a70*/  UTMALDG.4D [UR8], [UR4], desc[UR6] ;  /* 0x00000608040075b4 */ /* 0x0009e40008019000 */
[----:B----4-:R-:W-:Y:S01]  /*12a80*/  NOP ;  /* 0x0000000000007918 */ /* 0x010fe20000000000 */
.L_x_253:
[----:B------:R-:W2:Y:S04]  /*12a90*/  LDL.LU R3, [R1+0x30] ;  /* 0x0000300001037983 */ /* 0x000ea80000300800 */
[----:B------:R-:W3:Y:S04]  /*12aa0*/  LDL.LU R5, [R1+0x2c] ;  /* 0x00002c0001057983 */ /* 0x000ee80000300800 */
[----:B----4-:R-:W4:Y:S01]  /*12ab0*/  LDL.LU R4, [R1+0x3c] ;  /* 0x00003c0001047983 */ /* 0x010f220000300800 */
[----:B------:R-:W-:Y:S05]  /*12ac0*/  WARPSYNC.ALL ;  /* 0x0000000000007948 */ /* 0x000fea0003800000 */
[----:B------:R-:W-:Y:S01]  /*12ad0*/  ULDC.64 UR6, c[0x0][0xa00] ;  /* 0x0002800000067ab9 */ /* 0x000fe20000000a00 */
[----:B------:R-:W-:Y:S01]  /*12ae0*/  ULDC.64 UR4, c[0x0][0x298] ;  /* 0x0000a60000047ab9 */ /* 0x000fe20000000a00 */
[----:B------:R-:W-:Y:S01]  /*12af0*/  BAR.SYNC.DEFER_BLOCKING 0x8, 0x180 ;  /* 0x0206000000007b1d */ /* 0x000fe20000010000 */
[----:B------:R-:W-:Y:S01]  /*12b00*/  ISETP.NE.U32.AND P0, PT, RZ, UR6, PT ;  /* 0x00000006ff007c0c */ /* 0x000fe2000bf05070 */
[----:B------:R-:W-:-:S03]  /*12b10*/  VIADD R2, R18, 0x14400 ;  /* 0x0001440012027836 */ /* 0x000fc60000000000 */
[----:B------:R-:W-:Y:S01]  /*12b20*/  ISETP.NE.AND.EX P0, PT, RZ, UR7, PT, P0 ;  /* 0x00000007ff007c0c */ /* 0x000fe2000bf05300 */
[----:B------:R-:W-:Y:S01]  /*12b30*/  BSSY B6, `(.L_x_258) ;  /* 0x000001e000067945 */ /* 0x000fe20003800000 */
[----:B------:R-:W-:Y:S02]  /*12b40*/  LOP3.LUT P1, RZ, R2, 0x3ff, RZ, 0xc0, !PT ;  /* 0x000003ff02ff7812 */ /* 0x000fe4000782c0ff */
[----:B--2---:R-:W-:Y:S02]  /*12b50*/  SHF.R.S32.HI R0, RZ, 0x1f, R3 ;  /* 0x0000001fff007819 */ /* 0x004fe40000011403 */
[----:B---3--:R-:W-:-:S03]  /*12b60*/  SEL R5, R5, RZ, !P0 ;  /* 0x000000ff05057207 */ /* 0x008fc60004000000 */
[----:B------:R-:W-:Y:S01]  /*12b70*/  IMAD R0, R0, UR4, RZ ;  /* 0x0000000400007c24 */ /* 0x000fe2000f8e02ff */
[----:B----4-:R-:W-:-:S03]  /*12b80*/  SEL R4, R4, RZ, !P0 ;  /* 0x000000ff04047207 */ /* 0x010fc60004000000 */
[C---:B------:R-:W-:Y:S02]  /*12b90*/  IMAD R0, R3.reuse, UR5, R0 ;  /* 0x0000000503007c24 */ /* 0x040fe4000f8e0200 */
[----:B------:R-:W-:-:S04]  /*12ba0*/  IMAD.WIDE.U32 R2, R3, UR4, RZ ;  /* 0x0000000403027c25 */ /* 0x000fc8000f8e00ff */
[----:B------:R-:W-:Y:S01]  /*12bb0*/  IMAD.IADD R0, R3, 0x1, R0 ;  /* 0x0000000103007824 */ /* 0x000fe200078e0200 */
[----:B------:R2:W-:Y:S04]  /*12bc0*/  STL.64 [R1+0x50], R2 ;  /* 0x0000500201007387 */ /* 0x0005e80000100a00 */
[----:B------:R2:W-:Y:S04]  /*12bd0*/  STL [R1+0x2c], R5 ;  /* 0x00002c0501007387 */ /* 0x0005e80000100800 */
[----:B------:R2:W-:Y:S04]  /*12be0*/  STL [R1+0x3c], R4 ;  /* 0x00003c0401007387 */ /* 0x0005e80000100800 */
[----:B------:R2:W-:Y:S01]  /*12bf0*/  STL [R1+0x30], R0 ;  /* 0x0000300001007387 */ /* 0x0005e20000100800 */
[----:B------:R-:W-:Y:S05]  /*12c00*/  @!P1 BRA `(.L_x_259) ;  /* 0x0000000000409947 */ /* 0x000fea0003800000 */
[----:B--2---:R-:W-:Y:S01]  /*12c10*/  MOV R2, 0x0 ;  /* 0x0000000000027802 */ /* 0x004fe20000000f00 */
[----:B------:R-:W-:Y:S01]  /*12c20*/  ULDC.64 UR6, c[0x4][0xa8] ;  /* 0x01002a0000067ab9 */ /* 0x000fe20000000a00 */
[----:B------:R-:W-:Y:S01]  /*12c30*/  ULDC.64 UR8, c[0x4][0xb0] ;  /* 0x01002c0000087ab9 */ /* 0x000fe20000000a00 */
[----:B------:R-:W-:Y:S01]  /*12c40*/  ULDC.64 UR4, c[0x4][0x20] ;  /* 0x0100080000047ab9 */ /* 0x000fe20000000a00 */
[----:B------:R-:W-:Y:S02]  /*12c50*/  IMAD.U32 R4, RZ, RZ, UR6 ;  /* 0x00000006ff047e24 */ /* 0x000fe4000f8e00ff */
[----:B------:R-:W2:Y:S01]  /*12c60*/  LDC.64 R2, c[0x4][R2] ;  /* 0x0100000002027b82 */ /* 0x000ea20000000a00 */
[----:B------:R-:W-:Y:S02]  /*12c70*/  IMAD.U32 R5, RZ, RZ, UR7 ;  /* 0x00000007ff057e24 */ /* 0x000fe4000f8e00ff */
[----:B------:R-:W-:Y:S02]  /*12c80*/  IMAD.U32 R6, RZ, RZ, UR8 ;  /* 0x00000008ff067e24 */ /* 0x000fe4000f8e00ff */
[----:B------:R-:W-:-:S02]  /*12c90*/  IMAD.U32 R7, RZ, RZ, UR9 ;  /* 0x00000009ff077e24 */ /* 0x000fc4000f8e00ff */
[----:B-1----:R-:W-:Y:S02]  /*12ca0*/  IMAD.U32 R10, RZ, RZ, UR4 ;  /* 0x00000004ff0a7e24 */ /* 0x002fe4000f8e00ff */
[----:B0-----:R-:W-:Y:S02]  /*12cb0*/  IMAD.U32 R11, RZ, RZ, UR5 ;  /* 0x00000005ff0b7e24 */ /* 0x001fe4000f8e00ff */
[----:B------:R-:W-:Y:S02]  /*12cc0*/  IMAD.MOV.U32 R8, RZ, RZ, 0x70 ;  /* 0x00000070ff087424 */ /* 0x000fe400078e00ff */
[----:B------:R-:W-:Y:S02]  /*12cd0*/  IMAD.MOV.U32 R12, RZ, RZ, 0x1 ;  /* 0x00000001ff0c7424 */ /* 0x000fe400078e00ff */
[----:B------:R-:W-:-:S07]  /*12ce0*/  IMAD.MOV.U32 R13, RZ, RZ, RZ ;  /* 0x000000ffff0d7224 */ /* 0x000fce00078e00ff */
[----:B------:R-:W-:-:S07]  /*12cf0*/  LEPC R20, `(.L_x_259) ;  /* 0x000000001014794e */ /* 0x000fce0000000000 */
[----:B--2---:R-:W-:Y:S05]  /*12d00*/  CALL.ABS.NOINC R2 ;  /* 0x0000000002007343 */ /* 0x004fea0003c00000 */
.L_x_259:
[----:B------:R-:W-:Y:S05]  /*12d10*/  BSYNC B6 ;  /* 0x0000000000067941 */ /* 0x000fea0003800000 */
.L_x_258:
[----:B--2---:R-:W2:Y:S01]  /*12d20*/  LDL.LU R0, [R1+0x3c] ;  /* 0x00003c0001007983 */ /* 0x004ea20000300800 */
[----:B------:R-:W-:Y:S01]  /*12d30*/  ULDC.64 UR4, c[0x0][0x2d8] ;  /* 0x0000b60000047ab9 */ /* 0x000fe20000000a00 */
[----:B------:R-:W3:Y:S01]  /*12d40*/  LDC R8, c[0x0][0x448] ;  /* 0x00011200ff087b82 */ /* 0x000ee20000000800 */
[----:B------:R-:W-:Y:S01]  /*12d50*/  ULDC.64 UR6, c[0x0][0x280] ;  /* 0x0000a00000067ab9 */ /* 0x000fe20000000a00 */
[----:B------:R-:W4:Y:S04]  /*12d60*/  LDL.LU R5, [R1+0x30] ;  /* 0x0000300001057983 */ /* 0x000f280000300800 */
[----:B------:R-:W4:Y:S04]  /*12d70*/  LDL.LU.64 R2, [R1+0x50] ;  /* 0x0000500001027983 */ /* 0x000f280000300a00 */
[----:B------:R-:W2:Y:S01]  /*12d80*/  LDL.LU R4, [R1+0x2c] ;  /* 0x00002c0001047983 */ /* 0x000ea20000300800 */
[----:B---3--:R-:W-:Y:S01]  /*12d90*/  ISETP.NE.AND P0, PT, R8, 0x1, PT ;  /* 0x000000010800780c */ /* 0x008fe20003f05270 */
[----:B------:R-:W3:-:S12]  /*12da0*/  S2R R9, SR_TID.X ;  /* 0x0000000000097919 */ /* 0x000ed80000002100 */
[----:B------:R-:W0:Y:S01]  /*12db0*/  @P0 LDC R7, c[0x0][0x450] ;  /* 0x00011400ff070b82 */ /* 0x000e220000000800 */
[----:B----4-:R-:W-:Y:S02]  /*12dc0*/  IMAD.MOV.U32 R3, RZ, RZ, R5 ;  /* 0x000000ffff037224 */ /* 0x010fe400078e0005 */
[----:B------:R-:W4:Y:S01]  /*12dd0*/  LDL.LU R5, [R1+0x4] ;  /* 0x0000040001057983 */ /* 0x000f220000300800 */
[----:B---3--:R-:W-:Y:S02]  /*12de0*/  IMAD.SHL.U32 R9, R9, 0x8, RZ ;  /* 0x0000000809097824 */ /* 0x008fe400078e00ff */
[C---:B------:R-:W-:Y:S01]  /*12df0*/  IMAD.WIDE.U32 R2, R16.reuse, UR4, R2 ;  /* 0x0000000410027c25 */ /* 0x040fe2000f8e0002 */
[----:B-1----:R-:W1:Y:S02]  /*12e00*/  S2R R10, SR_TID.X ;  /* 0x00000000000a7919 */ /* 0x002e640000002100 */
[----:B------:R-:W-:Y:S01]  /*12e10*/  LOP3.LUT R9, R9, 0x38, RZ, 0xc0, !PT ;  /* 0x0000003809097812 */ /* 0x000fe200078ec0ff */
[----:B------:R-:W-:Y:S01]  /*12e20*/  IMAD R3, R16, UR5, R3 ;  /* 0x0000000510037c24 */ /* 0x000fe2000f8e0203 */
[----:B------:R-:W-:-:S02]  /*12e30*/  ULDC.64 UR4, c[0x0][0x2e0] ;  /* 0x0000b80000047ab9 */ /* 0x000fc40000000a00 */
[----:B--2---:R-:W-:Y:S01]  /*12e40*/  IMAD R0, R0, UR4, RZ ;  /* 0x0000000400007c24 */ /* 0x004fe2000f8e02ff */
[C---:B------:R-:W-:Y:S01]  /*12e50*/  LOP3.LUT R12, R9.reuse, 0x40, RZ, 0xfc, !PT ;  /* 0x00000040090c7812 */ /* 0x040fe200078efcff */
[C---:B------:R-:W-:Y:S01]  /*12e60*/  IMAD.WIDE.U32 R2, R4.reuse, UR4, R2 ;  /* 0x0000000404027c25 */ /* 0x040fe2000f8e0002 */
[C---:B0-----:R-:W-:Y:S02]  /*12e70*/  LOP3.LUT R11, R9.reuse, 0x80, RZ, 0xfc, !PT ;  /* 0x00000080090b7812 */ /* 0x041fe400078efcff */
[----:B------:R-:W-:Y:S01]  /*12e80*/  LOP3.LUT R9, R9, 0xc0, RZ, 0xfc, !PT ;  /* 0x000000c009097812 */ /* 0x000fe200078efcff */
[----:B------:R-:W-:Y:S01]  /*12e90*/  IMAD R0, R4, UR5, R0 ;  /* 0x0000000504007c24 */ /* 0x000fe2000f8e0200 */
[----:B------:R-:W-:Y:S01]  /*12ea0*/  ULDC.64 UR4, c[0x0][0x2d0] ;  /* 0x0000b40000047ab9 */ /* 0x000fe20000000a00 */
[----:B------:R-:W0:Y:S02]  /*12eb0*/  S2R R4, SR_TID.X ;  /* 0x0000000000047919 */ /* 0x000e240000002100 */
[----:B------:R-:W-:-:S02]  /*12ec0*/  IMAD.IADD R3, R3, 0x1, R0 ;  /* 0x0000000103037824 */ /* 0x000fc400078e0200 */
[----:B-1----:R-:W-:-:S05]  /*12ed0*/  IMAD.SHL.U32 R10, R10, 0x8, RZ ;  /* 0x000000080a0a7824 */ /* 0x002fca00078e00ff */
[----:B------:R-:W-:Y:S02]  /*12ee0*/  LOP3.LUT R10, R10, 0x38, RZ, 0xc0, !PT ;  /* 0x000000380a0a7812 */ /* 0x000fe400078ec0ff */
[----:B0-----:R-:W-:-:S04]  /*12ef0*/  LOP3.LUT R4, R4, 0x7f, RZ, 0xc0, !PT ;  /* 0x0000007f04047812 */ /* 0x001fc800078ec0ff */
[----:B------:R-:W-:Y:S02]  /*12f00*/  SHF.R.U32.HI R6, RZ, 0x3, R4 ;  /* 0x00000003ff067819 */ /* 0x000fe40000011604 */
[----:B------:R-:W0:Y:S02]  /*12f10*/  S2R R4, SR_TID.X ;  /* 0x0000000000047919 */ /* 0x000e240000002100 */
[----:B0-----:R-:W-:-:S05]  /*12f20*/  IMAD.SHL.U32 R4, R4, 0x10, RZ ;  /* 0x0000001004047824 */ /* 0x001fca00078e00ff */
[----:B------:R-:W-:Y:S02]  /*12f30*/  LOP3.LUT R4, R6, 0x70, R4, 0xf8, !PT ;  /* 0x0000007006047812 */ /* 0x000fe400078ef804 */
[----:B------:R-:W0:Y:S01]  /*12f40*/  @P0 LDC R6, c[0x0][0x44c] ;  /* 0x00011300ff060b82 */ /* 0x000e220000000800 */
[----:B----4-:R-:W-:-:S05]  /*12f50*/  IMAD.SHL.U32 R5, R5, 0x80, RZ ;  /* 0x0000008005057824 */ /* 0x010fca00078e00ff */
[----:B------:R-:W-:-:S05]  /*12f60*/  LOP3.LUT R0, R4, R5, RZ, 0xfc, !PT ;  /* 0x0000000504007212 */ /* 0x000fca00078efcff */
[----:B0-----:R-:W-:-:S04]  /*12f70*/  @P0 IMAD.HI.U32 R6, R0, R6, RZ ;  /* 0x0000000600060227 */ /* 0x001fc800078e00ff */
[----:B------:R-:W-:Y:S01]  /*12f80*/  IMAD.MOV.U32 R4, RZ, RZ, R0 ;  /* 0x000000ffff047224 */ /* 0x000fe200078e0000 */
[----:B------:R-:W-:-:S05]  /*12f90*/  @P0 SHF.R.U32.HI R4, RZ, R7, R6 ;  /* 0x00000007ff040219 */ /* 0x000fca0000011606 */
[----:B------:R-:W-:Y:S02]  /*12fa0*/  IMAD.MOV R6, RZ, RZ, -R4 ;  /* 0x000000ffff067224 */ /* 0x000fe400078e0a04 */
[----:B------:R-:W-:-:S04]  /*12fb0*/  IMAD.WIDE.U32 R2, R4, UR4, R2 ;  /* 0x0000000404027c25 */ /* 0x000fc8000f8e0002 */
[----:B------:R-:W-:Y:S01]  /*12fc0*/  IMAD R0, R8, R6, R0 ;  /* 0x0000000608007224 */ /* 0x000fe200078e0200 */
[----:B------:R-:W-:-:S05]  /*12fd0*/  SHF.R.S32.HI R6, RZ, 0x1f, R4 ;  /* 0x0000001fff067819 */ /* 0x000fca0000011404 */
[----:B------:R-:W-:-:S04]  /*12fe0*/  IMAD R6, R6, UR4, RZ ;  /* 0x0000000406067c24 */ /* 0x000fc8000f8e02ff */
[----:B------:R-:W-:Y:S01]  /*12ff0*/  IMAD R4, R4, UR5, R6 ;  /* 0x0000000504047c24 */ /* 0x000fe2000f8e0206 */
[----:B------:R-:W-:-:S03]  /*13000*/  ULDC.64 UR4, c[0x0][0x2c8] ;  /* 0x0000b20000047ab9 */ /* 0x000fc60000000a00 */
[----:B------:R-:W-:Y:S01]  /*13010*/  IMAD.IADD R3, R3, 0x1, R4 ;  /* 0x0000000103037824 */ /* 0x000fe200078e0204 */
[----:B------:R-:W-:Y:S01]  /*13020*/  SHF.R.S32.HI R4, RZ, 0x1f, R0 ;  /* 0x0000001fff047819 */ /* 0x000fe20000011400 */
[----:B------:R-:W-:-:S04]  /*13030*/  IMAD.WIDE.U32 R2, R0, UR4, R2 ;  /* 0x0000000400027c25 */ /* 0x000fc8000f8e0002 */
[----:B------:R-:W-:Y:S01]  /*13040*/  IMAD R4, R4, UR4, RZ ;  /* 0x0000000404047c24 */ /* 0x000fe2000f8e02ff */
[----:B------:R-:W-:Y:S02]  /*13050*/  ULDC UR4, c[0x0][0x2b8] ;  /* 0x0000ae0000047ab9 */ /* 0x000fe40000000800 */
[----:B------:R-:W-:Y:S01]  /*13060*/  ISETP.GE.AND P3, PT, R9, UR4, PT ;  /* 0x0000000409007c0c */ /* 0x000fe2000bf66270 */
[----:B------:R-:W-:Y:S01]  /*13070*/  IMAD R0, R0, UR5, R4 ;  /* 0x0000000500007c24 */ /* 0x000fe2000f8e0204 */
[----:B------:R0:W5:Y:S01]  /*13080*/  LDL R9, [R1+0x24] ;  /* 0x0000240001097983 */ /* 0x0001620000100800 */
[----:B------:R-:W-:Y:S02]  /*13090*/  LEA R4, P4, R2, UR6, 0x1 ;  /* 0x0000000602047c11 */ /* 0x000fe4000f8808ff */
[----:B------:R-:W-:Y:S01]  /*130a0*/  IMAD.IADD R0, R3, 0x1, R0 ;  /* 0x0000000103007824 */ /* 0x000fe200078e0200 */
[----:B------:R-:W-:Y:S02]  /*130b0*/  ISETP.GE.AND P0, PT, R10, UR4, PT ;  /* 0x000000040a007c0c */ /* 0x000fe4000bf06270 */
[----:B------:R-:W-:-:S02]  /*130c0*/  ISETP.GE.AND P1, PT, R12, UR4, PT ;  /* 0x000000040c007c0c */ /* 0x000fc4000bf26270 */
[----:B------:R-:W-:Y:S01]  /*130d0*/  ISETP.GE.AND P2, PT, R11, UR4, PT ;  /* 0x000000040b007c0c */ /* 0x000fe2000bf46270 */
[----:B------:R-:W-:Y:S01]  /*130e0*/  UMOV UR4, 0xffffffff ;  /* 0xffffffff00047882 */ /* 0x000fe20000000000 */
[----:B------:R-:W-:Y:S02]  /*130f0*/  LEA.HI.X R3, R2, UR7, R0, 0x1, P4 ;  /* 0x0000000702037c11 */ /* 0x000fe4000a0f0c00 */
[----:B0-----:R-:W-:Y:S09]  /*13100*/  BRA.DIV UR4, `(.L_x_260) ;  /* 0x0000004e04b87947 */ /* 0x001ff2000b800000 */
[----:B------:R-:W2:Y:S01]  /*13110*/  LDL.LU R6, [R1+0x40] ;  /* 0x0000400001067983 */ /* 0x000ea20000300800 */
[----:B------:R-:W0:Y:S02]  /*13120*/  S2R R7, SR_TID.X ;  /* 0x0000000000077919 */ /* 0x000e240000002100 */
[----:B0-----:R-:W-:-:S04]  /*13130*/  LOP3.LUT R7, R7, 0x7f, RZ, 0xc0, !PT ;  /* 0x0000007f07077812 */ /* 0x001fc800078ec0ff */
[----:B------:R-:W-:Y:S02]  /*13140*/  SHF.R.U32.HI R11, RZ, 0x3, R7 ;  /* 0x00000003ff0b7819 */ /* 0x000fe40000011607 */
[----:B------:R-:W0:Y:S03]  /*13150*/  SHFL.IDX PT, R7, R4, RZ, 0x181f ;  /* 0x00181fff04077589 */ /* 0x000e2600000e0000 */
[----:B------:R-:W-:Y:S01]  /*13160*/  IMAD.IADD R0, R11, 0x1, R5 ;  /* 0x000000010b007824 */ /* 0x000fe200078e0205 */
[----:B------:R-:W-:-:S03]  /*13170*/  ULDC.64 UR4, c[0x0][0x208] ;  /* 0x0000820000047ab9 */ /* 0x000fc60000000a00 */
[----:B------:R-:W-:Y:S02]  /*13180*/  VIADD R5, R0, 0x10 ;  /* 0x0000001000057836 */ /* 0x000fe40000000000 */
[----:B--2---:R-:W-:Y:S02]  /*13190*/  IMAD R2, R6, R8, RZ ;  /* 0x0000000806027224 */ /* 0x004fe400078e02ff */
[----:B------:R-:W1:Y:S03]  /*131a0*/  SHFL.IDX PT, R6, R3, RZ, 0x181f ;  /* 0x00181fff03067589 */ /* 0x000e6600000e0000 */
[----:B------:R-:W-:-:S13]  /*131b0*/  ISETP.GE.AND P5, PT, R0, R2, PT ;  /* 0x000000020000720c */ /* 0x000fda0003fa6270 */
[----:B0-----:R-:W-:-:S05]  /*131c0*/  @!P5 LEA R7, P4, R10, R7, 0x1 ;  /* 0x000000070a07d211 */ /* 0x001fca00078808ff */
[----:B-1----:R-:W-:-:S05]  /*131d0*/  @!P5 IMAD.X R6, RZ, RZ, R6, P4 ;  /* 0x000000ffff06d224 */ /* 0x002fca00020e0606 */
[----:B------:R-:W-:-:S04]  /*131e0*/  @!P5 LOP3.LUT R7, R7, R6, RZ, 0x3c, !PT ;  /* 0x000000060707d212 */ /* 0x000fc800078e3cff */
[----:B------:R-:W-:-:S04]  /*131f0*/  @!P5 LOP3.LUT R6, R7, R6, RZ, 0x3c, !PT ;  /* 0x000000060706d212 */ /* 0x000fc800078e3cff */
[----:B------:R-:W-:-:S05]  /*13200*/  @!P5 LOP3.LUT R7, R7, R6, RZ, 0x3c, !PT ;  /* 0x000000060707d212 */ /* 0x000fca00078e3cff */
[----:B------:R-:W-:Y:S01]  /*13210*/  @!PT LDS RZ, [RZ] ;  /* 0x00000000fffff984 */ /* 0x000fe20000000800 */
[----:B-----5:R-:W-:Y:S04]  /*13220*/  @!P5 LDGSTS.E.BYPASS.LTC128B.128 [R9+0x14400], desc[UR4][R6.64], !P0 ;  /* 0x144000000609dfae */ /* 0x020fe8000c101d44 */
[----:B------:R-:W-:Y:S04]  /*13230*/  @!P5 LDGSTS.E.BYPASS.LTC128B.128 [R9+0x18400], desc[UR4][R6.64+0x80], !P1 ;  /* 0x184000800609dfae */ /* 0x000fe8000c901d44 */
[----:B------:R-:W-:Y:S04]  /*13240*/  @!P5 LDGSTS.E.BYPASS.LTC128B.128 [R9+0x1c400], desc[UR4][R6.64+0x100], !P2 ;  /* 0x1c4001000609dfae */ /* 0x000fe8000d101d44 */
[----:B------:R0:W-:Y:S01]  /*13250*/  @!P5 LDGSTS.E.BYPASS.LTC128B.128 [R9+0x20400], desc[UR4][R6.64+0x180], !P3 ;  /* 0x204001800609dfae */ /* 0x0001e2000d901d44 */
[----:B------:R-:W-:-:S03]  /*13260*/  ISETP.GE.AND P5, PT, R5, R2, PT ;  /* 0x000000020500720c */ /* 0x000fc60003fa6270 */
[----:B------:R-:W1:Y:S04]  /*13270*/  SHFL.IDX PT, R5, R4, 0x1, 0x181f ;  /* 0x00381f0004057f89 */ /* 0x000e6800000e0000 */
[----:B0-----:R-:W0:Y:S06]  /*13280*/  SHFL.IDX PT, R6, R3, 0x1, 0x181f ;  /* 0x00381f0003067f89 */ /* 0x001e2c00000e0000 */
[----:B-1----:R-:W-:-:S05]  /*13290*/  @!P5 LEA R5, P4, R10, R5, 0x1 ;  /* 0x000000050a05d211 */ /* 0x002fca00078808ff */
[----:B0-----:R-:W-:-:S04]  /*132a0*/  @!P5 IMAD.X R6, RZ, RZ, R6, P4 ;  /* 0x000000ffff06d224 */ /* 0x001fc800020e0606 */
[----:B------:R-:W-:Y:S02]  /*132b0*/  @!P5 IMAD.MOV.U32 R7, RZ, RZ, R6 ;  /* 0x000000ffff07d224 */ /* 0x000fe400078e0006 */
[----:B------:R-:W-:Y:S02]  /*132c0*/  @!P5 IMAD.MOV.U32 R6, RZ, RZ, R5 ;  /* 0x000000ffff06d224 */ /* 0x000fe400078e0005 */
[----:B------:R-:W-:-:S03]  /*132d0*/  VIADD R5, R0, 0x20 ;  /* 0x0000002000057836 */ /* 0x000fc60000000000 */
[----:B------:R-:W-:Y:S04]  /*132e0*/  @!P5 LDGSTS.E.BYPASS.LTC128B.128 [R9+0x14c00], desc[UR4][R6.64], !P0 ;  /* 0x14c000000609dfae */ /* 0x000fe8000c101d44 */
        /* <DEDUP_REMOVED lines=53> */
[----:B------:R-:W0:Y:S06]  /*13640*/  SHFL.IDX PT, R8, R3, 0x6, 0x181f ;  /* 0x00d81f0003087f89 */ /* 0x000e2c00000e0000 */
[----:B-1----:R-:W-:-:S05]  /*13650*/  @!P5 LEA R5, P4, R10, R5, 0x1 ;  /* 0x000000050a05d211 */ /* 0x002fca00078808ff */
[----:B0-----:R-:W-:-:S04]  /*13660*/  @!P5 IMAD.X R6, RZ, RZ, R8, P4 ;  /* 0x000000ffff06d224 */ /* 0x001fc800020e0608 */
[----:B------:R-:W-:Y:S02]  /*13670*/  @!P5 IMAD.MOV.U32 R7, RZ, RZ, R6 ;  /* 0x000000ffff07d224 */ /* 0x000fe400078e0006 */
[----:B------:R-:W-:Y:S02]  /*13680*/  @!P5 IMAD.MOV.U32 R6, RZ, RZ, R5 ;  /* 0x000000ffff06d224 */ /* 0x000fe400078e0005 */
[----:B------:R0:W1:Y:S04]  /*13690*/  SHFL.IDX PT, R5, R3, 0x7, 0x181f ;  /* 0x00f81f0003057f89 */ /* 0x00006800000e0000 */
[----:B------:R0:W-:Y:S04]  /*136a0*/  @!P5 LDGSTS.E.BYPASS.LTC128B.128 [R9+0x17400], desc[UR4][R6.64], !P0 ;  /* 0x174000000609dfae */ /* 0x0001e8000c101d44 */
[----:B------:R0:W-:Y:S04]  /*136b0*/  @!P5 LDGSTS.E.BYPASS.LTC128B.128 [R9+0x1b400], desc[UR4][R6.64+0x80], !P1 ;  /* 0x1b4000800609dfae */ /* 0x0001e8000c901d44 */
[----:B------:R0:W-:Y:S04]  /*136c0*/  @!P5 LDGSTS.E.BYPASS.LTC128B.128 [R9+0x1f400], desc[UR4][R6.64+0x100], !P2 ;  /* 0x1f4001000609dfae */ /* 0x0001e8000d101d44 */
[----:B------:R0:W-:Y:S04]  /*136d0*/  @!P5 LDGSTS.E.BYPASS.LTC128B.128 [R9+0x23400], desc[UR4][R6.64+0x180], !P3 ;  /* 0x234001800609dfae */ /* 0x0001e8000d901d44 */
[----:B------:R0:W2:Y:S02]  /*136e0*/  SHFL.IDX PT, R3, R4, 0x7, 0x181f ;  /* 0x00f81f0004037f89 */ /* 0x0000a400000e0000 */
.L_x_388:
[----:B------:R-:W-:Y:S01]  /*136f0*/  VIADD R0, R0, 0x70 ;  /* 0x0000007000007836 */ /* 0x000fe20000000000 */
[----:B------:R-:W-:Y:S04]  /*13700*/  BSSY B0, `(.L_x_261) ;  /* 0x000000d000007945 */ /* 0x000fe80003800000 */
[----:B------:R-:W-:-:S13]  /*13710*/  ISETP.GE.AND P4, PT, R0, R2, PT ;  /* 0x000000020000720c */ /* 0x000fda0003f86270 */
[----:B------:R-:W-:Y:S05]  /*13720*/  @P4 BRA `(.L_x_262) ;  /* 0x0000000000284947 */ /* 0x000fea0003800000 */
[----:B--2---:R-:W-:Y:S01]  /*13730*/  LEA R2, P4, R10, R3, 0x1 ;  /* 0x000000030a027211 */ /* 0x004fe200078808ff */
[----:B------:R-:W-:-:S04]  /*13740*/  ULDC.64 UR4, c[0x0][0x208] ;  /* 0x0000820000047ab9 */ /* 0x000fc80000000a00 */
[----:B01----:R-:W-:-:S05]  /*13750*/  IMAD.X R3, RZ, RZ, R5, P4 ;  /* 0x000000ffff037224 */ /* 0x003fca00020e0605 */
[----:B------:R-:W-:Y:S01]  /*13760*/  @!PT LDS RZ, [RZ] ;  /* 0x00000000fffff984 */ /* 0x000fe20000000800 */
[----:B------:R-:W-:Y:S01]  /*13770*/  @!PT LDS RZ, [RZ] ;  /* 0x00000000fffff984 */ /* 0x000fe20000000800 */
[----:B------:R-:W-:Y:S01]  /*13780*/  @!PT LDS RZ, [RZ] ;  /* 0x00000000fffff984 */ /* 0x000fe20000000800 */
[----:B------:R3:W-:Y:S04]  /*13790*/  LDGSTS.E.BYPASS.LTC128B.128 [R9+0x17c00], desc[UR4][R2.64], !P0 ;  /* 0x17c0000002097fae */ /* 0x0007e8000c101d44 */
[----:B------:R3:W-:Y:S04]  /*137a0*/  LDGSTS.E.BYPASS.LTC128B.128 [R9+0x1bc00], desc[UR4][R2.64+0x80], !P1 ;  /* 0x1bc0008002097fae */ /* 0x0007e8000c901d44 */
[----:B------:R3:W-:Y:S04]  /*137b0*/  LDGSTS.E.BYPASS.LTC128B.128 [R9+0x1fc00], desc[UR4][R2.64+0x100], !P2 ;  /* 0x1fc0010002097fae */ /* 0x0007e8000d101d44 */
[----:B------:R3:W-:Y:S02]  /*137c0*/  LDGSTS.E.BYPASS.LTC128B.128 [R9+0x23c00], desc[UR4][R2.64+0x180], !P3 ;  /* 0x23c0018002097fae */ /* 0x0007e4000d901d44 */
.L_x_262:
[----:B------:R-:W-:Y:S05]  /*137d0*/  BSYNC B0 ;  /* 0x0000000000007941 */ /* 0x000fea0003800000 */
.L_x_261:
[----:B------:R-:W-:Y:S01]  /*137e0*/  NOP ;  /* 0x0000000000007918 */ /* 0x000fe20000000000 */
[----:B------:R-:W-:Y:S01]  /*137f0*/  PLOP3.LUT P0, PT, PT, PT, PT, 0x80, 0x0 ;  /* 0x000000000000781c */ /* 0x000fe20003f0f070 */
[----:B0-----:R-:W-:-:S12]  /*13800*/  VIADD R6, R18, 0x38800 ;  /* 0x0003880012067836 */ /* 0x001fd80000000000 */
.L_x_263:
[----:B------:R-:W-:Y:S02]  /*13810*/  PLOP3.LUT P1, PT, P1, P0, PT, 0xa2, 0x0 ;  /* 0x000000000000781c */ /* 0x000fe40000f21472 */
[----:B------:R-:W-:-:S08]  /*13820*/  @P0 R2UR P1, UR4, R18 ;  /* 0x00000000120402ca */ /* 0x000fd00000020000 */
[----:B------:R-:W-:-:S05]  /*13830*/  @P0 PLOP3.LUT P0, PT, P1, PT, PT, 0x80, 0x0 ;  /* 0x000000000000081c */ /* 0x000fca0000f0f070 */
[----:B------:R-:W-:Y:S01]  /*13840*/  @!P1 SYNCS.ARRIVE.TRANS64.RED.A0T1 RZ, [UR4+0x38800], RZ ;  /* 0x038800ffffff99a7 */ /* 0x000fe20008200404 */
[----:B------:R-:W-:Y:S07]  /*13850*/  @!P1 ARRIVES.LDGSTSBAR.64.TRANSCNT [UR4+0x38800] ;  /* 0x03880000ff0099b0 */ /* 0x000fee0008000a84 */
[----:B------:R-:W-:Y:S05]  /*13860*/  @P0 BRA.U.ANY `(.L_x_263) ;  /* 0xfffffffd00e80947 */ /* 0x000fea000393ffff */
[----:B---3--:R-:W3:Y:S02]  /*13870*/  LDL.LU R2, [R1+0x48] ;  /* 0x0000480001027983 */ /* 0x008ee40000300800 */
[----:B---3--:R-:W-:-:S05]  /*13880*/  VIADD R2, R2, 0x1 ;  /* 0x0000000102027836 */ /* 0x008fca0000000000 */
[----:B------:R0:W-:Y:S01]  /*13890*/  STL [R1+0x48], R2 ;  /* 0x0000480201007387 */ /* 0x0001e20000100800 */
[----:B------:R-:W-:-:S04]  /*138a0*/  LEA.HI R0, R2, R2, RZ, 0x1 ;  /* 0x0000000202007211 */ /* 0x000fc800078f08ff */
[----:B------:R-:W-:-:S05]  /*138b0*/  LOP3.LUT R0, R0, 0xfffffffe, RZ, 0xc0, !PT ;  /* 0xfffffffe00007812 */ /* 0x000fca00078ec0ff */
[----:B------:R-:W-:-:S05]  /*138c0*/  IMAD.IADD R0, R2, 0x1, -R0 ;  /* 0x0000000102007824 */ /* 0x000fca00078e0a00 */
[----:B------:R-:W-:Y:S01]  /*138d0*/  SHF.L.U32 R0, R0, 0x1f, RZ ;  /* 0x0000001f00007819 */ /* 0x000fe200000006ff */
[----:B------:R-:W-:Y:S01]  /*138e0*/  NOP ;  /* 0x0000000000007918 */ /* 0x000fe20000000000 */
[----:B------:R0:W-:Y:S01]  /*138f0*/  SYNCS.ARRIVE.TRANS64.A1T0 RZ, [R18+URZ+0x38800], RZ ;  /* 0x038800ff12ff79a7 */ /* 0x0001e2000810003f */
[----:B------:R-:W-:Y:S01]  /*13900*/  BSSY B0, `(.L_x_264) ;  /* 0x0000003000007945 */ /* 0x000fe20003800000 */
[----:B------:R-:W3:Y:S03]  /*13910*/  SYNCS.PHASECHK.TRANS64.TRYWAIT P0, [R18+URZ+0x38820], R0 ;  /* 0x03882000120075a7 */ /* 0x000ee6000800017f */
[----:B0--3--:R-:W-:Y:S05]  /*13920*/  @!P0 BRA `(.L_x_265) ;  /* 0x0000005000bc8947 */ /* 0x009fea0003800000 */
.L_x_389:
[----:B------:R-:W-:Y:S05]  /*13930*/  BSYNC B0 ;  /* 0x0000000000007941 */ /* 0x000fea0003800000 */
.L_x_264:
[----:B------:R-:W0:Y:S04]  /*13940*/  LDL R2, [R1+0x38] ;  /* 0x0000380001027983 */ /* 0x000e280000100800 */
[----:B--2---:R-:W2:Y:S01]  /*13950*/  LDL R3, [R1+0x28] ;  /* 0x0000280001037983 */ /* 0x004ea20000100800 */
[----:B------:R-:W-:Y:S01]  /*13960*/  BSSY B0, `(.L_x_266) ;  /* 0x00002a3000007945 */ /* 0x000fe20003800000 */
[----:B0-----:R-:W-:-:S05]  /*13970*/  VIADD R0, R2, 0xfffffffe ;  /* 0xfffffffe02007836 */ /* 0x001fca0000000000 */
[----:B--2---:R-:W-:-:S13]  /*13980*/  ISETP.GE.AND P0, PT, R0, R3, PT ;  /* 0x000000030000720c */ /* 0x004fda0003f06270 */
[----:B------:R-:W-:Y:S05]  /*13990*/  @!P0 BRA `(.L_x_267) ;  /* 0x00000028007c8947 */ /* 0x000fea0003800000 */
[----:B------:R-:W2:Y:S04]  /*139a0*/  LDL.LU R2, [R1+0x58] ;  /* 0x0000580001027983 */ /* 0x000ea80000300800 */
[----:B-1----:R-:W3:Y:S04]  /*139b0*/  LDL.LU R5, [R1+0x34] ;  /* 0x0000340001057983 */ /* 0x002ee80000300800 */
[----:B------:R-:W4:Y:S01]  /*139c0*/  LDL.LU R4, [R1+0x44] ;  /* 0x0000440001047983 */ /* 0x000f220000300800 */
[----:B------:R-:W-:Y:S01]  /*139d0*/  LOP3.LUT R10, RZ, R3, RZ, 0x33, !PT ;  /* 0x00000003ff0a7212 */ /* 0x000fe200078e33ff */
[----:B------:R-:W-:Y:S01]  /*139e0*/  BSSY B2, `(.L_x_268) ;  /* 0x00000e5000027945 */ /* 0x000fe20003800000 */
[----:B--2---:R-:W-:-:S04]  /*139f0*/  VIADD R2, R2, 0x1 ;  /* 0x0000000102027836 */ /* 0x004fc80000000000 */
[----:B---3--:R-:W-:-:S05]  /*13a00*/  IMAD R2, R2, R5, RZ ;  /* 0x0000000502027224 */ /* 0x008fca00078e02ff */
[----:B----4-:R-:W-:-:S05]  /*13a10*/  VIMNMX R8, R4, R2, PT ;  /* 0x0000000204087248 */ /* 0x010fca0003fe0100 */
[----:B------:R-:W-:-:S05]  /*13a20*/  IMAD.MOV R2, RZ, RZ, -R8 ;  /* 0x000000ffff027224 */ /* 0x000fca00078e0a08 */
[----:B------:R-:W-:-:S05]  /*13a30*/  VIADDMNMX R10, R2, 0x1, R10, !PT ;  /* 0x00000001020a7846 */ /* 0x000fca000780010a */
[----:B------:R-:W-:-:S05]  /*13a40*/  IMAD.IADD R2, R8, 0x1, R10 ;  /* 0x0000000108027824 */ /* 0x000fca00078e020a */
[----:B------:R-:W-:-:S04]  /*13a50*/  LOP3.LUT R2, R2, 0x1, RZ, 0xc0, !PT ;  /* 0x0000000102027812 */ /* 0x000fc800078ec0ff */
[----:B------:R-:W-:-:S13]  /*13a60*/  ISETP.NE.U32.AND P0, PT, R2, 0x1, PT ;  /* 0x000000010200780c */ /* 0x000fda0003f05070 */
[----:B------:R-:W-:Y:S05]  /*13a70*/  @P0 BRA `(.L_x_269) ;  /* 0x0000000c006c0947 */ /* 0x000fea0003800000 */
[----:B------:R-:W2:Y:S04]  /*13a80*/  LDL R4, [R1+0x20] ;  /* 0x0000200001047983 */ /* 0x000ea80000100800 */
[----:B------:R-:W3:Y:S01]  /*13a90*/  LDL R3, [R1+0x14] ;  /* 0x0000140001037983 */ /* 0x000ee20000100800 */
[----:B------:R-:W-:Y:S01]  /*13aa0*/  VIADD R9, R19, 0x1 ;  /* 0x0000000113097836 */ /* 0x000fe20000000000 */
[----:B------:R-:W-:Y:S04]  /*13ab0*/  BSSY B1, `(.L_x_270) ;  /* 0x00000d3000017945 */ /* 0x000fe80003800000 */
[----:B------:R-:W-:-:S04]  /*13ac0*/  ISETP.NE.AND P0, PT, R9, 0x2, PT ;  /* 0x000000020900780c */ /* 0x000fc80003f05270 */
[----:B------:R-:W-:Y:S02]  /*13ad0*/  SEL R11, RZ, 0x1, P0 ;  /* 0x00000001ff0b7807 */ /* 0x000fe40000000000 */
[----:B------:R-:W-:Y:S02]  /*13ae0*/  SEL R9, R9, RZ, P0 ;  /* 0x000000ff09097207 */ /* 0x000fe40000000000 */
[----:B--2---:R-:W-:Y:S02]  /*13af0*/  ISETP.NE.AND P1, PT, R4, RZ, PT ;  /* 0x000000ff0400720c */ /* 0x004fe40003f25270 */
[----:B---3--:R-:W-:-:S11]  /*13b00*/  LOP3.LUT R11, R3, R11, RZ, 0x3c, !PT ;  /* 0x0000000b030b7212 */ /* 0x008fd600078e3cff */
[----:B------:R-:W-:Y:S05]  /*13b10*/  @!P1 BRA `(.L_x_271) ;  /* 0x0000000c00309947 */ /* 0x000fea0003800000 */
[----:B------:R-:W-:Y:S01]  /*13b20*/  ULDC.64 UR4, c[0x0][0x418] ;  /* 0x0001060000047ab9 */ /* 0x000fe20000000a00 */
[----:B------:R-:W-:Y:S01]  /*13b30*/  IMAD.MOV.U32 R5, RZ, RZ, R17 ;  /* 0x000000ffff057224 */ /* 0x000fe200078e0011 */
[----:B------:R-:W-:-:S04]  /*13b40*/  ISETP.NE.U32.AND P0, PT, RZ, UR4, PT ;  /* 0x00000004ff007c0c */ /* 0x000fc8000bf05070 */
[----:B------:R-:W-:-:S13]  /*13b50*/  ISETP.NE.AND.EX P0, PT, RZ, UR5, PT, P0 ;  /* 0x00000005ff007c0c */ /* 0x000fda000bf05300 */
[----:B------:R-:W-:Y:S05]  /*13b60*/  @!P0 BRA `(.L_x_272) ;  /* 0x0000000000508947 */ /* 0x000fea0003800000 */
[----:B------:R-:W2:Y:S01]  /*13b70*/  LDL R12, [R1+0x1c] ;  /* 0x00001c00010c7983 */ /* 0x000ea20000100800 */
[----:B------:R-:W0:Y:S01]  /*13b80*/  LDC R5, c[0x0][0x43c] ;  /* 0x00010f00ff057b82 */ /* 0x000e220000000800 */
[----:B------:R-:W-:Y:S02]  /*13b90*/  ULDC.64 UR6, c[0x0][0x428] ;  /* 0x00010a0000067ab9 */ /* 0x000fe40000000a00 */
[----:B------:R-:W3:Y:S01]  /*13ba0*/  LDL R7, [R1+0x10] ;  /* 0x0000100001077983 */ /* 0x000ee20000100800 */
        /* <DEDUP_REMOVED lines=9> */
[----:B--2---:R-:W-:-:S04]  /*13c40*/  IMAD R4, R12, UR6, RZ ;  /* 0x000000060c047c24 */ /* 0x004fc8000f8e02ff */
[C---:B---3--:R-:W-:Y:S02]  /*13c50*/  IMAD R4, R7.reuse, UR7, R4 ;  /* 0x0000000707047c24 */ /* 0x048fe4000f8e0204 */
[----:B------:R-:W-:-:S04]  /*13c60*/  IMAD.WIDE.U32 R2, R7, UR6, R2 ;  /* 0x0000000607027c25 */ /* 0x000fc8000f8e0002 */
[----:B------:R-:W-:Y:S01]  /*13c70*/  IMAD.IADD R3, R4, 0x1, R3 ;  /* 0x0000000104037824 */ /* 0x000fe200078e0203 */
[----:B------:R-:W-:-:S04]  /*13c80*/  LEA R4, P0, R2, UR4, 0x2 ;  /* 0x0000000402047c11 */ /* 0x000fc8000f8010ff */
[----:B------:R-:W-:-:S06]  /*13c90*/  LEA.HI.X R5, R2, UR5, R3, 0x2, P0 ;  /* 0x0000000502057c11 */ /* 0x000fcc00080f1403 */
[----:B------:R0:W5:Y:S03]  /*13ca0*/  LDG.E R5, desc[UR8][R4.64] ;  /* 0x0000000804057981 */ /* 0x000166000c1e1900 */
.L_x_272:
[----:B------:R-:W-:Y:S01]  /*13cb0*/  IMAD R3, R9, 0x8, R18 ;  /* 0x0000000809037824 */ /* 0x000fe200078e0212 */
[----:B------:R-:W-:Y:S01]  /*13cc0*/  SHF.L.U32 R2, R11, 0x1f, RZ ;  /* 0x0000001f0b027819 */ /* 0x000fe200000006ff */
[----:B------:R-:W-:Y:S03]  /*13cd0*/  BSSY B3, `(.L_x_273) ;  /* 0x0000003000037945 */ /* 0x000fe60003800000 */
[----:B------:R-:W1:Y:S02]  /*13ce0*/  SYNCS.PHASECHK.TRANS64.TRYWAIT P0, [R3+URZ+0x38840], R2 ;  /* 0x03884002030075a7 */ /* 0x000e64000800017f */
[----:B-1----:R-:W-:Y:S05]  /*13cf0*/  @!P0 BRA `(.L_x_274) ;  /* 0x0000004c00dc8947 */ /* 0x002fea0003800000 */
.L_x_390:
[----:B------:R-:W-:Y:S05]  /*13d00*/  BSYNC B3 ;  /* 0x0000000000037941 */ /* 0x000fea0003800000 */
.L_x_273:
[----:B0-----:R-:W0:Y:S01]  /*13d10*/  S2R R4, SR_TID.X ;  /* 0x0000000000047919 */ /* 0x001e220000002100 */
[----:B------:R-:W-:Y:S01]  /*13d20*/  BSSY B3, `(.L_x_275) ;  /* 0x000000b000037945 */ /* 0x000fe20003800000 */
[----:B0-----:R-:W-:-:S04]  /*13d30*/  LOP3.LUT R4, R4, 0x7f, RZ, 0xc0, !PT ;  /* 0x0000007f04047812 */ /* 0x001fc800078ec0ff */
[----:B------:R-:W-:-:S13]  /*13d40*/  ISETP.NE.AND P1, PT, R4, RZ, PT ;  /* 0x000000ff0400720c */ /* 0x000fda0003f25270 */
[----:B------:R-:W-:Y:S05]  /*13d50*/  @P1 BRA `(.L_x_276) ;  /* 0x00000000001c1947 */ /* 0x000fea0003800000 */
[----:B------:R-:W0:Y:S01]  /*13d60*/  S2R R4, SR_TID.X ;  /* 0x0000000000047919 */ /* 0x000e220000002100 */
[----:B-1----:R-:W-:-:S04]  /*13d70*/  IMAD.MOV.U32 R2, RZ, RZ, 0xa000 ;  /* 0x0000a000ff027424 */ /* 0x002fc800078e00ff */
[----:B------:R2:W-:Y:S01]  /*13d80*/  SYNCS.ARRIVE.TRANS64 RZ, [R3+URZ+0x38830], R2 ;  /* 0x0388300203ff79a7 */ /* 0x0005e2000800003f */
[----:B0-----:R-:W-:-:S04]  /*13d90*/  LOP3.LUT R4, R4, 0x1f, RZ, 0xc0, !PT ;  /* 0x0000001f04047812 */ /* 0x001fc800078ec0ff */
[----:B------:R-:W-:-:S13]  /*13da0*/  ISETP.NE.AND P0, PT, R4, RZ, PT ;  /* 0x000000ff0400720c */ /* 0x000fda0003f05270 */
[----:B--2---:R-:W-:Y:S05]  /*13db0*/  @!P0 BRA `(.L_x_276) ;  /* 0x0000000000048947 */ /* 0x004fea0003800000 */
[----:B------:R-:W-:Y:S01]  /*13dc0*/  BPT.TRAP 0x1 ;  /* 0x000000040000795c */ /* 0x000fe20000300000 */
.L_x_276:
[----:B------:R-:W-:Y:S05]  /*13dd0*/  BSYNC B3 ;  /* 0x0000000000037941 */ /* 0x000fea0003800000 */
.L_x_275:
[----:B-1----:R-:W2:Y:S01]  /*13de0*/  LDL R2, [R1+0x18] ;  /* 0x0000180001027983 */ /* 0x002ea20000100800 */
[----:B------:R-:W-:Y:S01]  /*13df0*/  IMAD.MOV.U32 R14, RZ, RZ, RZ ;  /* 0x000000ffff0e7224 */ /* 0x000fe200078e00ff */
[----:B------:R-:W-:Y:S01]  /*13e00*/  UIADD3 UR4, UP0, UR36, 0x370, URZ ;  /* 0x0000037024047890 */ /* 0x000fe2000ff1e03f */
[----:B------:R-:W-:Y:S01]  /*13e10*/  IMAD R4, R9, 0xa000, R18 ;  /* 0x0000a00009047824 */ /* 0x000fe200078e0212 */
[----:B------:R-:W-:Y:S01]  /*13e20*/  PLOP3.LUT P0, PT, PT, PT, PT, 0x80, 0x0 ;  /* 0x000000000000781c */ /* 0x000fe20003f0f070 */
[----:B------:R-:W-:Y:S01]  /*13e30*/  VIADD R3, R3, 0x38830 ;  /* 0x0003883003037836 */ /* 0x000fe20000000000 */
[----:B------:R-:W-:Y:S01]  /*13e40*/  R2UR UR10, R14 ;  /* 0x000000000e0a72ca */ /* 0x000fe200000e0000 */
[----:B------:R-:W-:Y:S01]  /*13e50*/  VIADD R7, R4, 0x24400 ;  /* 0x0002440004077836 */ /* 0x000fe20000000000 */
[----:B------:R-:W-:Y:S01]  /*13e60*/  UIADD3.X UR5, URZ, UR37, URZ, UP0, !UPT ;  /* 0x000000253f057290 */ /* 0x000fe200087fe43f */
[----:B------:R-:W-:Y:S01]  /*13e70*/  UMOV UR6, 0x0 ;  /* 0x0000000000067882 */ /* 0x000fe20000000000 */
[----:B------:R-:W-:Y:S01]  /*13e80*/  UMOV UR7, 0x14f00000 ;  /* 0x14f0000000077882 */ /* 0x000fe20000000000 */
[----:B--2---:R-:W-:-:S10]  /*13e90*/  IMAD R2, R0, 0x50, R2 ;  /* 0x0000005000027824 */ /* 0x004fd400078e0202 */
.L_x_277:
[----:B------:R-:W-:-:S13]  /*13ea0*/  @P0 ELECT P2, URZ, PT ;  /* 0x00000000003f082f */ /* 0x000fda0003840000 */
[----:B-----5:R-:W-:Y:S02]  /*13eb0*/  @P2 R2UR UR13, R5 ;  /* 0x00000000050d22ca */ /* 0x020fe400000e0000 */
[----:B------:R-:W-:Y:S02]  /*13ec0*/  @P2 R2UR UR12, R16 ;  /* 0x00000000100c22ca */ /* 0x000fe400000e0000 */
[----:B------:R-:W-:Y:S02]  /*13ed0*/  @P2 R2UR UR11, R2 ;  /* 0x00000000020b22ca */ /* 0x000fe400000e0000 */
[----:B------:R-:W-:Y:S02]  /*13ee0*/  @P2 R2UR UR9, R3 ;  /* 0x00000000030922ca */ /* 0x000fe400000e0000 */
[----:B------:R-:W-:Y:S02]  /*13ef0*/  @P2 R2UR UR8, R7 ;  /* 0x00000000070822ca */ /* 0x000fe400000e0000 */
[----:B------:R-:W-:-:S02]  /*13f00*/  @P2 PLOP3.LUT P0, PT, P2, PT, PT, 0x8, 0x0 ;  /* 0x000000000000281c */ /* 0x000fc4000170e170 */
[----:B------:R-:W-:-:S09]  /*13f10*/  PLOP3.LUT P2, PT, PT, PT, PT, 0x8, 0x0 ;  /* 0x000000000000781c */ /* 0x000fd20003f4e170 */
[----:B------:R0:W-:Y:S02]  /*13f20*/  UTMALDG.4D [UR8], [UR4], desc[UR6] ;  /* 0x00000608040075b4 */ /* 0x0001e40008019000 */
[----:B0-----:R-:W-:Y:S05]  /*13f30*/  @P0 BRA.U.ANY `(.L_x_277) ;  /* 0xfffffffd00d80947 */ /* 0x001fea000393ffff */
[----:B------:R-:W-:Y:S01]  /*13f40*/  IMAD.MOV.U32 R21, RZ, RZ, 0x40 ;  /* 0x00000040ff157424 */ /* 0x000fe200078e00ff */
[----:B------:R-:W-:Y:S01]  /*13f50*/  PLOP3.LUT P0, PT, PT, PT, PT, 0x80, 0x0 ;  /* 0x000000000000781c */ /* 0x000fe20003f0f070 */
[----:B------:R-:W-:Y:S01]  /*13f60*/  VIADD R7, R4, 0x26c00 ;  /* 0x00026c0004077836 */ /* 0x000fe20000000000 */
[----:B------:R-:W-:Y:S01]  /*13f70*/  UMOV UR6, 0x0 ;  /* 0x0000000000067882 */ /* 0x000fe20000000000 */
[----:B------:R-:W-:Y:S01]  /*13f80*/  UMOV UR7, 0x14f00000 ;  /* 0x14f0000000077882 */ /* 0x000fe20000000000 */
[----:B------:R-:W-:-:S15]  /*13f90*/  R2UR UR10, R21 ;  /* 0x00000000150a72ca */ /* 0x000fde00000e0000 */
.L_x_278:
[----:B------:R-:W-:-:S13]  /*13fa0*/  @P0 ELECT P2, URZ, PT ;  /* 0x00000000003f082f */ /* 0x000fda0003840000 */
[----:B------:R-:W-:Y:S02]  /*13fb0*/  @P2 R2UR UR13, R5 ;  /* 0x00000000050d22ca */ /* 0x000fe400000e0000 */
        /* <DEDUP_REMOVED lines=14> */
.L_x_279:
        /* <DEDUP_REMOVED lines=16> */
.L_x_280:
        /* <DEDUP_REMOVED lines=10> */
[----:B------:R-:W2:Y:S01]  /*14240*/  LDL.LU R7, [R1+0x14] ;  /* 0x0000140001077983 */ /* 0x000ea20000300800 */
[----:B------:R-:W-:Y:S01]  /*14250*/  IMAD R3, R19, 0x8, R6 ;  /* 0x0000000813037824 */ /* 0x000fe200078e0206 */
[----:B------:R-:W-:Y:S01]  /*14260*/  BSSY B3, `(.L_x_281) ;  /* 0x0000004000037945 */ /* 0x000fe20003800000 */
[----:B--2---:R-:W-:-:S04]  /*14270*/  SHF.L.U32 R2, R7, 0x1f, RZ ;  /* 0x0000001f07027819 */ /* 0x004fc800000006ff */
[----:B------:R-:W0:Y:S02]  /*14280*/  SYNCS.PHASECHK.TRANS64.TRYWAIT P0, [R3+URZ+0x60], R2 ;  /* 0x00006002030075a7 */ /* 0x000e24000800017f */
[----:B0-----:R-:W-:Y:S05]  /*14290*/  @!P0 BRA `(.L_x_282) ;  /* 0x0000004800888947 */ /* 0x001fea0003800000 */
.L_x_391:
[----:B------:R-:W-:Y:S05]  /*142a0*/  BSYNC B3 ;  /* 0x0000000000037941 */ /* 0x000fea0003800000 */
.L_x_281:
[----:B------:R-:W-:Y:S01]  /*142b0*/  BSSY B3, `(.L_x_283) ;  /* 0x000000c000037945 */ /* 0x000fe20003800000 */
[----:B------:R-:W-:Y:S02]  /*142c0*/  IMAD.MOV.U32 R12, RZ, RZ, 0x0 ;  /* 0x00000000ff0c7424 */ /* 0x000fe400078e00ff */
[----:B------:R-:W-:Y:S01]  /*142d0*/  IMAD.MOV.U32 R13, RZ, RZ, 0x14f00000 ;  /* 0x14f00000ff0d7424 */ /* 0x000fe200078e00ff */
[----:B------:R-:W-:Y:S06]  /*142e0*/  @P1 BRA `(.L_x_284) ;  /* 0x0000000000201947 */ /* 0x000fec0003800000 */
[----:B------:R-:W1:Y:S01]  /*142f0*/  S2R R4, SR_TID.X ;  /* 0x0000000000047919 */ /* 0x000e620000002100 */
[----:B0-----:R-:W-:Y:S02]  /*14300*/  IMAD R2, R19, 0x8, R18 ;  /* 0x0000000813027824 */ /* 0x001fe400078e0212 */
[----:B------:R-:W-:-:S04]  /*14310*/  IMAD.MOV.U32 R3, RZ, RZ, 0xa000 ;  /* 0x0000a000ff037424 */ /* 0x000fc800078e00ff */
[----:B------:R2:W-:Y:S01]  /*14320*/  SYNCS.ARRIVE.TRANS64 RZ, [R2+URZ+0x38850], R3 ;  /* 0x0388500302ff79a7 */ /* 0x0005e2000800003f */
[----:B-1----:R-:W-:-:S04]  /*14330*/  LOP3.LUT R4, R4, 0x1f, RZ, 0xc0, !PT ;  /* 0x0000001f04047812 */ /* 0x002fc800078ec0ff */
[----:B------:R-:W-:-:S13]  /*14340*/  ISETP.NE.AND P0, PT, R4, RZ, PT ;  /* 0x000000ff0400720c */ /* 0x000fda0003f05270 */
[----:B--2---:R-:W-:Y:S05]  /*14350*/  @!P0 BRA `(.L_x_284) ;  /* 0x0000000000048947 */ /* 0x004fea0003800000 */
[----:B------:R-:W-:Y:S01]  /*14360*/  BPT.TRAP 0x1 ;  /* 0x000000040000795c */ /* 0x000fe20000300000 */
.L_x_284:
[----:B------:R-:W-:Y:S05]  /*14370*/  BSYNC B3 ;  /* 0x0000000000037941 */ /* 0x000fea0003800000 */
.L_x_283:
[----:B------:R-:W2:Y:S04]  /*14380*/  LDL R7, [R1+0x18] ;  /* 0x0000180001077983 */ /* 0x000ea80000100800 */
[----:B------:R-:W2:Y:S01]  /*14390*/  LDL.LU R4, [R1+0x8] ;  /* 0x0000080001047983 */ /* 0x000ea20000300800 */
[----:B------:R-:W-:Y:S01]  /*143a0*/  R2UR UR10, R14 ;  /* 0x000000000e0a72ca */ /* 0x000fe200000e0000 */
[C-C-:B0-----:R-:W-:Y:S01]  /*143b0*/  IMAD R3, R19.reuse, 0x8, R18.reuse ;  /* 0x0000000813037824 */ /* 0x141fe200078e0212 */
[----:B------:R-:W-:Y:S01]  /*143c0*/  R2UR UR6, R12 ;  /* 0x000000000c0672ca */ /* 0x000fe200000e0000 */
[----:B------:R-:W-:Y:S01]  /*143d0*/  IMAD R2, R19, 0xa000, R18 ;  /* 0x0000a00013027824 */ /* 0x000fe200078e0212 */
[----:B------:R-:W-:Y:S01]  /*143e0*/  R2UR UR7, R13 ;  /* 0x000000000d0772ca */ /* 0x000fe200000e0000 */
[----:B------:R-:W-:Y:S01]  /*143f0*/  UIADD3 UR4, UP0, UR36, 0x470, URZ ;  /* 0x0000047024047890 */ /* 0x000fe2000ff1e03f */
[----:B------:R-:W-:Y:S01]  /*14400*/  PLOP3.LUT P0, PT, PT, PT, PT, 0x80, 0x0 ;  /* 0x000000000000781c */ /* 0x000fe20003f0f070 */
[----:B------:R-:W-:-:S02]  /*14410*/  VIADD R3, R3, 0x38850 ;  /* 0x0003885003037836 */ /* 0x000fc40000000000 */
[----:B------:R-:W-:Y:S01]  /*14420*/  UIADD3.X UR5, URZ, UR37, URZ, UP0, !UPT ;  /* 0x000000253f057290 */ /* 0x000fe200087fe43f */
[----:B--2---:R-:W-:Y:S02]  /*14430*/  IMAD R4, R4, 0x50, R7 ;  /* 0x0000005004047824 */ /* 0x004fe400078e0207 */
[----:B------:R-:W-:-:S09]  /*14440*/  VIADD R7, R2, 0x400 ;  /* 0x0000040002077836 */ /* 0x000fd20000000000 */
.L_x_285:
        /* <DEDUP_REMOVED lines=10> */
[----:B------:R-:W-:Y:S01]  /*144f0*/  R2UR UR10, R21 ;  /* 0x00000000150a72ca */ /* 0x000fe200000e0000 */
[----:B------:R-:W-:Y:S01]  /*14500*/  VIADD R7, R2, 0x2c00 ;  /* 0x00002c0002077836 */ /* 0x000fe20000000000 */
[----:B------:R-:W-:Y:S02]  /*14510*/  R2UR UR6, R12 ;  /* 0x000000000c0672ca */ /* 0x000fe400000e0000 */
[----:B------:R-:W-:Y:S02]  /*14520*/  R2UR UR7, R13 ;  /* 0x000000000d0772ca */ /* 0x000fe400000e0000 */
[----:B------:R-:W-:-:S13]  /*14530*/  PLOP3.LUT P0, PT, PT, PT, PT, 0x80, 0x0 ;  /* 0x000000000000781c */ /* 0x000fda0003f0f070 */
.L_x_286:
        /* <DEDUP_REMOVED lines=15> */
.L_x_287:
        /* <DEDUP_REMOVED lines=15> */
.L_x_288:
        /* <DEDUP_REMOVED lines=10> */
[----:B------:R0:W-:Y:S01]  /*147c0*/  STL [R1+0x8], R0 ;  /* 0x0000080001007387 */ /* 0x0001e20000100800 */
[----:B------:R-:W-:-:S07]  /*147d0*/  IMAD.MOV.U32 R17, RZ, RZ, R5 ;  /* 0x000000ffff117224 */ /* 0x000fce00078e0005 */
.L_x_271:
[----:B------:R-:W-:Y:S05]  /*147e0*/  BSYNC B1 ;  /* 0x0000000000017941 */ /* 0x000fea0003800000 */
.L_x_270:
[----:B0-----:R-:W2:Y:S01]  /*147f0*/  LDL.LU R0, [R1+0x38] ;  /* 0x0000380001007983 */ /* 0x001ea20000300800 */
[----:B------:R-:W-:-:S03]  /*14800*/  IMAD.MOV.U32 R19, RZ, RZ, R9 ;  /* 0x000000ffff137224 */ /* 0x000fc600078e0009 */
[----:B------:R0:W-:Y:S02]  /*14810*/  STL [R1+0x14], R11 ;  /* 0x0000140b01007387 */ /* 0x0001e40000100800 */
[----:B0-2---:R-:W-:-:S07]  /*14820*/  VIADD R0, R0, 0xfffffffd ;  /* 0xfffffffd00007836 */ /* 0x005fce0000000000 */
.L_x_269:
[----:B------:R-:W-:Y:S05]  /*14830*/  BSYNC B2 ;  /* 0x0000000000027941 */ /* 0x000fea0003800000 */
.L_x_268:
[----:B------:R-:W-:Y:S01]  /*14840*/  VIADD R10, R10, 0xfffffffe ;  /* 0xfffffffe0a0a7836 */ /* 0x000fe20000000000 */
[----:B------:R-:W-:-:S04]  /*14850*/  LOP3.LUT R8, RZ, R8, RZ, 0x33, !PT ;  /* 0x00000008ff087212 */ /* 0x000fc800078e33ff */
[----:B------:R-:W-:-:S13]  /*14860*/  ISETP.NE.AND P0, PT, R10, R8, PT ;  /* 0x000000080a00720c */ /* 0x000fda0003f05270 */
[----:B------:R-:W-:Y:S05]  /*14870*/  @!P0 BRA `(.L_x_267) ;  /* 0x0000001800c48947 */ /* 0x000fea0003800000 */
[----:B------:R-:W-:-:S07]  /*14880*/  IMAD.MOV.U32 R9, RZ, RZ, R17 ;  /* 0x000000ffff097224 */ /* 0x000fce00078e0011 */
.L_x_327:
[----:B------:R-:W2:Y:S04]  /*14890*/  LDL R3, [R1+0x20] ;  /* 0x0000200001037983 */ /* 0x000ea80000100800 */
[----:B------:R-:W3:Y:S01]  /*148a0*/  LDL R2, [R1+0x14] ;  /* 0x0000140001027983 */ /* 0x000ee20000100800 */
[----:B------:R-:W-:Y:S01]  /*148b0*/  VIADD R4, R19, 0x1 ;  /* 0x0000000113047836 */ /* 0x000fe20000000000 */
[----:B------:R-:W-:Y:S05]  /*148c0*/  YIELD ;  /* 0x0000000000007946 */ /* 0x000fea0003800000 */
[----:B------:R-:W-:Y:S01]  /*148d0*/  ISETP.NE.AND P0, PT, R4, 0x2, PT ;  /* 0x000000020400780c */ /* 0x000fe20003f05270 */
[----:B------:R-:W-:Y:S03]  /*148e0*/  BSSY B1, `(.L_x_289) ;  /* 0x00000d0000017945 */ /* 0x000fe60003800000 */
[----:B------:R-:W-:-:S02]  /*148f0*/  SEL R5, RZ, 0x1, P0 ;  /* 0x00000001ff057807 */ /* 0x000fc40000000000 */
[----:B------:R-:W-:Y:S02]  /*14900*/  SEL R4, R4, RZ, P0 ;  /* 0x000000ff04047207 */ /* 0x000fe40000000000 */
[----:B--2---:R-:W-:Y:S02]  /*14910*/  ISETP.NE.AND P1, PT, R3, RZ, PT ;  /* 0x000000ff0300720c */ /* 0x004fe40003f25270 */
[----:B---3--:R-:W-:-:S11]  /*14920*/  LOP3.LUT R5, R2, R5, RZ, 0x3c, !PT ;  /* 0x0000000502057212 */ /* 0x008fd600078e3cff */
[----:B01----:R-:W-:Y:S05]  /*14930*/  @!P1 BRA `(.L_x_290) ;  /* 0x0000000c00289947 */ /* 0x003fea0003800000 */
        /* <DEDUP_REMOVED lines=14> */
[----:B------:R-:W-:-:S04]  /*14a20*/  @P0 SHF.R.U32.HI R2, RZ, R3, R7 ;  /* 0x00000003ff020219 */ /* 0x000fc80000011607 */
[--C-:B------:R-:W-:Y:S01]  /*14a30*/  SHF.R.S32.HI R3, RZ, 0x1f, R2.reuse ;  /* 0x0000001fff037819 */ /* 0x100fe20000011402 */
[----:B------:R-:W-:-:S04]  /*14a40*/  IMAD.MOV R7, RZ, RZ, -R2 ;  /* 0x000000ffff077224 */ /* 0x000fc800078e0a02 */
[----:B------:R-:W-:Y:S02]  /*14a50*/  IMAD R7, R8, R7, R0 ;  /* 0x0000000708077224 */ /* 0x000fe400078e0200 */
[----:B--2---:R-:W-:-:S04]  /*14a60*/  IMAD R8, R11, UR6, RZ ;  /* 0x000000060b087c24 */ /* 0x004fc8000f8e02ff */
[C---:B---3--:R-:W-:Y:S02]  /*14a70*/  IMAD R8, R10.reuse, UR7, R8 ;  /* 0x000000070a087c24 */ /* 0x048fe4000f8e0208 */
[----:B------:R-:W-:-:S04]  /*14a80*/  IMAD.WIDE.U32 R2, R10, UR6, R2 ;  /* 0x000000060a027c25 */ /* 0x000fc8000f8e0002 */
[----:B------:R-:W-:Y:S01]  /*14a90*/  IMAD.IADD R3, R8, 0x1, R3 ;  /* 0x0000000108037824 */ /* 0x000fe200078e0203 */
[----:B------:R-:W-:-:S04]  /*14aa0*/  LEA R8, P0, R2, UR4, 0x2 ;  /* 0x0000000402087c11 */ /* 0x000fc8000f8010ff */
[----:B------:R-:W-:-:S06]  /*14ab0*/  LEA.HI.X R9, R2, UR5, R3, 0x2, P0 ;  /* 0x0000000502097c11 */ /* 0x000fcc00080f1403 */
[----:B------:R0:W5:Y:S03]  /*14ac0*/  LDG.E R9, desc[UR8][R8.64] ;  /* 0x0000000808097981 */ /* 0x000166000c1e1900 */
.L_x_291:
[----:B------:R-:W-:Y:S01]  /*14ad0*/  IMAD R3, R4, 0x8, R18 ;  /* 0x0000000804037824 */ /* 0x000fe200078e0212 */
[----:B------:R-:W-:Y:S01]  /*14ae0*/  SHF.L.U32 R2, R5, 0x1f, RZ ;  /* 0x0000001f05027819 */ /* 0x000fe200000006ff */
[----:B------:R-:W-:Y:S03]  /*14af0*/  BSSY B2, `(.L_x_292) ;  /* 0x0000003000027945 */ /* 0x000fe60003800000 */
[----:B------:R-:W1:Y:S02]  /*14b00*/  SYNCS.PHASECHK.TRANS64.TRYWAIT P0, [R3+URZ+0x38840], R2 ;  /* 0x03884002030075a7 */ /* 0x000e64000800017f */
[----:B-1----:R-:W-:Y:S05]  /*14b10*/  @!P0 BRA `(.L_x_293) ;  /* 0x00000040007c8947 */ /* 0x002fea0003800000 */
.L_x_392:
[----:B------:R-:W-:Y:S05]  /*14b20*/  BSYNC B2 ;  /* 0x0000000000027941 */ /* 0x000fea0003800000 */
.L_x_292:
        /* <DEDUP_REMOVED lines=12> */
.L_x_295:
[----:B------:R-:W-:Y:S05]  /*14bf0*/  BSYNC B2 ;  /* 0x0000000000027941 */ /* 0x000fea0003800000 */
.L_x_294:
        /* <DEDUP_REMOVED lines=12> */
.L_x_296:
        /* <DEDUP_REMOVED lines=16> */
.L_x_297:
        /* <DEDUP_REMOVED lines=16> */
.L_x_298:
        /* <DEDUP_REMOVED lines=16> */
.L_x_299:
        /* <DEDUP_REMOVED lines=16> */
.L_x_393:
[----:B------:R-:W-:Y:S05]  /*150c0*/  BSYNC B2 ;  /* 0x0000000000027941 */ /* 0x000fea0003800000 */
.L_x_300:
[----:B------:R-:W-:Y:S01]  /*150d0*/  BSSY B2, `(.L_x_302) ;  /* 0x000000b000027945 */ /* 0x000fe20003800000 */
[----:B------:R-:W-:Y:S02]  /*150e0*/  IMAD.MOV.U32 R10, RZ, RZ, 0x0 ;  /* 0x00000000ff0a7424 */ /* 0x000fe400078e00ff */
[----:B------:R-:W-:Y:S01]  /*150f0*/  IMAD.MOV.U32 R11, RZ, RZ, 0x14f00000 ;  /* 0x14f00000ff0b7424 */ /* 0x000fe200078e00ff */
[----:B------:R-:W-:Y:S06]  /*15100*/  @P1 BRA `(.L_x_303) ;  /* 0x00000000001c1947 */ /* 0x000fec0003800000 */
[----:B------:R-:W1:Y:S01]  /*15110*/  S2R R8, SR_TID.X ;  /* 0x0000000000087919 */ /* 0x000e620000002100 */
[----:B0-----:R-:W-:-:S04]  /*15120*/  IMAD.MOV.U32 R3, RZ, RZ, 0xa000 ;  /* 0x0000a000ff037424 */ /* 0x001fc800078e00ff */
[----:B------:R2:W-:Y:S01]  /*15130*/  SYNCS.ARRIVE.TRANS64 RZ, [R2+URZ+0x50], R3 ;  /* 0x0000500302ff79a7 */ /* 0x0005e2000800003f */
[----:B-1----:R-:W-:-:S04]  /*15140*/  LOP3.LUT R8, R8, 0x1f, RZ, 0xc0, !PT ;  /* 0x0000001f08087812 */ /* 0x002fc800078ec0ff */
[----:B------:R-:W-:-:S13]  /*15150*/  ISETP.NE.AND P0, PT, R8, RZ, PT ;  /* 0x000000ff0800720c */ /* 0x000fda0003f05270 */
[----:B--2---:R-:W-:Y:S05]  /*15160*/  @!P0 BRA `(.L_x_303) ;  /* 0x0000000000048947 */ /* 0x004fea0003800000 */
[----:B------:R-:W-:Y:S01]  /*15170*/  BPT.TRAP 0x1 ;  /* 0x000000040000795c */ /* 0x000fe20000300000 */
.L_x_303:
[----:B------:R-:W-:Y:S05]  /*15180*/  BSYNC B2 ;  /* 0x0000000000027941 */ /* 0x000fea0003800000 */
.L_x_302:
[----:B------:R-:W2:Y:S04]  /*15190*/  LDL R8, [R1+0x18] ;  /* 0x0000180001087983 */ /* 0x000ea80000100800 */
[----:B0-----:R-:W2:Y:S01]  /*151a0*/  LDL.LU R3, [R1+0x8] ;  /* 0x0000080001037983 */ /* 0x001ea20000300800 */
[----:B------:R-:W-:Y:S01]  /*151b0*/  R2UR UR10, R12 ;  /* 0x000000000c0a72ca */ /* 0x000fe200000e0000 */
[----:B------:R-:W-:Y:S01]  /*151c0*/  IMAD R19, R19, 0xa000, R18 ;  /* 0x0000a00013137824 */ /* 0x000fe200078e0212 */
[----:B------:R-:W-:Y:S01]  /*151d0*/  R2UR UR6, R10 ;  /* 0x000000000a0672ca */ /* 0x000fe200000e0000 */
[----:B------:R-:W-:Y:S01]  /*151e0*/  UIADD3 UR4, UP0, UR36, 0x470, URZ ;  /* 0x0000047024047890 */ /* 0x000fe2000ff1e03f */
[----:B------:R-:W-:Y:S01]  /*151f0*/  R2UR UR7, R11 ;  /* 0x000000000b0772ca */ /* 0x000fe200000e0000 */
[----:B------:R-:W-:Y:S01]  /*15200*/  VIADD R2, R2, 0x50 ;  /* 0x0000005002027836 */ /* 0x000fe20000000000 */
[----:B------:R-:W-:Y:S01]  /*15210*/  PLOP3.LUT P0, PT, PT, PT, PT, 0x80, 0x0 ;  /* 0x000000000000781c */ /* 0x000fe20003f0f070 */
[----:B------:R-:W-:Y:S01]  /*15220*/  UIADD3.X UR5, URZ, UR37, URZ, UP0, !UPT ;  /* 0x000000253f057290 */ /* 0x000fe200087fe43f */
[----:B--2---:R-:W-:-:S02]  /*15230*/  IMAD R3, R3, 0x50, R8 ;  /* 0x0000005003037824 */ /* 0x004fc400078e0208 */
[----:B------:R-:W-:-:S09]  /*15240*/  VIADD R8, R19, 0x400 ;  /* 0x0000040013087836 */ /* 0x000fd20000000000 */
.L_x_304:
        /* <DEDUP_REMOVED lines=15> */
.L_x_305:
        /* <DEDUP_REMOVED lines=15> */
.L_x_306:
        /* <DEDUP_REMOVED lines=15> */
.L_x_307:
        /* <DEDUP_REMOVED lines=12> */
.L_x_290:
[----:B------:R-:W-:Y:S05]  /*155e0*/  BSYNC B1 ;  /* 0x0000000000017941 */ /* 0x000fea0003800000 */
.L_x_289:
[----:B------:R-:W2:Y:S01]  /*155f0*/  LDL R2, [R1+0x20] ;  /* 0x0000200001027983 */ /* 0x000ea20000100800 */
[----:B------:R-:W-:Y:S01]  /*15600*/  VIADD R19, R4, 0x1 ;  /* 0x0000000104137836 */ /* 0x000fe20000000000 */
[----:B------:R-:W-:Y:S01]  /*15610*/  BSSY B1, `(.L_x_308) ;  /* 0x00000d3000017945 */ /* 0x000fe20003800000 */
[----:B0-----:R-:W-:-:S03]  /*15620*/  VIADD R7, R0, 0xffffffff ;  /* 0xffffffff00077836 */ /* 0x001fc60000000000 */
[----:B------:R-:W-:-:S04]  /*15630*/  ISETP.NE.AND P0, PT, R19, 0x2, PT ;  /* 0x000000021300780c */ /* 0x000fc80003f05270 */
[----:B------:R-:W-:Y:S02]  /*15640*/  SEL R19, R19, RZ, P0 ;  /* 0x000000ff13137207 */ /* 0x000fe40000000000 */
[----:B--2---:R-:W-:Y:S02]  /*15650*/  ISETP.NE.AND P1, PT, R2, RZ, PT ;  /* 0x000000ff0200720c */ /* 0x004fe40003f25270 */
[----:B------:R-:W-:-:S04]  /*15660*/  SEL R2, RZ, 0x1, P0 ;  /* 0x00000001ff027807 */ /* 0x000fc80000000000 */
[----:B------:R-:W-:-:S05]  /*15670*/  LOP3.LUT R12, R5, R2, RZ, 0x3c, !PT ;  /* 0x00000002050c7212 */ /* 0x000fca00078e3cff */
[----:B------:R0:W-:Y:S02]  /*15680*/  STL [R1+0x14], R12 ;  /* 0x0000140c01007387 */ /* 0x0001e40000100800 */
[----:B------:R-:W-:Y:S05]  /*15690*/  @!P1 BRA `(.L_x_309) ;  /* 0x0000000c00289947 */ /* 0x000fea0003800000 */
[----:B------:R-:W-:Y:S01]  /*156a0*/  ULDC.64 UR4, c[0x0][0x418] ;  /* 0x0001060000047ab9 */ /* 0x000fe20000000a00 */
[----:B------:R-:W-:Y:S01]  /*156b0*/  IMAD.MOV.U32 R8, RZ, RZ, R7 ;  /* 0x000000ffff087224 */ /* 0x000fe200078e0007 */
[----:B------:R-:W-:-:S04]  /*156c0*/  ISETP.NE.U32.AND P0, PT, RZ, UR4, PT ;  /* 0x00000004ff007c0c */ /* 0x000fc8000bf05070 */
[----:B------:R-:W-:-:S13]  /*156d0*/  ISETP.NE.AND.EX P0, PT, RZ, UR5, PT, P0 ;  /* 0x00000005ff007c0c */ /* 0x000fda000bf05300 */
[----:B------:R-:W-:Y:S05]  /*156e0*/  @!P0 BRA `(.L_x_310) ;  /* 0x0000000000508947 */ /* 0x000fea0003800000 */
[----:B------:R-:W2:Y:S01]  /*156f0*/  LDL R11, [R1+0x1c] ;  /* 0x00001c00010b7983 */ /* 0x000ea20000100800 */
[----:B------:R-:W1:Y:S01]  /*15700*/  LDC R9, c[0x0][0x43c] ;  /* 0x00010f00ff097b82 */ /* 0x000e620000000800 */
[----:B------:R-:W-:Y:S02]  /*15710*/  ULDC.64 UR6, c[0x0][0x428] ;  /* 0x00010a0000067ab9 */ /* 0x000fe40000000a00 */
[----:B------:R-:W3:Y:S01]  /*15720*/  LDL R10, [R1+0x10] ;  /* 0x00001000010a7983 */ /* 0x000ee20000100800 */
[----:B------:R-:W-:Y:S01]  /*15730*/  ULDC.64 UR8, c[0x0][0x208] ;  /* 0x0000820000087ab9 */ /* 0x000fe20000000a00 */
[----:B-1----:R-:W-:-:S13]  /*15740*/  ISETP.NE.AND P0, PT, R9, 0x1, PT ;  /* 0x000000010900780c */ /* 0x002fda0003f05270 */
[----:B------:R-:W1:Y:S02]  /*15750*/  @P0 LDC.64 R2, c[0x0][0x440] ;  /* 0x00011000ff020b82 */ /* 0x000e640000000a00 */
[----:B-1----:R-:W-:-:S04]  /*15760*/  @P0 IMAD.HI.U32 R8, R7, R2, RZ ;  /* 0x0000000207080227 */ /* 0x002fc800078e00ff */
        /* <DEDUP_REMOVED lines=10> */
[----:B------:R-:W-:-:S05]  /*15810*/  LEA.HI.X R11, R2, UR5, R9, 0x2, P0 ;  /* 0x00000005020b7c11 */ /* 0x000fca00080f1409 */
[----:B------:R1:W5:Y:S04]  /*15820*/  LDG.E R9, desc[UR8][R10.64] ;  /* 0x000000080a097981 */ /* 0x000368000c1e1900 */
.L_x_310:
[----:B------:R-:W-:Y:S01]  /*15830*/  IMAD R2, R19, 0x8, R18 ;  /* 0x0000000813027824 */ /* 0x000fe200078e0212 */
[----:B------:R-:W-:Y:S01]  /*15840*/  SHF.L.U32 R3, R12, 0x1f, RZ ;  /* 0x0000001f0c037819 */ /* 0x000fe200000006ff */
[----:B------:R-:W-:Y:S03]  /*15850*/  BSSY B2, `(.L_x_311) ;  /* 0x0000003000027945 */ /* 0x000fe60003800000 */
[----:B------:R-:W2:Y:S02]  /*15860*/  SYNCS.PHASECHK.TRANS64.TRYWAIT P0, [R2+URZ+0x38840], R3 ;  /* 0x03884003020075a7 */ /* 0x000ea4000800017f */
[----:B--2---:R-:W-:Y:S05]  /*15870*/  @!P0 BRA `(.L_x_312) ;  /* 0x00000034004c8947 */ /* 0x004fea0003800000 */
.L_x_394:
[----:B------:R-:W-:Y:S05]  /*15880*/  BSYNC B2 ;  /* 0x0000000000027941 */ /* 0x000fea0003800000 */
.L_x_311:
[----:B-1----:R-:W1:Y:S01]  /*15890*/  S2R R10, SR_TID.X ;  /* 0x00000000000a7919 */ /* 0x002e620000002100 */
[----:B------:R-:W-:Y:S01]  /*158a0*/  BSSY B2, `(.L_x_313) ;  /* 0x000000b000027945 */ /* 0x000fe20003800000 */
[----:B-1----:R-:W-:-:S04]  /*158b0*/  LOP3.LUT R10, R10, 0x7f, RZ, 0xc0, !PT ;  /* 0x0000007f0a0a7812 */ /* 0x002fc800078ec0ff */
[----:B------:R-:W-:-:S13]  /*158c0*/  ISETP.NE.AND P1, PT, R10, RZ, PT ;  /* 0x000000ff0a00720c */ /* 0x000fda0003f25270 */
[----:B------:R-:W-:Y:S05]  /*158d0*/  @P1 BRA `(.L_x_314) ;  /* 0x00000000001c1947 */ /* 0x000fea0003800000 */
[----:B------:R-:W1:Y:S01]  /*158e0*/  S2R R10, SR_TID.X ;  /* 0x00000000000a7919 */ /* 0x000e620000002100 */
[----:B--2---:R-:W-:-:S04]  /*158f0*/  IMAD.MOV.U32 R3, RZ, RZ, 0xa000 ;  /* 0x0000a000ff037424 */ /* 0x004fc800078e00ff */
[----:B------:R3:W-:Y:S01]  /*15900*/  SYNCS.ARRIVE.TRANS64 RZ, [R2+URZ+0x38830], R3 ;  /* 0x0388300302ff79a7 */ /* 0x0007e2000800003f */
[----:B-1----:R-:W-:-:S04]  /*15910*/  LOP3.LUT R10, R10, 0x1f, RZ, 0xc0, !PT ;  /* 0x0000001f0a0a7812 */ /* 0x002fc800078ec0ff */
[----:B------:R-:W-:-:S13]  /*15920*/  ISETP.NE.AND P0, PT, R10, RZ, PT ;  /* 0x000000ff0a00720c */ /* 0x000fda0003f05270 */
[----:B---3--:R-:W-:Y:S05]  /*15930*/  @!P0 BRA `(.L_x_314) ;  /* 0x0000000000048947 */ /* 0x008fea0003800000 */
[----:B------:R-:W-:Y:S01]  /*15940*/  BPT.TRAP 0x1 ;  /* 0x000000040000795c */ /* 0x000fe20000300000 */
.L_x_314:
[----:B------:R-:W-:Y:S05]  /*15950*/  BSYNC B2 ;  /* 0x0000000000027941 */ /* 0x000fea0003800000 */
.L_x_313:
[----:B--2---:R-:W2:Y:S01]  /*15960*/  LDL R2, [R1+0x18] ;  /* 0x0000180001027983 */ /* 0x004ea20000100800 */
[----:B0-----:R-:W-:Y:S01]  /*15970*/  IMAD.MOV.U32 R12, RZ, RZ, RZ ;  /* 0x000000ffff0c7224 */ /* 0x001fe200078e00ff */
[----:B------:R-:W-:Y:S01]  /*15980*/  UIADD3 UR4, UP0, UR36, 0x370, URZ ;  /* 0x0000037024047890 */ /* 0x000fe2000ff1e03f */
[C---:B------:R-:W-:Y:S01]  /*15990*/  IMAD R3, R19.reuse, 0x8, R6 ;  /* 0x0000000813037824 */ /* 0x040fe200078e0206 */
[----:B------:R-:W-:Y:S01]  /*159a0*/  PLOP3.LUT P0, PT, PT, PT, PT, 0x80, 0x0 ;  /* 0x000000000000781c */ /* 0x000fe20003f0f070 */
[----:B------:R-:W-:Y:S01]  /*159b0*/  IMAD R10, R19, 0xa000, R18 ;  /* 0x0000a000130a7824 */ /* 0x000fe200078e0212 */
[----:B------:R-:W-:Y:S01]  /*159c0*/  R2UR UR10, R12 ;  /* 0x000000000c0a72ca */ /* 0x000fe200000e0000 */
[----:B------:R-:W-:Y:S01]  /*159d0*/  VIADD R3, R3, 0x30 ;  /* 0x0000003003037836 */ /* 0x000fe20000000000 */
[----:B------:R-:W-:Y:S01]  /*159e0*/  UIADD3.X UR5, URZ, UR37, URZ, UP0, !UPT ;  /* 0x000000253f057290 */ /* 0x000fe200087fe43f */
[----:B------:R-:W-:Y:S01]  /*159f0*/  VIADD R11, R10, 0x24400 ;  /* 0x000244000a0b7836 */ /* 0x000fe20000000000 */
[----:B------:R-:W-:Y:S01]  /*15a00*/  UMOV UR6, 0x0 ;  /* 0x0000000000067882 */ /* 0x000fe20000000000 */
[----:B------:R-:W-:Y:S01]  /*15a10*/  UMOV UR7, 0x14f00000 ;  /* 0x14f0000000077882 */ /* 0x000fe20000000000 */
[----:B--2---:R-:W-:-:S09]  /*15a20*/  IMAD R2, R8, 0x50, R2 ;  /* 0x0000005008027824 */ /* 0x004fd200078e0202 */
.L_x_315:
        /* <DEDUP_REMOVED lines=16> */
.L_x_316:
        /* <DEDUP_REMOVED lines=16> */
.L_x_317:
        /* <DEDUP_REMOVED lines=16> */
.L_x_318:
        /* <DEDUP_REMOVED lines=10> */
[----:B------:R-:W-:Y:S01]  /*15dd0*/  SHF.L.U32 R5, R5, 0x1f, RZ ;  /* 0x0000001f05057819 */ /* 0x000fe200000006ff */
[----:B------:R-:W-:Y:S01]  /*15de0*/  IMAD R2, R4, 0x8, R6 ;  /* 0x0000000804027824 */ /* 0x000fe200078e0206 */
[----:B------:R-:W-:Y:S03]  /*15df0*/  BSSY B2, `(.L_x_319) ;  /* 0x0000003000027945 */ /* 0x000fe60003800000 */
[----:B------:R-:W0:Y:S02]  /*15e00*/  SYNCS.PHASECHK.TRANS64.TRYWAIT P0, [R2+URZ+0x60], R5 ;  /* 0x00006005020075a7 */ /* 0x000e24000800017f */
[----:B0-----:R-:W-:Y:S05]  /*15e10*/  @!P0 BRA `(.L_x_320) ;  /* 0x0000002c00f88947 */ /* 0x001fea0003800000 */
.L_x_395:
[----:B------:R-:W-:Y:S05]  /*15e20*/  BSYNC B2 ;  /* 0x0000000000027941 */ /* 0x000fea0003800000 */
.L_x_319:
[----:B------:R-:W-:Y:S01]  /*15e30*/  BSSY B2, `(.L_x_321) ;  /* 0x000000b000027945 */ /* 0x000fe20003800000 */
[----:B------:R-:W-:Y:S02]  /*15e40*/  IMAD.MOV.U32 R10, RZ, RZ, 0x0 ;  /* 0x00000000ff0a7424 */ /* 0x000fe400078e00ff */
[----:B------:R-:W-:Y:S01]  /*15e50*/  IMAD.MOV.U32 R11, RZ, RZ, 0x14f00000 ;  /* 0x14f00000ff0b7424 */ /* 0x000fe200078e00ff */
[----:B------:R-:W-:Y:S06]  /*15e60*/  @P1 BRA `(.L_x_322) ;  /* 0x00000000001c1947 */ /* 0x000fec0003800000 */
[----:B0-----:R-:W0:Y:S01]  /*15e70*/  S2R R5, SR_TID.X ;  /* 0x0000000000057919 */ /* 0x001e220000002100 */
[----:B------:R-:W-:-:S04]  /*15e80*/  IMAD.MOV.U32 R3, RZ, RZ, 0xa000 ;  /* 0x0000a000ff037424 */ /* 0x000fc800078e00ff */
[----:B------:R1:W-:Y:S01]  /*15e90*/  SYNCS.ARRIVE.TRANS64 RZ, [R2+URZ+0x50], R3 ;  /* 0x0000500302ff79a7 */ /* 0x0003e2000800003f */
[----:B0-----:R-:W-:-:S04]  /*15ea0*/  LOP3.LUT R5, R5, 0x1f, RZ, 0xc0, !PT ;  /* 0x0000001f05057812 */ /* 0x001fc800078ec0ff */
[----:B------:R-:W-:-:S13]  /*15eb0*/  ISETP.NE.AND P0, PT, R5, RZ, PT ;  /* 0x000000ff0500720c */ /* 0x000fda0003f05270 */
[----:B-1----:R-:W-:Y:S05]  /*15ec0*/  @!P0 BRA `(.L_x_322) ;  /* 0x0000000000048947 */ /* 0x002fea0003800000 */
[----:B------:R-:W-:Y:S01]  /*15ed0*/  BPT.TRAP 0x1 ;  /* 0x000000040000795c */ /* 0x000fe20000300000 */
.L_x_322:
[----:B------:R-:W-:Y:S05]  /*15ee0*/  BSYNC B2 ;  /* 0x0000000000027941 */ /* 0x000fea0003800000 */
.L_x_321:
[----:B0-----:R-:W2:Y:S04]  /*15ef0*/  LDL R5, [R1+0x18] ;  /* 0x0000180001057983 */ /* 0x001ea80000100800 */
[----:B------:R-:W2:Y:S01]  /*15f00*/  LDL.LU R3, [R1+0x8] ;  /* 0x0000080001037983 */ /* 0x000ea20000300800 */
        /* <DEDUP_REMOVED lines=10> */
.L_x_323:
        /* <DEDUP_REMOVED lines=15> */
.L_x_324:
        /* <DEDUP_REMOVED lines=15> */
.L_x_325:
        /* <DEDUP_REMOVED lines=15> */
.L_x_326:
        /* <DEDUP_REMOVED lines=12> */
.L_x_309:
[----:B------:R-:W-:Y:S05]  /*16340*/  BSYNC B1 ;  /* 0x0000000000017941 */ /* 0x000fea0003800000 */
.L_x_308:
[----:B------:R-:W2:Y:S01]  /*16350*/  LDL R2, [R1+0x28] ;  /* 0x0000280001027983 */ /* 0x000ea20000100800 */
[----:B------:R-:W-:Y:S01]  /*16360*/  VIADD R0, R0, 0xfffffffe ;  /* 0xfffffffe00007836 */ /* 0x000fe20000000000 */
[----:B--2---:R-:W-:-:S13]  /*16370*/  ISETP.GT.AND P0, PT, R7, R2, PT ;  /* 0x000000020700720c */ /* 0x004fda0003f04270 */
[----:B------:R-:W-:Y:S05]  /*16380*/  @P0 BRA `(.L_x_327) ;  /* 0xffffffe400400947 */ /* 0x000fea000383ffff */
.L_x_267:
[----:B------:R-:W-:Y:S05]  /*16390*/  BSYNC B0 ;  /* 0x0000000000007941 */ /* 0x000fea0003800000 */
.L_x_266:
[----:B------:R-:W2:Y:S01]  /*163a0*/  S2R R3, SR_TID.X ;  /* 0x0000000000037919 */ /* 0x000ea20000002100 */
[----:B------:R-:W-:Y:S01]  /*163b0*/  BSSY B0, `(.L_x_328) ;  /* 0x0000012000007945 */ /* 0x000fe20003800000 */
[----:B--2---:R-:W-:-:S04]  /*163c0*/  LOP3.LUT R3, R3, 0x7f, RZ, 0xc0, !PT ;  /* 0x0000007f03037812 */ /* 0x004fc800078ec0ff */
[----:B------:R-:W-:-:S13]  /*163d0*/  ISETP.NE.AND P0, PT, R3, RZ, PT ;  /* 0x000000ff0300720c */ /* 0x000fda0003f05270 */
[----:B------:R-:W-:Y:S05]  /*163e0*/  @P0 BRA `(.L_x_329) ;  /* 0x0000000000380947 */ /* 0x000fea0003800000 */
[----:B------:R-:W2:Y:S01]  /*163f0*/  S2R R2, SR_LANEID ;  /* 0x0000000000027919 */ /* 0x000ea20000000000 */
[----:B------:R-:W-:Y:S01]  /*16400*/  VOTEU.ANY UR4, UPT, PT ;  /* 0x0000000000047886 */ /* 0x000fe200038e0100 */
[----:B-1----:R-:W1:Y:S01]  /*16410*/  LDC.64 R4, c[0x0][0xc60] ;  /* 0x00031800ff047b82 */ /* 0x002e620000000a00 */
[----:B------:R-:W2:Y:S01]  /*16420*/  FLO.U32 R0, UR4 ;  /* 0x0000000400007d00 */ /* 0x000ea200080e0000 */
[----:B------:R-:W-:Y:S01]  /*16430*/  ULDC.64 UR6, c[0x0][0x208] ;  /* 0x0000820000067ab9 */ /* 0x000fe20000000a00 */
[----:B--2---:R-:W-:-:S06]  /*16440*/  ISETP.EQ.U32.AND P0, PT, R0, R2, PT ;  /* 0x000000020000720c */ /* 0x004fcc0003f02070 */
[----:B------:R-:W1:Y:S07]  /*16450*/  POPC R2, UR4 ;  /* 0x0000000400027d09 */ /* 0x000e6e0008000000 */
[----:B-1----:R-:W2:Y:S04]  /*16460*/  @P0 ATOMG.E.ADD.STRONG.GPU PT, R2, desc[UR6][R4.64], R2 ;  /* 0x00000002040209a8 */ /* 0x002ea800081ee1c6 */
[----:B--2---:R1:W2:Y:S02]  /*16470*/  SHFL.IDX PT, R2, R2, R0, 0x1f ;  /* 0x00001f0002027589 */ /* 0x0042a400000e0000 */
[----:B-1----:R-:W1:Y:S02]  /*16480*/  S2R R0, SR_LTMASK ;  /* 0x0000000000007919 */ /* 0x002e640000003900 */
[----:B-1----:R-:W-:-:S06]  /*16490*/  LOP3.LUT R0, R0, UR4, RZ, 0xc0, !PT ;  /* 0x0000000400007c12 */ /* 0x002fcc000f8ec0ff */
[----:B------:R-:W2:Y:S02]  /*164a0*/  POPC R0, R0 ;  /* 0x0000000000007309 */ /* 0x000ea40000000000 */
[----:B--2---:R-:W-:-:S05]  /*164b0*/  IADD3 R0, R2, UR38, R0 ;  /* 0x0000002602007c10 */ /* 0x004fca000fffe000 */
[----:B------:R2:W-:Y:S02]  /*164c0*/  STL [R1], R0 ;  /* 0x0000000001007387 */ /* 0x0005e40000100800 */
.L_x_329:
[----:B------:R-:W-:Y:S05]  /*164d0*/  BSYNC B0 ;  /* 0x0000000000007941 */ /* 0x000fea0003800000 */
.L_x_328:
[----:B--2---:R-:W2:Y:S01]  /*164e0*/  LDL.LU R0, [R1+0x20] ;  /* 0x0000200001007983 */ /* 0x004ea20000300800 */
[----:B------:R-:W-:Y:S01]  /*164f0*/  BSSY B0, `(.L_x_330) ;  /* 0x0000058000007945 */ /* 0x000fe20003800000 */
[----:B--2---:R-:W-:-:S13]  /*16500*/  ISETP.NE.AND P0, PT, R0, RZ, PT ;  /* 0x000000ff0000720c */ /* 0x004fda0003f05270 */
[----:B------:R-:W-:Y:S05]  /*16510*/  @!P0 BRA `(.L_x_331) ;  /* 0x0000000400548947 */ /* 0x000fea0003800000 */
[----:B------:R-:W2:Y:S01]  /*16520*/  LDL R2, [R1+0x14] ;  /* 0x0000140001027983 */ /* 0x000ea20000100800 */
[----:B------:R-:W-:Y:S01]  /*16530*/  IMAD R0, R19, 0x8, R18 ;  /* 0x0000000813007824 */ /* 0x000fe200078e0212 */
[----:B------:R-:W-:Y:S01]  /*16540*/  BSSY B1, `(.L_x_332) ;  /* 0x0000005000017945 */ /* 0x000fe20003800000 */
[----:B------:R-:W-:Y:S02]  /*16550*/  ISETP.NE.AND P1, PT, R3, RZ, PT ;  /* 0x000000ff0300720c */ /* 0x000fe40003f25270 */
[----:B--2---:R-:W-:-:S04]  /*16560*/  SHF.L.U32 R2, R2, 0x1f, RZ ;  /* 0x0000001f02027819 */ /* 0x004fc800000006ff */
[----:B------:R-:W2:Y:S02]  /*16570*/  SYNCS.PHASECHK.TRANS64.TRYWAIT P0, [R0+URZ+0x38860], R2 ;  /* 0x03886002000075a7 */ /* 0x000ea4000800017f */
[----:B--2---:R-:W-:Y:S05]  /*16580*/  @!P0 BRA `(.L_x_333) ;  /* 0x0000002800308947 */ /* 0x004fea0003800000 */
.L_x_396:
[----:B------:R-:W-:Y:S05]  /*16590*/  BSYNC B1 ;  /* 0x0000000000017941 */ /* 0x000fea0003800000 */
.L_x_332:
[----:B------:R-:W-:Y:S04]  /*165a0*/  BSSY B1, `(.L_x_334) ;  /* 0x0000009000017945 */ /* 0x000fe80003800000 */
        /* <DEDUP_REMOVED lines=8> */
.L_x_335:
[----:B------:R-:W-:Y:S05]  /*16630*/  BSYNC B1 ;  /* 0x0000000000017941 */ /* 0x000fea0003800000 */
.L_x_334:
[----:B------:R-:W3:Y:S04]  /*16640*/  LDL.LU R3, [R1+0x18] ;  /* 0x0000180001037983 */ /* 0x000ee80000300800 */
[----:B--2---:R-:W3:Y:S01]  /*16650*/  LDL.LU R2, [R1+0x8] ;  /* 0x0000080001027983 */ /* 0x004ee20000300800 */
[----:B------:R-:W-:Y:S01]  /*16660*/  UIADD3 UR4, UP0, UR36, 0x470, URZ ;  /* 0x0000047024047890 */ /* 0x000fe2000ff1e03f */
[----:B------:R-:W-:Y:S01]  /*16670*/  PLOP3.LUT P0, PT, PT, PT, PT, 0x80, 0x0 ;  /* 0x000000000000781c */ /* 0x000fe20003f0f070 */
[----:B------:R-:W-:Y:S01]  /*16680*/  VIADD R0, R0, 0x38850 ;  /* 0x0003885000007836 */ /* 0x000fe20000000000 */
[----:B------:R-:W-:Y:S01]  /*16690*/  UMOV UR6, 0x0 ;  /* 0x0000000000067882 */ /* 0x000fe20000000000 */
[----:B------:R-:W-:Y:S01]  /*166a0*/  UIADD3.X UR5, URZ, UR37, URZ, UP0, !UPT ;  /* 0x000000253f057290 */ /* 0x000fe200087fe43f */
[----:B------:R-:W-:Y:S01]  /*166b0*/  UMOV UR7, 0x14f00000 ;  /* 0x14f0000000077882 */ /* 0x000fe20000000000 */
[----:B------:R-:W-:Y:S01]  /*166c0*/  UMOV UR10, URZ ;  /* 0x0000003f000a7c82 */ /* 0x000fe20008000000 */
[----:B---3--:R-:W-:-:S02]  /*166d0*/  IMAD R3, R2, 0x50, R3 ;  /* 0x0000005002037824 */ /* 0x008fc400078e0203 */
[----:B------:R-:W-:-:S04]  /*166e0*/  IMAD R2, R19, 0xa000, R18 ;  /* 0x0000a00013027824 */ /* 0x000fc800078e0212 */
[----:B------:R-:W-:-:S07]  /*166f0*/  VIADD R4, R2, 0x400 ;  /* 0x0000040002047836 */ /* 0x000fce0000000000 */
.L_x_336:
        /* <DEDUP_REMOVED lines=9> */
[----:B--2---:R-:W-:Y:S05]  /*16790*/  @P0 BRA.U.ANY `(.L_x_336) ;  /* 0xfffffffd00d80947 */ /* 0x004fea000393ffff */
[----:B------:R-:W-:Y:S01]  /*167a0*/  PLOP3.LUT P0, PT, PT, PT, PT, 0x80, 0x0 ;  /* 0x000000000000781c */ /* 0x000fe20003f0f070 */
[----:B------:R-:W-:Y:S01]  /*167b0*/  VIADD R4, R2, 0x2c00 ;  /* 0x00002c0002047836 */ /* 0x000fe20000000000 */
[----:B------:R-:W-:Y:S01]  /*167c0*/  UMOV UR6, 0x0 ;  /* 0x0000000000067882 */ /* 0x000fe20000000000 */
[----:B------:R-:W-:Y:S01]  /*167d0*/  UMOV UR7, 0x14f00000 ;  /* 0x14f0000000077882 */ /* 0x000fe20000000000 */
[----:B------:R-:W-:-:S09]  /*167e0*/  UMOV UR10, 0x40 ;  /* 0x00000040000a7882 */ /* 0x000fd20000000000 */
.L_x_337:
        /* <DEDUP_REMOVED lines=15> */
.L_x_338:
        /* <DEDUP_REMOVED lines=15> */
.L_x_339:
        /* <DEDUP_REMOVED lines=10> */
.L_x_331:
[----:B------:R-:W-:Y:S05]  /*16a70*/  BSYNC B0 ;  /* 0x0000000000007941 */ /* 0x000fea0003800000 */
.L_x_330:
[----:B------:R-:W2:Y:S01]  /*16a80*/  LDL.LU R4, [R1+0x14] ;  /* 0x0000140001047983 */ /* 0x000ea20000300800 */
[----:B------:R-:W-:-:S05]  /*16a90*/  VIADD R19, R19, 0x1 ;  /* 0x0000000113137836 */ /* 0x000fca0000000000 */
[----:B------:R-:W-:-:S04]  /*16aa0*/  ISETP.NE.AND P0, PT, R19, 0x2, PT ;  /* 0x000000021300780c */ /* 0x000fc80003f05270 */
[----:B------:R-:W-:Y:S02]  /*16ab0*/  SEL R0, RZ, 0x1, P0 ;  /* 0x00000001ff007807 */ /* 0x000fe40000000000 */
[----:B------:R-:W-:Y:S02]  /*16ac0*/  SEL R19, R19, RZ, P0 ;  /* 0x000000ff13137207 */ /* 0x000fe40000000000 */
[----:B--2---:R-:W-:-:S05]  /*16ad0*/  LOP3.LUT R4, R4, R0, RZ, 0x3c, !PT ;  /* 0x0000000004047212 */ /* 0x004fca00078e3cff */
[----:B------:R2:W-:Y:S02]  /*16ae0*/  STL [R1+0x14], R4 ;  /* 0x0000140401007387 */ /* 0x0005e40000100800 */
.L_x_246:
[----:B------:R-:W-:Y:S05]  /*16af0*/  BSYNC B7 ;  /* 0x0000000000077941 */ /* 0x000fea0003800000 */
.L_x_244:
[----:B----4-:R-:W4:Y:S02]  /*16b00*/  LDL R0, [R1+0x5c] ;  /* 0x00005c0001007983 */ /* 0x010f240000100800 */
[----:B----4-:R-:W-:-:S13]  /*16b10*/  ISETP.NE.AND P0, PT, R0, RZ, PT ;  /* 0x000000ff0000720c */ /* 0x010fda0003f05270 */
[----:B------:R-:W-:Y:S05]  /*16b20*/  @!P0 BRA `(.L_x_340) ;  /* 0x00000000002c8947 */ /* 0x000fea0003800000 */
[----:B------:R-:W-:Y:S05]  /*16b30*/  WARPSYNC.ALL ;  /* 0x0000000000007948 */ /* 0x000fea0003800000 */
[----:B------:R-:W4:Y:S08]  /*16b40*/  S2UR UR5, SR_CgaCtaId ;  /* 0x00000000000579c3 */ /* 0x000f300000008800 */
[----:B------:R-:W-:Y:S06]  /*16b50*/  BAR.SYNC.DEFER_BLOCKING 0x5, 0x180 ;  /* 0x0146000000007b1d */ /* 0x000fec0000010000 */
[----:B------:R-:W-:-:S02]  /*16b60*/  UMOV UR4, 0x400 ;  /* 0x0000040000047882 */ /* 0x000fc40000000000 */
[----:B----4-:R-:W-:-:S06]  /*16b70*/  ULEA UR4, UR5, UR4, 0x18 ;  /* 0x0000000405047291 */ /* 0x010fcc000f8ec03f */
[----:B------:R-:W-:-:S05]  /*16b80*/  IMAD.U32 R18, RZ, RZ, UR4 ;  /* 0x00000004ff127e24 */ /* 0x000fca000f8e00ff */
[----:B-123--:R-:W1:Y:S04]  /*16b90*/  LDS.128 R4, [R18+0x388d0] ;  /* 0x0388d00012047984 */ /* 0x00ee680000000c00 */
[----:B-1----:R1:W-:Y:S04]  /*16ba0*/  STL.64 [R1], R4 ;  /* 0x0000000401007387 */ /* 0x0023e80000100a00 */
[----:B------:R1:W-:Y:S01]  /*16bb0*/  STL.64 [R1+0x8], R6 ;  /* 0x0000080601007387 */ /* 0x0003e20000100a00 */
[----:B------:R-:W-:Y:S06]  /*16bc0*/  BAR.ARV 0x4, 0x180 ;  /* 0x0106000000007b1d */ /* 0x000fec0000002000 */
[----:B------:R-:W-:Y:S05]  /*16bd0*/  BRA `(.L_x_341) ;  /* 0x0000000c00287947 */ /* 0x000fea0003800000 */
.L_x_340:
[----:B------:R-:W4:Y:S01]  /*16be0*/  S2R R16, SR_TID.X ;  /* 0x0000000000107919 */ /* 0x000f220000002100 */
[----:B------:R-:W-:Y:S01]  /*16bf0*/  UMOV UR4, 0xffffffff ;  /* 0xffffffff00047882 */ /* 0x000fe20000000000 */
[----:B----4-:R-:W-:-:S04]  /*16c00*/  LOP3.LUT R16, R16, 0x1f, RZ, 0xc0, !PT ;  /* 0x0000001f10107812 */ /* 0x010fc800078ec0ff */
[----:B------:R-:W-:Y:S01]  /*16c10*/  ISETP.NE.AND P0, PT, R16, 0x1f, PT ;  /* 0x0000001f1000780c */ /* 0x000fe20003f05270 */
[----:B------:R-:W-:-:S12]  /*16c20*/  BRA.DIV UR4, `(.L_x_342) ;  /* 0x00000022049c7947 */ /* 0x000fd8000b800000 */
[----:B------:R-:W4:Y:S01]  /*16c30*/  LDL.LU R3, [R1] ;  /* 0x0000000001037983 */ /* 0x000f220000300800 */
[----:B------:R-:W-:-:S03]  /*16c40*/  ULDC UR4, c[0x0][0xc3c] ;  /* 0x00030f0000047ab9 */ /* 0x000fc60000000800 */
[----:B-1----:R-:W5:Y:S01]  /*16c50*/  LDL R5, [R1+0xc] ;  /* 0x00000c0001057983 */ /* 0x002f620000100800 */
[----:B------:R-:W-:Y:S01]  /*16c60*/  ULDC.64 UR6, c[0x0][0x208] ;  /* 0x0000820000067ab9 */ /* 0x000fe20000000a00 */
[----:B----4-:R-:W-:Y:S02]  /*16c70*/  IMAD.MOV.U32 R10, RZ, RZ, R3 ;  /* 0x000000ffff0a7224 */ /* 0x010fe400078e0003 */
[----:B-----5:R-:W-:-:S05]  /*16c80*/  IMAD.IADD R0, R5, 0x1, R16 ;  /* 0x0000000105007824 */ /* 0x020fca00078e0210 */
[----:B------:R-:W-:-:S13]  /*16c90*/  ISETP.GE.OR P1, PT, R0, UR4, !P0 ;  /* 0x0000000400007c0c */ /* 0x000fda000c726670 */
[----:B------:R-:W1:Y:S08]  /*16ca0*/  @!P1 LDC.64 R2, c[0x0][0xc80] ;  /* 0x00032000ff029b82 */ /* 0x000e700000000a00 */
[----:B--23--:R-:W2:Y:S01]  /*16cb0*/  @!P1 LDC.64 R4, c[0x0][0xc78] ;  /* 0x00031e00ff049b82 */ /* 0x00cea20000000a00 */
[----:B-1----:R-:W-:-:S05]  /*16cc0*/  @!P1 IMAD.WIDE R2, R0, 0x4, R2 ;  /* 0x0000000400029825 */ /* 0x002fca00078e0202 */
[----:B------:R2:W3:Y:S02]  /*16cd0*/  @!P1 LDG.E R7, desc[UR6][R2.64] ;  /* 0x0000000602079981 */ /* 0x0004e4000c1e1900 */
[----:B--2---:R-:W-:-:S06]  /*16ce0*/  @!P1 IMAD.WIDE R2, R0, 0x4, R4 ;  /* 0x0000000400029825 */ /* 0x004fcc00078e0204 */
[----:B------:R-:W2:Y:S01]  /*16cf0*/  @!P1 LDG.E R2, desc[UR6][R2.64] ;  /* 0x0000000602029981 */ /* 0x000ea2000c1e1900 */
[----:B------:R-:W-:Y:S01]  /*16d00*/  IMAD.MOV.U32 R6, RZ, RZ, RZ ;  /* 0x000000ffff067224 */ /* 0x000fe200078e00ff */
[C---:B------:R-:W-:Y:S01]  /*16d10*/  ISETP.GE.U32.AND P2, PT, R16.reuse, 0x2, PT ;  /* 0x000000021000780c */ /* 0x040fe20003f46070 */
[----:B------:R-:W-:Y:S01]  /*16d20*/  IMAD.MOV.U32 R4, RZ, RZ, RZ ;  /* 0x000000ffff047224 */ /* 0x000fe200078e00ff */
[C---:B------:R-:W-:Y:S01]  /*16d30*/  ISETP.GE.U32.AND P3, PT, R16.reuse, 0x4, PT ;  /* 0x000000041000780c */ /* 0x040fe20003f66070 */
[----:B------:R-:W-:Y:S01]  /*16d40*/  SHFL.IDX PT, R0, R10, RZ, 0x1f ;  /* 0x00001fff0a007589 */ /* 0x000fe200000e0000 */
[C---:B------:R-:W-:Y:S02]  /*16d50*/  ISETP.GE.U32.AND P4, PT, R16.reuse, 0x8, PT ;  /* 0x000000081000780c */ /* 0x040fe40003f86070 */
[----:B------:R-:W-:Y:S01]  /*16d60*/  ISETP.GE.U32.AND P5, PT, R16, 0x10, PT ;  /* 0x000000101000780c */ /* 0x000fe20003fa6070 */
[----:B------:R-:W-:Y:S01]  /*16d70*/  SHFL.IDX PT, R8, R10, 0x1, 0x1f ;  /* 0x00201f000a087f89 */ /* 0x000fe200000e0000 */
[----:B---3--:R-:W-:-:S02]  /*16d80*/  @!P1 IMAD.MOV.U32 R6, RZ, RZ, R7 ;  /* 0x000000ffff069224 */ /* 0x008fc400078e0007 */
[----:B------:R-:W-:Y:S02]  /*16d90*/  IMAD.MOV.U32 R7, RZ, RZ, RZ ;  /* 0x000000ffff077224 */ /* 0x000fe400078e00ff */
[----:B--2---:R-:W-:Y:S01]  /*16da0*/  @!P1 IMAD.MOV.U32 R7, RZ, RZ, R2 ;  /* 0x000000ffff079224 */ /* 0x004fe200078e0002 */
[----:B------:R-:W-:-:S03]  /*16db0*/  ISETP.NE.AND P1, PT, R16, RZ, PT ;  /* 0x000000ff1000720c */ /* 0x000fc60003f25270 */
[----:B------:R-:W-:-:S05]  /*16dc0*/  IMAD R2, R7, R6, RZ ;  /* 0x0000000607027224 */ /* 0x000fca00078e02ff */
        /* <DEDUP_REMOVED lines=15> */
[----:B------:R1:W2:Y:S02]  /*16ec0*/  SHFL.IDX PT, R9, R2, 0x1f, 0x1f ;  /* 0x03e01f0002097f89 */ /* 0x0002a400000e0000 */
.L_x_406:
[----:B------:R-:W-:Y:S02]  /*16ed0*/  ULDC UR4, c[0x0][0xc38] ;  /* 0x00030e0000047ab9 */ /* 0x000fe40000000800 */
[----:B------:R-:W-:-:S04]  /*16ee0*/  IMAD.U32 R3, RZ, RZ, UR4 ;  /* 0x00000004ff037e24 */ /* 0x000fc8000f8e00ff */
[----:B--2---:R-:W-:-:S04]  /*16ef0*/  IMAD R9, R9, R3, RZ ;  /* 0x0000000309097224 */ /* 0x004fc800078e02ff */
[----:B------:R-:W-:-:S05]  /*16f00*/  IMAD.IADD R5, R8, 0x1, R9 ;  /* 0x0000000108057824 */ /* 0x000fca00078e0209 */
[----:B------:R-:W-:-:S13]  /*16f10*/  ISETP.GT.AND P6, PT, R5, R0, PT ;  /* 0x000000000500720c */ /* 0x000fda0003fc4270 */
[----:B------:R-:W-:Y:S05]  /*16f20*/  @P6 BRA `(.L_x_343) ;  /* 0x0000000000b06947 */ /* 0x000fea0003800000 */
.L_x_346:
[----:B------:R-:W2:Y:S01]  /*16f30*/  LDL.LU R3, [R1+0xc] ;  /* 0x00000c0001037983 */ /* 0x000ea20000300800 */
[----:B-1----:R-:W1:Y:S01]  /*16f40*/  LDC R2, c[0x0][0xc3c] ;  /* 0x00030f00ff027b82 */ /* 0x002e620000000800 */
[----:B--2---:R-:W-:-:S05]  /*16f50*/  VIADD R3, R3, 0x1f ;  /* 0x0000001f03037836 */ /* 0x004fca0000000000 */
[----:B-1----:R-:W-:-:S13]  /*16f60*/  ISETP.GE.AND P6, PT, R3, R2, PT ;  /* 0x000000020300720c */ /* 0x002fda0003fc6270 */
[----:B------:R-:W-:Y:S05]  /*16f70*/  @P6 BRA `(.L_x_344) ;  /* 0x0000000400d86947 */ /* 0x000fea0003800000 */
[----:B------:R-:W1:Y:S01]  /*16f80*/  S2R R6, SR_TID.X ;  /* 0x0000000000067919 */ /* 0x000e620000002100 */
[----:B------:R-:W-:Y:S01]  /*16f90*/  ULDC.64 UR4, c[0x0][0x208] ;  /* 0x0000820000047ab9 */ /* 0x000fe20000000a00 */
[----:B------:R2:W-:Y:S01]  /*16fa0*/  STL [R1+0xc], R3 ;  /* 0x00000c0301007387 */ /* 0x0005e20000100800 */
[----:B-1----:R-:W-:-:S05]  /*16fb0*/  LOP3.LUT R6, R6, 0x1f, RZ, 0xc0, !PT ;  /* 0x0000001f06067812 */ /* 0x002fca00078ec0ff */
[----:B------:R-:W-:Y:S02]  /*16fc0*/  IMAD.IADD R7, R3, 0x1, R6 ;  /* 0x0000000103077824 */ /* 0x000fe400078e0206 */
[----:B------:R-:W-:-:S03]  /*16fd0*/  IMAD.MOV.U32 R6, RZ, RZ, RZ ;  /* 0x000000ffff067224 */ /* 0x000fc600078e00ff */
[----:B------:R-:W-:-:S13]  /*16fe0*/  ISETP.GE.OR P6, PT, R7, R2, !P0 ;  /* 0x000000020700720c */ /* 0x000fda00047c6670 */
[----:B--2---:R-:W1:Y:S02]  /*16ff0*/  @!P6 LDC.64 R2, c[0x0][0xc80] ;  /* 0x00032000ff02eb82 */ /* 0x004e640000000a00 */
[----:B-1----:R-:W-:-:S05]  /*17000*/  @!P6 IMAD.WIDE R2, R7, 0x4, R2 ;  /* 0x000000040702e825 */ /* 0x002fca00078e0202 */
[----:B------:R1:W2:Y:S02]  /*17010*/  @!P6 LDG.E R6, desc[UR4][R2.64] ;  /* 0x000000040206e981 */ /* 0x0002a4000c1e1900 */
[----:B-1----:R-:W1:Y:S02]  /*17020*/  @!P6 LDC.64 R2, c[0x0][0xc78] ;  /* 0x00031e00ff02eb82 */ /* 0x002e640000000a00 */
[----:B-1----:R-:W-:-:S04]  /*17030*/  @!P6 IMAD.WIDE R2, R7, 0x4, R2 ;  /* 0x000000040702e825 */ /* 0x002fc800078e0202 */
[----:B------:R-:W-:-:S06]  /*17040*/  IMAD.MOV.U32 R7, RZ, RZ, RZ ;  /* 0x000000ffff077224 */ /* 0x000fcc00078e00ff */
[----:B------:R-:W2:Y:S01]  /*17050*/  @!P6 LDG.E R7, desc[UR4][R2.64] ;  /* 0x000000040207e981 */ /* 0x000ea2000c1e1900 */
[----:B------:R-:W-:Y:S01]  /*17060*/  UMOV UR4, 0xffffffff ;  /* 0xffffffff00047882 */ /* 0x000fe20000000000 */
[----:B--2---:R-:W-:Y:S02]  /*17070*/  IMAD R2, R7, R6, RZ ;  /* 0x0000000607027224 */ /* 0x004fe400078e02ff */
[----:B------:R-:W-:Y:S05]  /*17080*/  BRA.DIV UR4, `(.L_x_345) ;  /* 0x0000002204e87947 */ /* 0x000fea000b800000 */
        /* <DEDUP_REMOVED lines=16> */
.L_x_414:
[----:B------:R-:W-:Y:S02]  /*17190*/  ULDC UR4, c[0x0][0xc38] ;  /* 0x00030e0000047ab9 */ /* 0x000fe40000000800 */
[----:B------:R-:W-:-:S04]  /*171a0*/  IMAD.U32 R3, RZ, RZ, UR4 ;  /* 0x00000004ff037e24 */ /* 0x000fc8000f8e00ff */
[----:B--2---:R-:W-:-:S04]  /*171b0*/  IMAD R9, R9, R3, RZ ;  /* 0x0000000309097224 */ /* 0x004fc800078e02ff */
[----:B------:R-:W-:-:S05]  /*171c0*/  IMAD.IADD R5, R9, 0x1, R5 ;  /* 0x0000000109057824 */ /* 0x000fca00078e0205 */
[----:B------:R-:W-:-:S13]  /*171d0*/  ISETP.GT.AND P6, PT, R5, R0, PT ;  /* 0x000000000500720c */ /* 0x000fda0003fc4270 */
[----:B------:R-:W-:Y:S05]  /*171e0*/  @!P6 BRA `(.L_x_346) ;  /* 0xfffffffc0050e947 */ /* 0x000fea000383ffff */
.L_x_343:
[----:B------:R-:W-:Y:S01]  /*171f0*/  IMAD.IADD R9, R5, 0x1, -R9 ;  /* 0x0000000105097824 */ /* 0x000fe200078e0a09 */
[----:B------:R-:W-:-:S03]  /*17200*/  UMOV UR4, 0xffffffff ;  /* 0xffffffff00047882 */ /* 0x000fc60000000000 */
[----:B------:R-:W-:-:S05]  /*17210*/  IMAD R5, R2, R3, R9 ;  /* 0x0000000302057224 */ /* 0x000fca00078e0209 */
[----:B------:R-:W-:Y:S01]  /*17220*/  ISETP.GT.AND P6, PT, R5, R0, PT ;  /* 0x000000000500720c */ /* 0x000fe20003fc4270 */
[----:B------:R-:W-:-:S12]  /*17230*/  BRA.DIV UR4, `(.L_x_347) ;  /* 0x0000002604547947 */ /* 0x000fd8000b800000 */
[----:B------:R-:W-:-:S04]  /*17240*/  VOTE.ANY R8, PT, !P6 ;  /* 0x0000000000087806 */ /* 0x000fc800070e0100 */
[----:B------:R-:W2:Y:S02]  /*17250*/  POPC R5, R8 ;  /* 0x0000000800057309 */ /* 0x000ea40000000000 */
[----:B--2---:R2:W3:Y:S04]  /*17260*/  SHFL.IDX PT, R6, R6, R5, 0x1f ;  /* 0x00001f0506067589 */ /* 0x0044e800000e0000 */
[----:B------:R2:W4:Y:S02]  /*17270*/  SHFL.IDX PT, R7, R7, R5, 0x1f ;  /* 0x00001f0507077589 */ /* 0x00052400000e0000 */
.L_x_419:
[----:B------:R-:W-:-:S13]  /*17280*/  ISETP.NE.AND P0, PT, R8, RZ, PT ;  /* 0x000000ff0800720c */ /* 0x000fda0003f05270 */
[----:B------:R-:W-:Y:S05]  /*17290*/  @!P0 BRA `(.L_x_348) ;  /* 0x0000000000148947 */ /* 0x000fea0003800000 */
[----:B------:R-:W-:Y:S01]  /*172a0*/  UMOV UR4, 0xffffffff ;  /* 0xffffffff00047882 */ /* 0x000fe20000000000 */
[----:B0-----:R-:W-:Y:S02]  /*172b0*/  VIADD R12, R5, 0xffffffff ;  /* 0xffffffff050c7836 */ /* 0x001fe40000000000 */
[----:B------:R-:W-:Y:S05]  /*172c0*/  BRA.DIV UR4, `(.L_x_349) ;  /* 0x00000026048c7947 */ /* 0x000fea000b800000 */
[----:B-1----:R0:W1:Y:S02]  /*172d0*/  SHFL.IDX PT, R2, R2, R12, 0x1f ;  /* 0x00001f0c02027589 */ /* 0x00206400000e0000 */
.L_x_422:
[----:B-1----:R-:W-:-:S07]  /*172e0*/  IMAD.MOV.U32 R4, RZ, RZ, R2 ;  /* 0x000000ffff047224 */ /* 0x002fce00078e0002 */
.L_x_348:
[----:B------:R-:W5:Y:S01]  /*172f0*/  LDL.LU R10, [R1+0xc] ;  /* 0x00000c00010a7983 */ /* 0x000f620000300800 */
[----:B------:R-:W-:Y:S01]  /*17300*/  IMAD R9, R4, R3, R9 ;  /* 0x0000000304097224 */ /* 0x000fe200078e0209 */
[----:B---3--:R-:W-:-:S03]  /*17310*/  IABS R4, R6 ;  /* 0x0000000600047213 */ /* 0x008fc60000000000 */
[----:B------:R-:W-:Y:S01]  /*17320*/  IMAD.IADD R0, R0, 0x1, -R9 ;  /* 0x0000000100007824 */ /* 0x000fe200078e0a09 */
[----:B-1----:R-:W1:Y:S01]  /*17330*/  I2F.RP R2, R4 ;  /* 0x0000000400027306 */ /* 0x002e620000209400 */
[----:B------:R3:W-:Y:S02]  /*17340*/  STL [R1], R9 ;  /* 0x0000000901007387 */ /* 0x0007e40000100800 */
[----:B---3--:R-:W-:-:S05]  /*17350*/  IABS R9, R6 ;  /* 0x0000000600097213 */ /* 0x008fca0000000000 */
[----:B-1----:R-:W1:Y:S01]  /*17360*/  MUFU.RCP R2, R2 ;  /* 0x0000000200027308 */ /* 0x002e620000001000 */
[----:B------:R-:W-:Y:S02]  /*17370*/  IMAD.MOV R9, RZ, RZ, -R9 ;  /* 0x000000ffff097224 */ /* 0x000fe400078e0a09 */
[----:B-1----:R-:W-:-:S05]  /*17380*/  VIADD R2, R2, 0xffffffe ;  /* 0x0ffffffe02027836 */ /* 0x002fca0000000000 */
[----:B------:R-:W1:Y:S02]  /*17390*/  F2I.FTZ.U32.TRUNC.NTZ R3, R2 ;  /* 0x0000000200037305 */ /* 0x000e64000021f000 */
[----:B-1----:R-:W-:-:S04]  /*173a0*/  IMAD.MOV R2, RZ, RZ, -R3 ;  /* 0x000000ffff027224 */ /* 0x002fc800078e0a03 */
[----:B------:R-:W-:Y:S02]  /*173b0*/  IMAD R8, R2, R4, RZ ;  /* 0x0000000402087224 */ /* 0x000fe400078e02ff */
[----:B------:R-:W-:-:S04]  /*173c0*/  IMAD.MOV.U32 R2, RZ, RZ, RZ ;  /* 0x000000ffff027224 */ /* 0x000fc800078e00ff */
[----:B------:R-:W-:Y:S01]  /*173d0*/  IMAD.HI.U32 R2, R3, R8, R2 ;  /* 0x0000000803027227 */ /* 0x000fe200078e0002 */
[----:B------:R-:W-:-:S05]  /*173e0*/  IABS R3, R0 ;  /* 0x0000000000037213 */ /* 0x000fca0000000000 */
[----:B------:R-:W-:-:S04]  /*173f0*/  IMAD.HI.U32 R8, R2, R3, RZ ;  /* 0x0000000302087227 */ /* 0x000fc800078e00ff */
[----:B------:R-:W-:-:S05]  /*17400*/  IMAD R3, R8, R9, R3 ;  /* 0x0000000908037224 */ /* 0x000fca00078e0203 */
[----:B------:R-:W-:-:S13]  /*17410*/  ISETP.GT.U32.AND P1, PT, R4, R3, PT ;  /* 0x000000030400720c */ /* 0x000fda0003f24070 */
[----:B------:R-:W-:Y:S02]  /*17420*/  @!P1 IMAD.IADD R3, R3, 0x1, -R4 ;  /* 0x0000000103039824 */ /* 0x000fe400078e0a04 */
[----:B------:R-:W-:Y:S01]  /*17430*/  @!P1 VIADD R8, R8, 0x1 ;  /* 0x0000000108089836 */ /* 0x000fe20000000000 */
[----:B------:R-:W-:Y:S02]  /*17440*/  ISETP.NE.AND P1, PT, R6, RZ, PT ;  /* 0x000000ff0600720c */ /* 0x000fe40003f25270 */
[----:B------:R-:W-:Y:S02]  /*17450*/  ISETP.GE.U32.AND P0, PT, R3, R4, PT ;  /* 0x000000040300720c */ /* 0x000fe40003f06070 */
[----:B----4-:R-:W-:-:S04]  /*17460*/  IABS R4, R7 ;  /* 0x0000000700047213 */ /* 0x010fc80000000000 */
[----:B------:R-:W1:Y:S07]  /*17470*/  I2F.RP R2, R4 ;  /* 0x0000000400027306 */ /* 0x000e6e0000209400 */
[----:B------:R-:W-:Y:S01]  /*17480*/  @P0 VIADD R8, R8, 0x1 ;  /* 0x0000000108080836 */ /* 0x000fe20000000000 */
[----:B-1----:R-:W1:Y:S02]  /*17490*/  MUFU.RCP R2, R2 ;  /* 0x0000000200027308 */ /* 0x002e640000001000 */
[----:B-1----:R-:W-:-:S06]  /*174a0*/  VIADD R2, R2, 0xffffffe ;  /* 0x0ffffffe02027836 */ /* 0x002fcc0000000000 */
[----:B------:R-:W1:Y:S02]  /*174b0*/  F2I.FTZ.U32.TRUNC.NTZ R3, R2 ;  /* 0x0000000200037305 */ /* 0x000e64000021f000 */
[----:B-1----:R-:W-:-:S04]  /*174c0*/  IMAD.MOV R2, RZ, RZ, -R3 ;  /* 0x000000ffff027224 */ /* 0x002fc800078e0a03 */
[----:B------:R-:W-:Y:S02]  /*174d0*/  IMAD R9, R2, R4, RZ ;  /* 0x0000000402097224 */ /* 0x000fe400078e02ff */
[----:B------:R-:W-:-:S04]  /*174e0*/  IMAD.MOV.U32 R2, RZ, RZ, RZ ;  /* 0x000000ffff027224 */ /* 0x000fc800078e00ff */
[----:B------:R-:W-:Y:S01]  /*174f0*/  IMAD.HI.U32 R2, R3, R9, R2 ;  /* 0x0000000903027227 */ /* 0x000fe200078e0002 */
[----:B------:R-:W-:Y:S02]  /*17500*/  LOP3.LUT R3, R0, R6, RZ, 0x3c, !PT ;  /* 0x0000000600037212 */ /* 0x000fe400078e3cff */
[----:B------:R-:W-:Y:S02]  /*17510*/  IABS R9, R7 ;  /* 0x0000000700097213 */ /* 0x000fe40000000000 */
[----:B------:R-:W-:-:S03]  /*17520*/  ISETP.GE.AND P2, PT, R3, RZ, PT ;  /* 0x000000ff0300720c */ /* 0x000fc60003f46270 */
[----:B------:R-:W-:-:S10]  /*17530*/  IMAD.MOV R9, RZ, RZ, -R9 ;  /* 0x000000ffff097224 */ /* 0x000fd400078e0a09 */
[----:B------:R-:W-:Y:S01]  /*17540*/  @!P2 IMAD.MOV R8, RZ, RZ, -R8 ;  /* 0x000000ffff08a224 */ /* 0x000fe200078e0a08 */
[----:B------:R-:W-:-:S04]  /*17550*/  @!P1 LOP3.LUT R8, RZ, R6, RZ, 0x33, !PT ;  /* 0x00000006ff089212 */ /* 0x000fc800078e33ff */
[-C--:B------:R-:W-:Y:S01]  /*17560*/  IABS R3, R8.reuse ;  /* 0x0000000800037213 */ /* 0x080fe20000000000 */
[----:B------:R-:W-:-:S04]  /*17570*/  IMAD R6, R6, R8, RZ ;  /* 0x0000000806067224 */ /* 0x000fc800078e02ff */
[----:B------:R-:W-:-:S04]  /*17580*/  IMAD.HI.U32 R2, R2, R3, RZ ;  /* 0x0000000302027227 */ /* 0x000fc800078e00ff */
[----:B------:R-:W-:-:S05]  /*17590*/  IMAD R3, R2, R9, R3 ;  /* 0x0000000902037224 */ /* 0x000fca00078e0203 */
[----:B------:R-:W-:-:S13]  /*175a0*/  ISETP.GT.U32.AND P1, PT, R4, R3, PT ;  /* 0x000000030400720c */ /* 0x000fda0003f24070 */
[----:B------:R-:W-:Y:S02]  /*175b0*/  @!P1 IMAD.IADD R3, R3, 0x1, -R4 ;  /* 0x0000000103039824 */ /* 0x000fe400078e0a04 */
[----:B------:R-:W-:Y:S01]  /*175c0*/  @!P1 VIADD R2, R2, 0x1 ;  /* 0x0000000102029836 */ /* 0x000fe20000000000 */
[----:B------:R-:W-:Y:S02]  /*175d0*/  ISETP.NE.AND P1, PT, R7, RZ, PT ;  /* 0x000000ff0700720c */ /* 0x000fe40003f25270 */
[----:B------:R-:W-:Y:S01]  /*175e0*/  ISETP.GE.U32.AND P0, PT, R3, R4, PT ;  /* 0x000000040300720c */ /* 0x000fe20003f06070 */
[----:B------:R-:W-:Y:S01]  /*175f0*/  IMAD.IADD R4, R0, 0x1, -R6 ;  /* 0x0000000100047824 */ /* 0x000fe200078e0a06 */
[----:B------:R-:W-:-:S04]  /*17600*/  LOP3.LUT R3, R8, R7, RZ, 0x3c, !PT ;  /* 0x0000000708037212 */ /* 0x000fc800078e3cff */
[----:B------:R-:W-:-:S07]  /*17610*/  ISETP.GE.AND P2, PT, R3, RZ, PT ;  /* 0x000000ff0300720c */ /* 0x000fce0003f46270 */
[----:B------:R-:W-:-:S06]  /*17620*/  @P0 VIADD R2, R2, 0x1 ;  /* 0x0000000102020836 */ /* 0x000fcc0000000000 */
[----:B------:R-:W-:Y:S01]  /*17630*/  @!P2 IMAD.MOV R2, RZ, RZ, -R2 ;  /* 0x000000ffff02a224 */ /* 0x000fe200078e0a02 */
[----:B------:R-:W-:-:S05]  /*17640*/  @!P1 LOP3.LUT R2, RZ, R7, RZ, 0x33, !PT ;  /* 0x00000007ff029212 */ /* 0x000fca00078e33ff */
[--C-:B------:R-:W-:Y:S02]  /*17650*/  IMAD.MOV R3, RZ, RZ, -R2.reuse ;  /* 0x000000ffff037224 */ /* 0x100fe400078e0a02 */
[C---:B------:R-:W-:Y:S02]  /*17660*/  IMAD R2, R7.reuse, 0x1000000, R2 ;  /* 0x0100000007027824 */ /* 0x040fe400078e0202 */
[----:B------:R-:W-:-:S04]  /*17670*/  IMAD R3, R7, R3, R8 ;  /* 0x0000000307037224 */ /* 0x000fc800078e0208 */
[----:B------:R-:W-:-:S05]  /*17680*/  IMAD R0, R3, 0x10000, R2 ;  /* 0x0001000003007824 */ /* 0x000fca00078e0202 */
[----:B------:R1:W-:Y:S01]  /*17690*/  STL [R1+0x8], R0 ;  /* 0x0000080001007387 */ /* 0x0003e20000100800 */
[----:B-----5:R-:W-:-:S05]  /*176a0*/  IMAD.IADD R10, R5, 0x1, R10 ;  /* 0x00000001050a7824 */ /* 0x020fca00078e020a */
[----:B------:R1:W-:Y:S04]  /*176b0*/  STL [R1+0xc], R10 ;  /* 0x00000c0a01007387 */ /* 0x0003e80000100800 */
[----:B------:R1:W-:Y:S01]  /*176c0*/  STL [R1+0x4], R4 ;  /* 0x0000040401007387 */ /* 0x0003e20000100800 */
[----:B------:R-:W-:Y:S05]  /*176d0*/  BRA `(.L_x_350) ;  /* 0x0000000000287947 */ /* 0x000fea0003800000 */
.L_x_344:
[----:B------:R-:W-:Y:S01]  /*176e0*/  UMOV UR4, URZ ;  /* 0x0000003f00047c82 */ /* 0x000fe20008000000 */
[----:B------:R-:W-:Y:S01]  /*176f0*/  ULDC UR6, c[0x0][0xc3c] ;  /* 0x00030f0000067ab9 */ /* 0x000fe20000000800 */
[----:B------:R-:W-:Y:S01]  /*17700*/  UMOV UR5, URZ ;  /* 0x0000003f00057c82 */ /* 0x000fe20008000000 */
[----:B------:R1:W-:Y:S01]  /*17710*/  STL [R1], R0 ;  /* 0x0000000001007387 */ /* 0x0003e20000100800 */
[----:B------:R-:W-:Y:S02]  /*17720*/  IMAD.U32 R3, RZ, RZ, UR4 ;  /* 0x00000004ff037e24 */ /* 0x000fe4000f8e00ff */
[----:B------:R-:W-:-:S03]  /*17730*/  IMAD.U32 R2, RZ, RZ, UR5 ;  /* 0x00000005ff027e24 */ /* 0x000fc6000f8e00ff */
[----:B------:R2:W-:Y:S01]  /*17740*/  STL [R1+0x4], R3 ;  /* 0x0000040301007387 */ /* 0x0005e20000100800 */
[----:B-1----:R-:W-:-:S05]  /*17750*/  IMAD.U32 R0, RZ, RZ, UR6 ;  /* 0x00000006ff007e24 */ /* 0x002fca000f8e00ff */
[----:B------:R2:W-:Y:S04]  /*17760*/  STL [R1+0xc], R0 ;  /* 0x00000c0001007387 */ /* 0x0005e80000100800 */
[----:B------:R2:W-:Y:S02]  /*17770*/  STL [R1+0x8], R2 ;  /* 0x0000080201007387 */ /* 0x0005e40000100800 */
.L_x_350:
[----:B--2---:R-:W2:Y:S04]  /*17780*/  LDL R2, [R1+0xc] ;  /* 0x00000c0001027983 */ /* 0x004ea80000100800 */
[----:B------:R-:W3:Y:S04]  /*17790*/  LDL R3, [R1+0x8] ;  /* 0x0000080001037983 */ /* 0x000ee80000100800 */
[----:B------:R-:W4:Y:S04]  /*177a0*/  LDL R5, [R1+0x4] ;  /* 0x0000040001057983 */ /* 0x000f280000100800 */
[----:B-1----:R-:W4:Y:S01]  /*177b0*/  LDL R4, [R1] ;  /* 0x0000000001047983 */ /* 0x002f220000100800 */
[----:B------:R-:W1:Y:S01]  /*177c0*/  S2R R0, SR_TID.X ;  /* 0x0000000000007919 */ /* 0x000e620000002100 */
[----:B------:R-:W-:Y:S05]  /*177d0*/  WARPSYNC.ALL ;  /* 0x0000000000007948 */ /* 0x000fea0003800000 */
[----:B-1----:R-:W-:Y:S01]  /*177e0*/  LOP3.LUT R0, R0, 0x1f, RZ, 0xc0, !PT ;  /* 0x0000001f00007812 */ /* 0x002fe200078ec0ff */
[----:B------:R-:W-:Y:S03]  /*177f0*/  BAR.SYNC.DEFER_BLOCKING 0x4, 0x180 ;  /* 0x0106000000007b1d */ /* 0x000fe60000010000 */
[----:B------:R-:W-:-:S13]  /*17800*/  ISETP.NE.AND P0, PT, R0, RZ, PT ;  /* 0x000000ff0000720c */ /* 0x000fda0003f05270 */
[----:B------:R-:W1:Y:S01]  /*17810*/  @!P0 S2R R0, SR_CgaCtaId ;  /* 0x0000000000008919 */ /* 0x000e620000008800 */
[----:B--2---:R-:W-:Y:S01]  /*17820*/  IMAD.MOV.U32 R7, RZ, RZ, R2 ;  /* 0x000000ffff077224 */ /* 0x004fe200078e0002 */
[----:B------:R-:W-:Y:S01]  /*17830*/  @!P0 MOV R2, 0x400 ;  /* 0x0000040000028802 */ /* 0x000fe20000000f00 */
[----:B---3--:R-:W-:-:S03]  /*17840*/  IMAD.MOV.U32 R6, RZ, RZ, R3 ;  /* 0x000000ffff067224 */ /* 0x008fc600078e0003 */
[----:B-1----:R-:W-:-:S05]  /*17850*/  @!P0 LEA R18, R0, R2, 0x18 ;  /* 0x0000000200128211 */ /* 0x002fca00078ec0ff */
[----:B----4-:R2:W-:Y:S01]  /*17860*/  @!P0 STS.128 [R18+0x388d0], R4 ;  /* 0x0388d00412008388 */ /* 0x0105e20000000c00 */
[----:B------:R-:W-:Y:S06]  /*17870*/  BAR.ARV 0x5, 0x180 ;  /* 0x0146000000007b1d */ /* 0x000fec0000002000 */
.L_x_341:
[----:B------:R-:W3:Y:S01]  /*17880*/  LDL R0, [R1+0xc] ;  /* 0x00000c0001007983 */ /* 0x000ee20000100800 */
[----:B------:R-:W-:Y:S02]  /*17890*/  ULDC UR4, c[0x0][0xc3c] ;  /* 0x00030f0000047ab9 */ /* 0x000fe40000000800 */
[----:B---3--:R-:W-:-:S13]  /*178a0*/  ISETP.GE.AND P0, PT, R0, UR4, PT ;  /* 0x0000000400007c0c */ /* 0x008fda000bf06270 */
[----:B------:R-:W-:Y:S05]  /*178b0*/  @!P0 BRA `(.L_x_351) ;  /* 0xffffff9c005c8947 */ /* 0x000fea000383ffff */
[----:B------:R-:W-:Y:S05]  /*178c0*/  BSYNC B8 ;  /* 0x0000000000087941 */ /* 0x000fea0003800000 */
.L_x_238:
[----:B0-----:R-:W3:Y:S01]  /*178d0*/  LDL.LU R0, [R1+0x48] ;  /* 0x0000480001007983 */ /* 0x001ee20000300800 */
[----:B------:R-:W-:Y:S01]  /*178e0*/  BSSY B0, `(.L_x_352) ;  /* 0x000000b000007945 */ /* 0x000fe20003800000 */
[----:B-12---:R-:W0:Y:S01]  /*178f0*/  S2R R5, SR_CgaCtaId ;  /* 0x0000000000057919 */ /* 0x006e220000008800 */
[----:B---3--:R-:W-:-:S05]  /*17900*/  VIADD R0, R0, 0x1 ;  /* 0x0000000100007836 */ /* 0x008fca0000000000 */
[----:B------:R-:W-:-:S04]  /*17910*/  LEA.HI R2, R0, R0, RZ, 0x1 ;  /* 0x0000000000027211 */ /* 0x000fc800078f08ff */
[----:B------:R-:W-:-:S05]  /*17920*/  LOP3.LUT R3, R2, 0xfffffffe, RZ, 0xc0, !PT ;  /* 0xfffffffe02037812 */ /* 0x000fca00078ec0ff */
[----:B------:R-:W-:Y:S01]  /*17930*/  IMAD.IADD R3, R0, 0x1, -R3 ;  /* 0x0000000100037824 */ /* 0x000fe200078e0a03 */
[----:B------:R-:W-:-:S04]  /*17940*/  MOV R0, 0x400 ;  /* 0x0000040000007802 */ /* 0x000fc80000000f00 */
[----:B0-----:R-:W-:Y:S02]  /*17950*/  LEA R0, R5, R0, 0x18 ;  /* 0x0000000005007211 */ /* 0x001fe400078ec0ff */
[----:B------:R-:W-:-:S04]  /*17960*/  SHF.L.U32 R3, R3, 0x1f, RZ ;  /* 0x0000001f03037819 */ /* 0x000fc800000006ff */
[----:B------:R-:W0:Y:S02]  /*17970*/  SYNCS.PHASECHK.TRANS64.TRYWAIT P0, [R0+URZ+0x38820], R3 ;  /* 0x03882003000075a7 */ /* 0x000e24000800017f */
[----:B0-----:R-:W-:Y:S05]  /*17980*/  @!P0 BRA `(.L_x_353) ;  /* 0x0000002000048947 */ /* 0x001fea0003800000 */
.L_x_423:
[----:B------:R-:W-:Y:S05]  /*17990*/  BSYNC B0 ;  /* 0x0000000000007941 */ /* 0x000fea0003800000 */
.L_x_352:
[----:B------:R-:W-:-:S03]  /*179a0*/  UMOV UR4, 0xffffffff ;  /* 0xffffffff00047882 */ /* 0x000fc60000000000 */
[----:B------:R-:W-:Y:S05]  /*179b0*/  BRA.DIV UR4, `(.L_x_354) ;  /* 0x00000022040c7947 */ /* 0x000fea000b800000 */
[----:B------:R-:W1:Y:S02]  /*179c0*/  S2R R2, SR_TID.X ;  /* 0x0000000000027919 */ /* 0x000e640000002100 */
[----:B-1----:R-:W-:-:S04]  /*179d0*/  SHF.R.U32.HI R2, RZ, 0x5, R2 ;  /* 0x00000005ff027819 */ /* 0x002fc80000011602 */
[----:B------:R-:W-:-:S05]  /*179e0*/  LOP3.LUT R2, R2, 0x3, RZ, 0xc0, !PT ;  /* 0x0000000302027812 */ /* 0x000fca00078ec0ff */
[----:B------:R1:W2:Y:S02]  /*179f0*/  SHFL.IDX PT, R14, R2, RZ, 0x1f ;  /* 0x00001fff020e7589 */ /* 0x0002a400000e0000 */
.L_x_426:
[----:B--2---:R-:W-:Y:S01]  /*17a00*/  ISETP.NE.AND P0, PT, R14, RZ, PT ;  /* 0x000000ff0e00720c */ /* 0x004fe20003f05270 */
[----:B------:R-:W-:-:S12]  /*17a10*/  BSSY B0, `(.L_x_355) ;  /* 0x0000027000007945 */ /* 0x000fd80003800000 */
[----:B------:R-:W-:Y:S05]  /*17a20*/  @P0 BRA `(.L_x_356) ;  /* 0x0000000000940947 */ /* 0x000fea0003800000 */
[----:B------:R-:W-:-:S03]  /*17a30*/  UMOV UR4, 0xffffffff ;  /* 0xffffffff00047882 */ /* 0x000fc60000000000 */
[----:B------:R-:W-:Y:S05]  /*17a40*/  BRA.DIV UR4, `(.L_x_357) ;  /* 0x00000022041c7947 */ /* 0x000fea000b800000 */
[----:B------:R-:W-:-:S13]  /*17a50*/  ELECT P6, URZ, PT ;  /* 0x00000000003f782f */ /* 0x000fda00038c0000 */
.L_x_429:
[----:B------:R-:W-:Y:S05]  /*17a60*/  @!P6 BRA `(.L_x_356) ;  /* 0x000000000084e947 */ /* 0x000fea0003800000 */
[----:B-1----:R-:W2:Y:S02]  /*17a70*/  LDL R2, [R1+0x70] ;  /* 0x0000700001027983 */ /* 0x002ea40000100800 */
[----:B--2---:R-:W-:-:S13]  /*17a80*/  R2UR UR4, R2 ;  /* 0x00000000020472ca */ /* 0x004fda00000e0000 */
[----:B------:R-:W-:-:S06]  /*17a90*/  ULOP3.LUT UR4, UR4, 0x2, URZ, 0xfc, !UPT ;  /* 0x0000000204047892 */ /* 0x000fcc000f8efc3f */
[----:B------:R-:W-:-:S05]  /*17aa0*/  IMAD.U32 R2, RZ, RZ, UR4 ;  /* 0x00000004ff027e24 */ /* 0x000fca000f8e00ff */
[----:B------:R-:W-:-:S13]  /*17ab0*/  ISETP.NE.AND P2, PT, R2, 0x3, PT ;  /* 0x000000030200780c */ /* 0x000fda0003f45270 */
[----:B------:R-:W-:Y:S05]  /*17ac0*/  @!P2 BRA `(.L_x_358) ;  /* 0x000000000004a947 */ /* 0x000fea0003800000 */
[----:B------:R-:W-:Y:S01]  /*17ad0*/  BPT.TRAP 0x1 ;  /* 0x000000040000795c */ /* 0x000fe20000300000 */
.L_x_358:
[----:B------:R-:W2:Y:S01]  /*17ae0*/  LDL.LU R7, [R1+0x14] ;  /* 0x0000140001077983 */ /* 0x000ea20000300800 */
[----:B------:R-:W-:Y:S02]  /*17af0*/  VIADD R2, R0, 0x38840 ;  /* 0x0003884000027836 */ /* 0x000fe40000000000 */
[C---:B0-----:R-:W-:Y:S02]  /*17b00*/  VIADD R3, R19.reuse, 0x1 ;  /* 0x0000000113037836 */ /* 0x041fe40000000000 */
[----:B------:R-:W-:-:S03]  /*17b10*/  IMAD R6, R19, 0x8, R2 ;  /* 0x0000000813067824 */ /* 0x000fc600078e0202 */
[----:B------:R-:W-:-:S04]  /*17b20*/  ISETP.NE.AND P1, PT, R3, 0x2, PT ;  /* 0x000000020300780c */ /* 0x000fc80003f25270 */
[----:B------:R-:W-:Y:S02]  /*17b30*/  SEL R4, RZ, 0x1, P1 ;  /* 0x00000001ff047807 */ /* 0x000fe40000800000 */
[----:B------:R-:W-:Y:S02]  /*17b40*/  SEL R3, R3, RZ, P1 ;  /* 0x000000ff03037207 */ /* 0x000fe40000800000 */
[C---:B--2---:R-:W-:Y:S02]  /*17b50*/  SHF.L.U32 R5, R7.reuse, 0x1f, RZ ;  /* 0x0000001f07057819 */ /* 0x044fe400000006ff */
[----:B------:R-:W-:Y:S01]  /*17b60*/  LOP3.LUT R4, R7, R4, RZ, 0x3c, !PT ;  /* 0x0000000407047212 */ /* 0x000fe200078e3cff */
[----:B------:R-:W-:Y:S01]  /*17b70*/  IMAD R7, R3, 0x8, R2 ;  /* 0x0000000803077824 */ /* 0x000fe200078e0202 */
[----:B------:R-:W0:Y:S02]  /*17b80*/  SYNCS.PHASECHK.TRANS64.TRYWAIT P0, [R6+URZ], R5 ;  /* 0x00000005060075a7 */ /* 0x000e24000800017f */
[----:B------:R-:W-:Y:S01]  /*17b90*/  SHF.L.U32 R2, R4, 0x1f, RZ ;  /* 0x0000001f04027819 */ /* 0x000fe200000006ff */
[----:B0-----:R-:W-:Y:S06]  /*17ba0*/  @!P0 BRA `(.L_x_359) ;  /* 0x0000001c00e48947 */ /* 0x001fec0003800000 */
.L_x_430:
[----:B------:R-:W1:Y:S02]  /*17bb0*/  SYNCS.PHASECHK.TRANS64.TRYWAIT P0, [R7+URZ], R2 ;  /* 0x00000002070075a7 */ /* 0x000e64000800017f */
[----:B-1----:R-:W-:Y:S05]  /*17bc0*/  @!P0 BRA `(.L_x_360) ;  /* 0x0000001c00f08947 */ /* 0x002fea0003800000 */
.L_x_431:
[----:B------:R-:W-:Y:S05]  /*17bd0*/  @!P2 BRA `(.L_x_361) ;  /* 0x000000000004a947 */ /* 0x000fea0003800000 */
[----:B------:R-:W-:Y:S01]  /*17be0*/  BPT.TRAP 0x1 ;  /* 0x000000040000795c */ /* 0x000fe20000300000 */
.L_x_361:
[----:B------:R-:W-:-:S04]  /*17bf0*/  VIADD R0, R0, 0x38860 ;  /* 0x0003886000007836 */ /* 0x000fc80000000000 */
[----:B------:R-:W-:-:S04]  /*17c00*/  IMAD R4, R19, 0x8, R0 ;  /* 0x0000000813047824 */ /* 0x000fc800078e0200 */
[----:B------:R-:W2:Y:S02]  /*17c10*/  SYNCS.PHASECHK.TRANS64.TRYWAIT P0, [R4+URZ], R5 ;  /* 0x00000005040075a7 */ /* 0x000ea4000800017f */
[----:B--2---:R-:W-:Y:S05]  /*17c20*/  @!P0 BRA `(.L_x_362) ;  /* 0x0000001c00ec8947 */ /* 0x004fea0003800000 */
.L_x_432:
[----:B------:R-:W-:-:S07]  /*17c30*/  IMAD R3, R3, 0x8, R0 ;  /* 0x0000000803037824 */ /* 0x000fce00078e0200 */
.L_x_363:
[----:B---3--:R3:W4:Y:S02]  /*17c40*/  SYNCS.PHASECHK.TRANS64.TRYWAIT P0, [R3+URZ], R2 ;  /* 0x00000002030075a7 */ /* 0x008724000800017f */
[----:B----4-:R-:W-:Y:S05]  /*17c50*/  @!P0 NANOSLEEP.SYNCS 0x989680 ;  /* 0x009896800000895d */ /* 0x010fea0003900000 */
[----:B------:R-:W4:Y:S02]  /*17c60*/  @!P0 SYNCS.PHASECHK.TRANS64 P0, [R3+URZ], R2 ;  /* 0x00000002030085a7 */ /* 0x000f24000800007f */
[----:B----4-:R-:W-:Y:S05]  /*17c70*/  @!P0 BRA `(.L_x_363) ;  /* 0xfffffffc00f08947 */ /* 0x010fea000383ffff */
.L_x_356:
[----:B------:R-:W-:Y:S05]  /*17c80*/  BSYNC B0 ;  /* 0x0000000000007941 */ /* 0x000fea0003800000 */
.L_x_355:
[----:B------:R-:W-:Y:S05]  /*17c90*/  EXIT ;  /* 0x000000000000794d */ /* 0x000fea0003800000 */
.L_x_189:
[----:B0-----:R0:W1:Y:S02]  /*17ca0*/  SYNCS.PHASECHK.TRANS64.TRYWAIT P1, [R5+URZ+0x38800], R0 ;  /* 0x03880000050075a7 */ /* 0x001064000802017f */
[----:B-1----:R-:W-:Y:S05]  /*17cb0*/  @!P1 NANOSLEEP.SYNCS 0x989680 ;  /* 0x009896800000995d */ /* 0x002fea0003900000 */
[----:B------:R-:W1:Y:S02]  /*17cc0*/  @!P1 SYNCS.PHASECHK.TRANS64 P1, [R5+URZ+0x38800], R0 ;  /* 0x03880000050095a7 */ /* 0x000e64000802007f */
[----:B-1----:R-:W-:Y:S05]  /*17cd0*/  @!P1 BRA `(.L_x_189) ;  /* 0xfffffffc00f09947 */ /* 0x002fea000383ffff */
[----:B------:R-:W-:Y:S05]  /*17ce0*/  BRA `(.L_x_364) ;  /* 0xfffffea000e47947 */ /* 0x000fea000383ffff */
.L_x_193:
[----:B-1----:R1:W2:Y:S02]  /*17cf0*/  SYNCS.PHASECHK.TRANS64.TRYWAIT P2, [R0+URZ+0x38830], R3 ;  /* 0x03883003000075a7 */ /* 0x0022a4000804017f */
[----:B--2---:R-:W-:Y:S05]  /*17d00*/  @!P2 NANOSLEEP.SYNCS 0x989680 ;  /* 0x009896800000a95d */ /* 0x004fea0003900000 */
[----:B------:R-:W2:Y:S02]  /*17d10*/  @!P2 SYNCS.PHASECHK.TRANS64 P2, [R0+URZ+0x38830], R3 ;  /* 0x038830030000a5a7 */ /* 0x000ea4000804007f */
[----:B--2---:R-:W-:Y:S05]  /*17d20*/  @!P2 BRA `(.L_x_193) ;  /* 0xfffffffc00f0a947 */ /* 0x004fea000383ffff */
[----:B------:R-:W-:Y:S05]  /*17d30*/  BRA `(.L_x_192) ;  /* 0xfffffea4000c7947 */ /* 0x000fea000383ffff */
.L_x_198:
[----:B-1----:R-:W-:-:S04]  /*17d40*/  IMAD.U32 R4, RZ, RZ, UR61 ;  /* 0x0000003dff047e24 */ /* 0x002fc8000f8e00ff */
[----:B------:R1:W2:Y:S03]  /*17d50*/  SYNCS.PHASECHK.TRANS64.TRYWAIT P2, [R4+URZ+0x38830], R3 ;  /* 0x03883003040075a7 */ /* 0x0002a6000804017f */
[----:B--2---:R-:W-:Y:S05]  /*17d60*/  @!P2 NANOSLEEP.SYNCS 0x989680 ;  /* 0x009896800000a95d */ /* 0x004fea0003900000 */
[----:B------:R-:W2:Y:S02]  /*17d70*/  @!P2 SYNCS.PHASECHK.TRANS64 P2, [R4+URZ+0x38830], R3 ;  /* 0x038830030400a5a7 */ /* 0x000ea4000804007f */
[----:B--2---:R-:W-:Y:S05]  /*17d80*/  @!P2 BRA `(.L_x_198) ;  /* 0xfffffffc00eca947 */ /* 0x004fea000383ffff */
[----:B------:R-:W-:Y:S05]  /*17d90*/  BRA `(.L_x_197) ;  /* 0xfffffee800c07947 */ /* 0x000fea000383ffff */
.L_x_202:
[----:B---3--:R-:W-:-:S04]  /*17da0*/  IMAD.U32 R2, RZ, RZ, UR6 ;  /* 0x00000006ff027e24 */ /* 0x008fc8000f8e00ff */
[----:B------:R3:W4:Y:S03]  /*17db0*/  SYNCS.PHASECHK.TRANS64.TRYWAIT P2, [R2+URZ+0x38850], R0 ;  /* 0x03885000020075a7 */ /* 0x000726000804017f */
[----:B----4-:R-:W-:Y:S05]  /*17dc0*/  @!P2 NANOSLEEP.SYNCS 0x989680 ;  /* 0x009896800000a95d */ /* 0x010fea0003900000 */
[----:B------:R-:W4:Y:S02]  /*17dd0*/  @!P2 SYNCS.PHASECHK.TRANS64 P2, [R2+URZ+0x38850], R0 ;  /* 0x038850000200a5a7 */ /* 0x000f24000804007f */
[----:B----4-:R-:W-:Y:S05]  /*17de0*/  @!P2 BRA `(.L_x_202) ;  /* 0xfffffffc00eca947 */ /* 0x010fea000383ffff */
[----:B------:R-:W-:Y:S05]  /*17df0*/  BRA `(.L_x_201) ;  /* 0xffffff1000e87947 */ /* 0x000fea000383ffff */
.L_x_207:
[----:B-1----:R1:W2:Y:S02]  /*17e00*/  SYNCS.PHASECHK.TRANS64.TRYWAIT P0, [R0+URZ+0x38850], R7 ;  /* 0x03885007000075a7 */ /* 0x0022a4000800017f */
[----:B--2---:R-:W-:Y:S05]  /*17e10*/  @!P0 NANOSLEEP.SYNCS 0x989680 ;  /* 0x009896800000895d */ /* 0x004fea0003900000 */
[----:B------:R-:W2:Y:S02]  /*17e20*/  @!P0 SYNCS.PHASECHK.TRANS64 P0, [R0+URZ+0x38850], R7 ;  /* 0x03885007000085a7 */ /* 0x000ea4000800007f */
[----:B--2---:R-:W-:Y:S05]  /*17e30*/  @!P0 BRA `(.L_x_207) ;  /* 0xfffffffc00f08947 */ /* 0x004fea000383ffff */
[----:B------:R-:W-:Y:S05]  /*17e40*/  BRA `(.L_x_206) ;  /* 0xffffff3000247947 */ /* 0x000fea000383ffff */
.L_x_252:
[----:B------:R-:W2:Y:S01]  /*17e50*/  S2R R4, SR_TID.X ;  /* 0x0000000000047919 */ /* 0x000ea20000002100 */
[----:B------:R-:W-:Y:S01]  /*17e60*/  BSSY B0, `(.L_x_365) ;  /* 0x000000a000007945 */ /* 0x000fe20003800000 */
[----:B------:R-:W-:Y:S02]  /*17e70*/  IMAD.MOV.U32 R12, RZ, RZ, RZ ;  /* 0x000000ffff0c7224 */ /* 0x000fe400078e00ff */
[----:B0-----:R-:W-:Y:S02]  /*17e80*/  IMAD.MOV.U32 R11, RZ, RZ, 0x1f ;  /* 0x0000001fff0b7424 */ /* 0x001fe400078e00ff */
[----:B------:R-:W-:Y:S01]  /*17e90*/  IMAD.MOV.U32 R15, RZ, RZ, -0x1 ;  /* 0xffffffffff0f7424 */ /* 0x000fe200078e00ff */
[----:B--2---:R-:W-:-:S04]  /*17ea0*/  SHF.R.U32.HI R4, RZ, 0x5, R4 ;  /* 0x00000005ff047819 */ /* 0x004fc80000011604 */
[----:B------:R-:W-:-:S05]  /*17eb0*/  LOP3.LUT R4, R4, 0x3, RZ, 0xc0, !PT ;  /* 0x0000000304047812 */ /* 0x000fca00078ec0ff */
[----:B------:R-:W-:-:S07]  /*17ec0*/  IMAD.MOV.U32 R13, RZ, RZ, R4 ;  /* 0x000000ffff0d7224 */ /* 0x000fce00078e0004 */
[----:B-1----:R-:W-:Y:S05]  /*17ed0*/  WARPSYNC.COLLECTIVE R15, `(.L_x_366) ;  /* 0x000000000f087348 */ /* 0x002fea0003c00000 */
[----:B------:R0:W2:Y:S02]  /*17ee0*/  SHFL.IDX P6, R14, R13, R12, R11 ;  /* 0x0000000c0d0e7389 */ /* 0x0000a400000c000b */
[----:B012---:R-:W-:Y:S01]  /*17ef0*/  ENDCOLLECTIVE ;  /* 0x000000000000791b */ /* 0x007fe20003800000 */
.L_x_366:
[----:B------:R-:W-:Y:S05]  /*17f00*/  BSYNC B0 ;  /* 0x0000000000007941 */ /* 0x000fea0003800000 */
.L_x_365:
[----:B------:R-:W-:Y:S05]  /*17f10*/  BRA `(.L_x_367) ;  /* 0xffffffa400807947 */ /* 0x000fea000383ffff */
.L_x_254:
[----:B------:R-:W-:Y:S01]  /*17f20*/  BSSY B0, `(.L_x_368) ;  /* 0x0000006000007945 */ /* 0x000fe20003800000 */
[----:B------:R-:W-:-:S07]  /*17f30*/  IMAD.MOV.U32 R15, RZ, RZ, -0x1 ;  /* 0xffffffffff0f7424 */ /* 0x000fce00078e00ff */
[----:B01--4-:R-:W-:Y:S05]  /*17f40*/  WARPSYNC.COLLECTIVE R15, `(.L_x_369) ;  /* 0x000000000f0c7348 */ /* 0x013fea0003c00000 */
[----:B------:R-:W-:Y:S02]  /*17f50*/  ELECT P6, UR62, PT ;  /* 0x00000000003e782f */ /* 0x000fe400038c0000 */
[----:B------:R-:W-:Y:S01]  /*17f60*/  MOV R14, UR62 ;  /* 0x0000003e000e7c02 */ /* 0x000fe20008000f00 */
[----:B01--4-:R-:W-:Y:S10]  /*17f70*/  ENDCOLLECTIVE ;  /* 0x000000000000791b */ /* 0x013ff40003800000 */
.L_x_369:
[----:B------:R-:W-:Y:S05]  /*17f80*/  BSYNC B0 ;  /* 0x0000000000007941 */ /* 0x000fea0003800000 */
.L_x_368:
[----:B------:R-:W-:Y:S05]  /*17f90*/  BRA `(.L_x_370) ;  /* 0xffffffa400847947 */ /* 0x000fea000383ffff */
.L_x_256:
[----:B--2---:R2:W3:Y:S02]  /*17fa0*/  SYNCS.PHASECHK.TRANS64.TRYWAIT P0, [R0+URZ+0x38840], R2 ;  /* 0x03884002000075a7 */ /* 0x0044e4000800017f */
[----:B---3--:R-:W-:Y:S05]  /*17fb0*/  @!P0 NANOSLEEP.SYNCS 0x989680 ;  /* 0x009896800000895d */ /* 0x008fea0003900000 */
[----:B------:R-:W3:Y:S02]  /*17fc0*/  @!P0 SYNCS.PHASECHK.TRANS64 P0, [R0+URZ+0x38840], R2 ;  /* 0x03884002000085a7 */ /* 0x000ee4000800007f */
[----:B---3--:R-:W-:Y:S05]  /*17fd0*/  @!P0 BRA `(.L_x_256) ;  /* 0xfffffffc00f08947 */ /* 0x008fea000383ffff */
[----:B------:R-:W-:Y:S05]  /*17fe0*/  BRA `(.L_x_371) ;  /* 0xffffffa400e87947 */ /* 0x000fea000383ffff */
.L_x_260:
[----:B------:R-:W2:Y:S01]  /*17ff0*/  LDL.LU R11, [R1+0x40] ;  /* 0x00004000010b7983 */ /* 0x000ea20000300800 */
[----:B------:R-:W-:Y:S02]  /*18000*/  IMAD.MOV.U32 R13, RZ, RZ, R3 ;  /* 0x000000ffff0d7224 */ /* 0x000fe400078e0003 */
[----:B------:R-:W-:Y:S01]  /*18010*/  IMAD.MOV.U32 R12, RZ, RZ, RZ ;  /* 0x000000ffff0c7224 */ /* 0x000fe200078e00ff */
[----:B------:R-:W0:Y:S01]  /*18020*/  S2R R7, SR_TID.X ;  /* 0x0000000000077919 */ /* 0x000e220000002100 */
[----:B------:R-:W-:Y:S01]  /*18030*/  IMAD.MOV.U32 R15, RZ, RZ, -0x1 ;  /* 0xffffffffff0f7424 */ /* 0x000fe200078e00ff */
[----:B0-----:R-:W-:-:S04]  /*18040*/  LOP3.LUT R7, R7, 0x7f, RZ, 0xc0, !PT ;  /* 0x0000007f07077812 */ /* 0x001fc800078ec0ff */
[----:B------:R-:W-:-:S05]  /*18050*/  SHF.R.U32.HI R0, RZ, 0x3, R7 ;  /* 0x00000003ff007819 */ /* 0x000fca0000011607 */
[----:B------:R-:W-:-:S04]  /*18060*/  IMAD.IADD R0, R0, 0x1, R5 ;  /* 0x0000000100007824 */ /* 0x000fc800078e0205 */
[----:B------:R-:W-:Y:S02]  /*18070*/  VIADD R5, R0, 0x10 ;  /* 0x0000001000057836 */ /* 0x000fe40000000000 */
[----:B--2---:R-:W-:Y:S02]  /*18080*/  IMAD R2, R11, R8, RZ ;  /* 0x000000080b027224 */ /* 0x004fe400078e02ff */
[----:B------:R-:W-:-:S03]  /*18090*/  IMAD.MOV.U32 R11, RZ, RZ, 0x181f ;  /* 0x0000181fff0b7424 */ /* 0x000fc600078e00ff */
[----:B------:R-:W-:-:S13]  /*180a0*/  ISETP.GE.AND P5, PT, R0, R2, PT ;  /* 0x000000020000720c */ /* 0x000fda0003fa6270 */
[----:B-----5:R-:W-:Y:S05]  /*180b0*/  WARPSYNC.COLLECTIVE R15, `(.L_x_372) ;  /* 0x000000000f087348 */ /* 0x020fea0003c00000 */
[----:B------:R0:W1:Y:S02]  /*180c0*/  SHFL.IDX P6, R14, R13, R12, R11 ;  /* 0x0000000c0d0e7389 */ /* 0x00006400000c000b */
[----:B01---5:R-:W-:Y:S01]  /*180d0*/  ENDCOLLECTIVE ;  /* 0x000000000000791b */ /* 0x023fe20003800000 */
.L_x_372:
[----:B------:R-:W-:Y:S02]  /*180e0*/  IMAD.MOV.U32 R13, RZ, RZ, R4 ;  /* 0x000000ffff0d7224 */ /* 0x000fe400078e0004 */
[----:B------:R-:W-:-:S07]  /*180f0*/  IMAD.MOV.U32 R6, RZ, RZ, R14 ;  /* 0x000000ffff067224 */ /* 0x000fce00078e000e */
[----:B------:R-:W-:Y:S05]  /*18100*/  WARPSYNC.COLLECTIVE R15, `(.L_x_373) ;  /* 0x000000000f087348 */ /* 0x000fea0003c00000 */
[----:B------:R0:W1:Y:S02]  /*18110*/  SHFL.IDX P6, R14, R13, R12, R11 ;  /* 0x0000000c0d0e7389 */ /* 0x00006400000c000b */
[----:B01----:R-:W-:Y:S01]  /*18120*/  ENDCOLLECTIVE ;  /* 0x000000000000791b */ /* 0x003fe20003800000 */
.L_x_373:
[----:B------:R-:W-:Y:S01]  /*18130*/  ULDC.64 UR4, c[0x0][0x208] ;  /* 0x0000820000047ab9 */ /* 0x000fe20000000a00 */
[----:B------:R-:W-:Y:S02]  /*18140*/  IMAD.MOV.U32 R13, RZ, RZ, R3 ;  /* 0x000000ffff0d7224 */ /* 0x000fe400078e0003 */
[----:B------:R-:W-:Y:S02]  /*18150*/  IMAD.MOV.U32 R12, RZ, RZ, 0x1 ;  /* 0x00000001ff0c7424 */ /* 0x000fe400078e00ff */
[----:B------:R-:W-:-:S05]  /*18160*/  IMAD.MOV.U32 R7, RZ, RZ, R14 ;  /* 0x000000ffff077224 */ /* 0x000fca00078e000e */
[----:B------:R-:W-:-:S05]  /*18170*/  @!P5 LEA R7, P4, R10, R7, 0x1 ;  /* 0x000000070a07d211 */ /* 0x000fca00078808ff */
[----:B------:R-:W-:-:S05]  /*18180*/  @!P5 IMAD.X R6, RZ, RZ, R6, P4 ;  /* 0x000000ffff06d224 */ /* 0x000fca00020e0606 */
[----:B------:R-:W-:-:S04]  /*18190*/  @!P5 LOP3.LUT R7, R7, R6, RZ, 0x3c, !PT ;  /* 0x000000060707d212 */ /* 0x000fc800078e3cff */
[----:B------:R-:W-:-:S04]  /*181a0*/  @!P5 LOP3.LUT R6, R7, R6, RZ, 0x3c, !PT ;  /* 0x000000060706d212 */ /* 0x000fc800078e3cff */
[----:B------:R-:W-:-:S05]  /*181b0*/  @!P5 LOP3.LUT R7, R7, R6, RZ, 0x3c, !PT ;  /* 0x000000060707d212 */ /* 0x000fca00078e3cff */
        /* <DEDUP_REMOVED lines=11> */
.L_x_374:
[----:B------:R-:W-:Y:S02]  /*18270*/  IMAD.MOV.U32 R13, RZ, RZ, R4 ;  /* 0x000000ffff0d7224 */ /* 0x000fe400078e0004 */
[----:B------:R-:W-:-:S07]  /*18280*/  IMAD.MOV.U32 R6, RZ, RZ, R14 ;  /* 0x000000ffff067224 */ /* 0x000fce00078e000e */
[----:B------:R-:W-:Y:S05]  /*18290*/  WARPSYNC.COLLECTIVE R15, `(.L_x_375) ;  /* 0x000000000f087348 */ /* 0x000fea0003c00000 */
[----:B------:R0:W1:Y:S02]  /*182a0*/  SHFL.IDX P6, R14, R13, R12, R11 ;  /* 0x0000000c0d0e7389 */ /* 0x00006400000c000b */
[----:B01----:R-:W-:Y:S01]  /*182b0*/  ENDCOLLECTIVE ;  /* 0x000000000000791b */ /* 0x003fe20003800000 */
.L_x_375:
[----:B------:R-:W-:Y:S01]  /*182c0*/  ULDC.64 UR4, c[0x0][0x208] ;  /* 0x0000820000047ab9 */ /* 0x000fe20000000a00 */
[----:B------:R-:W-:Y:S02]  /*182d0*/  IMAD.MOV.U32 R13, RZ, RZ, R3 ;  /* 0x000000ffff0d7224 */ /* 0x000fe400078e0003 */
[----:B------:R-:W-:Y:S02]  /*182e0*/  IMAD.MOV.U32 R12, RZ, RZ, 0x2 ;  /* 0x00000002ff0c7424 */ /* 0x000fe400078e00ff */
[----:B------:R-:W-:-:S05]  /*182f0*/  IMAD.MOV.U32 R5, RZ, RZ, R14 ;  /* 0x000000ffff057224 */ /* 0x000fca00078e000e */
[----:B------:R-:W-:-:S05]  /*18300*/  @!P5 LEA R5, P4, R10, R5, 0x1 ;  /* 0x000000050a05d211 */ /* 0x000fca00078808ff */
[----:B------:R-:W-:-:S04]  /*18310*/  @!P5 IMAD.X R6, RZ, RZ, R6, P4 ;  /* 0x000000ffff06d224 */ /* 0x000fc800020e0606 */
[----:B------:R-:W-:Y:S02]  /*18320*/  @!P5 IMAD.MOV.U32 R7, RZ, RZ, R6 ;  /* 0x000000ffff07d224 */ /* 0x000fe400078e0006 */
[----:B------:R-:W-:Y:S02]  /*18330*/  @!P5 IMAD.MOV.U32 R6, RZ, RZ, R5 ;  /* 0x000000ffff06d224 */ /* 0x000fe400078e0005 */
[----:B------:R-:W-:-:S03]  /*18340*/  VIADD R5, R0, 0x20 ;  /* 0x0000002000057836 */ /* 0x000fc60000000000 */
        /* <DEDUP_REMOVED lines=11> */
.L_x_376:
[----:B------:R-:W-:Y:S02]  /*18400*/  IMAD.MOV.U32 R13, RZ, RZ, R4 ;  /* 0x000000ffff0d7224 */ /* 0x000fe400078e0004 */
[----:B------:R-:W-:-:S07]  /*18410*/  IMAD.MOV.U32 R6, RZ, RZ, R14 ;  /* 0x000000ffff067224 */ /* 0x000fce00078e000e */
[----:B------:R-:W-:Y:S05]  /*18420*/  WARPSYNC.COLLECTIVE R15, `(.L_x_377) ;  /* 0x000000000f087348 */ /* 0x000fea0003c00000 */
[----:B------:R0:W1:Y:S02]  /*18430*/  SHFL.IDX P6, R14, R13, R12, R11 ;  /* 0x0000000c0d0e7389 */ /* 0x00006400000c000b */
[----:B01----:R-:W-:Y:S01]  /*18440*/  ENDCOLLECTIVE ;  /* 0x000000000000791b */ /* 0x003fe20003800000 */
.L_x_377:
        /* <DEDUP_REMOVED lines=20> */
.L_x_378:
[----:B------:R-:W-:Y:S02]  /*18590*/  IMAD.MOV.U32 R13, RZ, RZ, R4 ;  /* 0x000000ffff0d7224 */ /* 0x000fe400078e0004 */
[----:B------:R-:W-:-:S07]  /*185a0*/  IMAD.MOV.U32 R6, RZ, RZ, R14 ;  /* 0x000000ffff067224 */ /* 0x000fce00078e000e */
[----:B------:R-:W-:Y:S05]  /*185b0*/  WARPSYNC.COLLECTIVE R15, `(.L_x_379) ;  /* 0x000000000f087348 */ /* 0x000fea0003c00000 */
[----:B------:R0:W1:Y:S02]  /*185c0*/  SHFL.IDX P6, R14, R13, R12, R11 ;  /* 0x0000000c0d0e7389 */ /* 0x00006400000c000b */
[----:B01----:R-:W-:Y:S01]  /*185d0*/  ENDCOLLECTIVE ;  /* 0x000000000000791b */ /* 0x003fe20003800000 */
.L_x_379:
        /* <DEDUP_REMOVED lines=20> */
.L_x_380:
[----:B------:R-:W-:Y:S02]  /*18720*/  IMAD.MOV.U32 R13, RZ, RZ, R4 ;  /* 0x000000ffff0d7224 */ /* 0x000fe400078e0004 */
[----:B------:R-:W-:-:S07]  /*18730*/  IMAD.MOV.U32 R6, RZ, RZ, R14 ;  /* 0x000000ffff067224 */ /* 0x000fce00078e000e */
[----:B------:R-:W-:Y:S05]  /*18740*/  WARPSYNC.COLLECTIVE R15, `(.L_x_381) ;  /* 0x000000000f087348 */ /* 0x000fea0003c00000 */
[----:B------:R0:W1:Y:S02]  /*18750*/  SHFL.IDX P6, R14, R13, R12, R11 ;  /* 0x0000000c0d0e7389 */ /* 0x00006400000c000b */
[----:B01----:R-:W-:Y:S01]  /*18760*/  ENDCOLLECTIVE ;  /* 0x000000000000791b */ /* 0x003fe20003800000 */
.L_x_381:
        /* <DEDUP_REMOVED lines=20> */
.L_x_382:
[----:B------:R-:W-:Y:S02]  /*188b0*/  IMAD.MOV.U32 R13, RZ, RZ, R4 ;  /* 0x000000ffff0d7224 */ /* 0x000fe400078e0004 */
[----:B------:R-:W-:-:S07]  /*188c0*/  IMAD.MOV.U32 R6, RZ, RZ, R14 ;  /* 0x000000ffff067224 */ /* 0x000fce00078e000e */
[----:B------:R-:W-:Y:S05]  /*188d0*/  WARPSYNC.COLLECTIVE R15, `(.L_x_383) ;  /* 0x000000000f087348 */ /* 0x000fea0003c00000 */
[----:B------:R0:W1:Y:S02]  /*188e0*/  SHFL.IDX P6, R14, R13, R12, R11 ;  /* 0x0000000c0d0e7389 */ /* 0x00006400000c000b */
[----:B01----:R-:W-:Y:S01]  /*188f0*/  ENDCOLLECTIVE ;  /* 0x000000000000791b */ /* 0x003fe20003800000 */
.L_x_383:
[----:B------:R-:W-:Y:S01]  /*18900*/  ULDC.64 UR4, c[0x0][0x208] ;  /* 0x0000820000047ab9 */ /* 0x000fe20000000a00 */
[----:B------:R-:W-:Y:S02]  /*18910*/  IMAD.MOV.U32 R13, RZ, RZ, R3 ;  /* 0x000000ffff0d7224 */ /* 0x000fe400078e0003 */
[----:B------:R-:W-:Y:S02]  /*18920*/  IMAD.MOV.U32 R12, RZ, RZ, 0x6 ;  /* 0x00000006ff0c7424 */ /* 0x000fe400078e00ff */
[----:B------:R-:W-:-:S05]  /*18930*/  IMAD.MOV.U32 R5, RZ, RZ, R14 ;  /* 0x000000ffff057224 */ /* 0x000fca00078e000e */
[----:B------:R-:W-:-:S05]  /*18940*/  @!P5 LEA R5, P4, R10, R5, 0x1 ;  /* 0x000000050a05d211 */ /* 0x000fca00078808ff */
[----:B------:R-:W-:-:S04]  /*18950*/  @!P5 IMAD.X R6, RZ, RZ, R6, P4 ;  /* 0x000000ffff06d224 */ /* 0x000fc800020e0606 */
[----:B------:R-:W-:Y:S02]  /*18960*/  @!P5 IMAD.MOV.U32 R7, RZ, RZ, R6 ;  /* 0x000000ffff07d224 */ /* 0x000fe400078e0006 */
[----:B------:R-:W-:-:S05]  /*18970*/  @!P5 IMAD.MOV.U32 R6, RZ, RZ, R5 ;  /* 0x000000ffff06d224 */ /* 0x000fca00078e0005 */
        /* <DEDUP_REMOVED lines=10> */
.L_x_384:
[----:B------:R-:W-:-:S05]  /*18a20*/  VIADD R7, R0, 0x60 ;  /* 0x0000006000077836 */ /* 0x000fca0000000000 */
[----:B------:R-:W-:Y:S01]  /*18a30*/  ISETP.GE.AND P5, PT, R7, R2, PT ;  /* 0x000000020700720c */ /* 0x000fe20003fa6270 */
[----:B------:R-:W-:Y:S02]  /*18a40*/  IMAD.MOV.U32 R13, RZ, RZ, R4 ;  /* 0x000000ffff0d7224 */ /* 0x000fe400078e0004 */
[----:B------:R-:W-:-:S10]  /*18a50*/  IMAD.MOV.U32 R8, RZ, RZ, R14 ;  /* 0x000000ffff087224 */ /* 0x000fd400078e000e */
[----:B------:R-:W-:Y:S05]  /*18a60*/  WARPSYNC.COLLECTIVE R15, `(.L_x_385) ;  /* 0x000000000f087348 */ /* 0x000fea0003c00000 */
[----:B------:R0:W1:Y:S02]  /*18a70*/  SHFL.IDX P6, R14, R13, R12, R11 ;  /* 0x0000000c0d0e7389 */ /* 0x00006400000c000b */
[----:B01----:R-:W-:Y:S01]  /*18a80*/  ENDCOLLECTIVE ;  /* 0x000000000000791b */ /* 0x003fe20003800000 */
.L_x_385:
        /* <DEDUP_REMOVED lines=18> */
.L_x_386:
[----:B------:R-:W-:Y:S02]  /*18bb0*/  IMAD.MOV.U32 R13, RZ, RZ, R4 ;  /* 0x000000ffff0d7224 */ /* 0x000fe400078e0004 */
[----:B------:R-:W-:-:S07]  /*18bc0*/  IMAD.MOV.U32 R5, RZ, RZ, R14 ;  /* 0x000000ffff057224 */ /* 0x000fce00078e000e */
[----:B------:R-:W-:Y:S05]  /*18bd0*/  WARPSYNC.COLLECTIVE R15, `(.L_x_387) ;  /* 0x000000000f087348 */ /* 0x000fea0003c00000 */
[----:B------:R0:W1:Y:S02]  /*18be0*/  SHFL.IDX P6, R14, R13, R12, R11 ;  /* 0x0000000c0d0e7389 */ /* 0x00006400000c000b */
[----:B01----:R-:W-:Y:S01]  /*18bf0*/  ENDCOLLECTIVE ;  /* 0x000000000000791b */ /* 0x003fe20003800000 */
.L_x_387:
[----:B------:R-:W-:Y:S01]  /*18c00*/  IMAD.MOV.U32 R3, RZ, RZ, R14 ;  /* 0x000000ffff037224 */ /* 0x000fe200078e000e */
[----:B------:R-:W-:Y:S06]  /*18c10*/  BRA `(.L_x_388) ;  /* 0xffffffa800b47947 */ /* 0x000fec000383ffff */
.L_x_265:
[----:B0-----:R0:W3:Y:S02]  /*18c20*/  SYNCS.PHASECHK.TRANS64.TRYWAIT P0, [R18+URZ+0x38820], R0 ;  /* 0x03882000120075a7 */ /* 0x0010e4000800017f */
[----:B---3--:R-:W-:Y:S05]  /*18c30*/  @!P0 NANOSLEEP.SYNCS 0x989680 ;  /* 0x009896800000895d */ /* 0x008fea0003900000 */
[----:B------:R-:W3:Y:S02]  /*18c40*/  @!P0 SYNCS.PHASECHK.TRANS64 P0, [R18+URZ+0x38820], R0 ;  /* 0x03882000120085a7 */ /* 0x000ee4000800007f */
[----:B---3--:R-:W-:Y:S05]  /*18c50*/  @!P0 BRA `(.L_x_265) ;  /* 0xfffffffc00f08947 */ /* 0x008fea000383ffff */
[----:B------:R-:W-:Y:S05]  /*18c60*/  BRA `(.L_x_389) ;  /* 0xffffffac00307947 */ /* 0x000fea000383ffff */
.L_x_274:
[----:B-1----:R1:W2:Y:S02]  /*18c70*/  SYNCS.PHASECHK.TRANS64.TRYWAIT P0, [R3+URZ+0x38840], R2 ;  /* 0x03884002030075a7 */ /* 0x0022a4000800017f */
[----:B--2---:R-:W-:Y:S05]  /*18c80*/  @!P0 NANOSLEEP.SYNCS 0x989680 ;  /* 0x009896800000895d */ /* 0x004fea0003900000 */
[----:B------:R-:W2:Y:S02]  /*18c90*/  @!P0 SYNCS.PHASECHK.TRANS64 P0, [R3+URZ+0x38840], R2 ;  /* 0x03884002030085a7 */ /* 0x000ea4000800007f */
[----:B--2---:R-:W-:Y:S05]  /*18ca0*/  @!P0 BRA `(.L_x_274) ;  /* 0xfffffffc00f08947 */ /* 0x004fea000383ffff */
[----:B------:R-:W-:Y:S05]  /*18cb0*/  BRA `(.L_x_390) ;  /* 0xffffffb000107947 */ /* 0x000fea000383ffff */
.L_x_282:
[----:B0-----:R0:W1:Y:S02]  /*18cc0*/  SYNCS.PHASECHK.TRANS64.TRYWAIT P0, [R3+URZ+0x60], R2 ;  /* 0x00006002030075a7 */ /* 0x001064000800017f */
[----:B-1----:R-:W-:Y:S05]  /*18cd0*/  @!P0 NANOSLEEP.SYNCS 0x989680 ;  /* 0x009896800000895d */ /* 0x002fea0003900000 */
[----:B------:R-:W1:Y:S02]  /*18ce0*/  @!P0 SYNCS.PHASECHK.TRANS64 P0, [R3+URZ+0x60], R2 ;  /* 0x00006002030085a7 */ /* 0x000e64000800007f */
[----:B-1----:R-:W-:Y:S05]  /*18cf0*/  @!P0 BRA `(.L_x_282) ;  /* 0xfffffffc00f08947 */ /* 0x002fea000383ffff */
[----:B------:R-:W-:Y:S05]  /*18d00*/  BRA `(.L_x_391) ;  /* 0xffffffb400647947 */ /* 0x000fea000383ffff */
.L_x_293:
[----:B-1----:R1:W2:Y:S02]  /*18d10*/  SYNCS.PHASECHK.TRANS64.TRYWAIT P0, [R3+URZ+0x38840], R2 ;  /* 0x03884002030075a7 */ /* 0x0022a4000800017f */
[----:B--2---:R-:W-:Y:S05]  /*18d20*/  @!P0 NANOSLEEP.SYNCS 0x989680 ;  /* 0x009896800000895d */ /* 0x004fea0003900000 */
[----:B------:R-:W2:Y:S02]  /*18d30*/  @!P0 SYNCS.PHASECHK.TRANS64 P0, [R3+URZ+0x38840], R2 ;  /* 0x03884002030085a7 */ /* 0x000ea4000800007f */
[----:B--2---:R-:W-:Y:S05]  /*18d40*/  @!P0 BRA `(.L_x_293) ;  /* 0xfffffffc00f08947 */ /* 0x004fea000383ffff */
[----:B------:R-:W-:Y:S05]  /*18d50*/  BRA `(.L_x_392) ;  /* 0xffffffbc00707947 */ /* 0x000fea000383ffff */
.L_x_301:
[----:B0-----:R0:W1:Y:S02]  /*18d60*/  SYNCS.PHASECHK.TRANS64.TRYWAIT P0, [R2+URZ+0x60], R3 ;  /* 0x00006003020075a7 */ /* 0x001064000800017f */
[----:B-1----:R-:W-:Y:S05]  /*18d70*/  @!P0 NANOSLEEP.SYNCS 0x989680 ;  /* 0x009896800000895d */ /* 0x002fea0003900000 */
[----:B------:R-:W1:Y:S02]  /*18d80*/  @!P0 SYNCS.PHASECHK.TRANS64 P0, [R2+URZ+0x60], R3 ;  /* 0x00006003020085a7 */ /* 0x000e64000800007f */
[----:B-1----:R-:W-:Y:S05]  /*18d90*/  @!P0 BRA `(.L_x_301) ;  /* 0xfffffffc00f08947 */ /* 0x002fea000383ffff */
[----:B------:R-:W-:Y:S05]  /*18da0*/  BRA `(.L_x_393) ;  /* 0xffffffc000c47947 */ /* 0x000fea000383ffff */
.L_x_312:
[----:B--2---:R2:W3:Y:S02]  /*18db0*/  SYNCS.PHASECHK.TRANS64.TRYWAIT P0, [R2+URZ+0x38840], R3 ;  /* 0x03884003020075a7 */ /* 0x0044e4000800017f */
[----:B---3--:R-:W-:Y:S05]  /*18dc0*/  @!P0 NANOSLEEP.SYNCS 0x989680 ;  /* 0x009896800000895d */ /* 0x008fea0003900000 */
[----:B------:R-:W3:Y:S02]  /*18dd0*/  @!P0 SYNCS.PHASECHK.TRANS64 P0, [R2+URZ+0x38840], R3 ;  /* 0x03884003020085a7 */ /* 0x000ee4000800007f */
[----:B---3--:R-:W-:Y:S05]  /*18de0*/  @!P0 BRA `(.L_x_312) ;  /* 0xfffffffc00f08947 */ /* 0x008fea000383ffff */
[----:B------:R-:W-:Y:S05]  /*18df0*/  BRA `(.L_x_394) ;  /* 0xffffffc800a07947 */ /* 0x000fea000383ffff */
.L_x_320:
[----:B0-----:R0:W1:Y:S02]  /*18e00*/  SYNCS.PHASECHK.TRANS64.TRYWAIT P0, [R2+URZ+0x60], R5 ;  /* 0x00006005020075a7 */ /* 0x001064000800017f */
[----:B-1----:R-:W-:Y:S05]  /*18e10*/  @!P0 NANOSLEEP.SYNCS 0x989680 ;  /* 0x009896800000895d */ /* 0x002fea0003900000 */
[----:B------:R-:W1:Y:S02]  /*18e20*/  @!P0 SYNCS.PHASECHK.TRANS64 P0, [R2+URZ+0x60], R5 ;  /* 0x00006005020085a7 */ /* 0x000e64000800007f */
[----:B-1----:R-:W-:Y:S05]  /*18e30*/  @!P0 BRA `(.L_x_320) ;  /* 0xfffffffc00f08947 */ /* 0x002fea000383ffff */
[----:B------:R-:W-:Y:S05]  /*18e40*/  BRA `(.L_x_395) ;  /* 0xffffffcc00f47947 */ /* 0x000fea000383ffff */
.L_x_333:
[----:B--2---:R2:W3:Y:S02]  /*18e50*/  SYNCS.PHASECHK.TRANS64.TRYWAIT P0, [R0+URZ+0x38860], R2 ;  /* 0x03886002000075a7 */ /* 0x0044e4000800017f */
[----:B---3--:R-:W-:Y:S05]  /*18e60*/  @!P0 NANOSLEEP.SYNCS 0x989680 ;  /* 0x009896800000895d */ /* 0x008fea0003900000 */
[----:B------:R-:W3:Y:S02]  /*18e70*/  @!P0 SYNCS.PHASECHK.TRANS64 P0, [R0+URZ+0x38860], R2 ;  /* 0x03886002000085a7 */ /* 0x000ee4000800007f */
[----:B---3--:R-:W-:Y:S05]  /*18e80*/  @!P0 BRA `(.L_x_333) ;  /* 0xfffffffc00f08947 */ /* 0x008fea000383ffff */
[----:B------:R-:W-:Y:S05]  /*18e90*/  BRA `(.L_x_396) ;  /* 0xffffffd400bc7947 */ /* 0x000fea000383ffff */
.L_x_342:
[----:B------:R-:W4:Y:S01]  /*18ea0*/  LDL R3, [R1] ;  /* 0x0000000001037983 */ /* 0x000f220000100800 */
[----:B------:R-:W-:Y:S01]  /*18eb0*/  BSSY B0, `(.L_x_397) ;  /* 0x0000008000007945 */ /* 0x000fe20003800000 */
[----:B0-----:R-:W-:Y:S02]  /*18ec0*/  IMAD.MOV.U32 R12, RZ, RZ, RZ ;  /* 0x000000ffff0c7224 */ /* 0x001fe400078e00ff */
[----:B------:R-:W-:Y:S02]  /*18ed0*/  IMAD.MOV.U32 R11, RZ, RZ, 0x1f ;  /* 0x0000001fff0b7424 */ /* 0x000fe400078e00ff */
[----:B------:R-:W-:Y:S02]  /*18ee0*/  IMAD.MOV.U32 R15, RZ, RZ, -0x1 ;  /* 0xffffffffff0f7424 */ /* 0x000fe400078e00ff */
[----:B----4-:R-:W-:-:S07]  /*18ef0*/  IMAD.MOV.U32 R13, RZ, RZ, R3 ;  /* 0x000000ffff0d7224 */ /* 0x010fce00078e0003 */
[----:B-123--:R-:W-:Y:S05]  /*18f00*/  WARPSYNC.COLLECTIVE R15, `(.L_x_398) ;  /* 0x000000000f087348 */ /* 0x00efea0003c00000 */
[----:B------:R0:W4:Y:S02]  /*18f10*/  SHFL.IDX P6, R14, R13, R12, R11 ;  /* 0x0000000c0d0e7389 */ /* 0x00012400000c000b */
[----:B01234-:R-:W-:Y:S01]  /*18f20*/  ENDCOLLECTIVE ;  /* 0x000000000000791b */ /* 0x01ffe20003800000 */
.L_x_398:
[----:B------:R-:W-:Y:S05]  /*18f30*/  BSYNC B0 ;  /* 0x0000000000007941 */ /* 0x000fea0003800000 */
.L_x_397:
[----:B------:R0:W5:Y:S01]  /*18f40*/  LDL R2, [R1+0xc] ;  /* 0x00000c0001027983 */ /* 0x0001620000100800 */
[----:B------:R-:W-:Y:S02]  /*18f50*/  IMAD.MOV.U32 R13, RZ, RZ, R3 ;  /* 0x000000ffff0d7224 */ /* 0x000fe400078e0003 */
[----:B------:R-:W-:Y:S02]  /*18f60*/  IMAD.MOV.U32 R12, RZ, RZ, 0x1 ;  /* 0x00000001ff0c7424 */ /* 0x000fe400078e00ff */
[----:B------:R-:W-:Y:S02]  /*18f70*/  IMAD.MOV.U32 R11, RZ, RZ, 0x1f ;  /* 0x0000001fff0b7424 */ /* 0x000fe400078e00ff */
[----:B------:R-:W-:Y:S02]  /*18f80*/  IMAD.MOV.U32 R15, RZ, RZ, -0x1 ;  /* 0xffffffffff0f7424 */ /* 0x000fe400078e00ff */
[----:B0-----:R-:W-:-:S07]  /*18f90*/  IMAD.MOV.U32 R0, RZ, RZ, R14 ;  /* 0x000000ffff007224 */ /* 0x001fce00078e000e */
[----:B-----5:R-:W-:Y:S05]  /*18fa0*/  WARPSYNC.COLLECTIVE R15, `(.L_x_399) ;  /* 0x000000000f087348 */ /* 0x020fea0003c00000 */
[----:B------:R0:W1:Y:S02]  /*18fb0*/  SHFL.IDX P6, R14, R13, R12, R11 ;  /* 0x0000000c0d0e7389 */ /* 0x00006400000c000b */
[----:B01---5:R-:W-:Y:S01]  /*18fc0*/  ENDCOLLECTIVE ;  /* 0x000000000000791b */ /* 0x023fe20003800000 */
.L_x_399:
[----:B------:R-:W-:Y:S01]  /*18fd0*/  ULDC UR4, c[0x0][0xc3c] ;  /* 0x00030f0000047ab9 */ /* 0x000fe20000000800 */
[----:B------:R-:W-:Y:S01]  /*18fe0*/  ULDC.64 UR6, c[0x0][0x208] ;  /* 0x0000820000067ab9 */ /* 0x000fe20000000a00 */
[----:B------:R-:W-:Y:S02]  /*18ff0*/  IMAD.IADD R6, R2, 0x1, R16 ;  /* 0x0000000102067824 */ /* 0x000fe400078e0210 */
[----:B------:R-:W-:Y:S02]  /*19000*/  IMAD.MOV.U32 R11, RZ, RZ, RZ ;  /* 0x000000ffff0b7224 */ /* 0x000fe400078e00ff */
[----:B------:R-:W-:Y:S01]  /*19010*/  IMAD.MOV.U32 R8, RZ, RZ, R14 ;  /* 0x000000ffff087224 */ /* 0x000fe200078e000e */
[----:B------:R-:W-:-:S13]  /*19020*/  ISETP.GE.OR P1, PT, R6, UR4, !P0 ;  /* 0x0000000406007c0c */ /* 0x000fda000c726670 */
[----:B------:R-:W0:Y:S08]  /*19030*/  @!P1 LDC.64 R2, c[0x0][0xc80] ;  /* 0x00032000ff029b82 */ /* 0x000e300000000a00 */
[----:B------:R-:W1:Y:S01]  /*19040*/  @!P1 LDC.64 R4, c[0x0][0xc78] ;  /* 0x00031e00ff049b82 */ /* 0x000e620000000a00 */
[----:B0-----:R-:W-:-:S05]  /*19050*/  @!P1 IMAD.WIDE R2, R6, 0x4, R2 ;  /* 0x0000000406029825 */ /* 0x001fca00078e0202 */
[----:B------:R1:W2:Y:S02]  /*19060*/  @!P1 LDG.E R7, desc[UR6][R2.64] ;  /* 0x0000000602079981 */ /* 0x0002a4000c1e1900 */
[----:B-1----:R-:W-:-:S06]  /*19070*/  @!P1 IMAD.WIDE R2, R6, 0x4, R4 ;  /* 0x0000000406029825 */ /* 0x002fcc00078e0204 */
[----:B------:R-:W3:Y:S01]  /*19080*/  @!P1 LDG.E R2, desc[UR6][R2.64] ;  /* 0x0000000602029981 */ /* 0x000ee2000c1e1900 */
[----:B------:R-:W-:Y:S01]  /*19090*/  IMAD.MOV.U32 R6, RZ, RZ, RZ ;  /* 0x000000ffff067224 */ /* 0x000fe200078e00ff */
[C---:B------:R-:W-:Y:S01]  /*190a0*/  ISETP.GE.U32.AND P2, PT, R16.reuse, 0x2, PT ;  /* 0x000000021000780c */ /* 0x040fe20003f46070 */
[----:B------:R-:W-:Y:S01]  /*190b0*/  IMAD.MOV.U32 R4, RZ, RZ, RZ ;  /* 0x000000ffff047224 */ /* 0x000fe200078e00ff */
[C---:B------:R-:W-:Y:S02]  /*190c0*/  ISETP.GE.U32.AND P3, PT, R16.reuse, 0x4, PT ;  /* 0x000000041000780c */ /* 0x040fe40003f66070 */
[C---:B------:R-:W-:Y:S02]  /*190d0*/  ISETP.GE.U32.AND P4, PT, R16.reuse, 0x8, PT ;  /* 0x000000081000780c */ /* 0x040fe40003f86070 */
[----:B------:R-:W-:Y:S01]  /*190e0*/  ISETP.GE.U32.AND P5, PT, R16, 0x10, PT ;  /* 0x000000101000780c */ /* 0x000fe20003fa6070 */
[----:B--2---:R-:W-:Y:S02]  /*190f0*/  @!P1 IMAD.MOV.U32 R6, RZ, RZ, R7 ;  /* 0x000000ffff069224 */ /* 0x004fe400078e0007 */
[----:B------:R-:W-:-:S02]  /*19100*/  IMAD.MOV.U32 R7, RZ, RZ, RZ ;  /* 0x000000ffff077224 */ /* 0x000fc400078e00ff */
[----:B---3--:R-:W-:Y:S01]  /*19110*/  @!P1 IMAD.MOV.U32 R7, RZ, RZ, R2 ;  /* 0x000000ffff079224 */ /* 0x008fe200078e0002 */
[----:B------:R-:W-:-:S03]  /*19120*/  ISETP.NE.AND P1, PT, R16, RZ, PT ;  /* 0x000000ff1000720c */ /* 0x000fc60003f25270 */
[----:B------:R-:W-:-:S04]  /*19130*/  IMAD R2, R7, R6, RZ ;  /* 0x0000000607027224 */ /* 0x000fc800078e02ff */
[----:B------:R-:W-:-:S07]  /*19140*/  IMAD.MOV.U32 R13, RZ, RZ, R2 ;  /* 0x000000ffff0d7224 */ /* 0x000fce00078e0002 */
[----:B------:R-:W-:Y:S05]  /*19150*/  WARPSYNC.COLLECTIVE R15, `(.L_x_400) ;  /* 0x000000000f087348 */ /* 0x000fea0003c00000 */
[----:B------:R0:W1:Y:S02]  /*19160*/  SHFL.UP P6, R14, R13, R12, R11 ;  /* 0x0400000c0d0e7389 */ /* 0x00006400000c000b */
[----:B01----:R-:W-:Y:S01]  /*19170*/  ENDCOLLECTIVE ;  /* 0x000000000000791b */ /* 0x003fe20003800000 */
.L_x_400:
[----:B------:R-:W-:Y:S02]  /*19180*/  IMAD.MOV.U32 R12, RZ, RZ, 0x2 ;  /* 0x00000002ff0c7424 */ /* 0x000fe400078e00ff */
[----:B------:R-:W-:-:S05]  /*19190*/  IMAD.MOV.U32 R3, RZ, RZ, R14 ;  /* 0x000000ffff037224 */ /* 0x000fca00078e000e */
[----:B------:R-:W-:-:S05]  /*191a0*/  SEL R3, R3, RZ, P1 ;  /* 0x000000ff03037207 */ /* 0x000fca0000800000 */
[----:B------:R-:W-:-:S04]  /*191b0*/  IMAD.IADD R2, R2, 0x1, R3 ;  /* 0x0000000102027824 */ /* 0x000fc800078e0203 */
[----:B------:R-:W-:-:S07]  /*191c0*/  IMAD.MOV.U32 R13, RZ, RZ, R2 ;  /* 0x000000ffff0d7224 */ /* 0x000fce00078e0002 */
[----:B------:R-:W-:Y:S05]  /*191d0*/  WARPSYNC.COLLECTIVE R15, `(.L_x_401) ;  /* 0x000000000f087348 */ /* 0x000fea0003c00000 */
[----:B------:R0:W1:Y:S02]  /*191e0*/  SHFL.UP P6, R14, R13, R12, R11 ;  /* 0x0400000c0d0e7389 */ /* 0x00006400000c000b */
[----:B01----:R-:W-:Y:S01]  /*191f0*/  ENDCOLLECTIVE ;  /* 0x000000000000791b */ /* 0x003fe20003800000 */
.L_x_401:
        /* <DEDUP_REMOVED lines=8> */
.L_x_402:
        /* <DEDUP_REMOVED lines=8> */
.L_x_403:
        /* <DEDUP_REMOVED lines=8> */
.L_x_404:
[----:B------:R-:W-:Y:S02]  /*19380*/  IMAD.MOV.U32 R12, RZ, RZ, 0x1f ;  /* 0x0000001fff0c7424 */ /* 0x000fe400078e00ff */
[----:B------:R-:W-:Y:S02]  /*19390*/  IMAD.MOV.U32 R11, RZ, RZ, 0x1f ;  /* 0x0000001fff0b7424 */ /* 0x000fe400078e00ff */
[----:B------:R-:W-:-:S05]  /*193a0*/  IMAD.MOV.U32 R3, RZ, RZ, R14 ;  /* 0x000000ffff037224 */ /* 0x000fca00078e000e */
[----:B------:R-:W-:-:S05]  /*193b0*/  SEL R3, R3, RZ, P5 ;  /* 0x000000ff03037207 */ /* 0x000fca0002800000 */
[----:B------:R-:W-:-:S04]  /*193c0*/  IMAD.IADD R2, R2, 0x1, R3 ;  /* 0x0000000102027824 */ /* 0x000fc800078e0203 */
[----:B------:R-:W-:-:S07]  /*193d0*/  IMAD.MOV.U32 R13, RZ, RZ, R2 ;  /* 0x000000ffff0d7224 */ /* 0x000fce00078e0002 */
[----:B------:R-:W-:Y:S05]  /*193e0*/  WARPSYNC.COLLECTIVE R15, `(.L_x_405) ;  /* 0x000000000f087348 */ /* 0x000fea0003c00000 */
[----:B------:R0:W1:Y:S02]  /*193f0*/  SHFL.IDX P6, R14, R13, R12, R11 ;  /* 0x0000000c0d0e7389 */ /* 0x00006400000c000b */
[----:B01----:R-:W-:Y:S01]  /*19400*/  ENDCOLLECTIVE ;  /* 0x000000000000791b */ /* 0x003fe20003800000 */
.L_x_405:
[----:B------:R-:W-:Y:S01]  /*19410*/  IMAD.MOV.U32 R9, RZ, RZ, R14 ;  /* 0x000000ffff097224 */ /* 0x000fe200078e000e */
[----:B------:R-:W-:Y:S06]  /*19420*/  BRA `(.L_x_406) ;  /* 0xffffffd800a87947 */ /* 0x000fec000383ffff */
.L_x_345:
[----:B------:R-:W-:Y:S01]  /*19430*/  BSSY B0, `(.L_x_407) ;  /* 0x0000008000007945 */ /* 0x000fe20003800000 */
[----:B------:R-:W-:Y:S02]  /*19440*/  IMAD.MOV.U32 R13, RZ, RZ, R2 ;  /* 0x000000ffff0d7224 */ /* 0x000fe400078e0002 */
[----:B0-----:R-:W-:Y:S02]  /*19450*/  IMAD.MOV.U32 R12, RZ, RZ, 0x1 ;  /* 0x00000001ff0c7424 */ /* 0x001fe400078e00ff */
[----:B------:R-:W-:Y:S02]  /*19460*/  IMAD.MOV.U32 R11, RZ, RZ, RZ ;  /* 0x000000ffff0b7224 */ /* 0x000fe400078e00ff */
[----:B------:R-:W-:-:S07]  /*19470*/  IMAD.MOV.U32 R15, RZ, RZ, -0x1 ;  /* 0xffffffffff0f7424 */ /* 0x000fce00078e00ff */
[----:B------:R-:W-:Y:S05]  /*19480*/  WARPSYNC.COLLECTIVE R15, `(.L_x_408) ;  /* 0x000000000f087348 */ /* 0x000fea0003c00000 */
[----:B------:R0:W1:Y:S02]  /*19490*/  SHFL.UP P6, R14, R13, R12, R11 ;  /* 0x0400000c0d0e7389 */ /* 0x00006400000c000b */
[----:B01----:R-:W-:Y:S01]  /*194a0*/  ENDCOLLECTIVE ;  /* 0x000000000000791b */ /* 0x003fe20003800000 */
.L_x_408:
[----:B------:R-:W-:Y:S05]  /*194b0*/  BSYNC B0 ;  /* 0x0000000000007941 */ /* 0x000fea0003800000 */
.L_x_407:
[----:B------:R-:W-:Y:S02]  /*194c0*/  IMAD.MOV.U32 R3, RZ, RZ, R14 ;  /* 0x000000ffff037224 */ /* 0x000fe400078e000e */
[----:B------:R-:W-:Y:S02]  /*194d0*/  IMAD.MOV.U32 R12, RZ, RZ, 0x2 ;  /* 0x00000002ff0c7424 */ /* 0x000fe400078e00ff */
[----:B------:R-:W-:Y:S01]  /*194e0*/  IMAD.MOV.U32 R11, RZ, RZ, RZ ;  /* 0x000000ffff0b7224 */ /* 0x000fe200078e00ff */
[----:B------:R-:W-:Y:S01]  /*194f0*/  SEL R3, R3, RZ, P1 ;  /* 0x000000ff03037207 */ /* 0x000fe20000800000 */
[----:B------:R-:W-:-:S04]  /*19500*/  IMAD.MOV.U32 R15, RZ, RZ, -0x1 ;  /* 0xffffffffff0f7424 */ /* 0x000fc800078e00ff */
[----:B------:R-:W-:-:S04]  /*19510*/  IMAD.IADD R2, R2, 0x1, R3 ;  /* 0x0000000102027824 */ /* 0x000fc800078e0203 */
[----:B------:R-:W-:-:S07]  /*19520*/  IMAD.MOV.U32 R13, RZ, RZ, R2 ;  /* 0x000000ffff0d7224 */ /* 0x000fce00078e0002 */
[----:B------:R-:W-:Y:S05]  /*19530*/  WARPSYNC.COLLECTIVE R15, `(.L_x_409) ;  /* 0x000000000f087348 */ /* 0x000fea0003c00000 */
[----:B------:R0:W1:Y:S02]  /*19540*/  SHFL.UP P6, R14, R13, R12, R11 ;  /* 0x0400000c0d0e7389 */ /* 0x00006400000c000b */
[----:B01----:R-:W-:Y:S01]  /*19550*/  ENDCOLLECTIVE ;  /* 0x000000000000791b */ /* 0x003fe20003800000 */
.L_x_409:
        /* <DEDUP_REMOVED lines=8> */
.L_x_410:
        /* <DEDUP_REMOVED lines=8> */
.L_x_411:
        /* <DEDUP_REMOVED lines=8> */
.L_x_412:
        /* <DEDUP_REMOVED lines=9> */
.L_x_413:
[----:B------:R-:W-:Y:S01]  /*19770*/  IMAD.MOV.U32 R9, RZ, RZ, R14 ;  /* 0x000000ffff097224 */ /* 0x000fe200078e000e */
[----:B------:R-:W-:Y:S06]  /*19780*/  BRA `(.L_x_414) ;  /* 0xffffffd800807947 */ /* 0x000fec000383ffff */
.L_x_347:
[----:B------:R-:W-:Y:S01]  /*19790*/  BSSY B0, `(.L_x_415) ;  /* 0x0000006000007945 */ /* 0x000fe20003800000 */
[----:B------:R-:W-:Y:S01]  /*197a0*/  PLOP3.LUT P6, PT, P6, PT, PT, 0x8, 0x0 ;  /* 0x000000000000781c */ /* 0x000fe200037ce170 */
[----:B------:R-:W-:-:S12]  /*197b0*/  IMAD.MOV.U32 R15, RZ, RZ, -0x1 ;  /* 0xffffffffff0f7424 */ /* 0x000fd800078e00ff */
[----:B01----:R-:W-:Y:S05]  /*197c0*/  WARPSYNC.COLLECTIVE R15, `(.L_x_416) ;  /* 0x000000000f087348 */ /* 0x003fea0003c00000 */
[----:B------:R-:W-:Y:S01]  /*197d0*/  VOTE.ANY R14, PT, P6 ;  /* 0x00000000000e7806 */ /* 0x000fe200030e0100 */
[----:B01----:R-:W-:Y:S06]  /*197e0*/  ENDCOLLECTIVE ;  /* 0x000000000000791b */ /* 0x003fec0003800000 */
.L_x_416:
[----:B------:R-:W-:Y:S05]  /*197f0*/  BSYNC B0 ;  /* 0x0000000000007941 */ /* 0x000fea0003800000 */
.L_x_415:
[----:B------:R-:W-:Y:S02]  /*19800*/  IMAD.MOV.U32 R8, RZ, RZ, R14 ;  /* 0x000000ffff087224 */ /* 0x000fe400078e000e */
[----:B------:R-:W-:Y:S02]  /*19810*/  IMAD.MOV.U32 R13, RZ, RZ, R6 ;  /* 0x000000ffff0d7224 */ /* 0x000fe400078e0006 */
[----:B------:R-:W0:Y:S01]  /*19820*/  POPC R5, R8 ;  /* 0x0000000800057309 */ /* 0x000e220000000000 */
[----:B------:R-:W-:Y:S02]  /*19830*/  IMAD.MOV.U32 R11, RZ, RZ, 0x1f ;  /* 0x0000001fff0b7424 */ /* 0x000fe400078e00ff */
[----:B------:R-:W-:Y:S02]  /*19840*/  IMAD.MOV.U32 R15, RZ, RZ, -0x1 ;  /* 0xffffffffff0f7424 */ /* 0x000fe400078e00ff */
[----:B0-----:R-:W-:-:S07]  /*19850*/  IMAD.MOV.U32 R12, RZ, RZ, R5 ;  /* 0x000000ffff0c7224 */ /* 0x001fce00078e0005 */
[----:B------:R-:W-:Y:S05]  /*19860*/  WARPSYNC.COLLECTIVE R15, `(.L_x_417) ;  /* 0x000000000f087348 */ /* 0x000fea0003c00000 */
[----:B------:R0:W1:Y:S02]  /*19870*/  SHFL.IDX P6, R14, R13, R12, R11 ;  /* 0x0000000c0d0e7389 */ /* 0x00006400000c000b */
[----:B01----:R-:W-:Y:S01]  /*19880*/  ENDCOLLECTIVE ;  /* 0x000000000000791b */ /* 0x003fe20003800000 */
.L_x_417:
[----:B------:R-:W-:Y:S02]  /*19890*/  IMAD.MOV.U32 R13, RZ, RZ, R7 ;  /* 0x000000ffff0d7224 */ /* 0x000fe400078e0007 */
[----:B------:R-:W-:-:S07]  /*198a0*/  IMAD.MOV.U32 R6, RZ, RZ, R14 ;  /* 0x000000ffff067224 */ /* 0x000fce00078e000e */
[----:B------:R-:W-:Y:S05]  /*198b0*/  WARPSYNC.COLLECTIVE R15, `(.L_x_418) ;  /* 0x000000000f087348 */ /* 0x000fea0003c00000 */
[----:B------:R0:W1:Y:S02]  /*198c0*/  SHFL.IDX P6, R14, R13, R12, R11 ;  /* 0x0000000c0d0e7389 */ /* 0x00006400000c000b */
[----:B01----:R-:W-:Y:S01]  /*198d0*/  ENDCOLLECTIVE ;  /* 0x000000000000791b */ /* 0x003fe20003800000 */
.L_x_418:
[----:B------:R-:W-:Y:S01]  /*198e0*/  IMAD.MOV.U32 R7, RZ, RZ, R14 ;  /* 0x000000ffff077224 */ /* 0x000fe200078e000e */
[----:B------:R-:W-:Y:S06]  /*198f0*/  BRA `(.L_x_419) ;  /* 0xffffffd800607947 */ /* 0x000fec000383ffff */
.L_x_349:
[----:B------:R-:W-:Y:S01]  /*19900*/  BSSY B0, `(.L_x_420) ;  /* 0x0000007000007945 */ /* 0x000fe20003800000 */
[----:B------:R-:W-:Y:S02]  /*19910*/  IMAD.MOV.U32 R13, RZ, RZ, R2 ;  /* 0x000000ffff0d7224 */ /* 0x000fe400078e0002 */
[----:B------:R-:W-:Y:S02]  /*19920*/  IMAD.MOV.U32 R11, RZ, RZ, 0x1f ;  /* 0x0000001fff0b7424 */ /* 0x000fe400078e00ff */
[----:B------:R-:W-:-:S07]  /*19930*/  IMAD.MOV.U32 R15, RZ, RZ, -0x1 ;  /* 0xffffffffff0f7424 */ /* 0x000fce00078e00ff */
[----:B-1234-:R-:W-:Y:S05]  /*19940*/  WARPSYNC.COLLECTIVE R15, `(.L_x_421) ;  /* 0x000000000f087348 */ /* 0x01efea0003c00000 */
[----:B------:R0:W0:Y:S02]  /*19950*/  SHFL.IDX P6, R14, R13, R12, R11 ;  /* 0x0000000c0d0e7389 */ /* 0x00002400000c000b */
[----:B01234-:R-:W-:Y:S01]  /*19960*/  ENDCOLLECTIVE ;  /* 0x000000000000791b */ /* 0x01ffe20003800000 */
.L_x_421:
[----:B------:R-:W-:Y:S05]  /*19970*/  BSYNC B0 ;  /* 0x0000000000007941 */ /* 0x000fea0003800000 */
.L_x_420:
[----:B------:R-:W-:Y:S01]  /*19980*/  IMAD.MOV.U32 R2, RZ, RZ, R14 ;  /* 0x000000ffff027224 */ /* 0x000fe200078e000e */
[----:B------:R-:W-:Y:S06]  /*19990*/  BRA `(.L_x_422) ;  /* 0xffffffd800507947 */ /* 0x000fec000383ffff */
.L_x_353:
[----:B0-----:R0:W1:Y:S02]  /*199a0*/  SYNCS.PHASECHK.TRANS64.TRYWAIT P0, [R0+URZ+0x38820], R3 ;  /* 0x03882003000075a7 */ /* 0x001064000800017f */
[----:B-1----:R-:W-:Y:S05]  /*199b0*/  @!P0 NANOSLEEP.SYNCS 0x989680 ;  /* 0x009896800000895d */ /* 0x002fea0003900000 */
[----:B------:R-:W1:Y:S02]  /*199c0*/  @!P0 SYNCS.PHASECHK.TRANS64 P0, [R0+URZ+0x38820], R3 ;  /* 0x03882003000085a7 */ /* 0x000e64000800007f */
[----:B-1----:R-:W-:Y:S05]  /*199d0*/  @!P0 BRA `(.L_x_353) ;  /* 0xfffffffc00f08947 */ /* 0x002fea000383ffff */
[----:B------:R-:W-:Y:S05]  /*199e0*/  BRA `(.L_x_423) ;  /* 0xffffffdc00e87947 */ /* 0x000fea000383ffff */
.L_x_354:
[----:B------:R-:W1:Y:S01]  /*199f0*/  S2R R2, SR_TID.X ;  /* 0x0000000000027919 */ /* 0x000e620000002100 */
[----:B------:R-:W-:Y:S01]  /*19a00*/  BSSY B0, `(.L_x_424) ;  /* 0x000000a000007945 */ /* 0x000fe20003800000 */
[----:B------:R-:W-:Y:S02]  /*19a10*/  IMAD.MOV.U32 R12, RZ, RZ, RZ ;  /* 0x000000ffff0c7224 */ /* 0x000fe400078e00ff */
[----:B------:R-:W-:Y:S02]  /*19a20*/  IMAD.MOV.U32 R11, RZ, RZ, 0x1f ;  /* 0x0000001fff0b7424 */ /* 0x000fe400078e00ff */
[----:B------:R-:W-:Y:S01]  /*19a30*/  IMAD.MOV.U32 R15, RZ, RZ, -0x1 ;  /* 0xffffffffff0f7424 */ /* 0x000fe200078e00ff */
[----:B-1----:R-:W-:-:S04]  /*19a40*/  SHF.R.U32.HI R2, RZ, 0x5, R2 ;  /* 0x00000005ff027819 */ /* 0x002fc80000011602 */
[----:B------:R-:W-:-:S05]  /*19a50*/  LOP3.LUT R2, R2, 0x3, RZ, 0xc0, !PT ;  /* 0x0000000302027812 */ /* 0x000fca00078ec0ff */
[----:B------:R-:W-:-:S07]  /*19a60*/  IMAD.MOV.U32 R13, RZ, RZ, R2 ;  /* 0x000000ffff0d7224 */ /* 0x000fce00078e0002 */
[----:B0-----:R-:W-:Y:S05]  /*19a70*/  WARPSYNC.COLLECTIVE R15, `(.L_x_425) ;  /* 0x000000000f087348 */ /* 0x001fea0003c00000 */
[----:B------:R1:W2:Y:S02]  /*19a80*/  SHFL.IDX P6, R14, R13, R12, R11 ;  /* 0x0000000c0d0e7389 */ /* 0x0002a400000c000b */
[----:B012---:R-:W-:Y:S01]  /*19a90*/  ENDCOLLECTIVE ;  /* 0x000000000000791b */ /* 0x007fe20003800000 */
.L_x_425:
[----:B------:R-:W-:Y:S05]  /*19aa0*/  BSYNC B0 ;  /* 0x0000000000007941 */ /* 0x000fea0003800000 */
.L_x_424:
[----:B------:R-:W-:Y:S05]  /*19ab0*/  BRA `(.L_x_426) ;  /* 0xffffffdc00d07947 */ /* 0x000fea000383ffff */
.L_x_357:
[----:B------:R-:W-:Y:S01]  /*19ac0*/  BSSY B1, `(.L_x_427) ;  /* 0x0000006000017945 */ /* 0x000fe20003800000 */
[----:B------:R-:W-:-:S07]  /*19ad0*/  IMAD.MOV.U32 R15, RZ, RZ, -0x1 ;  /* 0xffffffffff0f7424 */ /* 0x000fce00078e00ff */
[----:B01----:R-:W-:Y:S05]  /*19ae0*/  WARPSYNC.COLLECTIVE R15, `(.L_x_428) ;  /* 0x000000000f0c7348 */ /* 0x003fea0003c00000 */
[----:B------:R-:W-:Y:S02]  /*19af0*/  ELECT P6, UR62, PT ;  /* 0x00000000003e782f */ /* 0x000fe400038c0000 */
[----:B------:R-:W-:Y:S01]  /*19b00*/  MOV R14, UR62 ;  /* 0x0000003e000e7c02 */ /* 0x000fe20008000f00 */
[----:B01----:R-:W-:Y:S10]  /*19b10*/  ENDCOLLECTIVE ;  /* 0x000000000000791b */ /* 0x003ff40003800000 */
.L_x_428:
[----:B------:R-:W-:Y:S05]  /*19b20*/  BSYNC B1 ;  /* 0x0000000000017941 */ /* 0x000fea0003800000 */
.L_x_427:
[----:B------:R-:W-:Y:S05]  /*19b30*/  BRA `(.L_x_429) ;  /* 0xffffffdc00c87947 */ /* 0x000fea000383ffff */
.L_x_359:
[----:B0-----:R0:W1:Y:S02]  /*19b40*/  SYNCS.PHASECHK.TRANS64.TRYWAIT P0, [R6+URZ], R5 ;  /* 0x00000005060075a7 */ /* 0x001064000800017f */
[----:B-1----:R-:W-:Y:S05]  /*19b50*/  @!P0 NANOSLEEP.SYNCS 0x989680 ;  /* 0x009896800000895d */ /* 0x002fea0003900000 */
[----:B------:R-:W1:Y:S02]  /*19b60*/  @!P0 SYNCS.PHASECHK.TRANS64 P0, [R6+URZ], R5 ;  /* 0x00000005060085a7 */ /* 0x000e64000800007f */
[----:B-1----:R-:W-:Y:S05]  /*19b70*/  @!P0 BRA `(.L_x_359) ;  /* 0xfffffffc00f08947 */ /* 0x002fea000383ffff */
[----:B------:R-:W-:Y:S05]  /*19b80*/  BRA `(.L_x_430) ;  /* 0xffffffe000087947 */ /* 0x000fea000383ffff */
.L_x_360:
[----:B-1----:R1:W2:Y:S02]  /*19b90*/  SYNCS.PHASECHK.TRANS64.TRYWAIT P0, [R7+URZ], R2 ;  /* 0x00000002070075a7 */ /* 0x0022a4000800017f */
[----:B--2---:R-:W-:Y:S05]  /*19ba0*/  @!P0 NANOSLEEP.SYNCS 0x989680 ;  /* 0x009896800000895d */ /* 0x004fea0003900000 */
[----:B------:R-:W2:Y:S02]  /*19bb0*/  @!P0 SYNCS.PHASECHK.TRANS64 P0, [R7+URZ], R2 ;  /* 0x00000002070085a7 */ /* 0x000ea4000800007f */
[----:B--2---:R-:W-:Y:S05]  /*19bc0*/  @!P0 BRA `(.L_x_360) ;  /* 0xfffffffc00f08947 */ /* 0x004fea000383ffff */
[----:B------:R-:W-:Y:S05]  /*19bd0*/  BRA `(.L_x_431) ;  /* 0xffffffdc00fc7947 */ /* 0x000fea000383ffff */
.L_x_362:
[----:B--2---:R2:W3:Y:S02]  /*19be0*/  SYNCS.PHASECHK.TRANS64.TRYWAIT P0, [R4+URZ], R5 ;  /* 0x00000005040075a7 */ /* 0x0044e4000800017f */
[----:B---3--:R-:W-:Y:S05]  /*19bf0*/  @!P0 NANOSLEEP.SYNCS 0x989680 ;  /* 0x009896800000895d */ /* 0x008fea0003900000 */
[----:B------:R-:W3:Y:S02]  /*19c00*/  @!P0 SYNCS.PHASECHK.TRANS64 P0, [R4+URZ], R5 ;  /* 0x00000005040085a7 */ /* 0x000ee4000800007f */
[----:B---3--:R-:W-:Y:S05]  /*19c10*/  @!P0 BRA `(.L_x_362) ;  /* 0xfffffffc00f08947 */ /* 0x008fea000383ffff */
[----:B------:R-:W-:Y:S05]  /*19c20*/  BRA `(.L_x_432) ;  /* 0xffffffe000007947 */ /* 0x000fea000383ffff */
.L_x_433:
        /* <DEDUP_REMOVED lines=13> */
.L_x_3201:


//--------------------- .text._ZN7cutlass13device_kernelIN5flash11enable_sm90INS1_16FlashAttnFwdSm90INS1_25CollectiveMainloopFwdSm90ILi2EN4cute5tupleIJNS5_1CILi1EEES8_S8_EEENS6_IJNS7_ILi128EEENS7_ILi80EEENS7_ILi256EEEEEELi256ENS_6half_tEfNS_4arch4Sm90ELb0ELb0ELb1ELb1ELb0ELb1ELb0ELb1ELb1ELb1ELb1ELb0EEENS1_21CollectiveEpilogueFwdINS6_IJSA_SC_SB_EEES9_SE_SG_Li256ELb1ELb1ELb1ELb0EEENS1_36VarlenDynamicPersistentTileSchedulerILi128ELi80ELi256ELi128ELb1ELb1ELb1ELb0ELb1ELb1EEEEEEEEEvNT_6ParamsE --------------------------
	.section	.text._ZN7cutlass13device_kernelIN5flash11enable_sm90INS1_16FlashAttnFwdSm90INS1_25CollectiveMainloopFwdSm90ILi2EN4cute5tupleIJNS5_1CILi1EEES8_S8_EEENS6_IJNS7_ILi128EEENS7_ILi80EEENS7_ILi256EEEEEELi256ENS_6half_tEfNS_4arch4Sm90ELb0ELb0ELb1ELb1ELb0ELb1ELb0ELb1ELb1ELb1ELb1ELb0EEENS1_21CollectiveEpilogueFwdINS6_IJSA_SC_SB_EEES9_SE_SG_Li256ELb1ELb1ELb1ELb0EEENS1_36VarlenDynamicPersistentTileSchedulerILi128ELi80ELi256ELi128ELb1ELb1ELb1ELb0ELb1ELb1EEEEEEEEEvNT_6ParamsE,"ax",@progbits
	.align	128
.text._ZN7cutlass13device_kernelIN5flash11enable_sm90INS1_16FlashAttnFwdSm90INS1_25CollectiveMainloopFwdSm90ILi2EN4cute5tupleIJNS5_1CILi1EEES8_S8_EEENS6_IJNS7_ILi128EEENS7_ILi80EEENS7_ILi256EEEEEELi256ENS_6half_tEfNS_4arch4Sm90ELb0ELb0ELb1ELb1ELb0ELb1ELb0ELb1ELb1ELb1ELb1ELb0EEENS1_21CollectiveEpilogueFwdINS6_IJSA_SC_SB_EEES9_SE_SG_Li256ELb1ELb1ELb1ELb0EEENS1_36VarlenDynamicPersistentTileSchedulerILi128ELi80ELi256ELi128ELb1ELb1ELb1ELb0ELb1ELb1EEEEEEEEEvNT_6ParamsE:
        .type           _ZN7cutlass13device_kernelIN5flash11enable_sm90INS1_16FlashAttnFwdSm90INS1_25CollectiveMainloopFwdSm90ILi2EN4cute5tupleIJNS5_1CILi1EEES8_S8_EEENS6_IJNS7_ILi128EEENS7_ILi80EEENS7_ILi256EEEEEELi256ENS_6half_tEfNS_4arch4Sm90ELb0ELb0ELb1ELb1ELb0ELb1ELb0ELb1ELb1ELb1ELb1ELb0EEENS1_21CollectiveEpilogueFwdINS6_IJSA_SC_SB_EEES9_SE_SG_Li256ELb1ELb1ELb1ELb0EEENS1_36VarlenDynamicPersistentTileSchedulerILi128ELi80ELi256ELi128ELb1ELb1ELb1ELb0ELb1ELb1EEEEEEEEEvNT_6ParamsE,@function
        .size           _ZN7cutlass13device_kernelIN5flash11enable_sm90INS1_16FlashAttnFwdSm90INS1_25CollectiveMainloopFwdSm90ILi2EN4cute5tupleIJNS5_1CILi1EEES8_S8_EEENS6_IJNS7_ILi128EEENS7_ILi80EEENS7_ILi256EEEEEELi256ENS_6half_tEfNS_4arch4Sm90ELb0ELb0ELb1ELb1ELb0ELb1ELb0ELb1ELb1ELb1ELb1ELb0EEENS1_21CollectiveEpilogueFwdINS6_IJSA_SC_SB_EEES9_SE_SG_Li256ELb1ELb1ELb1ELb0EEENS1_36VarlenDynamicPersistentTileSchedulerILi128ELi80ELi256ELi128ELb1ELb1ELb1ELb0ELb1ELb1EEEEEEEEEvNT_6ParamsE,(.L_x_3202 - _ZN7cutlass13device_kernelIN5flash11enable_sm90INS1_16FlashAttnFwdSm90INS1_25CollectiveMainloopFwdSm90ILi2EN4cute5tupleIJNS5_1CILi1EEES8_S8_EEENS6_IJNS7_ILi128EEENS7_ILi80EEENS7_ILi256EEEEEELi256ENS_6half_tEfNS_4arch4Sm90ELb0ELb0ELb1ELb1ELb0ELb1ELb0ELb1ELb1ELb1ELb1ELb0EEENS1_21CollectiveEpilogueFwdINS6_IJSA_SC_SB_EEES9_SE_SG_Li256ELb1ELb1ELb1ELb0EEENS1_36VarlenDynamicPersistentTileSchedulerILi128ELi80ELi256ELi128ELb1ELb1ELb1ELb0ELb1ELb1EEEEEEEEEvNT_6ParamsE)
        .other          _ZN7cutlass13device_kernelIN5flash11enable_sm90INS1_16FlashAttnFwdSm90INS1_25CollectiveMainloopFwdSm90ILi2EN4cute5tupleIJNS5_1CILi1EEES8_S8_EEENS6_IJNS7_ILi128EEENS7_ILi80EEENS7_ILi256EEEEEELi256ENS_6half_tEfNS_4arch4Sm90ELb0ELb0ELb1ELb1ELb0ELb1ELb0ELb1ELb1ELb1ELb1ELb0EEENS1_21CollectiveEpilogueFwdINS6_IJSA_SC_SB_EEES9_SE_SG_Li256ELb1ELb1ELb1ELb0EEENS1_36VarlenDynamicPersistentTileSchedulerILi128ELi80ELi256ELi128ELb1ELb1ELb1ELb0ELb1ELb1EEEEEEEEEvNT_6ParamsE,@"STO_CUDA_ENTRY STV_DEFAULT"
_ZN7cutlass13device_kernelIN5flash11enable_sm90INS1_16FlashAttnFwdSm90INS1_25CollectiveMainloopFwdSm90ILi2EN4cute5tupleIJNS5_1CILi1EEES8_S8_EEENS6_IJNS7_ILi128EEENS7_ILi80EEENS7_ILi256EEEEEELi256ENS_6half_tEfNS_4arch4Sm90ELb0ELb0ELb1ELb1ELb0ELb1ELb0ELb1ELb1ELb1ELb1ELb0EEENS1_21CollectiveEpilogueFwdINS6_IJSA_SC_SB_EEES9_SE_SG_Li256ELb1ELb1ELb1ELb0EEENS1_36VarlenDynamicPersistentTileSchedulerILi128ELi80ELi256ELi128ELb1ELb1ELb1ELb0ELb1ELb1EEEEEEEEEvNT_6ParamsE:
        /* <DEDUP_REMOVED lines=13> */
[----:B------:R-:W-:Y:S02]  /*00d0*/  UIADD3 UR10, UP2, UR4, 0x570, URZ ;  /* 0x00000570040a7890 */ /* 0x000fe4000ff5e03f */
[----:B------:R-:W-:Y:S02]  /*00e0*/  UIADD3 UR4, UP3, UR4, 0x670, URZ ;  /* 0x0000067004047890 */ /* 0x000fe4000ff7e03f */
[----:B------:R-:W-:-:S02]  /*00f0*/  UIADD3.X UR7, URZ, UR5, URZ, UP0, !UPT ;  /* 0x000000053f077290 */ /* 0x000fc400087fe43f */
[----:B------:R-:W-:Y:S02]  /*0100*/  UIADD3.X UR9, URZ, UR5, URZ, UP1, !UPT ;  /* 0x000000053f097290 */ /* 0x000fe40008ffe43f */
[----:B------:R-:W-:Y:S02]  /*0110*/  UIADD3.X UR11, URZ, UR5, URZ, UP2, !UPT ;  /* 0x000000053f0b7290 */ /* 0x000fe400097fe43f */
[----:B------:R-:W-:-:S03]  /*0120*/  UIADD3.X UR5, URZ, UR5, URZ, UP3, !UPT ;  /* 0x000000053f057290 */ /* 0x000fc60009ffe43f */
[----:B------:R0:W-:Y:S02]  /*0130*/  UTMACCTL.PF [UR6] ;  /* 0x00000000060079b9 */ /* 0x0001e40008040000 */
[----:B------:R0:W-:Y:S02]  /*0140*/  UTMACCTL.PF [UR8] ;  /* 0x00000000080079b9 */ /* 0x0001e40008040000 */
[----:B------:R0:W-:Y:S02]  /*0150*/  UTMACCTL.PF [UR10] ;  /* 0x000000000a0079b9 */ /* 0x0001e40008040000 */
[----:B------:R0:W-:Y:S02]  /*0160*/  UTMACCTL.PF [UR4] ;  /* 0x00000000040079b9 */ /* 0x0001e40008040000 */
[----:B0-----:R-:W-:Y:S01]  /*0170*/  NOP ;  /* 0x0000000000007918 */ /* 0x001fe20000000000 */
.L_x_435:
[----:B------:R-:W-:Y:S05]  /*0180*/  BSYNC B0 ;  /* 0x0000000000007941 */ /* 0x000fea0003800000 */
.L_x_434:
        /* <DEDUP_REMOVED lines=41> */
.L_x_436:
        /* <DEDUP_REMOVED lines=22> */
.L_x_437:
        /* <DEDUP_REMOVED lines=18> */
.L_x_438:
        /* <DEDUP_REMOVED lines=22> */
.L_x_439:
        /* <DEDUP_REMOVED lines=22> */
.L_x_440:
[----:B------:R-:W-:Y:S01]  /*0960*/  PLOP3.LUT P0, PT, PT, PT, UP0, 0x80, 0x0 ;  /* 0x000000000000781c */ /* 0x000fe20003f0f008 */
[----:B------:R-:W-:Y:S01]  /*0970*/  UMOV UR60, 0x1 ;  /* 0x00000001003c7882 */ /* 0x000fe20000000000 */
[----:B------:R-:W-:Y:S01]  /*0980*/  NOP ;  /* 0x0000000000007918 */ /* 0x000fe20000000000 */
[----:B------:R-:W-:Y:S01]  /*0990*/  USEL UR60, UR60, 0x2, !UP0 ;  /* 0x000000023c3c7887 */ /* 0x000fe2000c000000 */
[----:B------:R-:W-:Y:S01]  /*09a0*/  BSSY B9, `(.L_x_441) ;  /* 0x0002b3b000097945 */ /* 0x000fe20003800000 */
[----:B012-4-:R-:W-:Y:S08]  /*09b0*/  BAR.SYNC.DEFER_BLOCKING 0x0 ;  /* 0x0000000000007b1d */ /* 0x017ff00000010000 */
[----:B------:R-:W-:Y:S05]  /*09c0*/  @!P0 BRA `(.L_x_442) ;  /* 0x00000220007c8947 */ /* 0x000fea0003800000 */
.L_x_443:
[----:B------:R-:W-:-:S08]  /*09d0*/  NOP ;  /* 0x0000000000007918 */ /* 0x000fd00000000000 */
[----:B------:R-:W0:Y:S02]  /*09e0*/  USETMAXREG.TRY_ALLOC.CTAPOOL UP0, 0xf0 ;  /* 0x000000f0000079c8 */ /* 0x000e240008000600 */
[----:B0-----:R-:W-:-:S13]  /*09f0*/  PLOP3.LUT P0, PT, PT, PT, UP0, 0x80, 0x0 ;  /* 0x000000000000781c */ /* 0x001fda0003f0f008 */
[----:B------:R-:W-:Y:S05]  /*0a00*/  @!P0 BRA `(.L_x_443) ;  /* 0xfffffffc00f08947 */ /* 0x000fea000383ffff */
[----:B------:R-:W0:Y:S08]  /*0a10*/  S2UR UR5, SR_CgaCtaId ;  /* 0x00000000000579c3 */ /* 0x000e300000008800 */
[----:B------:R-:W-:Y:S06]  /*0a20*/  BAR.ARV 0x8, 0x180 ;  /* 0x0206000000007b1d */ /* 0x000fec0000002000 */
[----:B------:R-:W-:-:S02]  /*0a30*/  UMOV UR4, 0x400 ;  /* 0x0000040000047882 */ /* 0x000fc40000000000 */
[----:B------:R-:W-:Y:S01]  /*0a40*/  BAR.SYNC.DEFER_BLOCKING 0x5, 0x180 ;  /* 0x0146000000007b1d */ /* 0x000fe20000010000 */
[----:B0-----:R-:W-:-:S06]  /*0a50*/  ULEA UR4, UR5, UR4, 0x18 ;  /* 0x0000000405047291 */ /* 0x001fcc000f8ec03f */
[----:B------:R-:W-:Y:S01]  /*0a60*/  IMAD.U32 R18, RZ, RZ, UR4 ;  /* 0x00000004ff127e24 */ /* 0x000fe2000f8e00ff */
[----:B------:R-:W-:-:S04]  /*0a70*/  ULDC UR4, c[0x0][0xc3c] ;  /* 0x00030f0000047ab9 */ /* 0x000fc80000000800 */
[----:B------:R-:W0:Y:S01]  /*0a80*/  LDS.128 R140, [R18+0x388d0] ;  /* 0x0388d000128c7984 */ /* 0x000e220000000c00 */
[----:B------:R-:W-:Y:S06]  /*0a90*/  BAR.ARV 0x4, 0x180 ;  /* 0x0106000000007b1d */ /* 0x000fec0000002000 */
[----:B0-----:R-:W-:-:S13]  /*0aa0*/  ISETP.GE.AND P0, PT, R143, UR4, PT ;  /* 0x000000048f007c0c */ /* 0x001fda000bf06270 */
[----:B------:R-:W-:Y:S05]  /*0ab0*/  @P0 BRA `(.L_x_444) ;  /* 0x000002b000a40947 */ /* 0x000fea0003800000 */
[----:B------:R-:W-:Y:S01]  /*0ac0*/  VIADD R6, R6, 0xffffff80 ;  /* 0xffffff8006067836 */ /* 0x000fe20000000000 */
[----:B------:R-:W-:Y:S01]  /*0ad0*/  R2UR UR4, R18 ;  /* 0x00000000120472ca */ /* 0x000fe200000e0000 */
[----:B------:R-:W-:Y:S01]  /*0ae0*/  ULOP3.LUT UR5, UR60, 0x1, URZ, 0xfc, !UPT ;  /* 0x000000013c057892 */ /* 0x000fe2000f8efc3f */
[----:B------:R-:W-:Y:S01]  /*0af0*/  IMAD.MOV.U32 R19, RZ, RZ, RZ ;  /* 0x000000ffff137224 */ /* 0x000fe200078e00ff */
[----:B------:R-:W-:Y:S02]  /*0b00*/  CS2R R220, SRZ ;  /* 0x0000000000dc7805 */ /* 0x000fe4000001ff00 */
[----:B------:R-:W-:Y:S01]  /*0b10*/  SHF.R.S32.HI R3, RZ, 0x1f, R6 ;  /* 0x0000001fff037819 */ /* 0x000fe20000011406 */
[----:B------:R-:W-:-:S03]  /*0b20*/  IMAD.MOV.U32 R217, RZ, RZ, RZ ;  /* 0x000000ffffd97224 */ /* 0x000fc600078e00ff */
[CC--:B------:R-:W-:Y:S02]  /*0b30*/  LEA.HI R0, R3.reuse, R6.reuse, RZ, 0x7 ;  /* 0x0000000603007211 */ /* 0x0c0fe400078f38ff */
[CC--:B------:R-:W-:Y:S02]  /*0b40*/  LEA.HI R4, R3.reuse, R6.reuse, RZ, 0x5 ;  /* 0x0000000603047211 */ /* 0x0c0fe400078f28ff */
[----:B------:R-:W-:Y:S01]  /*0b50*/  LOP3.LUT R5, R0, 0xffffff80, RZ, 0xc0, !PT ;  /* 0xffffff8000057812 */ /* 0x000fe200078ec0ff */
[----:B------:R-:W-:Y:S01]  /*0b60*/  UIADD3 UR4, UR4, 0x14400, URZ ;  /* 0x0001440004047890 */ /* 0x000fe2000fffe03f */
[CC--:B------:R-:W-:Y:S02]  /*0b70*/  LEA.HI R2, R3.reuse, R6.reuse, RZ, 0x4 ;  /* 0x0000000603027211 */ /* 0x0c0fe400078f20ff */
[CC--:B------:R-:W-:Y:S01]  /*0b80*/  LEA.HI R212, R3.reuse, R6.reuse, RZ, 0x3 ;  /* 0x0000000603d47211 */ /* 0x0c0fe200078f18ff */
[----:B------:R-:W-:Y:S01]  /*0b90*/  IMAD.IADD R14, R6, 0x1, -R5 ;  /* 0x00000001060e7824 */ /* 0x000fe200078e0a05 */
[----:B------:R-:W-:-:S02]  /*0ba0*/  LEA.HI R7, R3, R6, RZ, 0x2 ;  /* 0x0000000603077211 */ /* 0x000fc400078f10ff */
[----:B------:R-:W-:Y:S02]  /*0bb0*/  LEA.HI R8, R3, R6, RZ, 0x6 ;  /* 0x0000000603087211 */ /* 0x000fe400078f30ff */
[----:B------:R-:W-:Y:S01]  /*0bc0*/  SHF.L.U32 R4, R4, 0x5, RZ ;  /* 0x0000000504047819 */ /* 0x000fe200000006ff */
[----:B------:R-:W-:Y:S01]  /*0bd0*/  STL [R1+0x10c], R14 ;  /* 0x00010c0e01007387 */ /* 0x000fe20000100800 */
[----:B------:R-:W-:Y:S02]  /*0be0*/  LOP3.LUT R3, R2, 0x3fffff0, RZ, 0xc0, !PT ;  /* 0x03fffff002037812 */ /* 0x000fe400078ec0ff */
[----:B------:R-:W-:Y:S02]  /*0bf0*/  LOP3.LUT R233, R212, 0xfffffff8, RZ, 0xc0, !PT ;  /* 0xfffffff8d4e97812 */ /* 0x000fe400078ec0ff */
[----:B------:R-:W-:Y:S01]  /*0c00*/  LOP3.LUT R7, R7, 0xfffffffc, RZ, 0xc0, !PT ;  /* 0xfffffffc07077812 */ /* 0x000fe200078ec0ff */
[C---:B------:R-:W-:Y:S01]  /*0c10*/  IMAD.IADD R3, R6.reuse, 0x1, -R3 ;  /* 0x0000000106037824 */ /* 0x040fe200078e0a03 */
[----:B------:R-:W-:Y:S01]  /*0c20*/  SHF.R.S32.HI R9, RZ, 0x1f, R14 ;  /* 0x0000001fff097819 */ /* 0x000fe2000001140e */
[----:B------:R-:W-:Y:S01]  /*0c30*/  IMAD.IADD R233, R6, 0x1, -R233 ;  /* 0x0000000106e97824 */ /* 0x000fe200078e0ae9 */
[----:B------:R-:W-:-:S02]  /*0c40*/  LOP3.LUT R4, R4, 0xfffffc00, RZ, 0xc0, !PT ;  /* 0xfffffc0004047812 */ /* 0x000fc400078ec0ff */
[----:B------:R-:W-:Y:S01]  /*0c50*/  IADD3 R10, R6, -R7, RZ ;  /* 0x80000007060a7210 */ /* 0x000fe20007ffe0ff */
[----:B------:R-:W-:Y:S01]  /*0c60*/  IMAD.SHL.U32 R22, R233, 0x4, RZ ;  /* 0x00000004e9167824 */ /* 0x000fe200078e00ff */
[----:B------:R-:W-:Y:S01]  /*0c70*/  LEA.HI R6, R9, R14, RZ, 0x2 ;  /* 0x0000000e09067211 */ /* 0x000fe200078f10ff */
[----:B------:R-:W-:Y:S01]  /*0c80*/  IMAD R7, R3, 0x40, R4 ;  /* 0x0000004003077824 */ /* 0x000fe200078e0204 */
[----:B------:R-:W-:Y:S01]  /*0c90*/  SHF.R.S32.HI R5, RZ, 0x4, R2 ;  /* 0x00000004ff057819 */ /* 0x000fe20000011402 */
[----:B------:R-:W-:Y:S01]  /*0ca0*/  IMAD.SHL.U32 R16, R233, 0x8, RZ ;  /* 0x00000008e9107824 */ /* 0x000fe200078e00ff */
[--C-:B------:R-:W-:Y:S01]  /*0cb0*/  SHF.R.S32.HI R4, RZ, 0x2, R6.reuse ;  /* 0x00000002ff047819 */ /* 0x100fe20000011406 */
[----:B------:R-:W-:Y:S01]  /*0cc0*/  VIADD R215, R22, 0x20 ;  /* 0x0000002016d77836 */ /* 0x000fe20000000000 */
[----:B------:R-:W-:Y:S01]  /*0cd0*/  SHF.R.S32.HI R11, RZ, 0x1f, R6 ;  /* 0x0000001fff0b7819 */ /* 0x000fe20000011406 */
[----:B------:R-:W-:Y:S01]  /*0ce0*/  VIADD R218, R16, 0x80 ;  /* 0x0000008010da7836 */ /* 0x000fe20000000000 */
[----:B------:R-:W-:Y:S01]  /*0cf0*/  LEA.HI R2, R2, R5, RZ, 0x1 ;  /* 0x0000000502027211 */ /* 0x000fe200078f08ff */
[----:B------:R-:W-:Y:S01]  /*0d00*/  VIADD R216, R22, 0x60 ;  /* 0x0000006016d87836 */ /* 0x000fe20000000000 */
[----:B------:R-:W-:-:S02]  /*0d10*/  SHF.R.S32.HI R3, RZ, 0x7, R0 ;  /* 0x00000007ff037819 */ /* 0x000fc40000011400 */
[----:B------:R-:W-:Y:S02]  /*0d20*/  SHF.R.S32.HI R212, RZ, 0x3, R212 ;  /* 0x00000003ffd47819 */ /* 0x000fe400000114d4 */
[----:B------:R-:W-:Y:S02]  /*0d30*/  LEA.HI R11, R11, R4, RZ, 0x3 ;  /* 0x000000040b0b7211 */ /* 0x000fe400078f18ff */
[----:B------:R-:W-:Y:S01]  /*0d40*/  LOP3.LUT R2, R2, 0x1ffffffe, RZ, 0xc0, !PT ;  /* 0x1ffffffe02027812 */ /* 0x000fe200078ec0ff */
[----:B------:R-:W-:Y:S01]  /*0d50*/  VIADD R12, R212, 0x60 ;  /* 0x00000060d40c7836 */ /* 0x000fe20000000000 */
[----:B------:R-:W-:Y:S02]  /*0d60*/  LEA.HI R0, R0, R3, RZ, 0x1 ;  /* 0x0000000300007211 */ /* 0x000fe400078f08ff */
[----:B------:R-:W-:Y:S01]  /*0d70*/  LOP3.LUT R11, R11, 0xfffffff8, RZ, 0xc0, !PT ;  /* 0xfffffff80b0b7812 */ /* 0x000fe200078ec0ff */
[----:B------:R-:W-:Y:S01]  /*0d80*/  IMAD.IADD R2, R5, 0x1, -R2 ;  /* 0x0000000105027824 */ /* 0x000fe200078e0a02 */
[----:B------:R-:W-:-:S02]  /*0d90*/  LEA.HI R9, R9, R14, RZ, 0x5 ;  /* 0x0000000e09097211 */ /* 0x000fc400078f28ff */
[----:B------:R-:W-:Y:S01]  /*0da0*/  LOP3.LUT R0, R0, 0x3fffffe, RZ, 0xc0, !PT ;  /* 0x03fffffe00007812 */ /* 0x000fe200078ec0ff */
[----:B------:R-:W-:Y:S01]  /*0db0*/  IMAD.IADD R4, R4, 0x1, -R11 ;  /* 0x0000000104047824 */ /* 0x000fe200078e0a0b */
[----:B------:R-:W-:Y:S01]  /*0dc0*/  SHF.R.S32.HI R9, RZ, 0x5, R9 ;  /* 0x00000005ff097819 */ /* 0x000fe20000011409 */
[----:B------:R-:W-:Y:S01]  /*0dd0*/  IMAD R2, R2, 0x8, R7 ;  /* 0x0000000802027824 */ /* 0x000fe200078e0207 */
[----:B------:R-:W-:Y:S01]  /*0de0*/  SHF.R.S32.HI R13, RZ, 0x1f, R12 ;  /* 0x0000001fff0d7819 */ /* 0x000fe2000001140c */
[----:B------:R-:W-:Y:S01]  /*0df0*/  VIADD R7, R212, 0x20 ;  /* 0x00000020d4077836 */ /* 0x000fe20000000000 */
[----:B------:R-:W-:Y:S01]  /*0e00*/  IADD3 R0, R3, -R0, RZ ;  /* 0x8000000003007210 */ /* 0x000fe20007ffe0ff */
[----:B------:R-:W-:Y:S01]  /*0e10*/  IMAD R9, R9, 0x10, R4 ;  /* 0x0000001009097824 */ /* 0x000fe200078e0204 */
[----:B------:R-:W-:Y:S01]  /*0e20*/  LEA.HI R13, R13, R12, RZ, 0x3 ;  /* 0x0000000c0d0d7211 */ /* 0x000fe200078f18ff */
[----:B------:R-:W-:Y:S01]  /*0e30*/  IMAD.SHL.U32 R12, R12, 0x40, RZ ;  /* 0x000000400c0c7824 */ /* 0x000fe200078e00ff */
[----:B------:R-:W-:Y:S01]  /*0e40*/  IADD3 R214, R22, 0x40, RZ ;  /* 0x0000004016d67810 */ /* 0x000fe20007ffe0ff */
[----:B------:R-:W-:Y:S01]  /*0e50*/  IMAD R9, R0, 0x40, R9 ;  /* 0x0000004000097824 */ /* 0x000fe200078e0209 */
[----:B------:R-:W-:Y:S01]  /*0e60*/  IADD3 R4, R212, 0x40, RZ ;  /* 0x00000040d4047810 */ /* 0x000fe20007ffe0ff */
[----:B------:R0:W-:Y:S01]  /*0e70*/  STL [R1+0x1ac], R2 ;  /* 0x0001ac0201007387 */ /* 0x0001e20000100800 */
[----:B------:R-:W-:Y:S01]  /*0e80*/  SHF.R.S32.HI R0, RZ, 0x1f, R7 ;  /* 0x0000001fff007819 */ /* 0x000fe20000011407 */
[----:B------:R-:W-:Y:S01]  /*0e90*/  IMAD.IADD R213, R22, 0x1, R214 ;  /* 0x0000000116d57824 */ /* 0x000fe200078e02d6 */
[----:B------:R-:W-:Y:S01]  /*0ea0*/  LOP3.LUT R15, R12, 0x1c0, RZ, 0xc0, !PT ;  /* 0x000001c00c0f7812 */ /* 0x000fe200078ec0ff */
[----:B------:R-:W-:Y:S01]  /*0eb0*/  IMAD.SHL.U32 R222, R4, 0x40, RZ ;  /* 0x0000004004de7824 */ /* 0x000fe200078e00ff */
[----:B------:R-:W-:Y:S01]  /*0ec0*/  SHF.L.U32 R13, R13, 0x6, RZ ;  /* 0x000000060d0d7819 */ /* 0x000fe200000006ff */
[----:B------:R-:W-:Y:S01]  /*0ed0*/  IMAD.SHL.U32 R223, R7, 0x40, RZ ;  /* 0x0000004007df7824 */ /* 0x000fe200078e00ff */
[----:B------:R-:W-:-:S02]  /*0ee0*/  LEA.HI R0, R0, R7, RZ, 0x3 ;  /* 0x0000000700007211 */ /* 0x000fc400078f18ff */
[----:B------:R-:W-:Y:S02]  /*0ef0*/  LEA.HI R3, R10, R10, RZ, 0x1 ;  /* 0x0000000a0a037211 */ /* 0x000fe400078f08ff */
[----:B0-----:R-:W-:Y:S01]  /*0f00*/  SHF.R.S32.HI R2, RZ, 0x1f, R4 ;  /* 0x0000001fff027819 */ /* 0x001fe20000011404 */
[----:B------:R-:W-:Y:S01]  /*0f10*/  IMAD.SHL.U32 R0, R0, 0x40, RZ ;  /* 0x0000004000007824 */ /* 0x000fe200078e00ff */
[----:B------:R-:W-:Y:S02]  /*0f20*/  SHF.R.U32.HI R5, RZ, 0x3, R15 ;  /* 0x00000003ff057819 */ /* 0x000fe4000001160f */
[----:B------:R-:W-:Y:S01]  /*0f30*/  LOP3.LUT R12, R15, 0x38, R16, 0xf8, !PT ;  /* 0x000000380f0c7812 */ /* 0x000fe200078ef810 */
[----:B------:R-:W-:Y:S01]  /*0f40*/  IMAD.SHL.U32 R15, R212, 0x40, RZ ;  /* 0x00000040d40f7824 */ /* 0x000fe200078e00ff */
[----:B------:R-:W-:Y:S02]  /*0f50*/  LOP3.LUT R11, R13, 0xfffffe00, RZ, 0xc0, !PT ;  /* 0xfffffe000d0b7812 */ /* 0x000fe400078ec0ff */
[----:B------:R-:W-:-:S02]  /*0f60*/  LEA.HI R2, R2, R4, RZ, 0x3 ;  /* 0x0000000402027211 */ /* 0x000fc400078f18ff */
[----:B------:R-:W-:Y:S01]  /*0f70*/  SHF.R.S32.HI R4, RZ, 0x1f, R213 ;  /* 0x0000001fff047819 */ /* 0x000fe200000114d5 */
[----:B------:R0:W-:Y:S01]  /*0f80*/  STL [R1+0x104], R11 ;  /* 0x0001040b01007387 */ /* 0x0001e20000100800 */
[----:B------:R-:W-:Y:S01]  /*0f90*/  LOP3.LUT R3, R3, 0x1ffffffe, RZ, 0xc0, !PT ;  /* 0x1ffffffe03037812 */ /* 0x000fe200078ec0ff */
[----:B------:R-:W-:Y:S01]  /*0fa0*/  IMAD.SHL.U32 R2, R2, 0x40, RZ ;  /* 0x0000004002027824 */ /* 0x000fe200078e00ff */
[----:B------:R-:W-:Y:S01]  /*0fb0*/  LOP3.LUT R12, R11, R12, R5, 0xf6, !PT ;  /* 0x0000000c0b0c7212 */ /* 0x000fe200078ef605 */
[----:B------:R-:W-:Y:S01]  /*0fc0*/  STL [R1+0x1a4], R9 ;  /* 0x0001a40901007387 */ /* 0x000fe20000100800 */
[----:B------:R-:W-:Y:S01]  /*0fd0*/  LEA.HI R5, R4, R213, RZ, 0x3 ;  /* 0x000000d504057211 */ /* 0x000fe200078f18ff */
[----:B------:R-:W-:Y:S01]  /*0fe0*/  IMAD.IADD R10, R10, 0x1, -R3 ;  /* 0x000000010a0a7824 */ /* 0x000fe200078e0a03 */
[----:B------:R-:W-:Y:S01]  /*0ff0*/  LOP3.LUT R222, R222, 0x1c0, RZ, 0xc0, !PT ;  /* 0x000001c0dede7812 */ /* 0x000fe200078ec0ff */
[----:B------:R-:W-:Y:S01]  /*1000*/  STL [R1+0x60], RZ ;  /* 0x000060ff01007387 */ /* 0x000fe20000100800 */
[----:B------:R-:W-:-:S02]  /*1010*/  LOP3.LUT R227, R0, 0xfffffe00, RZ, 0xc0, !PT ;  /* 0xfffffe0000e37812 */ /* 0x000fc400078ec0ff */
[----:B------:R-:W-:Y:S02]  /*1020*/  LOP3.LUT R3, R15, 0x1c0, RZ, 0xc0, !PT ;  /* 0x000001c00f037812 */ /* 0x000fe400078ec0ff */
[----:B------:R-:W-:Y:S02]  /*1030*/  LOP3.LUT R0, R5, 0x38, RZ, 0xc0, !PT ;  /* 0x0000003805007812 */ /* 0x000fe400078ec0ff */
[----:B------:R-:W-:Y:S02]  /*1040*/  SHF.L.U32 R8, R8, 0x3, RZ ;  /* 0x0000000308087819 */ /* 0x000fe400000006ff */
[----:B0-----:R-:W-:Y:S02]  /*1050*/  SHF.R.U32.HI R11, RZ, 0x3, R222 ;  /* 0x00000003ff0b7819 */ /* 0x001fe400000116de */
[----:B------:R-:W-:Y:S02]  /*1060*/  LOP3.LUT R7, R222, 0x38, R5, 0xf8, !PT ;  /* 0x00000038de077812 */ /* 0x000fe400078ef805 */
[----:B------:R-:W-:-:S02]  /*1070*/  SHF.R.U32.HI R229, RZ, 0x3, R3 ;  /* 0x00000003ffe57819 */ /* 0x000fc40000011603 */
[----:B------:R-:W-:Y:S02]  /*1080*/  LOP3.LUT R0, R0, 0x1c0, R15, 0xf8, !PT ;  /* 0x000001c000007812 */ /* 0x000fe400078ef80f */
[----:B------:R-:W-:Y:S02]  /*1090*/  LOP3.LUT R223, R223, 0x1c0, RZ, 0xc0, !PT ;  /* 0x000001c0dfdf7812 */ /* 0x000fe400078ec0ff */
[----:B------:R-:W-:Y:S02]  /*10a0*/  LEA.HI R4, R4, R213, RZ, 0x6 ;  /* 0x000000d504047211 */ /* 0x000fe400078f30ff */
[----:B------:R-:W-:Y:S02]  /*10b0*/  LOP3.LUT R228, R8, 0xfffffe00, RZ, 0xc0, !PT ;  /* 0xfffffe0008e47812 */ /* 0x000fe400078ec0ff */
[----:B------:R-:W-:Y:S02]  /*10c0*/  LOP3.LUT R6, R6, 0x7ffffffc, RZ, 0xc0, !PT ;  /* 0x7ffffffc06067812 */ /* 0x000fe400078ec0ff */
[----:B------:R-:W-:-:S02]  /*10d0*/  LOP3.LUT R8, R7, R11, RZ, 0x3c, !PT ;  /* 0x0000000b07087212 */ /* 0x000fc400078e3cff */
[----:B------:R-:W-:Y:S01]  /*10e0*/  LOP3.LUT R225, R2, 0xfffffe00, RZ, 0xc0, !PT ;  /* 0xfffffe0002e17812 */ /* 0x000fe200078ec0ff */
[----:B------:R-:W-:Y:S01]  /*10f0*/  IMAD.IADD R6, R14, 0x1, -R6 ;  /* 0x000000010e067824 */ /* 0x000fe200078e0a06 */
[----:B------:R-:W-:Y:S01]  /*1100*/  LOP3.LUT R7, R0, R229, RZ, 0x3c, !PT ;  /* 0x000000e500077212 */ /* 0x000fe200078e3cff */
[----:B------:R-:W-:Y:S01]  /*1110*/  IMAD.U32 R0, RZ, RZ, UR5 ;  /* 0x00000005ff007e24 */ /* 0x000fe2000f8e00ff */
[----:B------:R-:W-:Y:S01]  /*1120*/  SHF.R.U32.HI R13, RZ, 0x3, R223 ;  /* 0x00000003ff0d7819 */ /* 0x000fe200000116df */
[----:B------:R-:W-:Y:S01]  /*1130*/  IMAD.SHL.U32 R45, R6, 0x2, RZ ;  /* 0x00000002062d7824 */ /* 0x000fe200078e00ff */
[----:B------:R-:W-:Y:S02]  /*1140*/  SHF.L.U32 R4, R4, 0x7, RZ ;  /* 0x0000000704047819 */ /* 0x000fe400000006ff */
[----:B------:R-:W-:Y:S01]  /*1150*/  LOP3.LUT R2, R223, 0x38, R5, 0xf8, !PT ;  /* 0x00000038df027812 */ /* 0x000fe200078ef805 */
[C---:B------:R-:W-:Y:S01]  /*1160*/  VIADD R44, R45.reuse, 0x8 ;  /* 0x000000082d2c7836 */ /* 0x040fe20000000000 */
[----:B------:R-:W-:Y:S01]  /*1170*/  IADD3 R219, R16, 0xc0, RZ ;  /* 0x000000c010db7810 */ /* 0x000fe20007ffe0ff */
[C---:B------:R-:W-:Y:S01]  /*1180*/  VIADD R41, R45.reuse, 0x18 ;  /* 0x000000182d297836 */ /* 0x040fe20000000000 */
[----:B------:R-:W-:Y:S01]  /*1190*/  SHF.R.S32.HI R0, RZ, 0x1f, R212 ;  /* 0x0000001fff007819 */ /* 0x000fe200000114d4 */
[C---:B------:R-:W-:Y:S01]  /*11a0*/  VIADD R40, R45.reuse, 0x20 ;  /* 0x000000202d287836 */ /* 0x040fe20000000000 */
[----:B------:R-:W-:Y:S01]  /*11b0*/  MOV R0, UR4 ;  /* 0x0000000400007c02 */ /* 0x000fe20008000f00 */
[----:B------:R-:W-:Y:S01]  /*11c0*/  VIADD R39, R45, 0x28 ;  /* 0x000000282d277836 */ /* 0x000fe20000000000 */
[----:B------:R-:W-:Y:S01]  /*11d0*/  LOP3.LUT R231, R3, 0x38, R16, 0xf8, !PT ;  /* 0x0000003803e77812 */ /* 0x000fe200078ef810 */
[C---:B------:R-:W-:Y:S01]  /*11e0*/  VIADD R37, R45.reuse, 0x38 ;  /* 0x000000382d257836 */ /* 0x040fe20000000000 */
[----:B------:R-:W-:Y:S01]  /*11f0*/  SHF.R.S32.HI R14, RZ, 0x1f, R218 ;  /* 0x0000001fff0e7819 */ /* 0x000fe200000114da */
[----:B------:R0:W-:Y:S01]  /*1200*/  STL [R1+0x108], R0 ;  /* 0x0001080001007387 */ /* 0x0001e20000100800 */
[----:B------:R-:W-:Y:S01]  /*1210*/  LOP3.LUT R4, R4, 0xffffe000, RZ, 0xc0, !PT ;  /* 0xffffe00004047812 */ /* 0x000fe200078ec0ff */
[C---:B------:R-:W-:Y:S01]  /*1220*/  VIADD R36, R45.reuse, 0x40 ;  /* 0x000000402d247836 */ /* 0x040fe20000000000 */
[----:B------:R-:W-:Y:S01]  /*1230*/  LOP3.LUT R2, R2, R13, RZ, 0x3c, !PT ;  /* 0x0000000d02027212 */ /* 0x000fe200078e3cff */
[----:B------:R-:W-:Y:S01]  /*1240*/  STL [R1+0x70], R14 ;  /* 0x0000700e01007387 */ /* 0x000fe20000100800 */
[----:B------:R-:W-:Y:S01]  /*1250*/  SHF.R.S32.HI R3, RZ, 0x1f, R219 ;  /* 0x0000001fff037819 */ /* 0x000fe200000114db */
[C---:B------:R-:W-:Y:S01]  /*1260*/  VIADD R35, R45.reuse, 0x48 ;  /* 0x000000482d237836 */ /* 0x040fe20000000000 */
[-C--:B------:R-:W-:Y:S01]  /*1270*/  IADD3 R2, R2, R4.reuse, R227 ;  /* 0x0000000402027210 */ /* 0x080fe20007ffe0e3 */
[----:B------:R-:W-:Y:S01]  /*1280*/  VIADD R33, R45, 0x58 ;  /* 0x000000582d217836 */ /* 0x000fe20000000000 */
[-C--:B------:R-:W-:Y:S01]  /*1290*/  IADD3 R8, R8, R4.reuse, R225 ;  /* 0x0000000408087210 */ /* 0x080fe20007ffe0e1 */
[----:B------:R1:W-:Y:S01]  /*12a0*/  STL [R1+0x6c], R3 ;  /* 0x00006c0301007387 */ /* 0x0003e20000100800 */
[----:B------:R-:W-:Y:S01]  /*12b0*/  IADD3 R7, R7, R4, R228 ;  /* 0x0000000407077210 */ /* 0x000fe20007ffe0e4 */
[----:B------:R-:W-:Y:S01]  /*12c0*/  VIADD R32, R45, 0x60 ;  /* 0x000000602d207836 */ /* 0x000fe20000000000 */
[--C-:B0-----:R-:W-:Y:S01]  /*12d0*/  LOP3.LUT R0, R223, 0x38, R16.reuse, 0xf8, !PT ;  /* 0x00000038df007812 */ /* 0x101fe200078ef810 */
[----:B------:R-:W-:Y:S01]  /*12e0*/  STL [R1+0x7c], R45 ;  /* 0x00007c2d01007387 */ /* 0x000fe20000100800 */
[----:B------:R-:W-:Y:S01]  /*12f0*/  LOP3.LUT R4, R222, 0x38, R16, 0xf8, !PT ;  /* 0x00000038de047812 */ /* 0x000fe200078ef810 */
[----:B------:R-:W-:Y:S01]  /*1300*/  VIADD R31, R45, 0x68 ;  /* 0x000000682d1f7836 */ /* 0x000fe20000000000 */
[----:B------:R-:W-:Y:S01]  /*1310*/  LOP3.LUT R0, R227, R0, R13, 0xf6, !PT ;  /* 0x00000000e3007212 */ /* 0x000fe200078ef60d */
[----:B------:R-:W-:Y:S01]  /*1320*/  VIADD R29, R45, 0x78 ;  /* 0x000000782d1d7836 */ /* 0x000fe20000000000 */
[----:B------:R-:W-:Y:S01]  /*1330*/  LOP3.LUT R4, R225, R4, R11, 0xf6, !PT ;  /* 0x00000004e1047212 */ /* 0x000fe200078ef60b */
[C---:B------:R-:W-:Y:S01]  /*1340*/  VIADD R28, R45.reuse, 0x80 ;  /* 0x000000802d1c7836 */ /* 0x040fe20000000000 */
[----:B-1----:R-:W-:Y:S01]  /*1350*/  SHF.R.S32.HI R3, RZ, 0x3, R5 ;  /* 0x00000003ff037819 */ /* 0x002fe20000011405 */
[----:B------:R-:W-:Y:S01]  /*1360*/  VIADD R27, R45, 0x88 ;  /* 0x000000882d1b7836 */ /* 0x000fe20000000000 */
[----:B------:R-:W-:Y:S01]  /*1370*/  LOP3.LUT R43, R5, 0xfffffff8, RZ, 0xc0, !PT ;  /* 0xfffffff8052b7812 */ /* 0x000fe200078ec0ff */
[C---:B------:R-:W-:Y:S01]  /*1380*/  VIADD R25, R45.reuse, 0x98 ;  /* 0x000000982d197836 */ /* 0x040fe20000000000 */
[----:B------:R-:W-:Y:S01]  /*1390*/  LEA R5, R12, UR4, 0x1 ;  /* 0x000000040c057c11 */ /* 0x000fe2000f8e08ff */
[----:B------:R0:W-:Y:S01]  /*13a0*/  STL [R1+0x14], R3 ;  /* 0x0000140301007387 */ /* 0x0001e20000100800 */
[C---:B------:R-:W-:Y:S01]  /*13b0*/  IADD3 R42, R45.reuse, 0x10, RZ ;  /* 0x000000102d2a7810 */ /* 0x040fe20007ffe0ff */
[C---:B------:R-:W-:Y:S01]  /*13c0*/  VIADD R24, R45.reuse, 0xa0 ;  /* 0x000000a02d187836 */ /* 0x040fe20000000000 */
[C---:B------:R-:W-:Y:S01]  /*13d0*/  IADD3 R38, R45.reuse, 0x30, RZ ;  /* 0x000000302d267810 */ /* 0x040fe20007ffe0ff */
[----:B------:R-:W-:Y:S01]  /*13e0*/  STL [R1+0x18c], R5 ;  /* 0x00018c0501007387 */ /* 0x000fe20000100800 */
[C---:B------:R-:W-:Y:S01]  /*13f0*/  IADD3 R34, R45.reuse, 0x50, RZ ;  /* 0x000000502d227810 */ /* 0x040fe20007ffe0ff */
[C---:B------:R-:W-:Y:S01]  /*1400*/  VIADD R21, R45.reuse, 0xa8 ;  /* 0x000000a82d157836 */ /* 0x040fe20000000000 */
[C---:B------:R-:W-:Y:S01]  /*1410*/  IADD3 R30, R45.reuse, 0x70, RZ ;  /* 0x000000702d1e7810 */ /* 0x040fe20007ffe0ff */
[----:B------:R1:W-:Y:S01]  /*1420*/  STL [R1+0x68], R43 ;  /* 0x0000682b01007387 */ /* 0x0003e20000100800 */
[C---:B------:R-:W-:Y:S01]  /*1430*/  IADD3 R26, R45.reuse, 0x90, RZ ;  /* 0x000000902d1a7810 */ /* 0x040fe20007ffe0ff */
[C---:B------:R-:W-:Y:S01]  /*1440*/  VIADD R15, R45.reuse, 0xb8 ;  /* 0x000000b82d0f7836 */ /* 0x040fe20000000000 */
[----:B0-----:R-:W-:Y:S01]  /*1450*/  LEA R3, R0, UR4, 0x1 ;  /* 0x0000000400037c11 */ /* 0x001fe2000f8e08ff */
[C---:B------:R-:W-:Y:S01]  /*1460*/  VIADD R14, R45.reuse, 0xc0 ;  /* 0x000000c02d0e7836 */ /* 0x040fe20000000000 */
[----:B------:R-:W-:Y:S01]  /*1470*/  LEA R0, R4, UR4, 0x1 ;  /* 0x0000000404007c11 */ /* 0x000fe2000f8e08ff */
[C---:B------:R-:W-:Y:S01]  /*1480*/  VIADD R13, R45.reuse, 0xc8 ;  /* 0x000000c82d0d7836 */ /* 0x040fe20000000000 */
[C---:B------:R-:W-:Y:S01]  /*1490*/  IADD3 R20, R45.reuse, 0xb0, RZ ;  /* 0x000000b02d147810 */ /* 0x040fe20007ffe0ff */
[----:B------:R0:W-:Y:S01]  /*14a0*/  STL [R1+0x19c], R3 ;  /* 0x00019c0301007387 */ /* 0x0001e20000100800 */
[C---:B------:R-:W-:Y:S01]  /*14b0*/  IADD3 R12, R45.reuse, 0xd0, RZ ;  /* 0x000000d02d0c7810 */ /* 0x040fe20007ffe0ff */
[C---:B------:R-:W-:Y:S01]  /*14c0*/  VIADD R11, R45.reuse, 0xd8 ;  /* 0x000000d82d0b7836 */ /* 0x040fe20000000000 */
[----:B------:R-:W-:Y:S01]  /*14d0*/  SHF.R.S32.HI R4, RZ, 0x1f, R44 ;  /* 0x0000001fff047819 */ /* 0x000fe2000001142c */
[----:B------:R2:W-:Y:S01]  /*14e0*/  STL [R1+0x194], R0 ;  /* 0x0001940001007387 */ /* 0x0005e20000100800 */
[C---:B------:R-:W-:Y:S01]  /*14f0*/  VIADD R6, R45.reuse, 0xe0 ;  /* 0x000000e02d067836 */ /* 0x040fe20000000000 */
[----:B-1----:R-:W-:Y:S01]  /*1500*/  SHF.R.S32.HI R43, RZ, 0x1f, R43 ;  /* 0x0000001fff2b7819 */ /* 0x002fe2000001142b */
[----:B------:R-:W-:Y:S01]  /*1510*/  VIADD R5, R45, 0xe8 ;  /* 0x000000e82d057836 */ /* 0x000fe20000000000 */
[----:B------:R-:W-:Y:S01]  /*1520*/  STL [R1+0xf8], R44 ;  /* 0x0000f82c01007387 */ /* 0x000fe20000100800 */
[----:B------:R-:W-:-:S02]  /*1530*/  LOP3.LUT R231, R228, R231, R229, 0xf6, !PT ;  /* 0x000000e7e4e77212 */ /* 0x000fc400078ef6e5 */
[C---:B0-----:R-:W-:Y:S01]  /*1540*/  IADD3 R3, R45.reuse, 0xf0, RZ ;  /* 0x000000f02d037810 */ /* 0x041fe20007ffe0ff */
[----:B------:R-:W-:Y:S01]  /*1550*/  STL [R1+0xf4], R42 ;  /* 0x0000f42a01007387 */ /* 0x000fe20000100800 */
[----:B------:R-:W-:Y:S01]  /*1560*/  SHF.R.S32.HI R17, RZ, 0x1f, R16 ;  /* 0x0000001fff117819 */ /* 0x000fe20000011410 */
[----:B--2---:R-:W-:Y:S01]  /*1570*/  VIADD R0, R45, 0xf8 ;  /* 0x000000f82d007836 */ /* 0x004fe20000000000 */
[----:B------:R-:W-:Y:S01]  /*1580*/  LEA R230, R231, UR4, 0x1 ;  /* 0x00000004e7e67c11 */ /* 0x000fe2000f8e08ff */
[----:B------:R0:W-:Y:S04]  /*1590*/  STL [R1+0xf0], R41 ;  /* 0x0000f02901007387 */ /* 0x0001e80000100800 */
[----:B------:R-:W-:Y:S04]  /*15a0*/  STL [R1+0xec], R40 ;  /* 0x0000ec2801007387 */ /* 0x000fe80000100800 */
[----:B------:R1:W-:Y:S01]  /*15b0*/  STL [R1+0xe8], R39 ;  /* 0x0000e82701007387 */ /* 0x0003e20000100800 */
[----:B0-----:R-:W-:-:S03]  /*15c0*/  SHF.R.S32.HI R41, RZ, 0x1f, R41 ;  /* 0x0000001fff297819 */ /* 0x001fc60000011429 */
[----:B------:R0:W-:Y:S04]  /*15d0*/  STL [R1+0xe4], R38 ;  /* 0x0000e42601007387 */ /* 0x0001e80000100800 */
[----:B------:R-:W-:Y:S01]  /*15e0*/  STL [R1+0xe0], R37 ;  /* 0x0000e02501007387 */ /* 0x000fe20000100800 */
[----:B-1----:R-:W-:-:S03]  /*15f0*/  SHF.R.S32.HI R39, RZ, 0x1f, R39 ;  /* 0x0000001fff277819 */ /* 0x002fc60000011427 */
        /* <DEDUP_REMOVED lines=38> */
[----:B------:R2:W-:Y:S01]  /*1860*/  STL [R1+0x84], R3 ;  /* 0x0000840301007387 */ /* 0x0005e20000100800 */
[----:B-1----:R-:W-:-:S03]  /*1870*/  SHF.R.S32.HI R5, RZ, 0x1f, R5 ;  /* 0x0000001fff057819 */ /* 0x002fc60000011405 */
[----:B------:R-:W-:Y:S01]  /*1880*/  STL [R1+0x100], R43 ;  /* 0x0001002b01007387 */ /* 0x000fe20000100800 */
[----:B0-----:R-:W-:-:S03]  /*1890*/  SHF.R.S32.HI R4, RZ, 0x1f, R42 ;  /* 0x0000001fff047819 */ /* 0x001fc6000001142a */
[----:B------:R-:W-:Y:S01]  /*18a0*/  STL [R1+0x80], R0 ;  /* 0x0000800001007387 */ /* 0x000fe20000100800 */
[----:B--2---:R-:W-:-:S03]  /*18b0*/  SHF.R.S32.HI R3, RZ, 0x1f, R3 ;  /* 0x0000001fff037819 */ /* 0x004fc60000011403 */
[----:B------:R0:W-:Y:S04]  /*18c0*/  STL [R1+0x184], R4 ;  /* 0x0001840401007387 */ /* 0x0001e80000100800 */
[----:B------:R-:W-:Y:S01]  /*18d0*/  STL [R1+0x180], R41 ;  /* 0x0001802901007387 */ /* 0x000fe20000100800 */
[----:B0-----:R-:W-:-:S05]  /*18e0*/  SHF.R.S32.HI R4, RZ, 0x1f, R40 ;  /* 0x0000001fff047819 */ /* 0x001fca0000011428 */
[----:B------:R0:W-:Y:S04]  /*18f0*/  STL [R1+0x17c], R4 ;  /* 0x00017c0401007387 */ /* 0x0001e80000100800 */
[----:B------:R-:W-:Y:S04]  /*1900*/  STL [R1+0x178], R39 ;  /* 0x0001782701007387 */ /* 0x000fe80000100800 */
        /* <DEDUP_REMOVED lines=32> */
[----:B------:R1:W-:Y:S01]  /*1b10*/  STL [R1+0x114], R3 ;  /* 0x0001140301007387 */ /* 0x0003e20000100800 */
[----:B0-----:R-:W-:Y:S01]  /*1b20*/  SHF.R.S32.HI R4, RZ, 0x1f, R0 ;  /* 0x0000001fff047819 */ /* 0x001fe20000011400 */
[----:B------:R-:W-:-:S04]  /*1b30*/  IMAD R0, R10, 0x8, R9 ;  /* 0x000000080a007824 */ /* 0x000fc800078e0209 */
[----:B------:R-:W-:Y:S01]  /*1b40*/  STL [R1+0x110], R4 ;  /* 0x0001100401007387 */ /* 0x000fe20000100800 */
[----:B-1----:R-:W-:-:S03]  /*1b50*/  LEA R3, R2, UR4, 0x1 ;  /* 0x0000000402037c11 */ /* 0x002fc6000f8e08ff */
[----:B------:R0:W-:Y:S01]  /*1b60*/  STL [R1+0x1a8], R0 ;  /* 0x0001a80001007387 */ /* 0x0001e20000100800 */
[----:B------:R-:W-:-:S03]  /*1b70*/  LEA R2, R8, UR4, 0x1 ;  /* 0x0000000408027c11 */ /* 0x000fc6000f8e08ff */
[----:B------:R1:W-:Y:S01]  /*1b80*/  STL [R1+0x198], R3 ;  /* 0x0001980301007387 */ /* 0x0003e20000100800 */
[----:B0-----:R-:W-:-:S05]  /*1b90*/  LEA R0, R7, UR4, 0x1 ;  /* 0x0000000407007c11 */ /* 0x001fca000f8e08ff */
[----:B------:R1:W-:Y:S04]  /*1ba0*/  STL [R1+0x1a0], R0 ;  /* 0x0001a00001007387 */ /* 0x0003e80000100800 */
[----:B------:R1:W-:Y:S02]  /*1bb0*/  STL [R1+0x190], R2 ;  /* 0x0001900201007387 */ /* 0x0003e40000100800 */
.L_x_676:
[----:B01234-:R-:W0:Y:S01]  /*1bc0*/  LDC.64 R2, c[0x0][0xc88] ;  /* 0x00032200ff027b82 */ /* 0x01fe220000000a00 */
[----:B------:R-:W-:Y:S01]  /*1bd0*/  ULDC.64 UR10, c[0x0][0x208] ;  /* 0x00008200000a7ab9 */ /* 0x000fe20000000a00 */
[----:B------:R-:W-:Y:S01]  /*1be0*/  ULDC.64 UR4, c[0x0][0xa28] ;  /* 0x00028a0000047ab9 */ /* 0x000fe20000000a00 */
[----:B------:R-:W-:Y:S01]  /*1bf0*/  ULDC.64 UR8, c[0x0][0xa18] ;  /* 0x0002860000087ab9 */ /* 0x000fe20000000a00 */
[----:B------:R-:W-:Y:S01]  /*1c00*/  ULDC.64 UR6, c[0x0][0xa08] ;  /* 0x0002820000067ab9 */ /* 0x000fe20000000a00 */
[----:B0-----:R-:W-:-:S05]  /*1c10*/  IMAD.WIDE R2, R143, 0x4, R2 ;  /* 0x000000048f027825 */ /* 0x001fca00078e0202 */
[----:B------:R-:W2:Y:S01]  /*1c20*/  LDG.E R235, desc[UR10][R2.64] ;  /* 0x0000000a02eb7981 */ /* 0x000ea2000c1e1900 */
[----:B------:R-:W-:Y:S01]  /*1c30*/  ISETP.NE.U32.AND P2, PT, RZ, UR4, PT ;  /* 0x00000004ff007c0c */ /* 0x000fe2000bf45070 */
[----:B------:R-:W-:Y:S01]  /*1c40*/  IMAD.MOV.U32 R113, RZ, RZ, RZ ;  /* 0x000000ffff717224 */ /* 0x000fe200078e00ff */
[----:B------:R-:W-:Y:S02]  /*1c50*/  ISETP.NE.U32.AND P1, PT, RZ, UR8, PT ;  /* 0x00000008ff007c0c */ /* 0x000fe4000bf25070 */
[----:B------:R-:W-:Y:S02]  /*1c60*/  ISETP.NE.AND.EX P2, PT, RZ, UR5, PT, P2 ;  /* 0x00000005ff007c0c */ /* 0x000fe4000bf45320 */
[----:B------:R-:W-:Y:S02]  /*1c70*/  ISETP.NE.AND.EX P1, PT, RZ, UR9, PT, P1 ;  /* 0x00000009ff007c0c */ /* 0x000fe4000bf25310 */
[----:B------:R-:W-:Y:S02]  /*1c80*/  MOV R7, RZ ;  /* 0x000000ff00077202 */ /* 0x000fe40000000f00 */
[----:B------:R-:W-:-:S04]  /*1c90*/  ISETP.NE.U32.AND P0, PT, RZ, UR6, PT ;  /* 0x00000006ff007c0c */ /* 0x000fc8000bf05070 */
[----:B------:R-:W-:Y:S02]  /*1ca0*/  ISETP.NE.AND.EX P0, PT, RZ, UR7, PT, P0 ;  /* 0x00000007ff007c0c */ /* 0x000fe4000bf05300 */
[C---:B------:R-:W-:Y:S02]  /*1cb0*/  LOP3.LUT R6, R142.reuse, 0xff000000, RZ, 0xc0, !PT ;  /* 0xff0000008e067812 */ /* 0x040fe400078ec0ff */
[----:B------:R-:W-:Y:S02]  /*1cc0*/  LOP3.LUT R232, R142, 0xffff, RZ, 0xc0, !PT ;  /* 0x0000ffff8ee87812 */ /* 0x000fe400078ec0ff */
[----:B--2---:R-:W-:Y:S01]  /*1cd0*/  SHF.R.S32.HI R0, RZ, 0x1f, R235 ;  /* 0x0000001fff007819 */ /* 0x004fe200000114eb */
[C---:B------:R-:W-:Y:S01]  /*1ce0*/  IMAD.SHL.U32 R236, R235.reuse, 0x4, RZ ;  /* 0x00000004ebec7824 */ /* 0x040fe200078e00ff */
[C---:B------:R-:W-:Y:S01]  /*1cf0*/  @P2 LEA R4, P3, R235.reuse, UR4, 0x2 ;  /* 0x00000004eb042c11 */ /* 0x040fe2000f8610ff */
[----:B------:R-:W-:Y:S01]  /*1d00*/  ULDC UR4, c[0x0][0x288] ;  /* 0x0000a20000047ab9 */ /* 0x000fe20000000800 */
[C-C-:B------:R-:W-:Y:S01]  /*1d10*/  SHF.L.U64.HI R237, R235.reuse, 0x2, R0.reuse ;  /* 0x00000002ebed7819 */ /* 0x140fe20000010200 */
[----:B------:R0:W-:Y:S01]  /*1d20*/  STL [R1+0xfc], R0 ;  /* 0x0000fc0001007387 */ /* 0x0001e20000100800 */
[----:B------:R-:W-:Y:S01]  /*1d30*/  @P2 LEA.HI.X R5, R235, UR5, R0, 0x2, P3 ;  /* 0x00000005eb052c11 */ /* 0x000fe200098f1400 */
[----:B-----5:R-:W-:Y:S01]  /*1d40*/  IMAD.U32 R146, RZ, RZ, UR4 ;  /* 0x00000004ff927e24 */ /* 0x020fe2000f8e00ff */
[----:B------:R-:W-:Y:S01]  /*1d50*/  ULDC.64 UR4, c[0x0][0x418] ;  /* 0x0001060000047ab9 */ /* 0x000fe20000000a00 */
[----:B------:R1:W-:Y:S01]  /*1d60*/  STL [R1+0x74], R141 ;  /* 0x0000748d01007387 */ /* 0x0003e20000100800 */
[----:B------:R-:W-:Y:S01]  /*1d70*/  UISETP.NE.U32.AND UP0, UPT, UR4, URZ, UPT ;  /* 0x0000003f0400728c */ /* 0x000fe2000bf05070 */
[----:B------:R-:W-:-:S02]  /*1d80*/  IADD3 R2, P4, R236, UR6, RZ ;  /* 0x00000006ec027c10 */ /* 0x000fc4000ff9e0ff */
[----:B------:R2:W5:Y:S01]  /*1d90*/  @P2 LDG.E R7, desc[UR10][R4.64] ;  /* 0x0000000a04072981 */ /* 0x000562000c1e1900 */
[----:B------:R-:W-:Y:S01]  /*1da0*/  UISETP.NE.AND.EX UP0, UPT, UR5, URZ, UPT, UP0 ;  /* 0x0000003f0500728c */ /* 0x000fe2000bf05300 */
[C---:B------:R-:W-:Y:S01]  /*1db0*/  IADD3.X R3, R237.reuse, UR7, RZ, P4, !PT ;  /* 0x00000007ed037c10 */ /* 0x040fe2000a7fe4ff */
[----:B------:R-:W-:Y:S01]  /*1dc0*/  ULDC UR4, c[0x0][0x424] ;  /* 0x0001090000047ab9 */ /* 0x000fe20000000800 */
[----:B------:R-:W-:Y:S01]  /*1dd0*/  ULDC.64 UR6, c[0x0][0xa20] ;  /* 0x0002880000067ab9 */ /* 0x000fe20000000a00 */
[----:B--2---:R-:W-:Y:S01]  /*1de0*/  @P1 IADD3 R4, P2, R236, UR8, RZ ;  /* 0x00000008ec041c10 */ /* 0x004fe2000ff5e0ff */
[----:B------:R-:W-:Y:S01]  /*1df0*/  USEL UR4, UR4, 0x1, UP0 ;  /* 0x0000000104047887 */ /* 0x000fe20008000000 */
[----:B0-----:R-:W-:Y:S01]  /*1e00*/  LOP3.LUT R0, R142, 0xff0000, RZ, 0xc0, !PT ;  /* 0x00ff00008e007812 */ /* 0x001fe200078ec0ff */
[----:B------:R-:W-:Y:S01]  /*1e10*/  ULDC UR5, c[0x0][0x2f0] ;  /* 0x0000bc0000057ab9 */ /* 0x000fe20000000800 */
[----:B------:R-:W-:Y:S01]  /*1e20*/  @P1 IADD3.X R5, R237, UR9, RZ, P2, !PT ;  /* 0x00000009ed051c10 */ /* 0x000fe200097fe4ff */
[----:B------:R-:W5:Y:S01]  /*1e30*/  @P0 LDG.E R113, desc[UR10][R2.64] ;  /* 0x0000000a02710981 */ /* 0x000f62000c1e1900 */
[----:B------:R-:W-:Y:S01]  /*1e40*/  ISETP.NE.U32.AND P2, PT, RZ, UR6, PT ;  /* 0x00000006ff007c0c */ /* 0x000fe2000bf45070 */
[----:B------:R-:W-:-:S02]  /*1e50*/  UIMAD UR4, UR4, UR5, URZ ;  /* 0x00000005040472a4 */ /* 0x000fc4000f8e023f */
[----:B------:R0:W5:Y:S01]  /*1e60*/  @P1 LDG.E R146, desc[UR10][R4.64] ;  /* 0x0000000a04921981 */ /* 0x000162000c1e1900 */
[----:B------:R-:W-:Y:S01]  /*1e70*/  ISETP.NE.AND.EX P2, PT, RZ, UR7, PT, P2 ;  /* 0x00000007ff007c0c */ /* 0x000fe2000bf45320 */
[----:B------:R-:W-:Y:S01]  /*1e80*/  ULDC UR5, c[0x0][0x348] ;  /* 0x0000d20000057ab9 */ /* 0x000fe20000000800 */
[----:B0-----:R-:W-:-:S04]  /*1e90*/  SHF.R.U32.HI R5, RZ, 0x8, R6 ;  /* 0x00000008ff057819 */ /* 0x001fc80000011606 */
[----:B------:R-:W-:Y:S01]  /*1ea0*/  LEA.HI R234, R0, R5, RZ, 0x10 ;  /* 0x0000000500ea7211 */ /* 0x000fe200078f80ff */
[----:B-1----:R-:W-:Y:S06]  /*1eb0*/  @P1 BRA `(.L_x_445) ;  /* 0x0000000000281947 */ /* 0x002fec0003800000 */
[----:B------:R-:W-:Y:S02]  /*1ec0*/  ULDC.64 UR8, c[0x0][0xa00] ;  /* 0x0002800000087ab9 */ /* 0x000fe40000000a00 */
[----:B------:R-:W-:-:S04]  /*1ed0*/  ISETP.NE.U32.AND P1, PT, RZ, UR8, PT ;  /* 0x00000008ff007c0c */ /* 0x000fc8000bf25070 */
[----:B------:R-:W-:-:S13]  /*1ee0*/  ISETP.NE.AND.EX P1, PT, RZ, UR9, PT, P1 ;  /* 0x00000009ff007c0c */ /* 0x000fda000bf25310 */
[----:B------:R-:W-:Y:S05]  /*1ef0*/  @!P1 BRA `(.L_x_445) ;  /* 0x0000000000189947 */ /* 0x000fea0003800000 */
[----:B------:R-:W0:Y:S01]  /*1f00*/  LDC.64 R4, c[0x0][0xa00] ;  /* 0x00028000ff047b82 */ /* 0x000e220000000a00 */
[----:B------:R-:W-:Y:S01]  /*1f10*/  ULDC.64 UR8, c[0x0][0x208] ;  /* 0x0000820000087ab9 */ /* 0x000fe20000000a00 */
[----:B0-----:R-:W-:-:S05]  /*1f20*/  IMAD.WIDE R4, R235, 0x4, R4 ;  /* 0x00000004eb047825 */ /* 0x001fca00078e0204 */
[----:B-----5:R-:W2:Y:S04]  /*1f30*/  LDG.E R146, desc[UR8][R4.64] ;  /* 0x0000000804927981 */ /* 0x020ea8000c1e1900 */
[----:B------:R-:W2:Y:S02]  /*1f40*/  LDG.E R9, desc[UR8][R4.64+0x4] ;  /* 0x0000040804097981 */ /* 0x000ea4000c1e1900 */
[----:B--2---:R-:W-:-:S07]  /*1f50*/  IMAD.IADD R146, R9, 0x1, -R146 ;  /* 0x0000000109927824 */ /* 0x004fce00078e0a92 */
.L_x_445:
[----:B------:R-:W-:Y:S01]  /*1f60*/  MOV R24, UR5 ;  /* 0x0000000500187c02 */ /* 0x000fe20008000f00 */
[----:B------:R-:W-:Y:S01]  /*1f70*/  IMAD.U32 R26, RZ, RZ, UR4 ;  /* 0x00000004ff1a7e24 */ /* 0x000fe2000f8e00ff */
[----:B------:R-:W-:Y:S06]  /*1f80*/  @!P2 BRA `(.L_x_446) ;  /* 0x000000000014a947 */ /* 0x000fec0003800000 */
[----:B------:R-:W-:Y:S01]  /*1f90*/  IADD3 R2, P0, R236, UR6, RZ ;  /* 0x00000006ec027c10 */ /* 0x000fe2000ff1e0ff */
[----:B------:R-:W-:-:S03]  /*1fa0*/  ULDC.64 UR4, c[0x0][0x208] ;  /* 0x0000820000047ab9 */ /* 0x000fc60000000a00 */
[----:B------:R-:W-:-:S05]  /*1fb0*/  IADD3.X R3, R237, UR7, RZ, P0, !PT ;  /* 0x00000007ed037c10 */ /* 0x000fca00087fe4ff */
[----:B------:R0:W5:Y:S01]  /*1fc0*/  LDG.E R26, desc[UR4][R2.64] ;  /* 0x00000004021a7981 */ /* 0x000162000c1e1900 */
[----:B------:R-:W-:Y:S05]  /*1fd0*/  BRA `(.L_x_447) ;  /* 0x0000000000147947 */ /* 0x000fea0003800000 */
.L_x_446:
[----:B------:R-:W-:Y:S05]  /*1fe0*/  @!P0 BRA `(.L_x_447) ;  /* 0x0000000000108947 */ /* 0x000fea0003800000 */
[----:B------:R-:W-:Y:S02]  /*1ff0*/  ULDC.64 UR4, c[0x0][0x208] ;  /* 0x0000820000047ab9 */ /* 0x000fe40000000a00 */
[----:B------:R-:W2:Y:S04]  /*2000*/  LDG.E R5, desc[UR4][R2.64] ;  /* 0x0000000402057981 */ /* 0x000ea8000c1e1900 */
[----:B------:R-:W2:Y:S02]  /*2010*/  LDG.E R26, desc[UR4][R2.64+0x4] ;  /* 0x00000404021a7981 */ /* 0x000ea4000c1e1900 */
[----:B--2---:R-:W-:-:S07]  /*2020*/  IMAD.IADD R26, R26, 0x1, -R5 ;  /* 0x000000011a1a7824 */ /* 0x004fce00078e0a05 */
.L_x_447:
[----:B------:R-:W-:Y:S01]  /*2030*/  ULDC.64 UR4, c[0x0][0xa10] ;  /* 0x0002840000047ab9 */ /* 0x000fe20000000a00 */
[----:B------:R-:W2:Y:S01]  /*2040*/  LDL.LU R4, [R1+0x10] ;  /* 0x0000100001047983 */ /* 0x000ea20000300800 */
[----:B------:R-:W-:Y:S01]  /*2050*/  ISETP.NE.U32.AND P0, PT, RZ, UR4, PT ;  /* 0x00000004ff007c0c */ /* 0x000fe2000bf05070 */
[----:B------:R-:W-:-:S03]  /*2060*/  ULDC.64 UR6, c[0x0][0x208] ;  /* 0x0000820000067ab9 */ /* 0x000fc60000000a00 */
[----:B------:R-:W-:Y:S01]  /*2070*/  ISETP.NE.AND.EX P0, PT, RZ, UR5, PT, P0 ;  /* 0x00000005ff007c0c */ /* 0x000fe2000bf05300 */
[----:B------:R-:W-:-:S12]  /*2080*/  ULDC.64 UR4, c[0x0][0xa30] ;  /* 0x00028c0000047ab9 */ /* 0x000fd80000000a00 */
[----:B0-----:R-:W0:Y:S02]  /*2090*/  @P0 LDC.64 R2, c[0x0][0xa10] ;  /* 0x00028400ff020b82 */ /* 0x001e240000000a00 */
[----:B0-----:R-:W-:-:S05]  /*20a0*/  @P0 IMAD.WIDE R2, R235, 0x4, R2 ;  /* 0x00000004eb020825 */ /* 0x001fca00078e0202 */
[----:B------:R-:W3:Y:S04]  /*20b0*/  @P0 LDG.E R0, desc[UR6][R2.64] ;  /* 0x0000000602000981 */ /* 0x000ee8000c1e1900 */
[----:B------:R0:W3:Y:S01]  /*20c0*/  @P0 LDG.E R5, desc[UR6][R2.64+0x4] ;  /* 0x0000040602050981 */ /* 0x0000e2000c1e1900 */
[----:B-----5:R-:W-:Y:S01]  /*20d0*/  IADD3 R9, R26, -R7, RZ ;  /* 0x800000071a097210 */ /* 0x020fe20007ffe0ff */
[----:B------:R-:W-:Y:S01]  /*20e0*/  IMAD.MOV.U32 R139, RZ, RZ, R26 ;  /* 0x000000ffff8b7224 */ /* 0x000fe200078e001a */
[----:B------:R-:W-:Y:S02]  /*20f0*/  ISETP.NE.U32.AND P1, PT, RZ, UR4, PT ;  /* 0x00000004ff007c0c */ /* 0x000fe4000bf25070 */
[----:B------:R-:W-:Y:S02]  /*2100*/  LOP3.LUT R10, R234, 0xff, RZ, 0xc0, !PT ;  /* 0x000000ffea0a7812 */ /* 0x000fe400078ec0ff */
[----:B------:R-:W-:-:S03]  /*2110*/  ISETP.NE.AND.EX P1, PT, RZ, UR5, PT, P1 ;  /* 0x00000005ff007c0c */ /* 0x000fc6000bf25310 */
[----:B------:R1:W-:Y:S01]  /*2120*/  STL [R1+0x78], R10 ;  /* 0x0000780a01007387 */ /* 0x0003e20000100800 */
[----:B------:R-:W-:Y:S09]  /*2130*/  BSSY B0, `(.L_x_448) ;  /* 0x000002e000007945 */ /* 0x000ff20003800000 */
[----:B0-----:R-:W-:-:S04]  /*2140*/  @P1 IADD3 R2, P2, R236, UR4, RZ ;  /* 0x00000004ec021c10 */ /* 0x001fc8000ff5e0ff */
[----:B------:R-:W-:Y:S02]  /*2150*/  @P1 IADD3.X R3, R237, UR5, RZ, P2, !PT ;  /* 0x00000005ed031c10 */ /* 0x000fe400097fe4ff */
[----:B------:R-:W-:-:S03]  /*2160*/  SHF.R.U32.HI R234, RZ, 0x10, R234 ;  /* 0x00000010ffea7819 */ /* 0x000fc600000116ea */
[----:B------:R0:W5:Y:S02]  /*2170*/  @P1 LDG.E R139, desc[UR6][R2.64] ;  /* 0x00000006028b1981 */ /* 0x000164000c1e1900 */
[----:B0-----:R-:W-:Y:S02]  /*2180*/  MOV R3, RZ ;  /* 0x000000ff00037202 */ /* 0x001fe40000000f00 */
[----:B--2---:R-:W-:Y:S01]  /*2190*/  LOP3.LUT R4, R4, 0xfffffffb, RZ, 0xc0, !PT ;  /* 0xfffffffb04047812 */ /* 0x004fe200078ec0ff */
[----:B---3--:R-:W-:-:S04]  /*21a0*/  @P0 IMAD.IADD R24, R5, 0x1, -R0 ;  /* 0x0000000105180824 */ /* 0x008fc800078e0a00 */
[----:B------:R-:W-:-:S04]  /*21b0*/  IMAD.IADD R147, R9, 0x1, R24 ;  /* 0x0000000109937824 */ /* 0x000fc800078e0218 */
[C---:B------:R-:W-:Y:S01]  /*21c0*/  VIADD R0, R147.reuse, 0x4f ;  /* 0x0000004f93007836 */ /* 0x040fe20000000000 */
[----:B------:R-:W-:-:S03]  /*21d0*/  ISETP.GE.AND P3, PT, R147, 0x1, PT ;  /* 0x000000019300780c */ /* 0x000fc60003f66270 */
[----:B------:R-:W-:-:S05]  /*21e0*/  IMAD.HI R0, R0, 0x66666667, RZ ;  /* 0x6666666700007827 */ /* 0x000fca00078e02ff */
[----:B------:R-:W-:-:S04]  /*21f0*/  SHF.R.U32.HI R5, RZ, 0x1f, R0 ;  /* 0x0000001fff057819 */ /* 0x000fc80000011600 */
[----:B------:R-:W-:Y:S02]  /*2200*/  LEA.HI.SX32 R144, R0, R5, 0x1b ;  /* 0x0000000500907211 */ /* 0x000fe400078fdaff */
[----:B------:R-:W-:-:S05]  /*2210*/  @P3 LOP3.LUT R4, R4, 0x4, RZ, 0xfc, !PT ;  /* 0x0000000404043812 */ /* 0x000fca00078efcff */
[----:B------:R1:W-:Y:S01]  /*2220*/  STL [R1+0x10], R4 ;  /* 0x0000100401007387 */ /* 0x0003e20000100800 */
[----:B------:R-:W-:Y:S05]  /*2230*/  @!P3 BRA `(.L_x_449) ;  /* 0x000000000074b947 */ /* 0x000fea0003800000 */
[----:B------:R-:W-:Y:S01]  /*2240*/  ISETP.NE.AND P0, PT, R234, RZ, PT ;  /* 0x000000ffea00720c */ /* 0x000fe20003f05270 */
[----:B------:R-:W-:-:S03]  /*2250*/  ULDC UR4, c[0x0][0x9f0] ;  /* 0x00027c0000047ab9 */ /* 0x000fc60000000800 */
[----:B------:R-:W-:-:S04]  /*2260*/  SEL R11, R234, UR4, P0 ;  /* 0x00000004ea0b7c07 */ /* 0x000fc80008000000 */
[-C--:B------:R-:W-:Y:S02]  /*2270*/  IABS R5, R11.reuse ;  /* 0x0000000b00057213 */ /* 0x080fe40000000000 */
[----:B------:R-:W-:Y:S02]  /*2280*/  IADD3 R0, R144, -0x1, R11 ;  /* 0xffffffff90007810 */ /* 0x000fe40007ffe00b */
[----:B-1----:R-:W0:Y:S01]  /*2290*/  I2F.RP R4, R5 ;  /* 0x0000000500047306 */ /* 0x002e220000209400 */
        /* <DEDUP_REMOVED lines=20> */
[----:B------:R-:W-:-:S05]  /*23e0*/  @P0 IADD3 R3, R3, 0x1, RZ ;  /* 0x0000000103030810 */ /* 0x000fca0007ffe0ff */
[----:B------:R-:W-:Y:S01]  /*23f0*/  @!P2 IMAD.MOV R3, RZ, RZ, -R3 ;  /* 0x000000ffff03a224 */ /* 0x000fe200078e0a03 */
[----:B------:R-:W-:-:S07]  /*2400*/  @!P1 LOP3.LUT R3, RZ, R11, RZ, 0x33, !PT ;  /* 0x0000000bff039212 */ /* 0x000fce00078e33ff */
.L_x_449:
[----:B------:R-:W-:Y:S05]  /*2410*/  BSYNC B0 ;  /* 0x0000000000007941 */ /* 0x000fea0003800000 */
.L_x_448:
[----:B------:R-:W-:Y:S01]  /*2420*/  IMAD R0, R10, R3, RZ ;  /* 0x000000030a007224 */ /* 0x000fe200078e02ff */
[----:B------:R-:W-:-:S04]  /*2430*/  PLOP3.LUT P2, PT, PT, PT, PT, 0x80, 0x0 ;  /* 0x000000000000781c */ /* 0x000fc80003f4f070 */
[C---:B------:R-:W-:Y:S01]  /*2440*/  VIADDMNMX R3, R0.reuse, R3, R144, PT ;  /* 0x0000000300037246 */ /* 0x040fe20003800190 */
[----:B------:R-:W-:-:S04]  /*2450*/  IMAD R0, R0, 0x50, -R9 ;  /* 0x0000005000007824 */ /* 0x000fc800078e0a09 */
[----:B------:R-:W-:Y:S01]  /*2460*/  IMAD R3, R3, 0x50, -R9 ;  /* 0x0000005003037824 */ /* 0x000fe200078e0a09 */
[----:B------:R-:W-:-:S04]  /*2470*/  VIMNMX R0, RZ, R0, !PT ;  /* 0x00000000ff007248 */ /* 0x000fc80007fe0100 */
[----:B------:R-:W-:Y:S01]  /*2480*/  VIMNMX R3, R3, R24, PT ;  /* 0x0000001803037248 */ /* 0x000fe20003fe0100 */
[----:B------:R-:W-:-:S03]  /*2490*/  IMAD.WIDE.U32 R118, R0, -0x33333333, RZ ;  /* 0xcccccccd00767825 */ /* 0x000fc600078e00ff */
[----:B------:R-:W-:Y:S02]  /*24a0*/  ISETP.GT.AND P0, PT, R3, R0, PT ;  /* 0x000000000300720c */ /* 0x000fe40003f04270 */
[----:B------:R-:W-:-:S05]  /*24b0*/  SHF.R.U32.HI R118, RZ, 0x6, R119 ;  /* 0x00000006ff767819 */ /* 0x000fca0000011677 */
[----:B------:R-:W-:-:S06]  /*24c0*/  IMAD.MOV.U32 R2, RZ, RZ, R118 ;  /* 0x000000ffff027224 */ /* 0x000fcc00078e0076 */
[----:B------:R-:W-:-:S04]  /*24d0*/  @P0 VIADD R0, R3, 0x4f ;  /* 0x0000004f03000836 */ /* 0x000fc80000000000 */
[----:B------:R-:W-:-:S05]  /*24e0*/  @P0 IMAD.HI R0, R0, 0x66666667, RZ ;  /* 0x6666666700000827 */ /* 0x000fca00078e02ff */
[----:B------:R-:W-:-:S04]  /*24f0*/  @P0 SHF.R.U32.HI R3, RZ, 0x1f, R0 ;  /* 0x0000001fff030819 */ /* 0x000fc80000011600 */
[----:B------:R-:W-:-:S04]  /*2500*/  @P0 LEA.HI.SX32 R2, R0, R3, 0x1b ;  /* 0x0000000300020211 */ /* 0x000fc800078fdaff */
[----:B------:R-:W-:-:S13]  /*2510*/  ISETP.GT.AND P0, PT, R2, R118, PT ;  /* 0x000000760200720c */ /* 0x000fda0003f04270 */
[----:B------:R-:W-:Y:S05]  /*2520*/  @!P0 BRA `(.L_x_450) ;  /* 0x0000009000608947 */ /* 0x000fea0003800000 */
[----:B------:R-:W-:Y:S01]  /*2530*/  IADD3 R0, R18, 0x24400, RZ ;  /* 0x0002440012007810 */ /* 0x000fe20007ffe0ff */
[----:B------:R-:W-:Y:S03]  /*2540*/  BSSY B6, `(.L_x_451) ;  /* 0x0000013000067945 */ /* 0x000fe60003800000 */
[----:B------:R-:W-:-:S13]  /*2550*/  LOP3.LUT P0, RZ, R0, 0x3ff, RZ, 0xc0, !PT ;  /* 0x000003ff00ff7812 */ /* 0x000fda000780c0ff */
[----:B------:R-:W-:Y:S05]  /*2560*/  @!P0 BRA `(.L_x_452) ;  /* 0x0000000000408947 */ /* 0x000fea0003800000 */
[----:B------:R-:W-:Y:S01]  /*2570*/  MOV R14, 0x0 ;  /* 0x00000000000e7802 */ /* 0x000fe20000000f00 */
[----:B------:R-:W-:Y:S01]  /*2580*/  ULDC.64 UR4, c[0x4][0xa8] ;  /* 0x01002a0000047ab9 */ /* 0x000fe20000000a00 */
[----:B------:R-:W-:Y:S01]  /*2590*/  ULDC.64 UR6, c[0x4][0x18] ;  /* 0x0100060000067ab9 */ /* 0x000fe20000000a00 */
[----:B-1----:R-:W-:Y:S01]  /*25a0*/  IMAD.U32 R4, RZ, RZ, UR4 ;  /* 0x00000004ff047e24 */ /* 0x002fe2000f8e00ff */
[----:B------:R-:W-:Y:S01]  /*25b0*/  MOV R12, 0x1 ;  /* 0x00000001000c7802 */ /* 0x000fe20000000f00 */
[----:B------:R-:W-:Y:S01]  /*25c0*/  IMAD.U32 R5, RZ, RZ, UR5 ;  /* 0x00000005ff057e24 */ /* 0x000fe2000f8e00ff */
[----:B------:R-:W0:Y:S01]  /*25d0*/  LDC.64 R14, c[0x4][R14] ;  /* 0x010000000e0e7b82 */ /* 0x000e220000000a00 */
[----:B------:R-:W-:Y:S01]  /*25e0*/  ULDC.64 UR4, c[0x4][0xb0] ;  /* 0x01002c0000047ab9 */ /* 0x000fe20000000a00 */
[----:B------:R-:W-:Y:S01]  /*25f0*/  IMAD.U32 R10, RZ, RZ, UR6 ;  /* 0x00000006ff0a7e24 */ /* 0x000fe2000f8e00ff */
[----:B------:R-:W-:Y:S01]  /*2600*/  MOV R7, UR5 ;  /* 0x0000000500077c02 */ /* 0x000fe20008000f00 */
[----:B------:R-:W-:-:S02]  /*2610*/  IMAD.U32 R6, RZ, RZ, UR4 ;  /* 0x00000004ff067e24 */ /* 0x000fc4000f8e00ff */
[----:B------:R-:W-:Y:S02]  /*2620*/  IMAD.U32 R11, RZ, RZ, UR7 ;  /* 0x00000007ff0b7e24 */ /* 0x000fe4000f8e00ff */
[----:B------:R-:W-:Y:S02]  /*2630*/  IMAD.MOV.U32 R8, RZ, RZ, 0x70 ;  /* 0x00000070ff087424 */ /* 0x000fe400078e00ff */
[----:B------:R-:W-:-:S07]  /*2640*/  IMAD.MOV.U32 R13, RZ, RZ, RZ ;  /* 0x000000ffff0d7224 */ /* 0x000fce00078e00ff */
[----:B------:R-:W-:-:S07]  /*2650*/  LEPC R20, `(.L_x_452) ;  /* 0x000000001014794e */ /* 0x000fce0000000000 */
[----:B0----5:R-:W-:Y:S05]  /*2660*/  CALL.ABS.NOINC R14 ;  /* 0x000000000e007343 */ /* 0x021fea0003c00000 */
.L_x_452:
[----:B------:R-:W-:Y:S05]  /*2670*/  BSYNC B6 ;  /* 0x0000000000067941 */ /* 0x000fea0003800000 */
.L_x_451:
[----:B------:R-:W-:Y:S01]  /*2680*/  VIADD R0, R18, 0x400 ;  /* 0x0000040012007836 */ /* 0x000fe20000000000 */
[----:B------:R-:W-:Y:S04]  /*2690*/  BSSY B6, `(.L_x_453) ;  /* 0x0000013000067945 */ /* 0x000fe80003800000 */
[----:B------:R-:W-:-:S13]  /*26a0*/  LOP3.LUT P0, RZ, R0, 0x3ff, RZ, 0xc0, !PT ;  /* 0x000003ff00ff7812 */ /* 0x000fda000780c0ff */
[----:B------:R-:W-:Y:S05]  /*26b0*/  @!P0 BRA `(.L_x_454) ;  /* 0x0000000000408947 */ /* 0x000fea0003800000 */
[----:B------:R-:W-:Y:S01]  /*26c0*/  MOV R14, 0x0 ;  /* 0x00000000000e7802 */ /* 0x000fe20000000f00 */
[----:B------:R-:W-:Y:S01]  /*26d0*/  ULDC.64 UR4, c[0x4][0xa8] ;  /* 0x01002a0000047ab9 */ /* 0x000fe20000000a00 */
[----:B------:R-:W-:Y:S01]  /*26e0*/  ULDC.64 UR6, c[0x4][0x18] ;  /* 0x0100060000067ab9 */ /* 0x000fe20000000a00 */
[----:B-1----:R-:W-:Y:S01]  /*26f0*/  IMAD.U32 R4, RZ, RZ, UR4 ;  /* 0x00000004ff047e24 */ /* 0x002fe2000f8e00ff */
[----:B------:R-:W-:Y:S01]  /*2700*/  MOV R5, UR5 ;  /* 0x0000000500057c02 */ /* 0x000fe20008000f00 */
[----:B------:R-:W-:Y:S01]  /*2710*/  ULDC.64 UR4, c[0x4][0xb0] ;  /* 0x01002c0000047ab9 */ /* 0x000fe20000000a00 */
        /* <DEDUP_REMOVED lines=9> */
[----:B0----5:R-:W-:Y:S05]  /*27b0*/  CALL.ABS.NOINC R14 ;  /* 0x000000000e007343 */ /* 0x021fea0003c00000 */
.L_x_454:
[----:B------:R-:W-:Y:S05]  /*27c0*/  BSYNC B6 ;  /* 0x0000000000067941 */ /* 0x000fea0003800000 */
.L_x_453:
[----:B------:R-:W-:Y:S01]  /*27d0*/  ULDC.64 UR4, c[0x0][0x9f8] ;  /* 0x00027e0000047ab9 */ /* 0x000fe20000000a00 */
[----:B------:R-:W-:Y:S01]  /*27e0*/  MOV R0, R235 ;  /* 0x000000eb00007202 */ /* 0x000fe20000000f00 */
[----:B------:R-:W-:Y:S01]  /*27f0*/  ULDC.64 UR6, c[0x0][0x208] ;  /* 0x0000820000067ab9 */ /* 0x000fe20000000a00 */
[----:B------:R-:W-:Y:S01]  /*2800*/  ISETP.NE.U32.AND P0, PT, RZ, UR4, PT ;  /* 0x00000004ff007c0c */ /* 0x000fe2000bf05070 */
[----:B------:R-:W0:Y:S01]  /*2810*/  LDC.64 R98, c[0x0][0x300] ;  /* 0x0000c000ff627b82 */ /* 0x000e220000000a00 */
[----:B------:R-:W-:Y:S01]  /*2820*/  IMAD.IADD R113, R113, 0x1, R26 ;  /* 0x0000000171717824 */ /* 0x000fe200078e021a */
[----:B------:R-:W-:Y:S01]  /*2830*/  ULDC.64 UR8, c[0x0][0xa08] ;  /* 0x0002820000087ab9 */ /* 0x000fe20000000a00 */
[----:B------:R-:W-:-:S05]  /*2840*/  ISETP.NE.AND.EX P0, PT, RZ, UR5, PT, P0 ;  /* 0x00000005ff007c0c */ /* 0x000fca000bf05300 */
[----:B------:R-:W2:Y:S08]  /*2850*/  LDC R115, c[0x0][0x3f4] ;  /* 0x0000fd00ff737b82 */ /* 0x000eb00000000800 */
[----:B-1----:R-:W-:Y:S01]  /*2860*/  @P0 IADD3 R4, P1, R236, UR4, RZ ;  /* 0x00000004ec040c10 */ /* 0x002fe2000ff3e0ff */
[----:B------:R-:W1:Y:S03]  /*2870*/  LDC.64 R104, c[0x0][0x3f8] ;  /* 0x0000fe00ff687b82 */ /* 0x000e660000000a00 */
[----:B------:R-:W-:Y:S01]  /*2880*/  @P0 IADD3.X R5, R237, UR5, RZ, P1, !PT ;  /* 0x00000005ed050c10 */ /* 0x000fe20008ffe4ff */
[----:B------:R-:W-:-:S04]  /*2890*/  ULDC.64 UR4, c[0x0][0x330] ;  /* 0x0000cc0000047ab9 */ /* 0x000fc80000000a00 */
[----:B------:R3:W4:Y:S01]  /*28a0*/  @P0 LDG.E R0, desc[UR6][R4.64] ;  /* 0x0000000604000981 */ /* 0x000722000c1e1900 */
[----:B------:R-:W-:Y:S01]  /*28b0*/  ULDC UR6, c[0x0][0x2f4] ;  /* 0x0000bd0000067ab9 */ /* 0x000fe20000000800 */
[----:B------:R-:W-:Y:S01]  /*28c0*/  SHF.R.S32.HI R3, RZ, 0x1f, R113 ;  /* 0x0000001fff037819 */ /* 0x000fe20000011471 */
[-C--:B0-----:R-:W-:Y:S01]  /*28d0*/  IMAD.WIDE.U32 R96, R113, R98.reuse, RZ ;  /* 0x0000006271607225 */ /* 0x081fe200078e00ff */
[----:B------:R-:W-:Y:S01]  /*28e0*/  ISETP.GE.AND P1, PT, R213, UR6, PT ;  /* 0x00000006d5007c0c */ /* 0x000fe2000bf26270 */
[----:B------:R-:W0:Y:S01]  /*28f0*/  LDC.64 R110, c[0x0][0x408] ;  /* 0x00010200ff6e7b82 */ /* 0x000e220000000a00 */
[----:B------:R-:W-:Y:S01]  /*2900*/  ISETP.GE.AND P0, PT, R16, UR6, PT ;  /* 0x0000000610007c0c */ /* 0x000fe2000bf06270 */
[-C--:B------:R-:W-:Y:S01]  /*2910*/  IMAD R6, R3, R98.reuse, RZ ;  /* 0x0000006203067224 */ /* 0x080fe200078e02ff */
[----:B------:R-:W-:Y:S01]  /*2920*/  SHF.R.S32.HI R20, RZ, 0x1f, R212 ;  /* 0x0000001fff147819 */ /* 0x000fe200000114d4 */
[----:B------:R-:W-:Y:S01]  /*2930*/  IMAD.WIDE.U32 R94, R232, UR4, R16 ;  /* 0x00000004e85e7c25 */ /* 0x000fe2000f8e0010 */
[----:B---3--:R-:W-:Y:S01]  /*2940*/  SEL R5, RZ, 0xffffffff, P1 ;  /* 0xffffffffff057807 */ /* 0x008fe20000800000 */
[----:B------:R-:W3:Y:S01]  /*2950*/  S2R R174, SR_TID.X ;  /* 0x0000000000ae7919 */ /* 0x000ee20000002100 */
[----:B------:R-:W-:Y:S01]  /*2960*/  SEL R4, RZ, 0x1, P0 ;  /* 0x00000001ff047807 */ /* 0x000fe20000000000 */
[----:B------:R-:W-:Y:S01]  /*2970*/  IMAD R7, R113, R99, R6 ;  /* 0x0000006371077224 */ /* 0x000fe200078e0206 */
[----:B------:R-:W-:Y:S01]  /*2980*/  ISETP.GE.AND P1, PT, R218, UR6, PT ;  /* 0x00000006da007c0c */ /* 0x000fe2000bf26270 */
[----:B------:R-:W-:Y:S01]  /*2990*/  IMAD.SHL.U32 R5, R5, 0x2, RZ ;  /* 0x0000000205057824 */ /* 0x000fe200078e00ff */
[----:B------:R-:W-:Y:S01]  /*29a0*/  ISETP.NE.U32.AND P0, PT, RZ, UR8, PT ;  /* 0x00000008ff007c0c */ /* 0x000fe2000bf05070 */
[----:B------:R-:W-:Y:S01]  /*29b0*/  IMAD.IADD R97, R97, 0x1, R7 ;  /* 0x0000000161617824 */ /* 0x000fe200078e0207 */
[----:B------:R-:W-:Y:S01]  /*29c0*/  SEL R27, RZ, 0x4, P1 ;  /* 0x00000004ff1b7807 */ /* 0x000fe20000800000 */
[C---:B------:R-:W-:Y:S01]  /*29d0*/  IMAD R95, R232.reuse, UR5, R95 ;  /* 0x00000005e85f7c24 */ /* 0x040fe2000f8e025f */
[----:B------:R-:W-:Y:S01]  /*29e0*/  LOP3.LUT R4, R5, 0x2, R4, 0xe2, !PT ;  /* 0x0000000205047812 */ /* 0x000fe200078ee204 */
[----:B------:R-:W-:Y:S01]  /*29f0*/  ULDC.64 UR4, c[0x0][0x308] ;  /* 0x0000c20000047ab9 */ /* 0x000fe20000000a00 */
[----:B------:R-:W-:Y:S01]  /*2a00*/  ISETP.NE.AND.EX P0, PT, RZ, UR9, PT, P0 ;  /* 0x00000009ff007c0c */ /* 0x000fe2000bf05300 */
[----:B------:R-:W-:Y:S01]  /*2a10*/  IMAD.WIDE.U32 R96, R232, UR4, R96 ;  /* 0x00000004e8607c25 */ /* 0x000fe2000f8e0060 */
[----:B------:R-:W-:Y:S01]  /*2a20*/  LOP3.LUT R27, R4, R27, RZ, 0xfc, !PT ;  /* 0x0000001b041b7212 */ /* 0x000fe200078efcff */
[----:B------:R-:W-:Y:S01]  /*2a30*/  ULDC.64 UR8, c[0x0][0x338] ;  /* 0x0000ce0000087ab9 */ /* 0x000fe20000000a00 */
[--C-:B------:R-:W-:Y:S01]  /*2a40*/  SHF.R.S32.HI R23, RZ, 0x1f, R22.reuse ;  /* 0x0000001fff177819 */ /* 0x100fe20000011416 */
[----:B------:R-:W-:Y:S01]  /*2a50*/  IMAD R97, R232, UR5, R97 ;  /* 0x00000005e8617c24 */ /* 0x000fe2000f8e0261 */
[----:B------:R-:W-:Y:S01]  /*2a60*/  ULDC.64 UR4, c[0x0][0x310] ;  /* 0x0000c40000047ab9 */ /* 0x000fe20000000a00 */
[----:B------:R-:W-:Y:S01]  /*2a70*/  IMAD R7, R20, R98, RZ ;  /* 0x0000006214077224 */ /* 0x000fe200078e02ff */
[----:B------:R-:W-:Y:S01]  /*2a80*/  SHF.R.U32.HI R25, RZ, 0x3, R223 ;  /* 0x00000003ff197819 */ /* 0x000fe200000116df */
[----:B-1----:R-:W-:Y:S01]  /*2a90*/  IMAD.WIDE.U32 R100, R212, R104, R22 ;  /* 0x00000068d4647225 */ /* 0x002fe200078e0016 */
[----:B------:R-:W-:-:S02]  /*2aa0*/  SHF.R.U32.HI R21, RZ, 0x3, R222 ;  /* 0x00000003ff157819 */ /* 0x000fc400000116de */
[----:B------:R-:W-:Y:S01]  /*2ab0*/  ISETP.GE.AND P2, PT, R219, UR6, PT ;  /* 0x00000006db007c0c */ /* 0x000fe2000bf46270 */
[C---:B------:R-:W-:Y:S01]  /*2ac0*/  IMAD R92, R212.reuse, R99, R7 ;  /* 0x00000063d45c7224 */ /* 0x040fe200078e0207 */
[C---:B------:R-:W-:Y:S01]  /*2ad0*/  IADD3 R13, R212.reuse, 0x20, RZ ;  /* 0x00000020d40d7810 */ /* 0x040fe20007ffe0ff */
[C---:B------:R-:W-:Y:S01]  /*2ae0*/  IMAD.WIDE.U32 R102, R212.reuse, R104, R16 ;  /* 0x00000068d4667225 */ /* 0x040fe200078e0010 */
[----:B------:R-:W-:Y:S02]  /*2af0*/  IADD3 R112, P3, R212, R113, RZ ;  /* 0x00000071d4707210 */ /* 0x000fe40007f7e0ff */
[----:B------:R-:W-:Y:S01]  /*2b00*/  SHF.L.U64.HI R127, R98, 0x5, R99 ;  /* 0x00000005627f7819 */ /* 0x000fe20000010263 */
[-C--:B0-----:R-:W-:Y:S01]  /*2b10*/  IMAD.WIDE.U32 R106, R212, R110.reuse, R22 ;  /* 0x0000006ed46a7225 */ /* 0x081fe200078e0016 */
[----:B------:R-:W-:Y:S02]  /*2b20*/  SHF.L.U64.HI R129, R98, 0x6, R99 ;  /* 0x0000000662817819 */ /* 0x000fe40000010263 */
[----:B------:R-:W-:Y:S01]  /*2b30*/  SHF.R.S32.HI R142, RZ, 0x1f, R13 ;  /* 0x0000001fff8e7819 */ /* 0x000fe2000001140d */
[----:B------:R-:W-:Y:S01]  /*2b40*/  IMAD.WIDE.U32 R108, R212, R110, R16 ;  /* 0x0000006ed46c7225 */ /* 0x000fe200078e0010 */
[----:B------:R-:W-:-:S02]  /*2b50*/  SHF.L.U64.HI R35, R104, 0x5, R105 ;  /* 0x0000000568237819 */ /* 0x000fc40000010269 */
[----:B------:R-:W-:Y:S01]  /*2b60*/  SHF.L.U64.HI R34, R104, 0x6, R105 ;  /* 0x0000000668227819 */ /* 0x000fe20000010269 */
[----:B------:R-:W-:Y:S01]  /*2b70*/  IMAD.SHL.U32 R28, R212, 0x40, RZ ;  /* 0x00000040d41c7824 */ /* 0x000fe200078e00ff */
[----:B------:R-:W-:Y:S01]  /*2b80*/  SHF.L.U32 R33, R104, 0x5, RZ ;  /* 0x0000000568217819 */ /* 0x000fe200000006ff */
[----:B------:R-:W-:Y:S01]  /*2b90*/  IMAD R119, R99, 0x50, RZ ;  /* 0x0000005063777824 */ /* 0x000fe200078e02ff */
[--C-:B------:R-:W-:Y:S01]  /*2ba0*/  SHF.L.U64.HI R31, R110, 0x5, R111.reuse ;  /* 0x000000056e1f7819 */ /* 0x100fe2000001026f */
[----:B------:R-:W-:Y:S01]  /*2bb0*/  IMAD.SHL.U32 R128, R98, 0x20, RZ ;  /* 0x0000002062807824 */ /* 0x000fe200078e00ff */
[----:B------:R-:W-:Y:S01]  /*2bc0*/  SHF.L.U64.HI R30, R110, 0x6, R111 ;  /* 0x000000066e1e7819 */ /* 0x000fe2000001026f */
[----:B------:R-:W-:Y:S01]  /*2bd0*/  IMAD.SHL.U32 R130, R98, 0x40, RZ ;  /* 0x0000004062827824 */ /* 0x000fe200078e00ff */
[----:B---3--:R-:W-:Y:S01]  /*2be0*/  LEA.HI R174, R174, 0x8, RZ, 0x19 ;  /* 0x00000008aeae7811 */ /* 0x008fe200078fc8ff */
[----:B------:R-:W-:Y:S02]  /*2bf0*/  VIADD R11, R212, 0x40 ;  /* 0x00000040d40b7836 */ /* 0x000fe40000000000 */
[----:B------:R-:W-:-:S02]  /*2c00*/  IMAD R121, R105, 0x50, RZ ;  /* 0x0000005069797824 */ /* 0x000fc400078e02ff */
[----:B------:R-:W-:Y:S01]  /*2c10*/  IMAD.SHL.U32 R32, R104, 0x40, RZ ;  /* 0x0000004068207824 */ /* 0x000fe200078e00ff */
[----:B------:R-:W-:Y:S01]  /*2c20*/  SHF.R.S32.HI R140, RZ, 0x1f, R11 ;  /* 0x0000001fff8c7819 */ /* 0x000fe2000001140b */
[----:B------:R-:W-:Y:S02]  /*2c30*/  IMAD.SHL.U32 R29, R110, 0x20, RZ ;  /* 0x000000206e1d7824 */ /* 0x000fe400078e00ff */
[----:B------:R-:W-:Y:S01]  /*2c40*/  IMAD.X R113, R20, 0x1, R3, P3 ;  /* 0x0000000114717824 */ /* 0x000fe200018e0603 */
[----:B----4-:R-:W-:-:S04]  /*2c50*/  SHF.R.S32.HI R5, RZ, 0x1f, R0 ;  /* 0x0000001fff057819 */ /* 0x010fc80000011400 */
[----:B------:R-:W-:Y:S02]  /*2c60*/  SEL R4, R5, RZ, !P0 ;  /* 0x000000ff05047207 */ /* 0x000fe40004000000 */
[----:B------:R-:W-:Y:S01]  /*2c70*/  SEL R5, R0, RZ, !P0 ;  /* 0x000000ff00057207 */ /* 0x000fe20004000000 */
[----:B------:R-:W-:Y:S01]  /*2c80*/  IMAD R0, R20, R104, RZ ;  /* 0x0000006814007224 */ /* 0x000fe200078e02ff */
[----:B--2---:R-:W-:Y:S01]  /*2c90*/  ISETP.GE.AND P0, PT, R16, R115, PT ;  /* 0x000000731000720c */ /* 0x004fe20003f06270 */
[C---:B------:R-:W-:Y:S02]  /*2ca0*/  IMAD R6, R4.reuse, UR8, RZ ;  /* 0x0000000804067c24 */ /* 0x040fe4000f8e02ff */
[----:B------:R-:W-:Y:S02]  /*2cb0*/  IMAD R4, R4, UR4, RZ ;  /* 0x0000000404047c24 */ /* 0x000fe4000f8e02ff */
[----:B------:R-:W-:-:S04]  /*2cc0*/  IMAD.WIDE.U32 R94, R5, UR8, R94 ;  /* 0x00000008055e7c25 */ /* 0x000fc8000f8e005e */
[C---:B------:R-:W-:Y:S02]  /*2cd0*/  IMAD R6, R5.reuse, UR9, R6 ;  /* 0x0000000905067c24 */ /* 0x040fe4000f8e0206 */
[C---:B------:R-:W-:Y:S02]  /*2ce0*/  IMAD R93, R5.reuse, UR5, R4 ;  /* 0x00000005055d7c24 */ /* 0x040fe4000f8e0204 */
[----:B------:R-:W-:-:S04]  /*2cf0*/  IMAD.WIDE.U32 R96, R5, UR4, R96 ;  /* 0x0000000405607c25 */ /* 0x000fc8000f8e0060 */
[----:B------:R-:W-:Y:S01]  /*2d00*/  IMAD.WIDE.U32 R4, R212, R98, R16 ;  /* 0x00000062d4047225 */ /* 0x000fe200078e0010 */
[----:B------:R-:W-:-:S03]  /*2d10*/  IADD3 R93, R97, R93, RZ ;  /* 0x0000005d615d7210 */ /* 0x000fc60007ffe0ff */
[----:B------:R-:W-:Y:S01]  /*2d20*/  IMAD R7, R212, R105, R0 ;  /* 0x00000069d4077224 */ /* 0x000fe200078e0200 */
[----:B------:R-:W-:Y:S01]  /*2d30*/  IADD3 R114, P1, R96, R4, RZ ;  /* 0x0000000460727210 */ /* 0x000fe20007f3e0ff */
[----:B------:R-:W-:Y:S02]  /*2d40*/  IMAD R0, R20, R110, RZ ;  /* 0x0000006e14007224 */ /* 0x000fe400078e02ff */
[----:B------:R-:W-:Y:S01]  /*2d50*/  IMAD.IADD R101, R101, 0x1, R7 ;  /* 0x0000000165657824 */ /* 0x000fe200078e0207 */
[----:B------:R-:W-:Y:S01]  /*2d60*/  IADD3.X R92, R93, R5, R92, P1, !PT ;  /* 0x000000055d5c7210 */ /* 0x000fe20000ffe45c */
[----:B------:R-:W-:Y:S01]  /*2d70*/  IMAD.IADD R103, R7, 0x1, R103 ;  /* 0x0000000107677824 */ /* 0x000fe200078e0267 */
[----:B------:R-:W-:Y:S01]  /*2d80*/  SEL R5, R115, RZ, P0 ;  /* 0x000000ff73057207 */ /* 0x000fe20000000000 */
[----:B------:R-:W-:Y:S01]  /*2d90*/  IMAD R7, R212, R111, R0 ;  /* 0x0000006fd4077224 */ /* 0x000fe200078e0200 */
[----:B------:R-:W-:Y:S01]  /*2da0*/  ISETP.GE.AND P1, PT, R213, R115, PT ;  /* 0x00000073d500720c */ /* 0x000fe20003f26270 */
[----:B------:R-:W-:-:S03]  /*2db0*/  IMAD.WIDE.U32 R98, R98, 0x50, RZ ;  /* 0x0000005062627825 */ /* 0x000fc600078e00ff */
[----:B------:R-:W-:Y:S01]  /*2dc0*/  SEL R4, R115, RZ, P1 ;  /* 0x000000ff73047207 */ /* 0x000fe20000800000 */
[----:B------:R-:W-:Y:S01]  /*2dd0*/  IMAD.IADD R5, R16, 0x1, R5 ;  /* 0x0000000110057824 */ /* 0x000fe200078e0205 */
[----:B------:R-:W-:Y:S01]  /*2de0*/  IADD3 R107, R107, R7, RZ ;  /* 0x000000076b6b7210 */ /* 0x000fe20007ffe0ff */
[----:B------:R-:W-:Y:S01]  /*2df0*/  IMAD.IADD R109, R7, 0x1, R109 ;  /* 0x00000001076d7824 */ /* 0x000fe200078e026d */
[----:B------:R-:W-:Y:S01]  /*2e00*/  IADD3 R119, R99, R119, RZ ;  /* 0x0000007763777210 */ /* 0x000fe20007ffe0ff */
[----:B------:R-:W-:Y:S01]  /*2e10*/  IMAD.IADD R12, R213, 0x1, R4 ;  /* 0x00000001d50c7824 */ /* 0x000fe200078e0204 */
[----:B------:R-:W-:Y:S01]  /*2e20*/  SHF.R.S32.HI R0, RZ, 0x1f, R5 ;  /* 0x0000001fff007819 */ /* 0x000fe20000011405 */
[----:B-----5:R-:W-:-:S03]  /*2e30*/  IMAD.WIDE.U32 R100, R139, R104, R100 ;  /* 0x000000688b647225 */ /* 0x020fc600078e0064 */
[CC--:B------:R-:W-:Y:S01]  /*2e40*/  LEA.HI R14, R0.reuse, R5.reuse, RZ, 0x3 ;  /* 0x00000005000e7211 */ /* 0x0c0fe200078f18ff */
[C---:B------:R-:W-:Y:S01]  /*2e50*/  IMAD.WIDE.U32 R102, R139.reuse, R104, R102 ;  /* 0x000000688b667225 */ /* 0x040fe200078e0066 */
[----:B------:R-:W-:Y:S02]  /*2e60*/  LEA.HI R0, R0, R5, RZ, 0x6 ;  /* 0x0000000500007211 */ /* 0x000fe400078f30ff */
[----:B------:R-:W-:Y:S01]  /*2e70*/  SHF.R.S32.HI R5, RZ, 0x1f, R12 ;  /* 0x0000001fff057819 */ /* 0x000fe2000001140c */
[-C--:B------:R-:W-:Y:S01]  /*2e80*/  IMAD.WIDE.U32 R106, R139, R110.reuse, R106 ;  /* 0x0000006e8b6a7225 */ /* 0x080fe200078e006a */
[----:B------:R-:W-:Y:S02]  /*2e90*/  SHF.R.S32.HI R4, RZ, 0x6, R0 ;  /* 0x00000006ff047819 */ /* 0x000fe40000011400 */
[----:B------:R-:W-:Y:S01]  /*2ea0*/  LOP3.LUT R0, R223, 0x38, R14, 0xf8, !PT ;  /* 0x00000038df007812 */ /* 0x000fe200078ef80e */
[----:B------:R-:W-:Y:S01]  /*2eb0*/  IMAD.WIDE.U32 R108, R139, R110, R108 ;  /* 0x0000006e8b6c7225 */ /* 0x000fe200078e006c */
[----:B------:R-:W-:-:S02]  /*2ec0*/  LOP3.LUT R8, R222, 0x38, R14, 0xf8, !PT ;  /* 0x00000038de087812 */ /* 0x000fc400078ef80e */
[----:B------:R-:W-:Y:S01]  /*2ed0*/  LOP3.LUT R7, R0, R25, RZ, 0x3c, !PT ;  /* 0x0000001900077212 */ /* 0x000fe200078e3cff */
[C---:B------:R-:W-:Y:S01]  /*2ee0*/  IMAD R136, R4.reuse, 0x1400, R227 ;  /* 0x0000140004887824 */ /* 0x040fe200078e02e3 */
[CC--:B------:R-:W-:Y:S01]  /*2ef0*/  LEA.HI R0, R5.reuse, R12.reuse, RZ, 0x6 ;  /* 0x0000000c05007211 */ /* 0x0c0fe200078f30ff */
[----:B------:R-:W-:Y:S01]  /*2f00*/  IMAD R132, R4, 0x1400, R225 ;  /* 0x0000140004847824 */ /* 0x000fe200078e02e1 */
[----:B------:R-:W-:Y:S01]  /*2f10*/  LOP3.LUT R9, R8, R21, RZ, 0x3c, !PT ;  /* 0x0000001508097212 */ /* 0x000fe200078e3cff */
[----:B------:R-:W-:Y:S01]  /*2f20*/  IMAD R138, R4, 0x1400, R228 ;  /* 0x00001400048a7824 */ /* 0x000fe200078e02e4 */
[----:B------:R-:W-:Y:S01]  /*2f30*/  LEA.HI R12, R5, R12, RZ, 0x3 ;  /* 0x0000000c050c7211 */ /* 0x000fe200078f18ff */
[----:B------:R-:W-:Y:S01]  /*2f40*/  IMAD.IADD R136, R136, 0x1, R7 ;  /* 0x0000000188887824 */ /* 0x000fe200078e0207 */
[----:B------:R-:W-:Y:S01]  /*2f50*/  SHF.R.S32.HI R8, RZ, 0x6, R0 ;  /* 0x00000006ff087819 */ /* 0x000fe20000011400 */
[----:B------:R-:W-:Y:S01]  /*2f60*/  IMAD.SHL.U32 R115, R115, 0x2, RZ ;  /* 0x0000000273737824 */ /* 0x000fe200078e00ff */
[----:B------:R-:W-:Y:S01]  /*2f70*/  LOP3.LUT R0, R14, 0x38, RZ, 0xc0, !PT ;  /* 0x000000380e007812 */ /* 0x000fe200078ec0ff */
[----:B------:R-:W-:Y:S01]  /*2f80*/  IMAD.IADD R6, R95, 0x1, R6 ;  /* 0x000000015f067824 */ /* 0x000fe200078e0206 */
[----:B------:R-:W-:Y:S01]  /*2f90*/  LOP3.LUT R5, R12, 0x38, RZ, 0xc0, !PT ;  /* 0x000000380c057812 */ /* 0x000fe200078ec0ff */
[----:B------:R-:W-:Y:S01]  /*2fa0*/  IMAD R137, R8, 0x1400, R228 ;  /* 0x0000140008897824 */ /* 0x000fe200078e02e4 */
[--C-:B------:R-:W-:Y:S01]  /*2fb0*/  LOP3.LUT R0, R0, 0x1c0, R28.reuse, 0xf8, !PT ;  /* 0x000001c000007812 */ /* 0x100fe200078ef81c */
[C---:B------:R-:W-:Y:S01]  /*2fc0*/  IMAD R133, R8.reuse, 0x1400, R227 ;  /* 0x0000140008857824 */ /* 0x040fe200078e02e3 */
[----:B------:R-:W-:Y:S01]  /*2fd0*/  LOP3.LUT R4, R5, 0x1c0, R28, 0xf8, !PT ;  /* 0x000001c005047812 */ /* 0x000fe200078ef81c */
[----:B------:R-:W-:Y:S01]  /*2fe0*/  IMAD R131, R8, 0x1400, R225 ;  /* 0x0000140008837824 */ /* 0x000fe200078e02e1 */
[----:B------:R-:W-:Y:S01]  /*2ff0*/  LOP3.LUT R5, R0, R229, RZ, 0x3c, !PT ;  /* 0x000000e500057212 */ /* 0x000fe200078e3cff */
[----:B------:R-:W-:Y:S01]  /*3000*/  IMAD.SHL.U32 R28, R110, 0x40, RZ ;  /* 0x000000406e1c7824 */ /* 0x000fe200078e00ff */
[----:B------:R-:W-:-:S02]  /*3010*/  LOP3.LUT R7, R223, 0x38, R12, 0xf8, !PT ;  /* 0x00000038df077812 */ /* 0x000fc400078ef80c */
[----:B------:R-:W-:Y:S02]  /*3020*/  IADD3 R138, R138, R5, RZ ;  /* 0x000000058a8a7210 */ /* 0x000fe40007ffe0ff */
[----:B------:R-:W-:Y:S02]  /*3030*/  SHF.R.S32.HI R5, RZ, 0x1f, R139 ;  /* 0x0000001fff057819 */ /* 0x000fe4000001148b */
[----:B------:R-:W-:Y:S02]  /*3040*/  LOP3.LUT R8, R7, R25, RZ, 0x3c, !PT ;  /* 0x0000001907087212 */ /* 0x000fe400078e3cff */
[----:B------:R-:W-:Y:S01]  /*3050*/  IADD3 R132, R132, R9, RZ ;  /* 0x0000000984847210 */ /* 0x000fe20007ffe0ff */
[----:B------:R-:W-:Y:S01]  /*3060*/  IMAD R0, R5, R104, RZ ;  /* 0x0000006805007224 */ /* 0x000fe200078e02ff */
[----:B------:R-:W-:Y:S01]  /*3070*/  LOP3.LUT R9, R222, 0x38, R12, 0xf8, !PT ;  /* 0x00000038de097812 */ /* 0x000fe200078ef80c */
[----:B------:R-:W-:Y:S01]  /*3080*/  IMAD.IADD R133, R133, 0x1, R8 ;  /* 0x0000000185857824 */ /* 0x000fe200078e0208 */
[----:B------:R-:W-:Y:S01]  /*3090*/  LOP3.LUT R4, R4, R229, RZ, 0x3c, !PT ;  /* 0x000000e504047212 */ /* 0x000fe200078e3cff */
[----:B------:R-:W-:Y:S01]  /*30a0*/  IMAD R25, R139, R105, R0 ;  /* 0x000000698b197224 */ /* 0x000fe200078e0200 */
[----:B------:R-:W-:Y:S01]  /*30b0*/  LOP3.LUT R10, R9, R21, RZ, 0x3c, !PT ;  /* 0x00000015090a7212 */ /* 0x000fe200078e3cff */
[----:B------:R-:W-:Y:S01]  /*30c0*/  IMAD R0, R5, R110, RZ ;  /* 0x0000006e05007224 */ /* 0x000fe200078e02ff */
[----:B------:R-:W-:Y:S01]  /*30d0*/  SHF.R.S32.HI R15, RZ, 0x3, R14 ;  /* 0x00000003ff0f7819 */ /* 0x000fe2000001140e */
[----:B------:R-:W-:Y:S01]  /*30e0*/  IMAD R5, R111, 0x50, RZ ;  /* 0x000000506f057824 */ /* 0x000fe200078e02ff */
[----:B------:R-:W-:Y:S01]  /*30f0*/  SHF.R.S32.HI R13, RZ, 0x3, R12 ;  /* 0x00000003ff0d7819 */ /* 0x000fe2000001140c */
[----:B------:R-:W-:Y:S01]  /*3100*/  IMAD R7, R139, R111, R0 ;  /* 0x0000006f8b077224 */ /* 0x000fe200078e0200 */
[----:B------:R-:W-:Y:S01]  /*3110*/  SEL R0, RZ, 0x8, P2 ;  /* 0x00000008ff007807 */ /* 0x000fe20001000000 */
[----:B------:R-:W-:Y:S01]  /*3120*/  IMAD.WIDE.U32 R104, R104, 0x50, RZ ;  /* 0x0000005068687825 */ /* 0x000fe200078e00ff */
[----:B------:R-:W-:-:S02]  /*3130*/  LOP3.LUT R14, R14, 0xfffffff8, RZ, 0xc0, !PT ;  /* 0xfffffff80e0e7812 */ /* 0x000fc400078ec0ff */
[C---:B------:R-:W-:Y:S01]  /*3140*/  LOP3.LUT R0, R27.reuse, R0, RZ, 0xfc, !PT ;  /* 0x000000001b007212 */ /* 0x040fe200078efcff */
[----:B------:R-:W-:Y:S01]  /*3150*/  IMAD.WIDE.U32 R110, R110, 0x50, RZ ;  /* 0x000000506e6e7825 */ /* 0x000fe200078e00ff */
[----:B------:R-:W-:Y:S02]  /*3160*/  LOP3.LUT R12, R12, 0xfffffff8, RZ, 0xc0, !PT ;  /* 0xfffffff80c0c7812 */ /* 0x000fe400078ec0ff */
[----:B------:R-:W-:Y:S01]  /*3170*/  LOP3.LUT R27, R27, 0x1, RZ, 0xc0, !PT ;  /* 0x000000011b1b7812 */ /* 0x000fe200078ec0ff */
[----:B------:R-:W-:Y:S01]  /*3180*/  IMAD.IADD R131, R131, 0x1, R10 ;  /* 0x0000000183837824 */ /* 0x000fe200078e020a */
[C---:B------:R-:W-:Y:S01]  /*3190*/  LOP3.LUT R11, R0.reuse, 0x2, RZ, 0xc0, !PT ;  /* 0x00000002000b7812 */ /* 0x040fe200078ec0ff */
[----:B------:R-:W-:Y:S01]  /*31a0*/  IMAD.IADD R26, R101, 0x1, R25 ;  /* 0x00000001651a7824 */ /* 0x000fe200078e0219 */
[----:B------:R-:W-:Y:S01]  /*31b0*/  IADD3 R25, R25, R103, RZ ;  /* 0x0000006719197210 */ /* 0x000fe20007ffe0ff */
[----:B------:R-:W-:Y:S01]  /*31c0*/  IMAD.IADD R21, R107, 0x1, R7 ;  /* 0x000000016b157824 */ /* 0x000fe200078e0207 */
[C---:B------:R-:W-:Y:S01]  /*31d0*/  LOP3.LUT R10, R0.reuse, 0x4, RZ, 0xc0, !PT ;  /* 0x00000004000a7812 */ /* 0x040fe200078ec0ff */
[----:B------:R-:W-:Y:S01]  /*31e0*/  IMAD.IADD R20, R7, 0x1, R109 ;  /* 0x0000000107147824 */ /* 0x000fe200078e026d */
[----:B------:R-:W-:Y:S01]  /*31f0*/  LOP3.LUT R9, R0, 0x8, RZ, 0xc0, !PT ;  /* 0x0000000800097812 */ /* 0x000fe200078ec0ff */
[----:B------:R-:W-:Y:S01]  /*3200*/  IMAD.IADD R137, R137, 0x1, R4 ;  /* 0x0000000189897824 */ /* 0x000fe200078e0204 */
[----:B------:R-:W-:Y:S01]  /*3210*/  SHF.R.S32.HI R8, RZ, 0x1f, R14 ;  /* 0x0000001fff087819 */ /* 0x000fe2000001140e */
[----:B------:R-:W-:Y:S01]  /*3220*/  IMAD.IADD R121, R105, 0x1, R121 ;  /* 0x0000000169797824 */ /* 0x000fe200078e0279 */
[----:B------:R-:W-:Y:S01]  /*3230*/  SHF.R.S32.HI R7, RZ, 0x1f, R12 ;  /* 0x0000001fff077819 */ /* 0x000fe2000001140c */
[----:B------:R-:W-:-:S07]  /*3240*/  IMAD.IADD R126, R111, 0x1, R5 ;  /* 0x000000016f7e7824 */ /* 0x000fce00078e0205 */
.L_x_562:
[----:B--234-:R-:W2:Y:S01]  /*3250*/  LDL.LU R39, [R1+0x10] ;  /* 0x0000100001277983 */ /* 0x01cea20000300800 */
[----:B0-----:R-:W0:Y:S01]  /*3260*/  LDC.64 R116, c[0x0][0x2e8] ;  /* 0x0000ba00ff747b82 */ /* 0x001e220000000a00 */
[----:B------:R-:W-:Y:S01]  /*3270*/  IADD3 R2, R2, -0x1, RZ ;  /* 0xffffffff02027810 */ /* 0x000fe20007ffe0ff */
[----:B------:R-:W-:Y:S05]  /*3280*/  YIELD ;  /* 0x0000000000007946 */ /* 0x000fea0003800000 */
[----:B------:R-:W-:Y:S01]  /*3290*/  SHF.R.S32.HI R3, RZ, 0x1f, R2 ;  /* 0x0000001fff037819 */ /* 0x000fe20000011402 */
[-C--:B------:R-:W-:Y:S01]  /*32a0*/  IMAD R0, R119, R2.reuse, RZ ;  /* 0x0000000277007224 */ /* 0x080fe200078e02ff */
[----:B------:R-:W1:Y:S01]  /*32b0*/  LDC R120, c[0x0][0x3f4] ;  /* 0x0000fd00ff787b82 */ /* 0x000e620000000800 */
[----:B------:R-:W-:Y:S01]  /*32c0*/  IMAD.WIDE.U32 R122, R98, R2, RZ ;  /* 0x00000002627a7225 */ /* 0x000fe200078e00ff */
[----:B------:R-:W-:Y:S03]  /*32d0*/  BSSY B0, `(.L_x_455) ;  /* 0x00007bf000007945 */ /* 0x000fe60003800000 */
[----:B------:R-:W-:Y:S01]  /*32e0*/  IMAD R37, R3, R98, R0 ;  /* 0x0000006203257224 */ /* 0x000fe200078e0200 */
[----:B------:R-:W-:-:S03]  /*32f0*/  IADD3 R5, P2, P3, R114, R122, R128 ;  /* 0x0000007a72057210 */ /* 0x000fc60007b5e080 */
[----:B------:R-:W-:Y:S01]  /*3300*/  IMAD.IADD R88, R123, 0x1, R37 ;  /* 0x000000017b587824 */ /* 0x000fe200078e0225 */
[----:B------:R-:W-:-:S04]  /*3310*/  IADD3 R37, P5, R114, R122, RZ ;  /* 0x0000007a72257210 */ /* 0x000fc80007fbe0ff */
[----:B------:R-:W-:Y:S01]  /*3320*/  IADD3.X R36, R92, R88, R127, P2, P3 ;  /* 0x000000585c247210 */ /* 0x000fe200017e647f */
[----:B------:R-:W-:Y:S01]  /*3330*/  IMAD.X R38, R88, 0x1, R92, P5 ;  /* 0x0000000158267824 */ /* 0x000fe200028e065c */
[----:B------:R-:W-:Y:S02]  /*3340*/  IADD3 R0, P3, P4, R114, R122, R130 ;  /* 0x0000007a72007210 */ /* 0x000fe40007c7e082 */
[C---:B0-----:R-:W-:Y:S02]  /*3350*/  LEA R60, P2, R37.reuse, R116, 0x1 ;  /* 0x00000074253c7211 */ /* 0x041fe400078408ff */
[----:B------:R-:W-:Y:S02]  /*3360*/  IADD3.X R4, R92, R88, R129, P3, P4 ;  /* 0x000000585c047210 */ /* 0x000fe40001fe8481 */
[----:B------:R-:W-:Y:S02]  /*3370*/  LEA R44, P3, R0, R116, 0x1 ;  /* 0x00000074002c7211 */ /* 0x000fe400078608ff */
[----:B------:R-:W-:-:S02]  /*3380*/  LEA.HI.X R61, R37, R117, R38, 0x1, P2 ;  /* 0x00000075253d7211 */ /* 0x000fc400010f0c26 */
[----:B------:R-:W-:Y:S02]  /*3390*/  LEA.HI.X R45, R0, R117, R4, 0x1, P3 ;  /* 0x00000075002d7211 */ /* 0x000fe400018f0c04 */
[----:B------:R-:W-:Y:S02]  /*33a0*/  ISETP.GT.AND P3, PT, R2, R118, PT ;  /* 0x000000760200720c */ /* 0x000fe40003f64270 */
[----:B-1----:R-:W-:Y:S02]  /*33b0*/  ISETP.GE.AND P2, PT, R120, 0x1, PT ;  /* 0x000000017800780c */ /* 0x002fe40003f46270 */
[----:B------:R-:W-:-:S04]  /*33c0*/  LEA R46, P5, R5, R116, 0x1 ;  /* 0x00000074052e7211 */ /* 0x000fc800078a08ff */
[----:B------:R-:W-:Y:S01]  /*33d0*/  LEA.HI.X R47, R5, R117, R36, 0x1, P5 ;  /* 0x00000075052f7211 */ /* 0x000fe200028f0c24 */
[----:B------:R-:W-:-:S04]  /*33e0*/  IMAD R5, R19, 0x5000, R231 ;  /* 0x0000500013057824 */ /* 0x000fc800078e02e7 */
[----:B------:R-:W-:Y:S01]  /*33f0*/  IMAD R5, R5, 0x2, R18 ;  /* 0x0000000205057824 */ /* 0x000fe200078e0212 */
[----:B--2---:R-:W-:-:S04]  /*3400*/  LOP3.LUT R39, R39, 0xfffffffd, RZ, 0xc0, !PT ;  /* 0xfffffffd27277812 */ /* 0x004fc800078ec0ff */
[----:B------:R-:W-:-:S05]  /*3410*/  @P3 LOP3.LUT R39, R39, 0x2, RZ, 0xfc, !PT ;  /* 0x0000000227273812 */ /* 0x000fca00078efcff */
[----:B------:R0:W-:Y:S01]  /*3420*/  STL [R1+0x10], R39 ;  /* 0x0000102701007387 */ /* 0x0001e20000100800 */
[----:B------:R-:W-:Y:S05]  /*3430*/  @!P2 BRA `(.L_x_456) ;  /* 0x0000007400a0a947 */ /* 0x000fea0003800000 */
[----:B------:R-:W-:Y:S01]  /*3440*/  ULDC.U8 UR4, c[0x0][0x410] ;  /* 0x0001040000047ab9 */ /* 0x000fe20000000000 */
[-C--:B------:R-:W-:Y:S01]  /*3450*/  IMAD R37, R121, R2.reuse, RZ ;  /* 0x0000000279257224 */ /* 0x080fe200078e02ff */
[----:B------:R-:W-:Y:S01]  /*3460*/  ISETP.NE.AND P2, PT, RZ, UR4, PT ;  /* 0x00000004ff007c0c */ /* 0x000fe2000bf45270 */
[----:B------:R-:W-:Y:S02]  /*3470*/  IMAD R0, R126, R2, RZ ;  /* 0x000000027e007224 */ /* 0x000fe400078e02ff */
[----:B------:R-:W-:Y:S02]  /*3480*/  IMAD R37, R3, R104, R37 ;  /* 0x0000006803257224 */ /* 0x000fe400078e0225 */
[----:B------:R-:W-:Y:S02]  /*3490*/  IMAD R4, R2, -0x50, R24 ;  /* 0xffffffb002047824 */ /* 0x000fe400078e0218 */
[----:B------:R-:W-:-:S03]  /*34a0*/  IMAD.WIDE.U32 R86, R104, R2, RZ ;  /* 0x0000000268567225 */ /* 0x000fc600078e00ff */
[----:B------:R-:W-:Y:S01]  /*34b0*/  VIMNMX R4, R4, 0x50, PT ;  /* 0x0000005004047848 */ /* 0x000fe20003fe0100 */
[----:B------:R-:W-:Y:S01]  /*34c0*/  IMAD R3, R3, R110, R0 ;  /* 0x0000006e03037224 */ /* 0x000fe200078e0200 */
[----:B------:R-:W-:Y:S01]  /*34d0*/  IADD3 R0, R87, R37, RZ ;  /* 0x0000002557007210 */ /* 0x000fe20007ffe0ff */
[----:B------:R-:W-:-:S04]  /*34e0*/  IMAD.WIDE.U32 R84, R110, R2, RZ ;  /* 0x000000026e547225 */ /* 0x000fc800078e00ff */
[----:B------:R-:W-:Y:S01]  /*34f0*/  IMAD.IADD R3, R85, 0x1, R3 ;  /* 0x0000000155037824 */ /* 0x000fe200078e0203 */
[----:B------:R-:W-:Y:S06]  /*3500*/  @!P2 BRA `(.L_x_457) ;  /* 0x0000003400b4a947 */ /* 0x000fec0003800000 */
[----:B------:R-:W-:Y:S01]  /*3510*/  ISETP.GE.AND P3, PT, R212, R4, PT ;  /* 0x00000004d400720c */ /* 0x000fe20003f66270 */
[----:B------:R-:W-:Y:S01]  /*3520*/  BSSY B1, `(.L_x_458) ;  /* 0x000002a000017945 */ /* 0x000fe20003800000 */
        /* <DEDUP_REMOVED lines=8> */
[----:B------:R-:W-:Y:S01]  /*35b0*/  CS2R R124, SRZ ;  /* 0x00000000007c7805 */ /* 0x000fe2000001ff00 */
[----:B------:R-:W-:Y:S06]  /*35c0*/  @P3 BRA `(.L_x_459) ;  /* 0x00000000007c3947 */ /* 0x000fec0003800000 */
[----:B------:R-:W-:Y:S01]  /*35d0*/  IADD3 R36, P4, R100, R86, RZ ;  /* 0x0000005664247210 */ /* 0x000fe20007f9e0ff */
[----:B------:R-:W-:Y:S01]  /*35e0*/  ULDC.64 UR4, c[0x0][0x3e8] ;  /* 0x0000fa0000047ab9 */ /* 0x000fe20000000a00 */
[----:B------:R-:W-:Y:S01]  /*35f0*/  IADD3 R37, P2, R106, R84, RZ ;  /* 0x000000546a257210 */ /* 0x000fe20007f5e0ff */
[----:B------:R-:W-:Y:S01]  /*3600*/  ULDC.64 UR6, c[0x0][0x400] ;  /* 0x0001000000067ab9 */ /* 0x000fe20000000a00 */
[----:B------:R-:W-:Y:S01]  /*3610*/  CS2R R122, SRZ ;  /* 0x00000000007a7805 */ /* 0x000fe2000001ff00 */
[----:B0-----:R-:W-:Y:S01]  /*3620*/  IMAD.X R39, R0, 0x1, R26, P4 ;  /* 0x0000000100277824 */ /* 0x001fe200020e061a */
[----:B------:R-:W-:Y:S01]  /*3630*/  LEA R38, P4, R36, UR4, 0x1 ;  /* 0x0000000424267c11 */ /* 0x000fe2000f8808ff */
[----:B------:R-:W-:Y:S01]  /*3640*/  IMAD.X R40, R3, 0x1, R21, P2 ;  /* 0x0000000103287824 */ /* 0x000fe200010e0615 */
[----:B------:R-:W-:Y:S02]  /*3650*/  CS2R R90, SRZ ;  /* 0x00000000005a7805 */ /* 0x000fe4000001ff00 */
[----:B------:R-:W-:-:S02]  /*3660*/  CS2R R124, SRZ ;  /* 0x00000000007c7805 */ /* 0x000fc4000001ff00 */
[----:B------:R-:W-:Y:S02]  /*3670*/  LEA.HI.X R39, R36, UR5, R39, 0x1, P4 ;  /* 0x0000000524277c11 */ /* 0x000fe4000a0f0c27 */
[----:B------:R-:W-:Y:S02]  /*3680*/  CS2R R116, SRZ ;  /* 0x0000000000747805 */ /* 0x000fe4000001ff00 */
[C---:B------:R-:W-:Y:S01]  /*3690*/  LEA R36, P2, R37.reuse, UR6, 0x1 ;  /* 0x0000000625247c11 */ /* 0x040fe2000f8408ff */
[----:B------:R-:W-:Y:S01]  /*36a0*/  ULDC.64 UR8, c[0x0][0x208] ;  /* 0x0000820000087ab9 */ /* 0x000fe20000000a00 */
[-C--:B------:R-:W-:Y:S02]  /*36b0*/  ISETP.GE.AND P4, PT, R22, R120.reuse, PT ;  /* 0x000000781600720c */ /* 0x080fe40003f86270 */
[----:B------:R-:W-:Y:S02]  /*36c0*/  LEA.HI.X R37, R37, UR7, R40, 0x1, P2 ;  /* 0x0000000725257c11 */ /* 0x000fe400090f0c28 */
[----:B------:R-:W-:-:S02]  /*36d0*/  ISETP.GE.AND P2, PT, R215, R120, PT ;  /* 0x00000078d700720c */ /* 0x000fc40003f46270 */
[----:B------:R-:W-:-:S07]  /*36e0*/  CS2R R82, SRZ ;  /* 0x0000000000527805 */ /* 0x000fce000001ff00 */
[----:B------:R1:W5:Y:S04]  /*36f0*/  @!P4 LDG.E.64 R122, desc[UR8][R38.64] ;  /* 0x00000008267ac981 */ /* 0x000368000c1e1b00 */
[----:B------:R1:W5:Y:S01]  /*3700*/  @!P4 LDG.E.64 R124, desc[UR8][R36.64] ;  /* 0x00000008247cc981 */ /* 0x000362000c1e1b00 */
[----:B------:R-:W-:-:S03]  /*3710*/  ISETP.GE.AND P4, PT, R214, R120, PT ;  /* 0x00000078d600720c */ /* 0x000fc60003f86270 */
[----:B------:R1:W5:Y:S04]  /*3720*/  @!P2 LDG.E.64 R90, desc[UR8][R38.64+0x40] ;  /* 0x00004008265aa981 */ /* 0x000368000c1e1b00 */
[----:B------:R1:W5:Y:S01]  /*3730*/  @!P2 LDG.E.64 R116, desc[UR8][R36.64+0x40] ;  /* 0x000040082474a981 */ /* 0x000362000c1e1b00 */
[----:B------:R-:W-:Y:S02]  /*3740*/  ISETP.GE.AND P2, PT, R216, R120, PT ;  /* 0x00000078d800720c */ /* 0x000fe40003f46270 */
[----:B------:R-:W-:Y:S02]  /*3750*/  CS2R R78, SRZ ;  /* 0x00000000004e7805 */ /* 0x000fe4000001ff00 */
[----:B------:R-:W-:Y:S02]  /*3760*/  CS2R R88, SRZ ;  /* 0x0000000000587805 */ /* 0x000fe4000001ff00 */
[----:B------:R-:W-:Y:S01]  /*3770*/  CS2R R80, SRZ ;  /* 0x0000000000507805 */ /* 0x000fe2000001ff00 */
[----:B------:R1:W5:Y:S04]  /*3780*/  @!P4 LDG.E.64 R82, desc[UR8][R38.64+0x80] ;  /* 0x000080082652c981 */ /* 0x000368000c1e1b00 */
[----:B------:R1:W5:Y:S04]  /*3790*/  @!P4 LDG.E.64 R88, desc[UR8][R36.64+0x80] ;  /* 0x000080082458c981 */ /* 0x000368000c1e1b00 */
[----:B------:R1:W5:Y:S04]  /*37a0*/  @!P2 LDG.E.64 R78, desc[UR8][R38.64+0xc0] ;  /* 0x0000c008264ea981 */ /* 0x000368000c1e1b00 */
[----:B------:R1:W5:Y:S02]  /*37b0*/  @!P2 LDG.E.64 R80, desc[UR8][R36.64+0xc0] ;  /* 0x0000c0082450a981 */ /* 0x000364000c1e1b00 */
.L_x_459:
[----:B------:R-:W-:Y:S05]  /*37c0*/  BSYNC B1 ;  /* 0x0000000000017941 */ /* 0x000fea0003800000 */
.L_x_458:
[----:B-1---5:R-:W-:Y:S01]  /*37d0*/  MOV R37, R78 ;  /* 0x0000004e00257202 */ /* 0x022fe20000000f00 */
[----:B------:R-:W-:Y:S01]  /*37e0*/  IMAD.MOV.U32 R36, RZ, RZ, R79 ;  /* 0x000000ffff247224 */ /* 0x000fe200078e004f */
[----:B------:R-:W-:Y:S01]  /*37f0*/  BSSY B1, `(.L_x_460) ;  /* 0x0000043000017945 */ /* 0x000fe20003800000 */
[----:B------:R-:W-:Y:S01]  /*3800*/  VIADD R40, R212, 0x20 ;  /* 0x00000020d4287836 */ /* 0x000fe20000000000 */
[----:B------:R-:W-:Y:S01]  /*3810*/  PRMT R161, R37, 0x7610, R161 ;  /* 0x0000761025a17816 */ /* 0x000fe200000000a1 */
[----:B------:R-:W-:Y:S01]  /*3820*/  IMAD.MOV.U32 R38, RZ, RZ, R83 ;  /* 0x000000ffff267224 */ /* 0x000fe200078e0053 */
[----:B------:R-:W-:Y:S01]  /*3830*/  PRMT R160, R36, 0x7610, R160 ;  /* 0x0000761024a07816 */ /* 0x000fe200000000a0 */
[----:B------:R-:W-:Y:S01]  /*3840*/  IMAD.MOV.U32 R37, RZ, RZ, R91 ;  /* 0x000000ffff257224 */ /* 0x000fe200078e005b */
[----:B------:R-:W-:Y:S01]  /*3850*/  MOV R36, R90 ;  /* 0x0000005a00247202 */ /* 0x000fe20000000f00 */
[----:B0-----:R-:W-:Y:S01]  /*3860*/  IMAD.MOV.U32 R39, RZ, RZ, R82 ;  /* 0x000000ffff277224 */ /* 0x001fe200078e0052 */
[----:B------:R-:W-:-:S02]  /*3870*/  ISETP.GE.AND P4, PT, R40, R4, PT ;  /* 0x000000042800720c */ /* 0x000fc40003f86270 */
[----:B------:R-:W-:Y:S02]  /*3880*/  CS2R R66, SRZ ;  /* 0x0000000000427805 */ /* 0x000fe4000001ff00 */
[----:B------:R-:W-:Y:S01]  /*3890*/  PRMT R162, R38, 0x7610, R162 ;  /* 0x0000761026a27816 */ /* 0x000fe200000000a2 */
[----:B------:R-:W-:Y:S01]  /*38a0*/  IMAD.MOV.U32 R38, RZ, RZ, R123 ;  /* 0x000000ffff267224 */ /* 0x000fe200078e007b */
[----:B------:R-:W-:Y:S01]  /*38b0*/  PRMT R164, R36, 0x5410, R37 ;  /* 0x0000541024a47816 */ /* 0x000fe20000000025 */
[----:B------:R-:W-:Y:S01]  /*38c0*/  IMAD.MOV.U32 R37, RZ, RZ, R122 ;  /* 0x000000ffff257224 */ /* 0x000fe200078e007a */
[----:B------:R-:W-:Y:S01]  /*38d0*/  PRMT R163, R39, 0x7610, R163 ;  /* 0x0000761027a37816 */ /* 0x000fe200000000a3 */
[----:B------:R-:W-:Y:S01]  /*38e0*/  IMAD.MOV.U32 R36, RZ, RZ, R81 ;  /* 0x000000ffff247224 */ /* 0x000fe200078e0051 */
[----:B------:R-:W-:Y:S02]  /*38f0*/  MOV R39, R80 ;  /* 0x0000005000277202 */ /* 0x000fe40000000f00 */
[----:B------:R-:W-:-:S02]  /*3900*/  CS2R R70, SRZ ;  /* 0x0000000000467805 */ /* 0x000fc4000001ff00 */
[----:B------:R-:W-:Y:S01]  /*3910*/  PRMT R165, R37, 0x5410, R38 ;  /* 0x0000541025a57816 */ /* 0x000fe20000000026 */
[----:B------:R-:W-:Y:S01]  /*3920*/  IMAD.MOV.U32 R38, RZ, RZ, R89 ;  /* 0x000000ffff267224 */ /* 0x000fe200078e0059 */
[----:B------:R-:W-:Y:S01]  /*3930*/  PRMT R161, R161, 0x5410, R39 ;  /* 0x00005410a1a17816 */ /* 0x000fe20000000027 */
[----:B------:R-:W-:Y:S01]  /*3940*/  IMAD.MOV.U32 R39, RZ, RZ, R88 ;  /* 0x000000ffff277224 */ /* 0x000fe200078e0058 */
[----:B------:R-:W-:Y:S01]  /*3950*/  PRMT R160, R160, 0x5410, R36 ;  /* 0x00005410a0a07816 */ /* 0x000fe20000000024 */
[----:B------:R-:W-:Y:S01]  /*3960*/  IMAD.MOV.U32 R37, RZ, RZ, R117 ;  /* 0x000000ffff257224 */ /* 0x000fe200078e0075 */
[----:B------:R-:W-:Y:S02]  /*3970*/  MOV R36, R116 ;  /* 0x0000007400247202 */ /* 0x000fe40000000f00 */
[----:B------:R-:W-:Y:S02]  /*3980*/  CS2R R74, SRZ ;  /* 0x00000000004a7805 */ /* 0x000fe4000001ff00 */
[----:B------:R-:W-:-:S02]  /*3990*/  PRMT R163, R163, 0x5410, R39 ;  /* 0x00005410a3a37816 */ /* 0x000fc40000000027 */
[----:B------:R-:W-:Y:S02]  /*39a0*/  CS2R R64, SRZ ;  /* 0x0000000000407805 */ /* 0x000fe4000001ff00 */
[----:B------:R-:W-:Y:S02]  /*39b0*/  PRMT R162, R162, 0x5410, R38 ;  /* 0x00005410a2a27816 */ /* 0x000fe40000000026 */
[----:B------:R-:W-:Y:S02]  /*39c0*/  CS2R R68, SRZ ;  /* 0x0000000000447805 */ /* 0x000fe4000001ff00 */
[----:B------:R-:W-:Y:S02]  /*39d0*/  PRMT R166, R36, 0x5410, R37 ;  /* 0x0000541024a67816 */ /* 0x000fe40000000025 */
[----:B------:R-:W-:Y:S01]  /*39e0*/  CS2R R72, SRZ ;  /* 0x0000000000487805 */ /* 0x000fe2000001ff00 */
[----:B------:R-:W-:Y:S01]  /*39f0*/  IMAD.MOV.U32 R40, RZ, RZ, R124 ;  /* 0x000000ffff287224 */ /* 0x000fe200078e007c */
[----:B------:R-:W-:-:S02]  /*3a00*/  MOV R41, R125 ;  /* 0x0000007d00297202 */ /* 0x000fc40000000f00 */
[----:B------:R-:W-:Y:S01]  /*3a10*/  CS2R R76, SRZ ;  /* 0x00000000004c7805 */ /* 0x000fe2000001ff00 */
[----:B------:R-:W-:Y:S06]  /*3a20*/  @P4 BRA `(.L_x_461) ;  /* 0x00000000007c4947 */ /* 0x000fec0003800000 */
[----:B------:R-:W-:Y:S01]  /*3a30*/  IADD3 R36, P2, P5, R100, R86, R33 ;  /* 0x0000005664247210 */ /* 0x000fe20007d5e021 */
[----:B------:R-:W-:Y:S01]  /*3a40*/  ULDC.64 UR4, c[0x0][0x3e8] ;  /* 0x0000fa0000047ab9 */ /* 0x000fe20000000a00 */
[----:B------:R-:W-:Y:S01]  /*3a50*/  ULDC.64 UR6, c[0x0][0x400] ;  /* 0x0001000000067ab9 */ /* 0x000fe20000000a00 */
[----:B------:R-:W-:Y:S02]  /*3a60*/  CS2R R74, SRZ ;  /* 0x00000000004a7805 */ /* 0x000fe4000001ff00 */
[----:B------:R-:W-:Y:S02]  /*3a70*/  IADD3.X R39, R26, R0, R35, P2, P5 ;  /* 0x000000001a277210 */ /* 0x000fe400017ea423 */
[----:B------:R-:W-:Y:S02]  /*3a80*/  CS2R R76, SRZ ;  /* 0x00000000004c7805 */ /* 0x000fe4000001ff00 */
[----:B------:R-:W-:Y:S01]  /*3a90*/  IADD3 R37, P2, P5, R106, R84, R29 ;  /* 0x000000546a257210 */ /* 0x000fe20007d5e01d */
[----:B------:R-:W-:-:S03]  /*3aa0*/  ULDC.64 UR8, c[0x0][0x208] ;  /* 0x0000820000087ab9 */ /* 0x000fc60000000a00 */
[----:B------:R-:W-:Y:S02]  /*3ab0*/  IADD3.X R42, R21, R3, R31, P2, P5 ;  /* 0x00000003152a7210 */ /* 0x000fe400017ea41f */
[----:B------:R-:W-:-:S04]  /*3ac0*/  LEA R38, P2, R36, UR4, 0x1 ;  /* 0x0000000424267c11 */ /* 0x000fc8000f8408ff */
[----:B------:R-:W-:Y:S02]  /*3ad0*/  LEA.HI.X R39, R36, UR5, R39, 0x1, P2 ;  /* 0x0000000524277c11 */ /* 0x000fe400090f0c27 */
[----:B------:R-:W-:-:S04]  /*3ae0*/  LEA R36, P2, R37, UR6, 0x1 ;  /* 0x0000000625247c11 */ /* 0x000fc8000f8408ff */
[----:B------:R-:W-:Y:S02]  /*3af0*/  LEA.HI.X R37, R37, UR7, R42, 0x1, P2 ;  /* 0x0000000725257c11 */ /* 0x000fe400090f0c2a */
[----:B------:R-:W-:Y:S02]  /*3b00*/  ISETP.GE.AND P2, PT, R22, R120, PT ;  /* 0x000000781600720c */ /* 0x000fe40003f46270 */
[----:B------:R-:W-:Y:S02]  /*3b10*/  CS2R R70, SRZ ;  /* 0x0000000000467805 */ /* 0x000fe4000001ff00 */
[----:B------:R-:W-:-:S09]  /*3b20*/  CS2R R72, SRZ ;  /* 0x0000000000487805 */ /* 0x000fd2000001ff00 */
[----:B------:R0:W5:Y:S04]  /*3b30*/  @!P2 LDG.E.64 R74, desc[UR8][R38.64] ;  /* 0x00000008264aa981 */ /* 0x000168000c1e1b00 */
[----:B------:R0:W5:Y:S01]  /*3b40*/  @!P2 LDG.E.64 R76, desc[UR8][R36.64] ;  /* 0x00000008244ca981 */ /* 0x000162000c1e1b00 */
        /* <DEDUP_REMOVED lines=10> */
[----:B------:R-:W-:-:S13]  /*3bf0*/  ISETP.GE.AND P2, PT, R216, R120, PT ;  /* 0x00000078d800720c */ /* 0x000fda0003f46270 */
[----:B------:R0:W5:Y:S04]  /*3c00*/  @!P2 LDG.E.64 R62, desc[UR8][R38.64+0xc0] ;  /* 0x0000c008263ea981 */ /* 0x000168000c1e1b00 */
[----:B------:R0:W5:Y:S02]  /*3c10*/  @!P2 LDG.E.64 R64, desc[UR8][R36.64+0xc0] ;  /* 0x0000c0082440a981 */ /* 0x000164000c1e1b00 */
.L_x_461:
[----:B------:R-:W-:Y:S05]  /*3c20*/  BSYNC B1 ;  /* 0x0000000000017941 */ /* 0x000fea0003800000 */
.L_x_460:
[----:B0----5:R-:W-:Y:S01]  /*3c30*/  IMAD.MOV.U32 R37, RZ, RZ, R62 ;  /* 0x000000ffff257224 */ /* 0x021fe200078e003e */
[----:B------:R-:W-:Y:S01]  /*3c40*/  IADD3 R42, R212, 0x40, RZ ;  /* 0x00000040d42a7810 */ /* 0x000fe20007ffe0ff */
[----:B------:R-:W-:Y:S01]  /*3c50*/  IMAD.MOV.U32 R36, RZ, RZ, R63 ;  /* 0x000000ffff247224 */ /* 0x000fe200078e003f */
[----:B------:R-:W-:Y:S01]  /*3c60*/  MOV R38, R67 ;  /* 0x0000004300267202 */ /* 0x000fe20000000f00 */
[----:B------:R-:W-:Y:S01]  /*3c70*/  IMAD.MOV.U32 R39, RZ, RZ, R66 ;  /* 0x000000ffff277224 */ /* 0x000fe200078e0042 */
[----:B------:R-:W-:Y:S01]  /*3c80*/  ISETP.GE.AND P5, PT, R42, R4, PT ;  /* 0x000000042a00720c */ /* 0x000fe20003fa6270 */
[----:B------:R-:W-:Y:S01]  /*3c90*/  BSSY B1, `(.L_x_462) ;  /* 0x0000040000017945 */ /* 0x000fe20003800000 */
[----:B------:R-:W-:Y:S01]  /*3ca0*/  PRMT R148, R36, 0x5410, R37 ;  /* 0x0000541024947816 */ /* 0x000fe20000000025 */
[----:B------:R-:W-:Y:S01]  /*3cb0*/  IMAD.MOV.U32 R37, RZ, RZ, R70 ;  /* 0x000000ffff257224 */ /* 0x000fe200078e0046 */
[----:B------:R-:W-:Y:S01]  /*3cc0*/  PRMT R151, R39, 0x5410, R38 ;  /* 0x0000541027977816 */ /* 0x000fe20000000026 */
[----:B------:R-:W-:Y:S01]  /*3cd0*/  IMAD.MOV.U32 R36, RZ, RZ, R71 ;  /* 0x000000ffff247224 */ /* 0x000fe200078e0047 */
[----:B------:R-:W-:Y:S01]  /*3ce0*/  MOV R38, R75 ;  /* 0x0000004b00267202 */ /* 0x000fe20000000f00 */
[----:B------:R-:W-:Y:S01]  /*3cf0*/  IMAD.MOV.U32 R39, RZ, RZ, R74 ;  /* 0x000000ffff277224 */ /* 0x000fe200078e004a */
[----:B------:R-:W-:Y:S01]  /*3d00*/  PRMT R153, R153, 0x5410, R37 ;  /* 0x0000541099997816 */ /* 0x000fe20000000025 */
[----:B------:R-:W-:Y:S01]  /*3d10*/  IMAD.MOV.U32 R37, RZ, RZ, R64 ;  /* 0x000000ffff257224 */ /* 0x000fe200078e0040 */
[----:B------:R-:W-:Y:S01]  /*3d20*/  PRMT R154, R36, 0x7610, R154 ;  /* 0x00007610249a7816 */ /* 0x000fe2000000009a */
[----:B------:R-:W-:Y:S01]  /*3d30*/  IMAD.MOV.U32 R36, RZ, RZ, R65 ;  /* 0x000000ffff247224 */ /* 0x000fe200078e0041 */
[----:B------:R-:W-:-:S02]  /*3d40*/  PRMT R167, R40, 0x5410, R41 ;  /* 0x0000541028a77816 */ /* 0x000fc40000000029 */
[----:B------:R-:W-:Y:S02]  /*3d50*/  CS2R R42, SRZ ;  /* 0x00000000002a7805 */ /* 0x000fe4000001ff00 */
[----:B------:R-:W-:Y:S02]  /*3d60*/  PRMT R158, R38, 0x5410, R39 ;  /* 0x00005410269e7816 */ /* 0x000fe40000000027 */
[----:B------:R-:W-:Y:S02]  /*3d70*/  CS2R R48, SRZ ;  /* 0x0000000000307805 */ /* 0x000fe4000001ff00 */
[----:B------:R-:W-:Y:S01]  /*3d80*/  PRMT R149, R37, 0x5410, R36 ;  /* 0x0000541025957816 */ /* 0x000fe20000000024 */
[----:B------:R-:W-:Y:S01]  /*3d90*/  IMAD.MOV.U32 R37, RZ, RZ, R68 ;  /* 0x000000ffff257224 */ /* 0x000fe200078e0044 */
[----:B------:R-:W-:Y:S02]  /*3da0*/  MOV R36, R69 ;  /* 0x0000004500247202 */ /* 0x000fe40000000f00 */
[----:B------:R-:W-:-:S02]  /*3db0*/  CS2R R54, SRZ ;  /* 0x0000000000367805 */ /* 0x000fc4000001ff00 */
[----:B------:R-:W-:Y:S02]  /*3dc0*/  CS2R R56, SRZ ;  /* 0x0000000000387805 */ /* 0x000fe4000001ff00 */
[----:B------:R-:W-:Y:S02]  /*3dd0*/  CS2R R40, SRZ ;  /* 0x0000000000287805 */ /* 0x000fe4000001ff00 */
[----:B------:R-:W-:Y:S01]  /*3de0*/  PRMT R152, R37, 0x5410, R36 ;  /* 0x0000541025987816 */ /* 0x000fe20000000024 */
[----:B------:R-:W-:Y:S01]  /*3df0*/  IMAD.MOV.U32 R37, RZ, RZ, R72 ;  /* 0x000000ffff257224 */ /* 0x000fe200078e0048 */
[----:B------:R-:W-:Y:S01]  /*3e00*/  CS2R R50, SRZ ;  /* 0x0000000000327805 */ /* 0x000fe2000001ff00 */
[----:B------:R-:W-:Y:S01]  /*3e10*/  IMAD.MOV.U32 R36, RZ, RZ, R73 ;  /* 0x000000ffff247224 */ /* 0x000fe200078e0049 */
[----:B------:R-:W-:Y:S02]  /*3e20*/  CS2R R52, SRZ ;  /* 0x0000000000347805 */ /* 0x000fe4000001ff00 */
[----:B------:R-:W-:-:S02]  /*3e30*/  CS2R R58, SRZ ;  /* 0x00000000003a7805 */ /* 0x000fc4000001ff00 */
[----:B------:R-:W-:Y:S01]  /*3e40*/  PRMT R154, R154, 0x5410, R37 ;  /* 0x000054109a9a7816 */ /* 0x000fe20000000025 */
[----:B------:R-:W-:Y:S01]  /*3e50*/  IMAD.MOV.U32 R37, RZ, RZ, R76 ;  /* 0x000000ffff257224 */ /* 0x000fe200078e004c */
[----:B------:R-:W-:Y:S01]  /*3e60*/  PRMT R155, R36, 0x7610, R155 ;  /* 0x00007610249b7816 */ /* 0x000fe2000000009b */
[----:B------:R-:W-:-:S05]  /*3e70*/  IMAD.MOV.U32 R36, RZ, RZ, R77 ;  /* 0x000000ffff247224 */ /* 0x000fca00078e004d */
[----:B------:R-:W-:Y:S01]  /*3e80*/  PRMT R157, R36, 0x5410, R37 ;  /* 0x00005410249d7816 */ /* 0x000fe20000000025 */
[----:B------:R-:W-:Y:S06]  /*3e90*/  @P5 BRA `(.L_x_463) ;  /* 0x00000000007c5947 */ /* 0x000fec0003800000 */
[----:B------:R-:W-:Y:S01]  /*3ea0*/  IADD3 R86, P2, P6, R100, R32, R86 ;  /* 0x0000002064567210 */ /* 0x000fe20007e5e056 */
[----:B------:R-:W-:Y:S01]  /*3eb0*/  ULDC.64 UR4, c[0x0][0x3e8] ;  /* 0x0000fa0000047ab9 */ /* 0x000fe20000000a00 */
[----:B------:R-:W-:Y:S02]  /*3ec0*/  CS2R R56, SRZ ;  /* 0x0000000000387805 */ /* 0x000fe4000001ff00 */
[----:B------:R-:W-:Y:S02]  /*3ed0*/  CS2R R58, SRZ ;  /* 0x00000000003a7805 */ /* 0x000fe4000001ff00 */
[----:B------:R-:W-:Y:S01]  /*3ee0*/  IADD3.X R0, R26, R34, R0, P2, P6 ;  /* 0x000000221a007210 */ /* 0x000fe200017ec400 */
[----:B------:R-:W-:Y:S01]  /*3ef0*/  ULDC.64 UR6, c[0x0][0x208] ;  /* 0x0000820000067ab9 */ /* 0x000fe20000000a00 */
[----:B------:R-:W-:-:S04]  /*3f00*/  IADD3 R84, P2, P6, R106, R28, R84 ;  /* 0x0000001c6a547210 */ /* 0x000fc80007e5e054 */
[----:B------:R-:W-:Y:S02]  /*3f10*/  IADD3.X R3, R21, R30, R3, P2, P6 ;  /* 0x0000001e15037210 */ /* 0x000fe400017ec403 */
[----:B------:R-:W-:-:S04]  /*3f20*/  LEA R38, P2, R86, UR4, 0x1 ;  /* 0x0000000456267c11 */ /* 0x000fc8000f8408ff */
[----:B------:R-:W-:Y:S01]  /*3f30*/  LEA.HI.X R39, R86, UR5, R0, 0x1, P2 ;  /* 0x0000000556277c11 */ /* 0x000fe200090f0c00 */
[----:B------:R-:W-:Y:S02]  /*3f40*/  ULDC.64 UR4, c[0x0][0x400] ;  /* 0x0001000000047ab9 */ /* 0x000fe40000000a00 */
        /* <DEDUP_REMOVED lines=20> */
.L_x_463:
[----:B------:R-:W-:Y:S05]  /*4090*/  BSYNC B1 ;  /* 0x0000000000017941 */ /* 0x000fea0003800000 */
.L_x_462:
[----:B-----5:R-:W-:Y:S01]  /*40a0*/  IMAD.MOV.U32 R3, RZ, RZ, R42 ;  /* 0x000000ffff037224 */ /* 0x020fe200078e002a */
[----:B------:R-:W-:Y:S01]  /*40b0*/  ULOP3.LUT UR4, UR60, 0x1, URZ, 0xfc, !UPT ;  /* 0x000000013c047892 */ /* 0x000fe2000f8efc3f */
[----:B------:R-:W-:-:S03]  /*40c0*/  IMAD.MOV.U32 R0, RZ, RZ, R43 ;  /* 0x000000ffff007224 */ /* 0x000fc600078e002b */
[----:B------:R-:W-:Y:S02]  /*40d0*/  UISETP.NE.AND UP0, UPT, UR4, 0x3, UPT ;  /* 0x000000030400788c */ /* 0x000fe4000bf05270 */
[----:B------:R-:W-:Y:S01]  /*40e0*/  PRMT R134, R3, 0x5410, R0 ;  /* 0x0000541003867816 */ /* 0x000fe20000000000 */
[----:B------:R-:W-:Y:S01]  /*40f0*/  IMAD.MOV.U32 R0, RZ, RZ, R49 ;  /* 0x000000ffff007224 */ /* 0x000fe200078e0031 */
[----:B------:R-:W-:Y:S02]  /*4100*/  MOV R3, R48 ;  /* 0x0000003000037202 */ /* 0x000fe40000000f00 */
[----:B------:R-:W-:Y:S02]  /*4110*/  PLOP3.LUT P2, PT, PT, PT, UP0, 0x80, 0x0 ;  /* 0x000000000000781c */ /* 0x000fe40003f4f008 */
[----:B------:R-:W-:Y:S01]  /*4120*/  PRMT R143, R3, 0x5410, R0 ;  /* 0x00005410038f7816 */ /* 0x000fe20000000000 */
[----:B------:R-:W-:Y:S02]  /*4130*/  IMAD.MOV.U32 R3, RZ, RZ, R54 ;  /* 0x000000ffff037224 */ /* 0x000fe400078e0036 */
[----:B------:R-:W-:-:S05]  /*4140*/  IMAD.MOV.U32 R0, RZ, RZ, R55 ;  /* 0x000000ffff007224 */ /* 0x000fca00078e0037 */
[----:B------:R-:W-:Y:S01]  /*4150*/  PRMT R150, R3, 0x5410, R0 ;  /* 0x0000541003967816 */ /* 0x000fe20000000000 */
[----:B------:R-:W-:Y:S01]  /*4160*/  IMAD.MOV.U32 R0, RZ, RZ, R57 ;  /* 0x000000ffff007224 */ /* 0x000fe200078e0039 */
[----:B------:R-:W-:-:S04]  /*4170*/  MOV R3, R56 ;  /* 0x0000003800037202 */ /* 0x000fc80000000f00 */
[----:B------:R-:W-:Y:S01]  /*4180*/  PRMT R153, R3, 0x7610, R153 ;  /* 0x0000761003997816 */ /* 0x000fe20000000099 */
[----:B------:R-:W-:Y:S01]  /*4190*/  IMAD.MOV.U32 R3, RZ, RZ, R40 ;  /* 0x000000ffff037224 */ /* 0x000fe200078e0028 */
[----:B------:R-:W-:Y:S01]  /*41a0*/  PRMT R155, R155, 0x5410, R0 ;  /* 0x000054109b9b7816 */ /* 0x000fe20000000000 */
[----:B------:R-:W-:-:S05]  /*41b0*/  IMAD.MOV.U32 R0, RZ, RZ, R41 ;  /* 0x000000ffff007224 */ /* 0x000fca00078e0029 */
[----:B------:R-:W-:Y:S02]  /*41c0*/  PRMT R135, R3, 0x5410, R0 ;  /* 0x0000541003877816 */ /* 0x000fe40000000000 */
[----:B------:R-:W-:-:S04]  /*41d0*/  MOV R0, R50 ;  /* 0x0000003200007202 */ /* 0x000fc80000000f00 */
[----:B------:R-:W-:Y:S01]  /*41e0*/  PRMT R145, R0, 0x7610, R145 ;  /* 0x0000761000917816 */ /* 0x000fe20000000091 */
[----:B------:R-:W-:-:S05]  /*41f0*/  IMAD.MOV.U32 R0, RZ, RZ, R51 ;  /* 0x000000ffff007224 */ /* 0x000fca00078e0033 */
[----:B------:R-:W-:Y:S01]  /*4200*/  PRMT R145, R145, 0x5410, R0 ;  /* 0x0000541091917816 */ /* 0x000fe20000000000 */
[----:B------:R-:W-:-:S05]  /*4210*/  IMAD.MOV.U32 R0, RZ, RZ, R52 ;  /* 0x000000ffff007224 */ /* 0x000fca00078e0034 */
[----:B------:R-:W-:Y:S01]  /*4220*/  PRMT R156, R0, 0x7610, R156 ;  /* 0x00007610009c7816 */ /* 0x000fe2000000009c */
[----:B------:R-:W-:-:S05]  /*4230*/  IMAD.MOV.U32 R0, RZ, RZ, R53 ;  /* 0x000000ffff007224 */ /* 0x000fca00078e0035 */
[----:B------:R-:W-:Y:S02]  /*4240*/  PRMT R156, R156, 0x5410, R0 ;  /* 0x000054109c9c7816 */ /* 0x000fe40000000000 */
[----:B------:R-:W-:-:S04]  /*4250*/  MOV R0, R58 ;  /* 0x0000003a00007202 */ /* 0x000fc80000000f00 */
[----:B------:R-:W-:Y:S01]  /*4260*/  PRMT R159, R0, 0x7610, R159 ;  /* 0x00007610009f7816 */ /* 0x000fe2000000009f */
[----:B------:R-:W-:-:S05]  /*4270*/  IMAD.MOV.U32 R0, RZ, RZ, R59 ;  /* 0x000000ffff007224 */ /* 0x000fca00078e003b */
[----:B------:R-:W-:Y:S01]  /*4280*/  PRMT R159, R159, 0x5410, R0 ;  /* 0x000054109f9f7816 */ /* 0x000fe20000000000 */
[----:B------:R-:W-:Y:S06]  /*4290*/  @!P2 BRA `(.L_x_464) ;  /* 0x000000000004a947 */ /* 0x000fec0003800000 */
[----:B------:R-:W-:Y:S01]  /*42a0*/  BPT.TRAP 0x1 ;  /* 0x000000040000795c */ /* 0x000fe20000300000 */
.L_x_464:
[----:B------:R-:W-:Y:S01]  /*42b0*/  IMAD R3, R19, 0x8, R18 ;  /* 0x0000000813037824 */ /* 0x000fe200078e0212 */
[----:B------:R-:W-:Y:S01]  /*42c0*/  SHF.L.U32 R0, R217, 0x1f, RZ ;  /* 0x0000001fd9007819 */ /* 0x000fe200000006ff */
[----:B------:R-:W-:Y:S03]  /*42d0*/  BSSY B1, `(.L_x_465) ;  /* 0x0000003000017945 */ /* 0x000fe60003800000 */
[----:B------:R-:W1:Y:S02]  /*42e0*/  SYNCS.PHASECHK.TRANS64.TRYWAIT P6, [R3+URZ+0x38890], R0 ;  /* 0x03889000030075a7 */ /* 0x000e6400080c017f */
[----:B-1----:R-:W-:Y:S05]  /*42f0*/  @!P6 BRA `(.L_x_466) ;  /* 0x00000278009ce947 */ /* 0x002fea0003800000 */
.L_x_854:
[----:B------:R-:W-:Y:S05]  /*4300*/  BSYNC B1 ;  /* 0x0000000000017941 */ /* 0x000fea0003800000 */
.L_x_465:
[----:B------:R-:W-:Y:S04]  /*4310*/  BSSY B1, `(.L_x_467) ;  /* 0x00000d4000017945 */ /* 0x000fe80003800000 */
[----:B------:R-:W-:Y:S05]  /*4320*/  @P3 BRA `(.L_x_468) ;  /* 0x0000000c00483947 */ /* 0x000fea0003800000 */
[----:B------:R-:W-:Y:S01]  /*4330*/  ISETP.NE.AND P3, PT, R27, RZ, PT ;  /* 0x000000ff1b00720c */ /* 0x000fe20003f65270 */
[----:B------:R-:W-:-:S12]  /*4340*/  BSSY B2, `(.L_x_469) ;  /* 0x0000033000027945 */ /* 0x000fd80003800000 */
[----:B------:R-:W-:Y:S05]  /*4350*/  @!P3 BRA `(.L_x_470) ;  /* 0x0000000000c4b947 */ /* 0x000fea0003800000 */
[----:B0-----:R0:W2:Y:S01]  /*4360*/  LDS.128 R36, [R5+0x24400] ;  /* 0x0244000005247984 */ /* 0x0010a20000000c00 */
[----:B------:R-:W-:Y:S01]  /*4370*/  ISETP.GE.AND P3, PT, R22, R120, PT ;  /* 0x000000781600720c */ /* 0x000fe20003f66270 */
[----:B------:R-:W-:-:S12]  /*4380*/  BSSY B3, `(.L_x_471) ;  /* 0x000002c000037945 */ /* 0x000fd80003800000 */
[----:B0-----:R-:W-:Y:S05]  /*4390*/  @P3 BRA `(.L_x_472) ;  /* 0x0000000000a83947 */ /* 0x001fea0003800000 */
[----:B------:R-:W-:Y:S01]  /*43a0*/  SHF.R.U64 R85, R124, 0x10, R125 ;  /* 0x000000107c557819 */ /* 0x000fe2000000127d */
[--C-:B--2---:R-:W-:Y:S01]  /*43b0*/  HADD2.F32 R86, -RZ, R37.reuse.H1_H1 ;  /* 0x30000025ff567230 */ /* 0x104fe20000004100 */
[----:B------:R-:W-:Y:S01]  /*43c0*/  SHF.R.U64 R84, R122, 0x10, R123 ;  /* 0x000000107a547819 */ /* 0x000fe2000000127b */
[----:B------:R-:W-:Y:S01]  /*43d0*/  HADD2.F32 R87, -RZ, R37.H0_H0 ;  /* 0x20000025ff577230 */ /* 0x000fe20000004100 */
[----:B------:R-:W-:Y:S01]  /*43e0*/  SHF.R.U32.HI R124, RZ, 0x10, R125 ;  /* 0x00000010ff7c7819 */ /* 0x000fe2000001167d */
[----:B------:R-:W-:Y:S01]  /*43f0*/  HADD2.F32 R85, -RZ, R85.H0_H0 ;  /* 0x20000055ff557230 */ /* 0x000fe20000004100 */
[----:B------:R-:W-:Y:S01]  /*4400*/  SHF.R.U32.HI R122, RZ, 0x10, R123 ;  /* 0x00000010ff7a7819 */ /* 0x000fe2000001167b */
[----:B------:R-:W-:Y:S02]  /*4410*/  HADD2.F32 R84, -RZ, R84.H0_H0 ;  /* 0x20000054ff547230 */ /* 0x000fe40000004100 */
[----:B------:R-:W-:Y:S02]  /*4420*/  HADD2.F32 R124, -RZ, R124.H0_H0 ;  /* 0x2000007cff7c7230 */ /* 0x000fe40000004100 */
[-C--:B------:R-:W-:Y:S01]  /*4430*/  FMUL.FTZ R37, R86, R85.reuse ;  /* 0x0000005556257220 */ /* 0x080fe20000410000 */
[----:B------:R-:W-:Y:S01]  /*4440*/  FMUL.FTZ R85, R87, R85 ;  /* 0x0000005557557220 */ /* 0x000fe20000410000 */
[----:B------:R-:W-:-:S02]  /*4450*/  HADD2.F32 R122, -RZ, R122.H0_H0 ;  /* 0x2000007aff7a7230 */ /* 0x000fc40000004100 */
[-C--:B------:R-:W-:Y:S01]  /*4460*/  FFMA.FTZ R37, R87, R84.reuse, -R37 ;  /* 0x0000005457257223 */ /* 0x080fe20000010825 */
[----:B------:R-:W-:Y:S01]  /*4470*/  FFMA.FTZ R84, R86, R84, R85 ;  /* 0x0000005456547223 */ /* 0x000fe20000010055 */
[--C-:B------:R-:W-:Y:S02]  /*4480*/  HADD2.F32 R85, -RZ, R39.reuse.H1_H1 ;  /* 0x30000027ff557230 */ /* 0x100fe40000004100 */
[----:B------:R-:W-:Y:S02]  /*4490*/  HADD2.F32 R86, -RZ, R39.H0_H0 ;  /* 0x20000027ff567230 */ /* 0x000fe40000004100 */
[----:B------:R-:W-:Y:S02]  /*44a0*/  HADD2.F32 R87, -RZ, R165.H0_H0 ;  /* 0x200000a5ff577230 */ /* 0x000fe40000004100 */
[----:B------:R-:W-:Y:S01]  /*44b0*/  FMUL.FTZ R39, R85, R124 ;  /* 0x0000007c55277220 */ /* 0x000fe20000410000 */
[----:B------:R-:W-:Y:S01]  /*44c0*/  HADD2.F32 R123, -RZ, R36.H0_H0 ;  /* 0x20000024ff7b7230 */ /* 0x000fe20000004100 */
[----:B------:R-:W-:-:S02]  /*44d0*/  F2FP.F16.F32.PACK_AB R37, R84, R37 ;  /* 0x000000255425723e */ /* 0x000fc400000000ff */
[C---:B------:R-:W-:Y:S01]  /*44e0*/  FFMA.FTZ R39, R86.reuse, R122, -R39 ;  /* 0x0000007a56277223 */ /* 0x040fe20000010827 */
[----:B------:R-:W-:-:S04]  /*44f0*/  FMUL.FTZ R86, R86, R124 ;  /* 0x0000007c56567220 */ /* 0x000fc80000410000 */
[----:B------:R-:W-:Y:S01]  /*4500*/  FFMA.FTZ R85, R85, R122, R86 ;  /* 0x0000007a55557223 */ /* 0x000fe20000010056 */
[----:B------:R-:W-:Y:S02]  /*4510*/  HADD2.F32 R122, -RZ, R167.H0_H0 ;  /* 0x200000a7ff7a7230 */ /* 0x000fe40000004100 */
[----:B------:R-:W-:Y:S02]  /*4520*/  HADD2.F32 R86, -RZ, R36.H1_H1 ;  /* 0x30000024ff567230 */ /* 0x000fe40000004100 */
[----:B------:R-:W-:-:S03]  /*4530*/  F2FP.F16.F32.PACK_AB R39, R85, R39 ;  /* 0x000000275527723e */ /* 0x000fc600000000ff */
[----:B------:R-:W-:-:S04]  /*4540*/  FMUL.FTZ R36, R86, R122 ;  /* 0x0000007a56247220 */ /* 0x000fc80000410000 */
[C---:B------:R-:W-:Y:S01]  /*4550*/  FFMA.FTZ R36, R123.reuse, R87, -R36 ;  /* 0x000000577b247223 */ /* 0x040fe20000010824 */
[----:B------:R-:W-:Y:S01]  /*4560*/  FMUL.FTZ R123, R123, R122 ;  /* 0x0000007a7b7b7220 */ /* 0x000fe20000410000 */
[----:B------:R-:W-:-:S03]  /*4570*/  IMAD.MOV.U32 R122, RZ, RZ, R38 ;  /* 0x000000ffff7a7224 */ /* 0x000fc600078e0026 */
[----:B------:R-:W-:Y:S01]  /*4580*/  FFMA.FTZ R86, R86, R87, R123 ;  /* 0x0000005756567223 */ /* 0x000fe2000001007b */
[----:B------:R-:W-:Y:S02]  /*4590*/  HADD2.F32 R123, -RZ, R167.H1_H1 ;  /* 0x300000a7ff7b7230 */ /* 0x000fe40000004100 */
[--C-:B------:R-:W-:Y:S02]  /*45a0*/  HADD2.F32 R38, -RZ, R122.reuse.H1_H1 ;  /* 0x3000007aff267230 */ /* 0x100fe40000004100 */
[----:B------:R-:W-:Y:S01]  /*45b0*/  HADD2.F32 R124, -RZ, R122.H0_H0 ;  /* 0x2000007aff7c7230 */ /* 0x000fe20000004100 */
[----:B------:R-:W-:Y:S01]  /*45c0*/  F2FP.F16.F32.PACK_AB R36, R86, R36 ;  /* 0x000000245624723e */ /* 0x000fe200000000ff */
[----:B------:R-:W-:Y:S02]  /*45d0*/  HADD2.F32 R87, -RZ, R165.H1_H1 ;  /* 0x300000a5ff577230 */ /* 0x000fe40000004100 */
[-C--:B------:R-:W-:Y:S01]  /*45e0*/  FMUL.FTZ R122, R38, R123.reuse ;  /* 0x0000007b267a7220 */ /* 0x080fe20000410000 */
[----:B------:R-:W-:-:S03]  /*45f0*/  FMUL.FTZ R123, R124, R123 ;  /* 0x0000007b7c7b7220 */ /* 0x000fc60000410000 */
[-C--:B------:R-:W-:Y:S01]  /*4600*/  FFMA.FTZ R122, R124, R87.reuse, -R122 ;  /* 0x000000577c7a7223 */ /* 0x080fe2000001087a */
[----:B------:R-:W-:-:S05]  /*4610*/  FFMA.FTZ R123, R38, R87, R123 ;  /* 0x00000057267b7223 */ /* 0x000fca000001007b */
[----:B------:R-:W-:-:S04]  /*4620*/  F2FP.F16.F32.PACK_AB R122, R123, R122 ;  /* 0x0000007a7b7a723e */ /* 0x000fc800000000ff */
[----:B------:R-:W-:-:S07]  /*4630*/  MOV R38, R122 ;  /* 0x0000007a00267202 */ /* 0x000fce0000000f00 */
.L_x_472:
[----:B------:R-:W-:Y:S05]  /*4640*/  BSYNC B3 ;  /* 0x0000000000037941 */ /* 0x000fea0003800000 */
.L_x_471:
[----:B------:R-:W-:Y:S02]  /*4650*/  ULDC.64 UR4, c[0x0][0x208] ;  /* 0x0000820000047ab9 */ /* 0x000fe40000000a00 */
[----:B--2---:R2:W-:Y:S03]  /*4660*/  STG.E.128 desc[UR4][R60.64], R36 ;  /* 0x000000243c007986 */ /* 0x0045e6000c101d04 */
.L_x_470:
[----:B------:R-:W-:Y:S05]  /*4670*/  BSYNC B2 ;  /* 0x0000000000027941 */ /* 0x000fea0003800000 */
.L_x_469:
[----:B------:R-:W-:Y:S01]  /*4680*/  ISETP.NE.AND P3, PT, R11, RZ, PT ;  /* 0x000000ff0b00720c */ /* 0x000fe20003f65270 */
[----:B------:R-:W-:-:S12]  /*4690*/  BSSY B2, `(.L_x_473) ;  /* 0x0000031000027945 */ /* 0x000fd80003800000 */
[----:B------:R-:W-:Y:S05]  /*46a0*/  @!P3 BRA `(.L_x_474) ;  /* 0x0000000000bcb947 */ /* 0x000fea0003800000 */
[----:B0-2---:R0:W2:Y:S01]  /*46b0*/  LDS.128 R36, [R5+0x26c00] ;  /* 0x026c000005247984 */ /* 0x0050a20000000c00 */
        /* <DEDUP_REMOVED lines=29> */
[-C--:B------:R-:W-:Y:S01]  /*4890*/  FMUL.FTZ R36, R86, R90.reuse ;  /* 0x0000005a56247220 */ /* 0x080fe20000410000 */
[----:B------:R-:W-:-:S03]  /*48a0*/  FMUL.FTZ R90, R91, R90 ;  /* 0x0000005a5b5a7220 */ /* 0x000fc60000410000 */
[-C--:B------:R-:W-:Y:S01]  /*48b0*/  FFMA.FTZ R36, R91, R87.reuse, -R36 ;  /* 0x000000575b247223 */ /* 0x080fe20000010824 */
[----:B------:R-:W-:Y:S01]  /*48c0*/  FFMA.FTZ R86, R86, R87, R90 ;  /* 0x0000005756567223 */ /* 0x000fe2000001005a */
[----:B------:R-:W-:Y:S02]  /*48d0*/  HADD2.F32 R87, -RZ, R166.H1_H1 ;  /* 0x300000a6ff577230 */ /* 0x000fe40000004100 */
[----:B------:R-:W-:Y:S02]  /*48e0*/  HADD2.F32 R90, -RZ, R38.H1_H1 ;  /* 0x30000026ff5a7230 */ /* 0x000fe40000004100 */
[----:B------:R-:W-:Y:S01]  /*48f0*/  HADD2.F32 R91, -RZ, R164.H1_H1 ;  /* 0x300000a4ff5b7230 */ /* 0x000fe20000004100 */
[----:B------:R-:W-:Y:S01]  /*4900*/  F2FP.F16.F32.PACK_AB R36, R86, R36 ;  /* 0x000000245624723e */ /* 0x000fe200000000ff */
[----:B------:R-:W-:Y:S02]  /*4910*/  HADD2.F32 R38, -RZ, R38.H0_H0 ;  /* 0x20000026ff267230 */ /* 0x000fe40000004100 */
[----:B------:R-:W-:-:S04]  /*4920*/  FMUL.FTZ R116, R90, R87 ;  /* 0x000000575a747220 */ /* 0x000fc80000410000 */
[C---:B------:R-:W-:Y:S01]  /*4930*/  FFMA.FTZ R116, R38.reuse, R91, -R116 ;  /* 0x0000005b26747223 */ /* 0x040fe20000010874 */
[----:B------:R-:W-:-:S04]  /*4940*/  FMUL.FTZ R38, R38, R87 ;  /* 0x0000005726267220 */ /* 0x000fc80000410000 */
[----:B------:R-:W-:-:S05]  /*4950*/  FFMA.FTZ R38, R90, R91, R38 ;  /* 0x0000005b5a267223 */ /* 0x000fca0000010026 */
[----:B------:R-:W-:-:S07]  /*4960*/  F2FP.F16.F32.PACK_AB R38, R38, R116 ;  /* 0x000000742626723e */ /* 0x000fce00000000ff */
.L_x_476:
[----:B------:R-:W-:Y:S05]  /*4970*/  BSYNC B3 ;  /* 0x0000000000037941 */ /* 0x000fea0003800000 */
.L_x_475:
[----:B------:R-:W-:Y:S02]  /*4980*/  ULDC.64 UR4, c[0x0][0x208] ;  /* 0x0000820000047ab9 */ /* 0x000fe40000000a00 */
[----:B--2---:R3:W-:Y:S03]  /*4990*/  STG.E.128 desc[UR4][R60.64+0x80], R36 ;  /* 0x000080243c007986 */ /* 0x0047e6000c101d04 */
.L_x_474:
[----:B------:R-:W-:Y:S05]  /*49a0*/  BSYNC B2 ;  /* 0x0000000000027941 */ /* 0x000fea0003800000 */
.L_x_473:
[----:B------:R-:W-:Y:S01]  /*49b0*/  ISETP.NE.AND P3, PT, R10, RZ, PT ;  /* 0x000000ff0a00720c */ /* 0x000fe20003f65270 */
[----:B------:R-:W-:-:S12]  /*49c0*/  BSSY B2, `(.L_x_477) ;  /* 0x0000034000027945 */ /* 0x000fd80003800000 */
[----:B------:R-:W-:Y:S05]  /*49d0*/  @!P3 BRA `(.L_x_478) ;  /* 0x0000000000c8b947 */ /* 0x000fea0003800000 */
[----:B0-23--:R0:W2:Y:S01]  /*49e0*/  LDS.128 R36, [R5+0x29400] ;  /* 0x0294000005247984 */ /* 0x00d0a20000000c00 */
[----:B------:R-:W-:Y:S01]  /*49f0*/  ISETP.GE.AND P3, PT, R214, R120, PT ;  /* 0x00000078d600720c */ /* 0x000fe20003f66270 */
[----:B------:R-:W-:-:S12]  /*4a00*/  BSSY B3, `(.L_x_479) ;  /* 0x000002d000037945 */ /* 0x000fd80003800000 */
[----:B0-----:R-:W-:Y:S05]  /*4a10*/  @P3 BRA `(.L_x_480) ;  /* 0x0000000000ac3947 */ /* 0x001fea0003800000 */
[--C-:B------:R-:W-:Y:S01]  /*4a20*/  SHF.R.U64 R84, R82, 0x10, R83.reuse ;  /* 0x0000001052547819 */ /* 0x100fe20000001253 */
[----:B--2---:R-:W-:Y:S01]  /*4a30*/  IMAD.MOV.U32 R87, RZ, RZ, R36 ;  /* 0x000000ffff577224 */ /* 0x004fe200078e0024 */
[----:B------:R-:W-:Y:S01]  /*4a40*/  SHF.R.U32.HI R82, RZ, 0x10, R83 ;  /* 0x00000010ff527819 */ /* 0x000fe20000011653 */
[----:B------:R-:W-:Y:S01]  /*4a50*/  IMAD.MOV.U32 R83, RZ, RZ, R37 ;  /* 0x000000ffff537224 */ /* 0x000fe200078e0025 */
[--C-:B------:R-:W-:Y:S01]  /*4a60*/  SHF.R.U64 R85, R88, 0x10, R89.reuse ;  /* 0x0000001058557819 */ /* 0x100fe20000001259 */
[----:B------:R-:W-:Y:S01]  /*4a70*/  HADD2.F32 R84, -RZ, R84.H0_H0 ;  /* 0x20000054ff547230 */ /* 0x000fe20000004100 */
[----:B------:R-:W-:Y:S01]  /*4a80*/  SHF.R.U32.HI R88, RZ, 0x10, R89 ;  /* 0x00000010ff587819 */ /* 0x000fe20000011659 */
[----:B------:R-:W-:Y:S02]  /*4a90*/  HADD2.F32 R36, -RZ, R87.H1_H1 ;  /* 0x30000057ff247230 */ /* 0x000fe40000004100 */
[----:B------:R-:W-:Y:S02]  /*4aa0*/  HADD2.F32 R37, -RZ, R85.H0_H0 ;  /* 0x20000055ff257230 */ /* 0x000fe40000004100 */
[----:B------:R-:W-:-:S02]  /*4ab0*/  HADD2.F32 R85, -RZ, R83.H1_H1 ;  /* 0x30000053ff557230 */ /* 0x000fc40000004100 */
[----:B------:R-:W-:Y:S02]  /*4ac0*/  HADD2.F32 R86, -RZ, R83.H0_H0 ;  /* 0x20000053ff567230 */ /* 0x000fe40000004100 */
[----:B------:R-:W-:Y:S02]  /*4ad0*/  HADD2.F32 R88, -RZ, R88.H0_H0 ;  /* 0x20000058ff587230 */ /* 0x000fe40000004100 */
[CC--:B------:R-:W-:Y:S01]  /*4ae0*/  FMUL.FTZ R83, R85.reuse, R37.reuse ;  /* 0x0000002555537220 */ /* 0x0c0fe20000410000 */
[----:B------:R-:W-:Y:S02]  /*4af0*/  HADD2.F32 R87, -RZ, R87.H0_H0 ;  /* 0x20000057ff577230 */ /* 0x000fe40000004100 */
[C---:B------:R-:W-:Y:S01]  /*4b00*/  FMUL.FTZ R37, R86.reuse, R37 ;  /* 0x0000002556257220 */ /* 0x040fe20000410000 */
[-C--:B------:R-:W-:Y:S01]  /*4b10*/  FFMA.FTZ R83, R86, R84.reuse, -R83 ;  /* 0x0000005456537223 */ /* 0x080fe20000010853 */
[----:B------:R-:W-:Y:S02]  /*4b20*/  HADD2.F32 R86, -RZ, R163.H1_H1 ;  /* 0x300000a3ff567230 */ /* 0x000fe40000004100 */
[----:B------:R-:W-:Y:S01]  /*4b30*/  FFMA.FTZ R37, R85, R84, R37 ;  /* 0x0000005455257223 */ /* 0x000fe20000010025 */
[----:B------:R-:W-:-:S02]  /*4b40*/  IMAD.MOV.U32 R84, RZ, RZ, R39 ;  /* 0x000000ffff547224 */ /* 0x000fc400078e0027 */
[----:B------:R-:W-:Y:S02]  /*4b50*/  HADD2.F32 R85, -RZ, R82.H0_H0 ;  /* 0x20000052ff557230 */ /* 0x000fe40000004100 */
[----:B------:R-:W-:Y:S01]  /*4b60*/  F2FP.F16.F32.PACK_AB R37, R37, R83 ;  /* 0x000000532525723e */ /* 0x000fe200000000ff */
[--C-:B------:R-:W-:Y:S02]  /*4b70*/  HADD2.F32 R39, -RZ, R84.reuse.H1_H1 ;  /* 0x30000054ff277230 */ /* 0x100fe40000004100 */
[----:B------:R-:W-:-:S03]  /*4b80*/  HADD2.F32 R84, -RZ, R84.H0_H0 ;  /* 0x20000054ff547230 */ /* 0x000fc60000004100 */
[----:B------:R-:W-:-:S04]  /*4b90*/  FMUL.FTZ R82, R39, R88 ;  /* 0x0000005827527220 */ /* 0x000fc80000410000 */
[C---:B------:R-:W-:Y:S01]  /*4ba0*/  FFMA.FTZ R82, R84.reuse, R85, -R82 ;  /* 0x0000005554527223 */ /* 0x040fe20000010852 */
[----:B------:R-:W-:-:S04]  /*4bb0*/  FMUL.FTZ R84, R84, R88 ;  /* 0x0000005854547220 */ /* 0x000fc80000410000 */
[----:B------:R-:W-:Y:S01]  /*4bc0*/  FFMA.FTZ R39, R39, R85, R84 ;  /* 0x0000005527277223 */ /* 0x000fe20000010054 */
[----:B------:R-:W-:Y:S02]  /*4bd0*/  HADD2.F32 R84, -RZ, R163.H0_H0 ;  /* 0x200000a3ff547230 */ /* 0x000fe40000004100 */
[CC--:B------:R-:W-:Y:S01]  /*4be0*/  FMUL.FTZ R85, R36.reuse, R86.reuse ;  /* 0x0000005624557220 */ /* 0x0c0fe20000410000 */
[----:B------:R-:W-:Y:S01]  /*4bf0*/  FMUL.FTZ R86, R87, R86 ;  /* 0x0000005657567220 */ /* 0x000fe20000410000 */
[----:B------:R-:W-:Y:S02]  /*4c00*/  F2FP.F16.F32.PACK_AB R39, R39, R82 ;  /* 0x000000522727723e */ /* 0x000fe400000000ff */
[-C--:B------:R-:W-:Y:S01]  /*4c10*/  FFMA.FTZ R85, R87, R84.reuse, -R85 ;  /* 0x0000005457557223 */ /* 0x080fe20000010855 */
[----:B------:R-:W-:Y:S01]  /*4c20*/  FFMA.FTZ R36, R36, R84, R86 ;  /* 0x0000005424247223 */ /* 0x000fe20000010056 */
[----:B------:R-:W-:Y:S02]  /*4c30*/  HADD2.F32 R84, -RZ, R162.H1_H1 ;  /* 0x300000a2ff547230 */ /* 0x000fe40000004100 */
[----:B------:R-:W-:-:S02]  /*4c40*/  HADD2.F32 R86, -RZ, R38.H1_H1 ;  /* 0x30000026ff567230 */ /* 0x000fc40000004100 */
[----:B------:R-:W-:Y:S01]  /*4c50*/  HADD2.F32 R87, -RZ, R162.H0_H0 ;  /* 0x200000a2ff577230 */ /* 0x000fe20000004100 */
[----:B------:R-:W-:Y:S01]  /*4c60*/  F2FP.F16.F32.PACK_AB R36, R36, R85 ;  /* 0x000000552424723e */ /* 0x000fe200000000ff */
[----:B------:R-:W-:Y:S02]  /*4c70*/  HADD2.F32 R38, -RZ, R38.H0_H0 ;  /* 0x20000026ff267230 */ /* 0x000fe40000004100 */
[----:B------:R-:W-:-:S04]  /*4c80*/  FMUL.FTZ R88, R86, R84 ;  /* 0x0000005456587220 */ /* 0x000fc80000410000 */
[C---:B------:R-:W-:Y:S01]  /*4c90*/  FFMA.FTZ R88, R38.reuse, R87, -R88 ;  /* 0x0000005726587223 */ /* 0x040fe20000010858 */
[----:B------:R-:W-:-:S04]  /*4ca0*/  FMUL.FTZ R38, R38, R84 ;  /* 0x0000005426267220 */ /* 0x000fc80000410000 */
[----:B------:R-:W-:-:S05]  /*4cb0*/  FFMA.FTZ R38, R86, R87, R38 ;  /* 0x0000005756267223 */ /* 0x000fca0000010026 */
[----:B------:R-:W-:-:S07]  /*4cc0*/  F2FP.F16.F32.PACK_AB R38, R38, R88 ;  /* 0x000000582626723e */ /* 0x000fce00000000ff */
.L_x_480:
[----:B------:R-:W-:Y:S05]  /*4cd0*/  BSYNC B3 ;  /* 0x0000000000037941 */ /* 0x000fea0003800000 */
.L_x_479:
[----:B------:R-:W-:Y:S02]  /*4ce0*/  ULDC.64 UR4, c[0x0][0x208] ;  /* 0x0000820000047ab9 */ /* 0x000fe40000000a00 */
[----:B--2---:R4:W-:Y:S03]  /*4cf0*/  STG.E.128 desc[UR4][R60.64+0x100], R36 ;  /* 0x000100243c007986 */ /* 0x0049e6000c101d04 */
.L_x_478:
[----:B------:R-:W-:Y:S05]  /*4d00*/  BSYNC B2 ;  /* 0x0000000000027941 */ /* 0x000fea0003800000 */
.L_x_477:
[----:B------:R-:W-:-:S13]  /*4d10*/  ISETP.NE.AND P3, PT, R9, RZ, PT ;  /* 0x000000ff0900720c */ /* 0x000fda0003f65270 */
[----:B------:R-:W-:Y:S05]  /*4d20*/  @!P3 BRA `(.L_x_468) ;  /* 0x0000000000c8b947 */ /* 0x000fea0003800000 */
[----:B0-234-:R0:W2:Y:S01]  /*4d30*/  LDS.128 R36, [R5+0x2bc00] ;  /* 0x02bc000005247984 */ /* 0x01d0a20000000c00 */
[----:B------:R-:W-:Y:S01]  /*4d40*/  ISETP.GE.AND P3, PT, R216, R120, PT ;  /* 0x00000078d800720c */ /* 0x000fe20003f66270 */
[----:B------:R-:W-:-:S12]  /*4d50*/  BSSY B2, `(.L_x_481) ;  /* 0x000002d000027945 */ /* 0x000fd80003800000 */
[----:B0-----:R-:W-:Y:S05]  /*4d60*/  @P3 BRA `(.L_x_482) ;  /* 0x0000000000ac3947 */ /* 0x001fea0003800000 */
[--C-:B------:R-:W-:Y:S02]  /*4d70*/  SHF.R.U64 R82, R78, 0x10, R79.reuse ;  /* 0x000000104e527819 */ /* 0x100fe4000000124f */
[----:B------:R-:W-:Y:S02]  /*4d80*/  SHF.R.U32.HI R78, RZ, 0x10, R79 ;  /* 0x00000010ff4e7819 */ /* 0x000fe4000001164f */
[--C-:B------:R-:W-:Y:S01]  /*4d90*/  SHF.R.U64 R83, R80, 0x10, R81.reuse ;  /* 0x0000001050537819 */ /* 0x100fe20000001251 */
[----:B------:R-:W-:Y:S01]  /*4da0*/  HADD2.F32 R82, -RZ, R82.H0_H0 ;  /* 0x20000052ff527230 */ /* 0x000fe20000004100 */
[----:B--2---:R-:W-:Y:S02]  /*4db0*/  MOV R79, R37 ;  /* 0x00000025004f7202 */ /* 0x004fe40000000f00 */
[----:B------:R-:W-:Y:S01]  /*4dc0*/  SHF.R.U32.HI R80, RZ, 0x10, R81 ;  /* 0x00000010ff507819 */ /* 0x000fe20000011651 */
[----:B------:R-:W-:Y:S02]  /*4dd0*/  HADD2.F32 R37, -RZ, R83.H0_H0 ;  /* 0x20000053ff257230 */ /* 0x000fe40000004100 */
[----:B------:R-:W-:-:S02]  /*4de0*/  HADD2.F32 R81, -RZ, R79.H1_H1 ;  /* 0x3000004fff517230 */ /* 0x000fc40000004100 */
[----:B------:R-:W-:Y:S02]  /*4df0*/  HADD2.F32 R83, -RZ, R79.H0_H0 ;  /* 0x2000004fff537230 */ /* 0x000fe40000004100 */
[----:B------:R-:W-:Y:S02]  /*4e00*/  HADD2.F32 R80, -RZ, R80.H0_H0 ;  /* 0x20000050ff507230 */ /* 0x000fe40000004100 */
[-C--:B------:R-:W-:Y:S01]  /*4e10*/  FMUL.FTZ R79, R81, R37.reuse ;  /* 0x00000025514f7220 */ /* 0x080fe20000410000 */
[----:B------:R-:W-:-:S03]  /*4e20*/  FMUL.FTZ R37, R83, R37 ;  /* 0x0000002553257220 */ /* 0x000fc60000410000 */
[-C--:B------:R-:W-:Y:S01]  /*4e30*/  FFMA.FTZ R79, R83, R82.reuse, -R79 ;  /* 0x00000052534f7223 */ /* 0x080fe2000001084f */
[----:B------:R-:W-:Y:S02]  /*4e40*/  IMAD.MOV.U32 R83, RZ, RZ, R36 ;  /* 0x000000ffff537224 */ /* 0x000fe400078e0024 */
[----:B------:R-:W-:Y:S01]  /*4e50*/  FFMA.FTZ R37, R81, R82, R37 ;  /* 0x0000005251257223 */ /* 0x000fe20000010025 */
[----:B------:R-:W-:Y:S02]  /*4e60*/  IMAD.MOV.U32 R81, RZ, RZ, R39 ;  /* 0x000000ffff517224 */ /* 0x000fe400078e0027 */
[----:B------:R-:W-:Y:S02]  /*4e70*/  HADD2.F32 R82, -RZ, R78.H0_H0 ;  /* 0x2000004eff527230 */ /* 0x000fe40000004100 */
[----:B------:R-:W-:Y:S01]  /*4e80*/  HADD2.F32 R36, -RZ, R83.H1_H1 ;  /* 0x30000053ff247230 */ /* 0x000fe20000004100 */
[----:B------:R-:W-:Y:S01]  /*4e90*/  F2FP.F16.F32.PACK_AB R37, R37, R79 ;  /* 0x0000004f2525723e */ /* 0x000fe200000000ff */
[----:B------:R-:W-:-:S02]  /*4ea0*/  HADD2.F32 R39, -RZ, R81.H1_H1 ;  /* 0x30000051ff277230 */ /* 0x000fc40000004100 */
[----:B------:R-:W-:Y:S02]  /*4eb0*/  HADD2.F32 R81, -RZ, R81.H0_H0 ;  /* 0x20000051ff517230 */ /* 0x000fe40000004100 */
[----:B------:R-:W-:Y:S02]  /*4ec0*/  HADD2.F32 R83, -RZ, R83.H0_H0 ;  /* 0x20000053ff537230 */ /* 0x000fe40000004100 */
[-C--:B------:R-:W-:Y:S01]  /*4ed0*/  FMUL.FTZ R78, R39, R80.reuse ;  /* 0x00000050274e7220 */ /* 0x080fe20000410000 */
[----:B------:R-:W-:-:S03]  /*4ee0*/  FMUL.FTZ R80, R81, R80 ;  /* 0x0000005051507220 */ /* 0x000fc60000410000 */
[-C--:B------:R-:W-:Y:S01]  /*4ef0*/  FFMA.FTZ R78, R81, R82.reuse, -R78 ;  /* 0x00000052514e7223 */ /* 0x080fe2000001084e */
[----:B------:R-:W-:Y:S01]  /*4f00*/  FFMA.FTZ R39, R39, R82, R80 ;  /* 0x0000005227277223 */ /* 0x000fe20000010050 */
[--C-:B------:R-:W-:Y:S02]  /*4f10*/  HADD2.F32 R82, -RZ, R161.reuse.H1_H1 ;  /* 0x300000a1ff527230 */ /* 0x100fe40000004100 */
[----:B------:R-:W-:Y:S02]  /*4f20*/  HADD2.F32 R80, -RZ, R161.H0_H0 ;  /* 0x200000a1ff507230 */ /* 0x000fe40000004100 */
[----:B------:R-:W-:Y:S01]  /*4f30*/  F2FP.F16.F32.PACK_AB R39, R39, R78 ;  /* 0x0000004e2727723e */ /* 0x000fe200000000ff */
[-C--:B------:R-:W-:Y:S01]  /*4f40*/  FMUL.FTZ R81, R36, R82.reuse ;  /* 0x0000005224517220 */ /* 0x080fe20000410000 */
[----:B------:R-:W-:-:S03]  /*4f50*/  FMUL.FTZ R82, R83, R82 ;  /* 0x0000005253527220 */ /* 0x000fc60000410000 */
[-C--:B------:R-:W-:Y:S01]  /*4f60*/  FFMA.FTZ R81, R83, R80.reuse, -R81 ;  /* 0x0000005053517223 */ /* 0x080fe20000010851 */
[----:B------:R-:W-:Y:S01]  /*4f70*/  FFMA.FTZ R36, R36, R80, R82 ;  /* 0x0000005024247223 */ /* 0x000fe20000010052 */
[----:B------:R-:W-:Y:S02]  /*4f80*/  HADD2.F32 R80, -RZ, R160.H1_H1 ;  /* 0x300000a0ff507230 */ /* 0x000fe40000004100 */
[----:B------:R-:W-:Y:S02]  /*4f90*/  HADD2.F32 R82, -RZ, R38.H1_H1 ;  /* 0x30000026ff527230 */ /* 0x000fe40000004100 */
        /* <DEDUP_REMOVED lines=8> */
.L_x_482:
[----:B------:R-:W-:Y:S05]  /*5020*/  BSYNC B2 ;  /* 0x0000000000027941 */ /* 0x000fea0003800000 */
.L_x_481:
[----:B------:R-:W-:Y:S02]  /*5030*/  ULDC.64 UR4, c[0x0][0x208] ;  /* 0x0000820000047ab9 */ /* 0x000fe40000000a00 */
[----:B--2---:R0:W-:Y:S03]  /*5040*/  STG.E.128 desc[UR4][R60.64+0x180], R36 ;  /* 0x000180243c007986 */ /* 0x0041e6000c101d04 */
.L_x_468:
[----:B------:R-:W-:Y:S05]  /*5050*/  BSYNC B1 ;  /* 0x0000000000017941 */ /* 0x000fea0003800000 */
.L_x_467:
[----:B------:R-:W-:Y:S04]  /*5060*/  BSSY B1, `(.L_x_483) ;  /* 0x00000dc000017945 */ /* 0x000fe80003800000 */
[----:B------:R-:W-:Y:S05]  /*5070*/  @P4 BRA `(.L_x_484) ;  /* 0x0000000c00684947 */ /* 0x000fea0003800000 */
[----:B------:R-:W-:Y:S01]  /*5080*/  ISETP.NE.AND P3, PT, R27, RZ, PT ;  /* 0x000000ff1b00720c */ /* 0x000fe20003f65270 */
[----:B------:R-:W-:-:S12]  /*5090*/  BSSY B2, `(.L_x_485) ;  /* 0x0000035000027945 */ /* 0x000fd80003800000 */
[----:B------:R-:W-:Y:S05]  /*50a0*/  @!P3 BRA `(.L_x_486) ;  /* 0x0000000000ccb947 */ /* 0x000fea0003800000 */
[----:B0-234-:R0:W2:Y:S01]  /*50b0*/  LDS.128 R36, [R5+0x25400] ;  /* 0x0254000005247984 */ /* 0x01d0a20000000c00 */
[----:B------:R-:W-:Y:S01]  /*50c0*/  ISETP.GE.AND P3, PT, R22, R120, PT ;  /* 0x000000781600720c */ /* 0x000fe20003f66270 */
[----:B------:R-:W-:-:S12]  /*50d0*/  BSSY B3, `(.L_x_487) ;  /* 0x000002e000037945 */ /* 0x000fd80003800000 */
[----:B0-----:R-:W-:Y:S05]  /*50e0*/  @P3 BRA `(.L_x_488) ;  /* 0x0000000000b03947 */ /* 0x001fea0003800000 */
[--C-:B------:R-:W-:Y:S02]  /*50f0*/  SHF.R.U64 R60, R74, 0x10, R75.reuse ;  /* 0x000000104a3c7819 */ /* 0x100fe4000000124b */
[----:B------:R-:W-:Y:S01]  /*5100*/  SHF.R.U32.HI R74, RZ, 0x10, R75 ;  /* 0x00000010ff4a7819 */ /* 0x000fe2000001164b */
[----:B--2---:R-:W-:Y:S01]  /*5110*/  IMAD.MOV.U32 R75, RZ, RZ, R37 ;  /* 0x000000ffff4b7224 */ /* 0x004fe200078e0025 */
[--C-:B------:R-:W-:Y:S01]  /*5120*/  SHF.R.U64 R61, R76, 0x10, R77.reuse ;  /* 0x000000104c3d7819 */ /* 0x100fe2000000124d */
[----:B------:R-:W-:Y:S01]  /*5130*/  HADD2.F32 R60, -RZ, R60.H0_H0 ;  /* 0x2000003cff3c7230 */ /* 0x000fe20000004100 */
[----:B------:R-:W-:Y:S01]  /*5140*/  SHF.R.U32.HI R76, RZ, 0x10, R77 ;  /* 0x00000010ff4c7819 */ /* 0x000fe2000001164d */
[----:B------:R-:W-:Y:S02]  /*5150*/  HADD2.F32 R74, -RZ, R74.H0_H0 ;  /* 0x2000004aff4a7230 */ /* 0x000fe40000004100 */
[----:B------:R-:W-:Y:S02]  /*5160*/  HADD2.F32 R37, -RZ, R61.H0_H0 ;  /* 0x2000003dff257230 */ /* 0x000fe40000004100 */
[----:B------:R-:W-:-:S02]  /*5170*/  HADD2.F32 R61, -RZ, R75.H1_H1 ;  /* 0x3000004bff3d7230 */ /* 0x000fc40000004100 */
[----:B------:R-:W-:Y:S02]  /*5180*/  HADD2.F32 R75, -RZ, R75.H0_H0 ;  /* 0x2000004bff4b7230 */ /* 0x000fe40000004100 */
[----:B------:R-:W-:Y:S02]  /*5190*/  HADD2.F32 R76, -RZ, R76.H0_H0 ;  /* 0x2000004cff4c7230 */ /* 0x000fe40000004100 */
[-C--:B------:R-:W-:Y:S01]  /*51a0*/  FMUL.FTZ R77, R61, R37.reuse ;  /* 0x000000253d4d7220 */ /* 0x080fe20000410000 */
[----:B------:R-:W-:-:S03]  /*51b0*/  FMUL.FTZ R37, R75, R37 ;  /* 0x000000254b257220 */ /* 0x000fc60000410000 */
[-C--:B------:R-:W-:Y:S01]  /*51c0*/  FFMA.FTZ R77, R75, R60.reuse, -R77 ;  /* 0x0000003c4b4d7223 */ /* 0x080fe2000001084d */
[--C-:B------:R-:W-:Y:S02]  /*51d0*/  HADD2.F32 R75, -RZ, R158.reuse.H1_H1 ;  /* 0x3000009eff4b7230 */ /* 0x100fe40000004100 */
[----:B------:R-:W-:Y:S01]  /*51e0*/  FFMA.FTZ R60, R61, R60, R37 ;  /* 0x0000003c3d3c7223 */ /* 0x000fe20000010025 */
[----:B------:R-:W-:Y:S01]  /*51f0*/  MOV R37, R39 ;  /* 0x0000002700257202 */ /* 0x000fe20000000f00 */
[----:B------:R-:W-:-:S03]  /*5200*/  HADD2.F32 R158, -RZ, R158.H0_H0 ;  /* 0x2000009eff9e7230 */ /* 0x000fc60000004100 */
[----:B------:R-:W-:Y:S01]  /*5210*/  F2FP.F16.F32.PACK_AB R60, R60, R77 ;  /* 0x0000004d3c3c723e */ /* 0x000fe200000000ff */
[--C-:B------:R-:W-:Y:S02]  /*5220*/  HADD2.F32 R39, -RZ, R37.reuse.H1_H1 ;  /* 0x30000025ff277230 */ /* 0x100fe40000004100 */
[----:B------:R-:W-:-:S03]  /*5230*/  HADD2.F32 R37, -RZ, R37.H0_H0 ;  /* 0x20000025ff257230 */ /* 0x000fc60000004100 */
[----:B------:R-:W-:-:S04]  /*5240*/  FMUL.FTZ R61, R39, R76 ;  /* 0x0000004c273d7220 */ /* 0x000fc80000410000 */
[C---:B------:R-:W-:Y:S01]  /*5250*/  FFMA.FTZ R61, R37.reuse, R74, -R61 ;  /* 0x0000004a253d7223 */ /* 0x040fe2000001083d */
[----:B------:R-:W-:-:S04]  /*5260*/  FMUL.FTZ R37, R37, R76 ;  /* 0x0000004c25257220 */ /* 0x000fc80000410000 */
[----:B------:R-:W-:Y:S01]  /*5270*/  FFMA.FTZ R37, R39, R74, R37 ;  /* 0x0000004a27257223 */ /* 0x000fe20000010025 */
[--C-:B------:R-:W-:Y:S02]  /*5280*/  HADD2.F32 R39, -RZ, R157.reuse.H1_H1 ;  /* 0x3000009dff277230 */ /* 0x100fe40000004100 */
[--C-:B------:R-:W-:Y:S02]  /*5290*/  HADD2.F32 R74, -RZ, R36.reuse.H1_H1 ;  /* 0x30000024ff4a7230 */ /* 0x100fe40000004100 */
[----:B------:R-:W-:Y:S01]  /*52a0*/  HADD2.F32 R36, -RZ, R36.H0_H0 ;  /* 0x20000024ff247230 */ /* 0x000fe20000004100 */
[----:B------:R-:W-:Y:S01]  /*52b0*/  F2FP.F16.F32.PACK_AB R61, R37, R61 ;  /* 0x0000003d253d723e */ /* 0x000fe200000000ff */
[----:B------:R-:W-:Y:S02]  /*52c0*/  HADD2.F32 R157, -RZ, R157.H0_H0 ;  /* 0x2000009dff9d7230 */ /* 0x000fe40000004100 */
[----:B------:R-:W-:Y:S01]  /*52d0*/  FMUL.FTZ R76, R74, R39 ;  /* 0x000000274a4c7220 */ /* 0x000fe20000410000 */
[----:B------:R-:W-:-:S03]  /*52e0*/  IMAD.MOV.U32 R37, RZ, RZ, R60 ;  /* 0x000000ffff257224 */ /* 0x000fc600078e003c */
[C---:B------:R-:W-:Y:S01]  /*52f0*/  FFMA.FTZ R76, R36.reuse, R75, -R76 ;  /* 0x0000004b244c7223 */ /* 0x040fe2000001084c */
[----:B------:R-:W-:Y:S01]  /*5300*/  FMUL.FTZ R36, R36, R39 ;  /* 0x0000002724247220 */ /* 0x000fe20000410000 */
[--C-:B------:R-:W-:Y:S02]  /*5310*/  HADD2.F32 R39, -RZ, R38.reuse.H1_H1 ;  /* 0x30000026ff277230 */ /* 0x100fe40000004100 */
[----:B------:R-:W-:Y:S02]  /*5320*/  HADD2.F32 R38, -RZ, R38.H0_H0 ;  /* 0x20000026ff267230 */ /* 0x000fe40000004100 */
[----:B------:R-:W-:Y:S01]  /*5330*/  FFMA.FTZ R36, R74, R75, R36 ;  /* 0x0000004b4a247223 */ /* 0x000fe20000010024 */
[----:B------:R-:W-:-:S04]  /*5340*/  FMUL.FTZ R74, R39, R157 ;  /* 0x0000009d274a7220 */ /* 0x000fc80000410000 */
[----:B------:R-:W-:Y:S01]  /*5350*/  F2FP.F16.F32.PACK_AB R36, R36, R76 ;  /* 0x0000004c2424723e */ /* 0x000fe200000000ff */
[C---:B------:R-:W-:Y:S01]  /*5360*/  FFMA.FTZ R74, R38.reuse, R158, -R74 ;  /* 0x0000009e264a7223 */ /* 0x040fe2000001084a */
[----:B------:R-:W-:-:S04]  /*5370*/  FMUL.FTZ R38, R38, R157 ;  /* 0x0000009d26267220 */ /* 0x000fc80000410000 */
[----:B------:R-:W-:Y:S01]  /*5380*/  FFMA.FTZ R38, R39, R158, R38 ;  /* 0x0000009e27267223 */ /* 0x000fe20000010026 */
[----:B------:R-:W-:-:S04]  /*5390*/  IMAD.MOV.U32 R39, RZ, RZ, R61 ;  /* 0x000000ffff277224 */ /* 0x000fc800078e003d */
[----:B------:R-:W-:-:S07]  /*53a0*/  F2FP.F16.F32.PACK_AB R38, R38, R74 ;  /* 0x0000004a2626723e */ /* 0x000fce00000000ff */
.L_x_488:
[----:B------:R-:W-:Y:S05]  /*53b0*/  BSYNC B3 ;  /* 0x0000000000037941 */ /* 0x000fea0003800000 */
.L_x_487:
[----:B------:R-:W-:Y:S02]  /*53c0*/  ULDC.64 UR4, c[0x0][0x208] ;  /* 0x0000820000047ab9 */ /* 0x000fe40000000a00 */
[----:B--2---:R0:W-:Y:S03]  /*53d0*/  STG.E.128 desc[UR4][R46.64], R36 ;  /* 0x000000242e007986 */ /* 0x0041e6000c101d04 */
.L_x_486:
[----:B------:R-:W-:Y:S05]  /*53e0*/  BSYNC B2 ;  /* 0x0000000000027941 */ /* 0x000fea0003800000 */
.L_x_485:
        /* <DEDUP_REMOVED lines=21> */
[----:B------:R-:W-:Y:S02]  /*5540*/  HADD2.F32 R71, -RZ, R153.H1_H1 ;  /* 0x30000099ff477230 */ /* 0x000fe40000004100 */
[----:B------:R-:W-:Y:S01]  /*5550*/  FFMA.FTZ R60, R61, R60, R37 ;  /* 0x0000003c3d3c7223 */ /* 0x000fe20000010025 */
[----:B------:R-:W-:-:S04]  /*5560*/  MOV R37, R39 ;  /* 0x0000002700257202 */ /* 0x000fc80000000f00 */
[----:B------:R-:W-:Y:S01]  /*5570*/  F2FP.F16.F32.PACK_AB R60, R60, R73 ;  /* 0x000000493c3c723e */ /* 0x000fe200000000ff */
[--C-:B------:R-:W-:Y:S02]  /*5580*/  HADD2.F32 R39, -RZ, R37.reuse.H1_H1 ;  /* 0x30000025ff277230 */ /* 0x100fe40000004100 */
[----:B------:R-:W-:-:S03]  /*5590*/  HADD2.F32 R37, -RZ, R37.H0_H0 ;  /* 0x20000025ff257230 */ /* 0x000fc60000004100 */
[----:B------:R-:W-:-:S04]  /*55a0*/  FMUL.FTZ R61, R39, R72 ;  /* 0x00000048273d7220 */ /* 0x000fc80000410000 */
[C---:B------:R-:W-:Y:S01]  /*55b0*/  FFMA.FTZ R61, R37.reuse, R70, -R61 ;  /* 0x00000046253d7223 */ /* 0x040fe2000001083d */
[----:B------:R-:W-:-:S04]  /*55c0*/  FMUL.FTZ R37, R37, R72 ;  /* 0x0000004825257220 */ /* 0x000fc80000410000 */
[----:B------:R-:W-:Y:S01]  /*55d0*/  FFMA.FTZ R37, R39, R70, R37 ;  /* 0x0000004627257223 */ /* 0x000fe20000010025 */
[----:B------:R-:W-:Y:S02]  /*55e0*/  HADD2.F32 R39, -RZ, R154.H1_H1 ;  /* 0x3000009aff277230 */ /* 0x000fe40000004100 */
        /* <DEDUP_REMOVED lines=8> */
[----:B------:R-:W-:-:S03]  /*5670*/  HADD2.F32 R39, -RZ, R155.H0_H0 ;  /* 0x2000009bff277230 */ /* 0x000fc60000004100 */
[----:B------:R-:W-:Y:S01]  /*5680*/  FFMA.FTZ R36, R70, R71, R36 ;  /* 0x0000004746247223 */ /* 0x000fe20000010024 */
[--C-:B------:R-:W-:Y:S02]  /*5690*/  HADD2.F32 R70, -RZ, R38.reuse.H1_H1 ;  /* 0x30000026ff467230 */ /* 0x100fe40000004100 */
[----:B------:R-:W-:Y:S02]  /*56a0*/  HADD2.F32 R38, -RZ, R38.H0_H0 ;  /* 0x20000026ff267230 */ /* 0x000fe40000004100 */
[----:B------:R-:W-:Y:S01]  /*56b0*/  F2FP.F16.F32.PACK_AB R36, R36, R72 ;  /* 0x000000482424723e */ /* 0x000fe200000000ff */
[----:B------:R-:W-:-:S04]  /*56c0*/  FMUL.FTZ R71, R70, R39 ;  /* 0x0000002746477220 */ /* 0x000fc80000410000 */
[C---:B------:R-:W-:Y:S01]  /*56d0*/  FFMA.FTZ R71, R38.reuse, R154, -R71 ;  /* 0x0000009a26477223 */ /* 0x040fe20000010847 */
[----:B------:R-:W-:Y:S01]  /*56e0*/  FMUL.FTZ R38, R38, R39 ;  /* 0x0000002726267220 */ /* 0x000fe20000410000 */
[----:B------:R-:W-:-:S03]  /*56f0*/  IMAD.MOV.U32 R39, RZ, RZ, R61 ;  /* 0x000000ffff277224 */ /* 0x000fc600078e003d */
[----:B------:R-:W-:-:S05]  /*5700*/  FFMA.FTZ R38, R70, R154, R38 ;  /* 0x0000009a46267223 */ /* 0x000fca0000010026 */
[----:B------:R-:W-:-:S07]  /*5710*/  F2FP.F16.F32.PACK_AB R38, R38, R71 ;  /* 0x000000472626723e */ /* 0x000fce00000000ff */
.L_x_492:
[----:B------:R-:W-:Y:S05]  /*5720*/  BSYNC B3 ;  /* 0x0000000000037941 */ /* 0x000fea0003800000 */
.L_x_491:
[----:B------:R-:W-:Y:S02]  /*5730*/  ULDC.64 UR4, c[0x0][0x208] ;  /* 0x0000820000047ab9 */ /* 0x000fe40000000a00 */
[----:B--2---:R0:W-:Y:S03]  /*5740*/  STG.E.128 desc[UR4][R46.64+0x80], R36 ;  /* 0x000080242e007986 */ /* 0x0041e6000c101d04 */
.L_x_490:
[----:B------:R-:W-:Y:S05]  /*5750*/  BSYNC B2 ;  /* 0x0000000000027941 */ /* 0x000fea0003800000 */
.L_x_489:
        /* <DEDUP_REMOVED lines=21> */
[--C-:B------:R-:W-:Y:S02]  /*58b0*/  HADD2.F32 R67, -RZ, R151.reuse.H0_H0 ;  /* 0x20000097ff437230 */ /* 0x100fe40000004100 */
[----:B------:R-:W-:Y:S01]  /*58c0*/  FFMA.FTZ R60, R61, R60, R37 ;  /* 0x0000003c3d3c7223 */ /* 0x000fe20000010025 */
[----:B------:R-:W-:Y:S01]  /*58d0*/  MOV R37, R39 ;  /* 0x0000002700257202 */ /* 0x000fe20000000f00 */
[----:B------:R-:W-:-:S03]  /*58e0*/  HADD2.F32 R151, -RZ, R151.H1_H1 ;  /* 0x30000097ff977230 */ /* 0x000fc60000004100 */
        /* <DEDUP_REMOVED lines=8> */
[--C-:B------:R-:W-:Y:S02]  /*5970*/  HADD2.F32 R66, -RZ, R36.reuse.H1_H1 ;  /* 0x30000024ff427230 */ /* 0x100fe40000004100 */
[----:B------:R-:W-:Y:S01]  /*5980*/  HADD2.F32 R36, -RZ, R36.H0_H0 ;  /* 0x20000024ff247230 */ /* 0x000fe20000004100 */
[----:B------:R-:W-:Y:S01]  /*5990*/  F2FP.F16.F32.PACK_AB R61, R37, R61 ;  /* 0x0000003d253d723e */ /* 0x000fe200000000ff */
[----:B------:R-:W-:Y:S02]  /*59a0*/  HADD2.F32 R152, -RZ, R152.H1_H1 ;  /* 0x30000098ff987230 */ /* 0x000fe40000004100 */
        /* <DEDUP_REMOVED lines=14> */
.L_x_496:
[----:B------:R-:W-:Y:S05]  /*5a90*/  BSYNC B3 ;  /* 0x0000000000037941 */ /* 0x000fea0003800000 */
.L_x_495:
[----:B------:R-:W-:Y:S02]  /*5aa0*/  ULDC.64 UR4, c[0x0][0x208] ;  /* 0x0000820000047ab9 */ /* 0x000fe40000000a00 */
[----:B--2---:R0:W-:Y:S03]  /*5ab0*/  STG.E.128 desc[UR4][R46.64+0x100], R36 ;  /* 0x000100242e007986 */ /* 0x0041e6000c101d04 */
.L_x_494:
[----:B------:R-:W-:Y:S05]  /*5ac0*/  BSYNC B2 ;  /* 0x0000000000027941 */ /* 0x000fea0003800000 */
.L_x_493:
[----:B------:R-:W-:-:S13]  /*5ad0*/  ISETP.NE.AND P3, PT, R9, RZ, PT ;  /* 0x000000ff0900720c */ /* 0x000fda0003f65270 */
        /* <DEDUP_REMOVED lines=30> */
[--C-:B------:R-:W-:Y:S02]  /*5cc0*/  HADD2.F32 R39, -RZ, R149.reuse.H0_H0 ;  /* 0x20000095ff277230 */ /* 0x100fe40000004100 */
        /* <DEDUP_REMOVED lines=18> */
.L_x_498:
[----:B------:R-:W-:Y:S05]  /*5df0*/  BSYNC B2 ;  /* 0x0000000000027941 */ /* 0x000fea0003800000 */
.L_x_497:
[----:B------:R-:W-:Y:S02]  /*5e00*/  ULDC.64 UR4, c[0x0][0x208] ;  /* 0x0000820000047ab9 */ /* 0x000fe40000000a00 */
[----:B--2---:R0:W-:Y:S03]  /*5e10*/  STG.E.128 desc[UR4][R46.64+0x180], R36 ;  /* 0x000180242e007986 */ /* 0x0041e6000c101d04 */
.L_x_484:
[----:B------:R-:W-:Y:S05]  /*5e20*/  BSYNC B1 ;  /* 0x0000000000017941 */ /* 0x000fea0003800000 */
.L_x_483:
        /* <DEDUP_REMOVED lines=8> */
[----:B------:R-:W-:Y:S01]  /*5eb0*/  SHF.R.U64 R58, R58, 0x10, R59 ;  /* 0x000000103a3a7819 */ /* 0x000fe2000000123b */
[----:B--2---:R-:W-:Y:S01]  /*5ec0*/  IMAD.MOV.U32 R47, RZ, RZ, R37 ;  /* 0x000000ffff2f7224 */ /* 0x004fe200078e0025 */
[--C-:B------:R-:W-:Y:S01]  /*5ed0*/  SHF.R.U64 R46, R56, 0x10, R57.reuse ;  /* 0x00000010382e7819 */ /* 0x100fe20000001239 */
[----:B------:R-:W-:Y:S01]  /*5ee0*/  HADD2.F32 R153, -RZ, R153.H0_H0 ;  /* 0x20000099ff997230 */ /* 0x000fe20000004100 */
[----:B------:R-:W-:Y:S01]  /*5ef0*/  SHF.R.U32.HI R57, RZ, 0x10, R57 ;  /* 0x00000010ff397819 */ /* 0x000fe20000011639 */
[----:B------:R-:W-:Y:S02]  /*5f00*/  HADD2.F32 R58, -RZ, R58.H0_H0 ;  /* 0x2000003aff3a7230 */ /* 0x000fe40000004100 */
[--C-:B------:R-:W-:Y:S02]  /*5f10*/  HADD2.F32 R37, -RZ, R47.reuse.H1_H1 ;  /* 0x3000002fff257230 */ /* 0x100fe40000004100 */
[----:B------:R-:W-:Y:S02]  /*5f20*/  HADD2.F32 R47, -RZ, R47.H0_H0 ;  /* 0x2000002fff2f7230 */ /* 0x000fe40000004100 */
[----:B------:R-:W-:-:S02]  /*5f30*/  HADD2.F32 R46, -RZ, R46.H0_H0 ;  /* 0x2000002eff2e7230 */ /* 0x000fc40000004100 */
[-C--:B------:R-:W-:Y:S01]  /*5f40*/  FMUL.FTZ R56, R37, R58.reuse ;  /* 0x0000003a25387220 */ /* 0x080fe20000410000 */
[----:B------:R-:W-:Y:S02]  /*5f50*/  HADD2.F32 R57, -RZ, R57.H0_H0 ;  /* 0x20000039ff397230 */ /* 0x000fe40000004100 */
[C---:B------:R-:W-:Y:S01]  /*5f60*/  FMUL.FTZ R58, R47.reuse, R58 ;  /* 0x0000003a2f3a7220 */ /* 0x040fe20000410000 */
[----:B------:R-:W-:Y:S02]  /*5f70*/  HADD2.F32 R155, -RZ, R155.H1_H1 ;  /* 0x3000009bff9b7230 */ /* 0x000fe40000004100 */
[-C--:B------:R-:W-:Y:S01]  /*5f80*/  FFMA.FTZ R56, R47, R46.reuse, -R56 ;  /* 0x0000002e2f387223 */ /* 0x080fe20000010838 */
[----:B------:R-:W-:Y:S01]  /*5f90*/  FFMA.FTZ R58, R37, R46, R58 ;  /* 0x0000002e253a7223 */ /* 0x000fe2000001003a */
[----:B------:R-:W-:Y:S01]  /*5fa0*/  SHF.R.U32.HI R46, RZ, 0x10, R59 ;  /* 0x00000010ff2e7819 */ /* 0x000fe2000001163b */
[--C-:B------:R-:W-:Y:S02]  /*5fb0*/  HADD2.F32 R37, -RZ, R39.reuse.H1_H1 ;  /* 0x30000027ff257230 */ /* 0x100fe40000004100 */
[----:B------:R-:W-:Y:S01]  /*5fc0*/  HADD2.F32 R39, -RZ, R39.H0_H0 ;  /* 0x20000027ff277230 */ /* 0x000fe20000004100 */
[----:B------:R-:W-:Y:S01]  /*5fd0*/  F2FP.F16.F32.PACK_AB R56, R58, R56 ;  /* 0x000000383a38723e */ /* 0x000fe200000000ff */
[----:B------:R-:W-:-:S05]  /*5fe0*/  HADD2.F32 R46, -RZ, R46.H0_H0 ;  /* 0x2000002eff2e7230 */ /* 0x000fca0000004100 */
[-C--:B------:R-:W-:Y:S01]  /*5ff0*/  FMUL.FTZ R47, R37, R46.reuse ;  /* 0x0000002e252f7220 */ /* 0x080fe20000410000 */
[----:B------:R-:W-:-:S03]  /*6000*/  FMUL.FTZ R46, R39, R46 ;  /* 0x0000002e272e7220 */ /* 0x000fc60000410000 */
[-C--:B------:R-:W-:Y:S01]  /*6010*/  FFMA.FTZ R47, R39, R57.reuse, -R47 ;  /* 0x00000039272f7223 */ /* 0x080fe2000001082f */
[----:B------:R-:W-:Y:S01]  /*6020*/  FFMA.FTZ R46, R37, R57, R46 ;  /* 0x00000039252e7223 */ /* 0x000fe2000001002e */
[--C-:B------:R-:W-:Y:S02]  /*6030*/  HADD2.F32 R37, -RZ, R36.reuse.H0_H0 ;  /* 0x20000024ff257230 */ /* 0x100fe40000004100 */
[----:B------:R-:W-:Y:S02]  /*6040*/  HADD2.F32 R36, -RZ, R36.H1_H1 ;  /* 0x30000024ff247230 */ /* 0x000fe40000004100 */
[--C-:B------:R-:W-:Y:S01]  /*6050*/  HADD2.F32 R39, -RZ, R159.reuse.H0_H0 ;  /* 0x2000009fff277230 */ /* 0x100fe20000004100 */
[----:B------:R-:W-:Y:S01]  /*6060*/  F2FP.F16.F32.PACK_AB R46, R46, R47 ;  /* 0x0000002f2e2e723e */ /* 0x000fe200000000ff */
[----:B------:R-:W-:-:S03]  /*6070*/  HADD2.F32 R159, -RZ, R159.H1_H1 ;  /* 0x3000009fff9f7230 */ /* 0x000fc60000004100 */
[-C--:B------:R-:W-:Y:S01]  /*6080*/  FMUL.FTZ R57, R36, R39.reuse ;  /* 0x0000002724397220 */ /* 0x080fe20000410000 */
[----:B------:R-:W-:-:S03]  /*6090*/  FMUL.FTZ R39, R37, R39 ;  /* 0x0000002725277220 */ /* 0x000fc60000410000 */
[-C--:B------:R-:W-:Y:S01]  /*60a0*/  FFMA.FTZ R57, R37, R153.reuse, -R57 ;  /* 0x0000009925397223 */ /* 0x080fe20000010839 */
[----:B------:R-:W-:Y:S01]  /*60b0*/  FFMA.FTZ R39, R36, R153, R39 ;  /* 0x0000009924277223 */ /* 0x000fe20000010027 */
[--C-:B------:R-:W-:Y:S02]  /*60c0*/  HADD2.F32 R36, -RZ, R38.reuse.H0_H0 ;  /* 0x20000026ff247230 */ /* 0x100fe40000004100 */
[----:B------:R-:W-:Y:S02]  /*60d0*/  HADD2.F32 R38, -RZ, R38.H1_H1 ;  /* 0x30000026ff267230 */ /* 0x000fe40000004100 */
[----:B------:R-:W-:-:S03]  /*60e0*/  F2FP.F16.F32.PACK_AB R39, R39, R57 ;  /* 0x000000392727723e */ /* 0x000fc600000000ff */
[-C--:B------:R-:W-:Y:S01]  /*60f0*/  FMUL.FTZ R37, R38, R159.reuse ;  /* 0x0000009f26257220 */ /* 0x080fe20000410000 */
[----:B------:R-:W-:-:S03]  /*6100*/  FMUL.FTZ R159, R36, R159 ;  /* 0x0000009f249f7220 */ /* 0x000fc60000410000 */
[-C--:B------:R-:W-:Y:S01]  /*6110*/  FFMA.FTZ R37, R36, R155.reuse, -R37 ;  /* 0x0000009b24257223 */ /* 0x080fe20000010825 */
[----:B------:R-:W-:Y:S01]  /*6120*/  FFMA.FTZ R159, R38, R155, R159 ;  /* 0x0000009b269f7223 */ /* 0x000fe2000001009f */
[----:B------:R-:W-:Y:S01]  /*6130*/  MOV R36, R39 ;  /* 0x0000002700247202 */ /* 0x000fe20000000f00 */
[----:B------:R-:W-:-:S03]  /*6140*/  IMAD.MOV.U32 R39, RZ, RZ, R46 ;  /* 0x000000ffff277224 */ /* 0x000fc600078e002e */
[----:B------:R-:W-:Y:S01]  /*6150*/  F2FP.F16.F32.PACK_AB R159, R159, R37 ;  /* 0x000000259f9f723e */ /* 0x000fe200000000ff */
[----:B------:R-:W-:-:S04]  /*6160*/  IMAD.MOV.U32 R37, RZ, RZ, R56 ;  /* 0x000000ffff257224 */ /* 0x000fc800078e0038 */
[----:B------:R-:W-:-:S07]  /*6170*/  IMAD.MOV.U32 R38, RZ, RZ, R159 ;  /* 0x000000ffff267224 */ /* 0x000fce00078e009f */
.L_x_503:
[----:B------:R-:W-:Y:S05]  /*6180*/  BSYNC B2 ;  /* 0x0000000000027941 */ /* 0x000fea0003800000 */
.L_x_502:
[----:B------:R-:W-:Y:S02]  /*6190*/  ULDC.64 UR4, c[0x0][0x208] ;  /* 0x0000820000047ab9 */ /* 0x000fe40000000a00 */
[----:B--2---:R0:W-:Y:S03]  /*61a0*/  STG.E.128 desc[UR4][R44.64], R36 ;  /* 0x000000242c007986 */ /* 0x0041e6000c101d04 */
.L_x_501:
[----:B------:R-:W-:Y:S05]  /*61b0*/  BSYNC B1 ;  /* 0x0000000000017941 */ /* 0x000fea0003800000 */
.L_x_500:
[----:B------:R-:W-:Y:S01]  /*61c0*/  ISETP.NE.AND P3, PT, R11, RZ, PT ;  /* 0x000000ff0b00720c */ /* 0x000fe20003f65270 */
[----:B------:R-:W-:-:S12]  /*61d0*/  BSSY B1, `(.L_x_504) ;  /* 0x0000036000017945 */ /* 0x000fd80003800000 */
[----:B------:R-:W-:Y:S05]  /*61e0*/  @!P3 BRA `(.L_x_505) ;  /* 0x0000000000d0b947 */ /* 0x000fea0003800000 */
[----:B0-234-:R0:W2:Y:S01]  /*61f0*/  LDS.128 R36, [R5+0x28c00] ;  /* 0x028c000005247984 */ /* 0x01d0a20000000c00 */
[----:B------:R-:W-:Y:S01]  /*6200*/  ISETP.GE.AND P3, PT, R215, R120, PT ;  /* 0x00000078d700720c */ /* 0x000fe20003f66270 */
[----:B------:R-:W-:-:S12]  /*6210*/  BSSY B2, `(.L_x_506) ;  /* 0x000002f000027945 */ /* 0x000fd80003800000 */
[----:B0-----:R-:W-:Y:S05]  /*6220*/  @P3 BRA `(.L_x_507) ;  /* 0x0000000000b43947 */ /* 0x001fea0003800000 */
[----:B------:R-:W-:Y:S02]  /*6230*/  SHF.R.U64 R56, R52, 0x10, R53 ;  /* 0x0000001034387819 */ /* 0x000fe40000001235 */
[----:B--2---:R-:W-:Y:S02]  /*6240*/  MOV R47, R37 ;  /* 0x00000025002f7202 */ /* 0x004fe40000000f00 */
[--C-:B------:R-:W-:Y:S01]  /*6250*/  SHF.R.U64 R46, R54, 0x10, R55.reuse ;  /* 0x00000010362e7819 */ /* 0x100fe20000001237 */
[----:B------:R-:W-:Y:S01]  /*6260*/  HADD2.F32 R56, -RZ, R56.H0_H0 ;  /* 0x20000038ff387230 */ /* 0x000fe20000004100 */
[----:B------:R-:W-:Y:S01]  /*6270*/  SHF.R.U32.HI R54, RZ, 0x10, R55 ;  /* 0x00000010ff367819 */ /* 0x000fe20000011637 */
[--C-:B------:R-:W-:Y:S02]  /*6280*/  HADD2.F32 R37, -RZ, R47.reuse.H1_H1 ;  /* 0x3000002fff257230 */ /* 0x100fe40000004100 */
[----:B------:R-:W-:Y:S02]  /*6290*/  HADD2.F32 R47, -RZ, R47.H0_H0 ;  /* 0x2000002fff2f7230 */ /* 0x000fe40000004100 */
[----:B------:R-:W-:-:S02]  /*62a0*/  HADD2.F32 R46, -RZ, R46.H0_H0 ;  /* 0x2000002eff2e7230 */ /* 0x000fc40000004100 */
[-C--:B------:R-:W-:Y:S01]  /*62b0*/  FMUL.FTZ R52, R37, R56.reuse ;  /* 0x0000003825347220 */ /* 0x080fe20000410000 */
[----:B------:R-:W-:Y:S02]  /*62c0*/  HADD2.F32 R54, -RZ, R54.H0_H0 ;  /* 0x20000036ff367230 */ /* 0x000fe40000004100 */
[C---:B------:R-:W-:Y:S01]  /*62d0*/  FMUL.FTZ R56, R47.reuse, R56 ;  /* 0x000000382f387220 */ /* 0x040fe20000410000 */
[----:B------:R-:W-:-:S03]  /*62e0*/  FFMA.FTZ R52, R47, R46, -R52 ;  /* 0x0000002e2f347223 */ /* 0x000fc60000010834 */
[----:B------:R-:W-:Y:S01]  /*62f0*/  FFMA.FTZ R56, R37, R46, R56 ;  /* 0x0000002e25387223 */ /* 0x000fe20000010038 */
[----:B------:R-:W-:Y:S01]  /*6300*/  SHF.R.U32.HI R46, RZ, 0x10, R53 ;  /* 0x00000010ff2e7819 */ /* 0x000fe20000011635 */
[--C-:B------:R-:W-:Y:S02]  /*6310*/  HADD2.F32 R37, -RZ, R39.reuse.H1_H1 ;  /* 0x30000027ff257230 */ /* 0x100fe40000004100 */
[----:B------:R-:W-:Y:S01]  /*6320*/  HADD2.F32 R39, -RZ, R39.H0_H0 ;  /* 0x20000027ff277230 */ /* 0x000fe20000004100 */
[----:B------:R-:W-:Y:S01]  /*6330*/  F2FP.F16.F32.PACK_AB R52, R56, R52 ;  /* 0x000000343834723e */ /* 0x000fe200000000ff */
[----:B------:R-:W-:Y:S02]  /*6340*/  HADD2.F32 R46, -RZ, R46.H0_H0 ;  /* 0x2000002eff2e7230 */ /* 0x000fe40000004100 */
[--C-:B------:R-:W-:Y:S02]  /*6350*/  HADD2.F32 R53, -RZ, R150.reuse.H0_H0 ;  /* 0x20000096ff357230 */ /* 0x100fe40000004100 */
[----:B------:R-:W-:-:S02]  /*6360*/  HADD2.F32 R150, -RZ, R150.H1_H1 ;  /* 0x30000096ff967230 */ /* 0x000fc40000004100 */
[-C--:B------:R-:W-:Y:S01]  /*6370*/  FMUL.FTZ R47, R37, R46.reuse ;  /* 0x0000002e252f7220 */ /* 0x080fe20000410000 */
[----:B------:R-:W-:-:S03]  /*6380*/  FMUL.FTZ R46, R39, R46 ;  /* 0x0000002e272e7220 */ /* 0x000fc60000410000 */
[-C--:B------:R-:W-:Y:S01]  /*6390*/  FFMA.FTZ R47, R39, R54.reuse, -R47 ;  /* 0x00000036272f7223 */ /* 0x080fe2000001082f */
[----:B------:R-:W-:Y:S01]  /*63a0*/  FFMA.FTZ R46, R37, R54, R46 ;  /* 0x00000036252e7223 */ /* 0x000fe2000001002e */
[----:B------:R-:W-:Y:S02]  /*63b0*/  HADD2.F32 R37, -RZ, R156.H0_H0 ;  /* 0x2000009cff257230 */ /* 0x000fe40000004100 */
[--C-:B------:R-:W-:Y:S02]  /*63c0*/  HADD2.F32 R39, -RZ, R36.reuse.H1_H1 ;  /* 0x30000024ff277230 */ /* 0x100fe40000004100 */
[----:B------:R-:W-:Y:S01]  /*63d0*/  HADD2.F32 R36, -RZ, R36.H0_H0 ;  /* 0x20000024ff247230 */ /* 0x000fe20000004100 */
[----:B------:R-:W-:Y:S01]  /*63e0*/  F2FP.F16.F32.PACK_AB R46, R46, R47 ;  /* 0x0000002f2e2e723e */ /* 0x000fe200000000ff */
[----:B------:R-:W-:Y:S02]  /*63f0*/  HADD2.F32 R156, -RZ, R156.H1_H1 ;  /* 0x3000009cff9c7230 */ /* 0x000fe40000004100 */
[-C--:B------:R-:W-:Y:S01]  /*6400*/  FMUL.FTZ R54, R39, R37.reuse ;  /* 0x0000002527367220 */ /* 0x080fe20000410000 */
[----:B------:R-:W-:-:S03]  /*6410*/  FMUL.FTZ R37, R36, R37 ;  /* 0x0000002524257220 */ /* 0x000fc60000410000 */
[-C--:B------:R-:W-:Y:S01]  /*6420*/  FFMA.FTZ R54, R36, R53.reuse, -R54 ;  /* 0x0000003524367223 */ /* 0x080fe20000010836 */
[--C-:B------:R-:W-:Y:S02]  /*6430*/  HADD2.F32 R36, -RZ, R38.reuse.H1_H1 ;  /* 0x30000026ff247230 */ /* 0x100fe40000004100 */
[----:B------:R-:W-:Y:S01]  /*6440*/  FFMA.FTZ R37, R39, R53, R37 ;  /* 0x0000003527257223 */ /* 0x000fe20000010025 */
[----:B------:R-:W-:Y:S02]  /*6450*/  HADD2.F32 R38, -RZ, R38.H0_H0 ;  /* 0x20000026ff267230 */ /* 0x000fe40000004100 */
[----:B------:R-:W-:Y:S02]  /*6460*/  FMUL.FTZ R39, R36, R156 ;  /* 0x0000009c24277220 */ /* 0x000fe40000410000 */
[----:B------:R-:W-:Y:S01]  /*6470*/  F2FP.F16.F32.PACK_AB R37, R37, R54 ;  /* 0x000000362525723e */ /* 0x000fe200000000ff */
[C---:B------:R-:W-:Y:S01]  /*6480*/  FMUL.FTZ R156, R38.reuse, R156 ;  /* 0x0000009c269c7220 */ /* 0x040fe20000410000 */
[----:B------:R-:W-:-:S03]  /*6490*/  FFMA.FTZ R39, R38, R150, -R39 ;  /* 0x0000009626277223 */ /* 0x000fc60000010827 */
[----:B------:R-:W-:Y:S01]  /*64a0*/  FFMA.FTZ R156, R36, R150, R156 ;  /* 0x00000096249c7223 */ /* 0x000fe2000001009c */
[----:B------:R-:W-:Y:S02]  /*64b0*/  IMAD.MOV.U32 R36, RZ, RZ, R37 ;  /* 0x000000ffff247224 */ /* 0x000fe400078e0025 */
[----:B------:R-:W-:Y:S02]  /*64c0*/  IMAD.MOV.U32 R37, RZ, RZ, R52 ;  /* 0x000000ffff257224 */ /* 0x000fe400078e0034 */
[----:B------:R-:W-:-:S05]  /*64d0*/  F2FP.F16.F32.PACK_AB R39, R156, R39 ;  /* 0x000000279c27723e */ /* 0x000fca00000000ff */
[----:B------:R-:W-:Y:S01]  /*64e0*/  IMAD.MOV.U32 R38, RZ, RZ, R39 ;  /* 0x000000ffff267224 */ /* 0x000fe200078e0027 */
[----:B------:R-:W-:-:S07]  /*64f0*/  MOV R39, R46 ;  /* 0x0000002e00277202 */ /* 0x000fce0000000f00 */
.L_x_507:
[----:B------:R-:W-:Y:S05]  /*6500*/  BSYNC B2 ;  /* 0x0000000000027941 */ /* 0x000fea0003800000 */
.L_x_506:
[----:B------:R-:W-:Y:S02]  /*6510*/  ULDC.64 UR4, c[0x0][0x208] ;  /* 0x0000820000047ab9 */ /* 0x000fe40000000a00 */
[----:B--2---:R0:W-:Y:S03]  /*6520*/  STG.E.128 desc[UR4][R44.64+0x80], R36 ;  /* 0x000080242c007986 */ /* 0x0041e6000c101d04 */
.L_x_505:
[----:B------:R-:W-:Y:S05]  /*6530*/  BSYNC B1 ;  /* 0x0000000000017941 */ /* 0x000fea0003800000 */
.L_x_504:
        /* <DEDUP_REMOVED lines=9> */
[----:B--2---:R-:W-:Y:S01]  /*65d0*/  HADD2.F32 R51, -RZ, R39.H1_H1 ;  /* 0x30000027ff337230 */ /* 0x004fe20000004100 */
[--C-:B------:R-:W-:Y:S01]  /*65e0*/  SHF.R.U64 R46, R48, 0x10, R49.reuse ;  /* 0x00000010302e7819 */ /* 0x100fe20000001231 */
[----:B------:R-:W-:Y:S01]  /*65f0*/  HADD2.F32 R47, -RZ, R47.H0_H0 ;  /* 0x2000002fff2f7230 */ /* 0x000fe20000004100 */
[----:B------:R-:W-:Y:S01]  /*6600*/  SHF.R.U32.HI R48, RZ, 0x10, R49 ;  /* 0x00000010ff307819 */ /* 0x000fe20000011631 */
[--C-:B------:R-:W-:Y:S02]  /*6610*/  HADD2.F32 R49, -RZ, R37.reuse.H1_H1 ;  /* 0x30000025ff317230 */ /* 0x100fe40000004100 */
[----:B------:R-:W-:Y:S02]  /*6620*/  HADD2.F32 R37, -RZ, R37.H0_H0 ;  /* 0x20000025ff257230 */ /* 0x000fe40000004100 */
[----:B------:R-:W-:-:S02]  /*6630*/  HADD2.F32 R50, -RZ, R50.H0_H0 ;  /* 0x20000032ff327230 */ /* 0x000fc40000004100 */
[----:B------:R-:W-:Y:S02]  /*6640*/  HADD2.F32 R46, -RZ, R46.H0_H0 ;  /* 0x2000002eff2e7230 */ /* 0x000fe40000004100 */
[-C--:B------:R-:W-:Y:S01]  /*6650*/  FMUL.FTZ R53, R37, R47.reuse ;  /* 0x0000002f25357220 */ /* 0x080fe20000410000 */
[----:B------:R-:W-:Y:S02]  /*6660*/  HADD2.F32 R52, -RZ, R48.H0_H0 ;  /* 0x20000030ff347230 */ /* 0x000fe40000004100 */
[----:B------:R-:W-:Y:S01]  /*6670*/  FMUL.FTZ R48, R49, R47 ;  /* 0x0000002f31307220 */ /* 0x000fe20000410000 */
[----:B------:R-:W-:Y:S02]  /*6680*/  HADD2.F32 R39, -RZ, R39.H0_H0 ;  /* 0x20000027ff277230 */ /* 0x000fe40000004100 */
[----:B------:R-:W-:Y:S01]  /*6690*/  FMUL.FTZ R47, R51, R50 ;  /* 0x00000032332f7220 */ /* 0x000fe20000410000 */
[-C--:B------:R-:W-:Y:S01]  /*66a0*/  FFMA.FTZ R53, R49, R46.reuse, R53 ;  /* 0x0000002e31357223 */ /* 0x080fe20000010035 */
[----:B------:R-:W-:Y:S01]  /*66b0*/  FFMA.FTZ R48, R37, R46, -R48 ;  /* 0x0000002e25307223 */ /* 0x000fe20000010830 */
[----:B------:R-:W-:-:S02]  /*66c0*/  HADD2.F32 R46, -RZ, R36.H1_H1 ;  /* 0x30000024ff2e7230 */ /* 0x000fc40000004100 */
[C---:B------:R-:W-:Y:S01]  /*66d0*/  FMUL.FTZ R50, R39.reuse, R50 ;  /* 0x0000003227327220 */ /* 0x040fe20000410000 */
[----:B------:R-:W-:Y:S01]  /*66e0*/  FFMA.FTZ R47, R39, R52, -R47 ;  /* 0x00000034272f7223 */ /* 0x000fe2000001082f */
[--C-:B------:R-:W-:Y:S01]  /*66f0*/  HADD2.F32 R39, -RZ, R145.reuse.H0_H0 ;  /* 0x20000091ff277230 */ /* 0x100fe20000004100 */
[----:B------:R-:W-:Y:S01]  /*6700*/  F2FP.F16.F32.PACK_AB R48, R53, R48 ;  /* 0x000000303530723e */ /* 0x000fe200000000ff */
[----:B------:R-:W-:Y:S02]  /*6710*/  HADD2.F32 R36, -RZ, R36.H0_H0 ;  /* 0x20000024ff247230 */ /* 0x000fe40000004100 */
[----:B------:R-:W-:Y:S01]  /*6720*/  FFMA.FTZ R50, R51, R52, R50 ;  /* 0x0000003433327223 */ /* 0x000fe20000010032 */
[----:B------:R-:W-:Y:S02]  /*6730*/  HADD2.F32 R145, -RZ, R145.H1_H1 ;  /* 0x30000091ff917230 */ /* 0x000fe40000004100 */
[----:B------:R-:W-:Y:S01]  /*6740*/  FMUL.FTZ R51, R46, R39 ;  /* 0x000000272e337220 */ /* 0x000fe20000410000 */
[----:B------:R-:W-:-:S02]  /*6750*/  HADD2.F32 R49, -RZ, R38.H1_H1 ;  /* 0x30000026ff317230 */ /* 0x000fc40000004100 */
[----:B------:R-:W-:Y:S01]  /*6760*/  FMUL.FTZ R52, R36, R39 ;  /* 0x0000002724347220 */ /* 0x000fe20000410000 */
[----:B------:R-:W-:Y:S01]  /*6770*/  HADD2.F32 R38, -RZ, R38.H0_H0 ;  /* 0x20000026ff267230 */ /* 0x000fe20000004100 */
[----:B------:R-:W-:Y:S01]  /*6780*/  F2FP.F16.F32.PACK_AB R47, R50, R47 ;  /* 0x0000002f322f723e */ /* 0x000fe200000000ff */
[--C-:B------:R-:W-:Y:S02]  /*6790*/  HADD2.F32 R37, -RZ, R143.reuse.H0_H0 ;  /* 0x2000008fff257230 */ /* 0x100fe40000004100 */
[CC--:B------:R-:W-:Y:S01]  /*67a0*/  FMUL.FTZ R39, R49.reuse, R145.reuse ;  /* 0x0000009131277220 */ /* 0x0c0fe20000410000 */
[----:B------:R-:W-:Y:S02]  /*67b0*/  HADD2.F32 R143, -RZ, R143.H1_H1 ;  /* 0x3000008fff8f7230 */ /* 0x000fe40000004100 */
[----:B------:R-:W-:Y:S01]  /*67c0*/  FMUL.FTZ R145, R38, R145 ;  /* 0x0000009126917220 */ /* 0x000fe20000410000 */
[-C--:B------:R-:W-:Y:S01]  /*67d0*/  FFMA.FTZ R51, R36, R37.reuse, -R51 ;  /* 0x0000002524337223 */ /* 0x080fe20000010833 */
[----:B------:R-:W-:Y:S01]  /*67e0*/  FFMA.FTZ R52, R46, R37, R52 ;  /* 0x000000252e347223 */ /* 0x000fe20000010034 */
[-C--:B------:R-:W-:Y:S01]  /*67f0*/  FFMA.FTZ R39, R38, R143.reuse, -R39 ;  /* 0x0000008f26277223 */ /* 0x080fe20000010827 */
[----:B------:R-:W-:Y:S01]  /*6800*/  FFMA.FTZ R145, R49, R143, R145 ;  /* 0x0000008f31917223 */ /* 0x000fe20000010091 */
[----:B------:R-:W-:-:S02]  /*6810*/  IMAD.MOV.U32 R37, RZ, RZ, R48 ;  /* 0x000000ffff257224 */ /* 0x000fc400078e0030 */
[----:B------:R-:W-:Y:S02]  /*6820*/  F2FP.F16.F32.PACK_AB R51, R52, R51 ;  /* 0x000000333433723e */ /* 0x000fe400000000ff */
[----:B------:R-:W-:-:S03]  /*6830*/  F2FP.F16.F32.PACK_AB R39, R145, R39 ;  /* 0x000000279127723e */ /* 0x000fc600000000ff */
[----:B------:R-:W-:Y:S02]  /*6840*/  IMAD.MOV.U32 R36, RZ, RZ, R51 ;  /* 0x000000ffff247224 */ /* 0x000fe400078e0033 */
[----:B------:R-:W-:Y:S01]  /*6850*/  IMAD.MOV.U32 R38, RZ, RZ, R39 ;  /* 0x000000ffff267224 */ /* 0x000fe200078e0027 */
[----:B------:R-:W-:-:S07]  /*6860*/  MOV R39, R47 ;  /* 0x0000002f00277202 */ /* 0x000fce0000000f00 */
.L_x_511:
[----:B------:R-:W-:Y:S05]  /*6870*/  BSYNC B2 ;  /* 0x0000000000027941 */ /* 0x000fea0003800000 */
.L_x_510:
[----:B------:R-:W-:Y:S02]  /*6880*/  ULDC.64 UR4, c[0x0][0x208] ;  /* 0x0000820000047ab9 */ /* 0x000fe40000000a00 */
[----:B--2---:R0:W-:Y:S03]  /*6890*/  STG.E.128 desc[UR4][R44.64+0x100], R36 ;  /* 0x000100242c007986 */ /* 0x0041e6000c101d04 */
.L_x_509:
[----:B------:R-:W-:Y:S05]  /*68a0*/  BSYNC B1 ;  /* 0x0000000000017941 */ /* 0x000fea0003800000 */
.L_x_508:
[----:B------:R-:W-:-:S13]  /*68b0*/  ISETP.NE.AND P3, PT, R9, RZ, PT ;  /* 0x000000ff0900720c */ /* 0x000fda0003f65270 */
[----:B------:R-:W-:Y:S05]  /*68c0*/  @!P3 BRA `(.L_x_499) ;  /* 0x00000044007cb947 */ /* 0x000fea0003800000 */
[----:B0-234-:R0:W2:Y:S01]  /*68d0*/  LDS.128 R36, [R5+0x2dc00] ;  /* 0x02dc000005247984 */ /* 0x01d0a20000000c00 */
[----:B------:R-:W-:Y:S01]  /*68e0*/  ISETP.GE.AND P3, PT, R216, R120, PT ;  /* 0x00000078d800720c */ /* 0x000fe20003f66270 */
[----:B------:R-:W-:-:S12]  /*68f0*/  BSSY B1, `(.L_x_512) ;  /* 0x000002b000017945 */ /* 0x000fd80003800000 */
[----:B0-----:R-:W-:Y:S05]  /*6900*/  @P3 BRA `(.L_x_513) ;  /* 0x0000000000a43947 */ /* 0x001fea0003800000 */
[--C-:B------:R-:W-:Y:S01]  /*6910*/  SHF.R.U64 R40, R40, 0x10, R41.reuse ;  /* 0x0000001028287819 */ /* 0x100fe20000001229 */
[--C-:B--2---:R-:W-:Y:S01]  /*6920*/  HADD2.F32 R46, -RZ, R37.reuse.H1_H1 ;  /* 0x30000025ff2e7230 */ /* 0x104fe20000004100 */
[----:B------:R-:W-:Y:S01]  /*6930*/  SHF.R.U32.HI R41, RZ, 0x10, R41 ;  /* 0x00000010ff297819 */ /* 0x000fe20000011629 */
[----:B------:R-:W-:Y:S01]  /*6940*/  HADD2.F32 R37, -RZ, R37.H0_H0 ;  /* 0x20000025ff257230 */ /* 0x000fe20000004100 */
[--C-:B------:R-:W-:Y:S01]  /*6950*/  SHF.R.U64 R42, R42, 0x10, R43.reuse ;  /* 0x000000102a2a7819 */ /* 0x100fe2000000122b */
[----:B------:R-:W-:Y:S01]  /*6960*/  HADD2.F32 R40, -RZ, R40.H0_H0 ;  /* 0x20000028ff287230 */ /* 0x000fe20000004100 */
[----:B------:R-:W-:Y:S01]  /*6970*/  SHF.R.U32.HI R43, RZ, 0x10, R43 ;  /* 0x00000010ff2b7819 */ /* 0x000fe2000001162b */
[----:B------:R-:W-:Y:S02]  /*6980*/  HADD2.F32 R41, -RZ, R41.H0_H0 ;  /* 0x20000029ff297230 */ /* 0x000fe40000004100 */
[--C-:B------:R-:W-:Y:S02]  /*6990*/  HADD2.F32 R47, -RZ, R39.reuse.H1_H1 ;  /* 0x30000027ff2f7230 */ /* 0x100fe40000004100 */
[----:B------:R-:W-:Y:S01]  /*69a0*/  FMUL.FTZ R49, R37, R40 ;  /* 0x0000002825317220 */ /* 0x000fe20000410000 */
[----:B------:R-:W-:-:S02]  /*69b0*/  HADD2.F32 R39, -RZ, R39.H0_H0 ;  /* 0x20000027ff277230 */ /* 0x000fc40000004100 */
[----:B------:R-:W-:Y:S02]  /*69c0*/  HADD2.F32 R42, -RZ, R42.H0_H0 ;  /* 0x2000002aff2a7230 */ /* 0x000fe40000004100 */
[----:B------:R-:W-:Y:S02]  /*69d0*/  HADD2.F32 R48, -RZ, R43.H0_H0 ;  /* 0x2000002bff307230 */ /* 0x000fe40000004100 */
[C---:B------:R-:W-:Y:S01]  /*69e0*/  FMUL.FTZ R43, R46.reuse, R40 ;  /* 0x000000282e2b7220 */ /* 0x040fe20000410000 */
[-C--:B------:R-:W-:Y:S01]  /*69f0*/  FMUL.FTZ R40, R47, R41.reuse ;  /* 0x000000292f287220 */ /* 0x080fe20000410000 */
[----:B------:R-:W-:Y:S02]  /*6a00*/  FMUL.FTZ R41, R39, R41 ;  /* 0x0000002927297220 */ /* 0x000fe40000410000 */
[-C--:B------:R-:W-:Y:S01]  /*6a10*/  FFMA.FTZ R43, R37, R42.reuse, -R43 ;  /* 0x0000002a252b7223 */ /* 0x080fe2000001082b */
[----:B------:R-:W-:Y:S01]  /*6a20*/  FFMA.FTZ R42, R46, R42, R49 ;  /* 0x0000002a2e2a7223 */ /* 0x000fe20000010031 */
[----:B------:R-:W-:Y:S01]  /*6a30*/  FFMA.FTZ R40, R39, R48, -R40 ;  /* 0x0000003027287223 */ /* 0x000fe20000010828 */
[----:B------:R-:W-:-:S02]  /*6a40*/  HADD2.F32 R46, -RZ, R36.H1_H1 ;  /* 0x30000024ff2e7230 */ /* 0x000fc40000004100 */
[----:B------:R-:W-:Y:S01]  /*6a50*/  FFMA.FTZ R41, R47, R48, R41 ;  /* 0x000000302f297223 */ /* 0x000fe20000010029 */
[--C-:B------:R-:W-:Y:S02]  /*6a60*/  HADD2.F32 R39, -RZ, R135.reuse.H0_H0 ;  /* 0x20000087ff277230 */ /* 0x100fe40000004100 */
[----:B------:R-:W-:Y:S02]  /*6a70*/  HADD2.F32 R36, -RZ, R36.H0_H0 ;  /* 0x20000024ff247230 */ /* 0x000fe40000004100 */
[----:B------:R-:W-:Y:S02]  /*6a80*/  HADD2.F32 R135, -RZ, R135.H1_H1 ;  /* 0x30000087ff877230 */ /* 0x000fe40000004100 */
[-C--:B------:R-:W-:Y:S01]  /*6a90*/  FMUL.FTZ R47, R46, R39.reuse ;  /* 0x000000272e2f7220 */ /* 0x080fe20000410000 */
[--C-:B------:R-:W-:Y:S02]  /*6aa0*/  HADD2.F32 R48, -RZ, R38.reuse.H1_H1 ;  /* 0x30000026ff307230 */ /* 0x100fe40000004100 */
[----:B------:R-:W-:Y:S01]  /*6ab0*/  FMUL.FTZ R51, R36, R39 ;  /* 0x0000002724337220 */ /* 0x000fe20000410000 */
[----:B------:R-:W-:Y:S01]  /*6ac0*/  HADD2.F32 R38, -RZ, R38.H0_H0 ;  /* 0x20000026ff267230 */ /* 0x000fe20000004100 */
[----:B------:R-:W-:Y:S01]  /*6ad0*/  F2FP.F16.F32.PACK_AB R40, R41, R40 ;  /* 0x000000282928723e */ /* 0x000fe200000000ff */
[----:B------:R-:W-:-:S02]  /*6ae0*/  HADD2.F32 R49, -RZ, R134.H1_H1 ;  /* 0x30000086ff317230 */ /* 0x000fc40000004100 */
[-C--:B------:R-:W-:Y:S01]  /*6af0*/  FMUL.FTZ R39, R48, R135.reuse ;  /* 0x0000008730277220 */ /* 0x080fe20000410000 */
[----:B------:R-:W-:Y:S02]  /*6b00*/  HADD2.F32 R37, -RZ, R134.H0_H0 ;  /* 0x20000086ff257230 */ /* 0x000fe40000004100 */
[C---:B------:R-:W-:Y:S01]  /*6b10*/  FMUL.FTZ R135, R38.reuse, R135 ;  /* 0x0000008726877220 */ /* 0x040fe20000410000 */
[----:B------:R-:W-:-:S03]  /*6b20*/  FFMA.FTZ R39, R38, R49, -R39 ;  /* 0x0000003126277223 */ /* 0x000fc60000010827 */
[----:B------:R-:W-:Y:S01]  /*6b30*/  FFMA.FTZ R48, R48, R49, R135 ;  /* 0x0000003130307223 */ /* 0x000fe20000010087 */
[-C--:B------:R-:W-:Y:S01]  /*6b40*/  FFMA.FTZ R47, R36, R37.reuse, -R47 ;  /* 0x00000025242f7223 */ /* 0x080fe2000001082f */
[----:B------:R-:W-:Y:S01]  /*6b50*/  FFMA.FTZ R46, R46, R37, R51 ;  /* 0x000000252e2e7223 */ /* 0x000fe20000010033 */
[----:B------:R-:W-:Y:S02]  /*6b60*/  F2FP.F16.F32.PACK_AB R37, R42, R43 ;  /* 0x0000002b2a25723e */ /* 0x000fe400000000ff */
[----:B------:R-:W-:Y:S01]  /*6b70*/  F2FP.F16.F32.PACK_AB R38, R48, R39 ;  /* 0x000000273026723e */ /* 0x000fe200000000ff */
[----:B------:R-:W-:Y:S01]  /*6b80*/  IMAD.MOV.U32 R39, RZ, RZ, R40 ;  /* 0x000000ffff277224 */ /* 0x000fe200078e0028 */
[----:B------:R-:W-:-:S07]  /*6b90*/  F2FP.F16.F32.PACK_AB R36, R46, R47 ;  /* 0x0000002f2e24723e */ /* 0x000fce00000000ff */
.L_x_513:
[----:B------:R-:W-:Y:S05]  /*6ba0*/  BSYNC B1 ;  /* 0x0000000000017941 */ /* 0x000fea0003800000 */
.L_x_512:
[----:B------:R-:W-:Y:S02]  /*6bb0*/  ULDC.64 UR4, c[0x0][0x208] ;  /* 0x0000820000047ab9 */ /* 0x000fe40000000a00 */
[----:B--2---:R0:W-:Y:S01]  /*6bc0*/  STG.E.128 desc[UR4][R44.64+0x180], R36 ;  /* 0x000180242c007986 */ /* 0x0041e2000c101d04 */
[----:B------:R-:W-:Y:S05]  /*6bd0*/  BRA `(.L_x_499) ;  /* 0x0000004000b87947 */ /* 0x000fea0003800000 */
.L_x_457:
[----:B------:R-:W-:Y:S01]  /*6be0*/  ISETP.GE.AND P4, PT, R212, R4, PT ;  /* 0x00000004d400720c */ /* 0x000fe20003f86270 */
[----:B------:R-:W-:Y:S01]  /*6bf0*/  BSSY B1, `(.L_x_514) ;  /* 0x0000024000017945 */ /* 0x000fe20003800000 */
[----:B------:R-:W-:Y:S02]  /*6c00*/  CS2R R54, SRZ ;  /* 0x0000000000367805 */ /* 0x000fe4000001ff00 */
[----:B0-----:R-:W-:Y:S02]  /*6c10*/  CS2R R38, SRZ ;  /* 0x0000000000267805 */ /* 0x001fe4000001ff00 */
        /* <DEDUP_REMOVED lines=13> */
[----:B------:R-:W-:Y:S01]  /*6cf0*/  IMAD.X R39, R0, 0x1, R25, P3 ;  /* 0x0000000100277824 */ /* 0x000fe200018e0619 */
[----:B------:R-:W-:Y:S01]  /*6d00*/  LEA R44, P3, R38, UR4, 0x1 ;  /* 0x00000004262c7c11 */ /* 0x000fe2000f8608ff */
[----:B------:R-:W-:Y:S01]  /*6d10*/  IMAD.X R37, R3, 0x1, R20, P2 ;  /* 0x0000000103257824 */ /* 0x000fe200010e0614 */
[----:B------:R-:W-:Y:S02]  /*6d20*/  ISETP.GE.AND P2, PT, R16, R120, PT ;  /* 0x000000781000720c */ /* 0x000fe40003f46270 */
[----:B------:R-:W-:-:S02]  /*6d30*/  CS2R R40, SRZ ;  /* 0x0000000000287805 */ /* 0x000fc4000001ff00 */
[----:B------:R-:W-:Y:S02]  /*6d40*/  LEA.HI.X R45, R38, UR5, R39, 0x1, P3 ;  /* 0x00000005262d7c11 */ /* 0x000fe400098f0c27 */
[----:B------:R-:W-:Y:S02]  /*6d50*/  CS2R R38, SRZ ;  /* 0x0000000000267805 */ /* 0x000fe4000001ff00 */
[----:B------:R-:W-:Y:S01]  /*6d60*/  LEA R52, P3, R36, UR6, 0x1 ;  /* 0x0000000624347c11 */ /* 0x000fe2000f8608ff */
[----:B------:R-:W-:-:S03]  /*6d70*/  ULDC.64 UR8, c[0x0][0x208] ;  /* 0x0000820000087ab9 */ /* 0x000fc60000000a00 */
[----:B------:R-:W-:Y:S02]  /*6d80*/  LEA.HI.X R53, R36, UR7, R37, 0x1, P3 ;  /* 0x0000000724357c11 */ /* 0x000fe400098f0c25 */
[----:B------:R-:W-:Y:S02]  /*6d90*/  CS2R R36, SRZ ;  /* 0x0000000000247805 */ /* 0x000fe4000001ff00 */
[----:B------:R-:W-:Y:S02]  /*6da0*/  ISETP.GE.AND P3, PT, R213, R120, PT ;  /* 0x00000078d500720c */ /* 0x000fe40003f66270 */
[----:B------:R-:W-:Y:S02]  /*6db0*/  CS2R R50, SRZ ;  /* 0x0000000000327805 */ /* 0x000fe4000001ff00 */
[----:B------:R-:W-:Y:S01]  /*6dc0*/  CS2R R48, SRZ ;  /* 0x0000000000307805 */ /* 0x000fe2000001ff00 */
[----:B------:R-:W5:Y:S01]  /*6dd0*/  @!P2 LDG.E.128 R40, desc[UR8][R44.64] ;  /* 0x000000082c28a981 */ /* 0x000f62000c1e1d00 */
[----:B------:R-:W-:-:S04]  /*6de0*/  CS2R R46, SRZ ;  /* 0x00000000002e7805 */ /* 0x000fc8000001ff00 */
[----:B------:R-:W5:Y:S04]  /*6df0*/  @!P2 LDG.E.128 R48, desc[UR8][R52.64] ;  /* 0x000000083430a981 */ /* 0x000f68000c1e1d00 */
[----:B------:R0:W5:Y:S02]  /*6e00*/  @!P3 LDG.E.128 R36, desc[UR8][R44.64+0x80] ;  /* 0x000080082c24b981 */ /* 0x000164000c1e1d00 */
[----:B0-----:R-:W-:-:S06]  /*6e10*/  CS2R R44, SRZ ;  /* 0x00000000002c7805 */ /* 0x001fcc000001ff00 */
[----:B------:R0:W5:Y:S02]  /*6e20*/  @!P3 LDG.E.128 R44, desc[UR8][R52.64+0x80] ;  /* 0x00008008342cb981 */ /* 0x000164000c1e1d00 */
.L_x_515:
[----:B------:R-:W-:Y:S05]  /*6e30*/  BSYNC B1 ;  /* 0x0000000000017941 */ /* 0x000fea0003800000 */
.L_x_514:
[----:B------:R-:W2:Y:S01]  /*6e40*/  LDL.LU R60, [R1+0x10] ;  /* 0x00001000013c7983 */ /* 0x000ea20000300800 */
[----:B------:R-:W-:Y:S01]  /*6e50*/  VIADD R58, R212, 0x20 ;  /* 0x00000020d43a7836 */ /* 0x000fe20000000000 */
[----:B0----5:R-:W-:Y:S01]  /*6e60*/  MOV R53, R38 ;  /* 0x0000002600357202 */ /* 0x021fe20000000f00 */
[----:B------:R-:W-:Y:S01]  /*6e70*/  IMAD.MOV.U32 R52, RZ, RZ, R39 ;  /* 0x000000ffff347224 */ /* 0x000fe200078e0027 */
[----:B------:R-:W-:Y:S01]  /*6e80*/  BSSY B1, `(.L_x_516) ;  /* 0x0000042000017945 */ /* 0x000fe20003800000 */
[----:B------:R-:W-:Y:S01]  /*6e90*/  IMAD.MOV.U32 R56, RZ, RZ, R37 ;  /* 0x000000ffff387224 */ /* 0x000fe200078e0025 */
[----:B------:R-:W-:Y:S01]  /*6ea0*/  PRMT R171, R53, 0x7610, R171 ;  /* 0x0000761035ab7816 */ /* 0x000fe200000000ab */
[----:B------:R-:W-:Y:S01]  /*6eb0*/  IMAD.MOV.U32 R53, RZ, RZ, R43 ;  /* 0x000000ffff357224 */ /* 0x000fe200078e002b */
[----:B------:R-:W-:Y:S01]  /*6ec0*/  ISETP.GE.AND P2, PT, R58, R4, PT ;  /* 0x000000043a00720c */ /* 0x000fe20003f46270 */
[----:B------:R-:W-:Y:S01]  /*6ed0*/  IMAD.MOV.U32 R57, RZ, RZ, R36 ;  /* 0x000000ffff397224 */ /* 0x000fe200078e0024 */
[----:B------:R-:W-:-:S02]  /*6ee0*/  PRMT R173, R52, 0x7610, R173 ;  /* 0x0000761034ad7816 */ /* 0x000fc400000000ad */
[----:B------:R-:W-:Y:S02]  /*6ef0*/  CS2R R58, SRZ ;  /* 0x00000000003a7805 */ /* 0x000fe4000001ff00 */
[----:B------:R-:W-:Y:S02]  /*6f00*/  MOV R52, R42 ;  /* 0x0000002a00347202 */ /* 0x000fe40000000f00 */
[----:B------:R-:W-:Y:S02]  /*6f10*/  CS2R R62, SRZ ;  /* 0x00000000003e7805 */ /* 0x000fe4000001ff00 */
[----:B------:R-:W-:Y:S01]  /*6f20*/  PRMT R175, R56, 0x7610, R175 ;  /* 0x0000761038af7816 */ /* 0x000fe200000000af */
[----:B------:R-:W-:Y:S01]  /*6f30*/  IMAD.MOV.U32 R56, RZ, RZ, R41 ;  /* 0x000000ffff387224 */ /* 0x000fe200078e0029 */
[----:B------:R-:W-:Y:S01]  /*6f40*/  PRMT R177, R53, 0x7610, R177 ;  /* 0x0000761035b17816 */ /* 0x000fe200000000b1 */
[----:B------:R-:W-:Y:S01]  /*6f50*/  IMAD.MOV.U32 R53, RZ, RZ, R40 ;  /* 0x000000ffff357224 */ /* 0x000fe200078e0028 */
[----:B------:R-:W-:-:S02]  /*6f60*/  PRMT R172, R57, 0x7610, R172 ;  /* 0x0000761039ac7816 */ /* 0x000fc400000000ac */
[----:B------:R-:W-:Y:S02]  /*6f70*/  CS2R R66, SRZ ;  /* 0x0000000000427805 */ /* 0x000fe4000001ff00 */
        /* <DEDUP_REMOVED lines=8> */
[----:B------:R-:W-:Y:S01]  /*7000*/  PRMT R171, R171, 0x5410, R57 ;  /* 0x00005410abab7816 */ /* 0x000fe20000000039 */
[----:B------:R-:W-:Y:S01]  /*7010*/  IMAD.MOV.U32 R57, RZ, RZ, R44 ;  /* 0x000000ffff397224 */ /* 0x000fe200078e002c */
[----:B------:R-:W-:-:S02]  /*7020*/  PRMT R173, R173, 0x5410, R52 ;  /* 0x00005410adad7816 */ /* 0x000fc40000000034 */
[----:B------:R-:W-:Y:S02]  /*7030*/  CS2R R64, SRZ ;  /* 0x0000000000407805 */ /* 0x000fe4000001ff00 */
[----:B------:R-:W-:Y:S02]  /*7040*/  MOV R52, R50 ;  /* 0x0000003200347202 */ /* 0x000fe40000000f00 */
[----:B------:R-:W-:Y:S02]  /*7050*/  PRMT R172, R172, 0x5410, R57 ;  /* 0x00005410acac7816 */ /* 0x000fe40000000039 */
[----:B------:R-:W-:Y:S02]  /*7060*/  PRMT R175, R175, 0x5410, R56 ;  /* 0x00005410afaf7816 */ /* 0x000fe40000000038 */
[----:B------:R-:W-:Y:S02]  /*7070*/  CS2R R56, SRZ ;  /* 0x0000000000387805 */ /* 0x000fe4000001ff00 */
[----:B------:R-:W-:-:S02]  /*7080*/  PRMT R176, R176, 0x5410, R52 ;  /* 0x00005410b0b07816 */ /* 0x000fc40000000034 */
[----:B------:R-:W-:Y:S02]  /*7090*/  PRMT R178, R53, 0x7610, R178 ;  /* 0x0000761035b27816 */ /* 0x000fe400000000b2 */
[----:B------:R-:W-:Y:S02]  /*70a0*/  CS2R R52, SRZ ;  /* 0x0000000000347805 */ /* 0x000fe4000001ff00 */
[----:B------:R-:W-:Y:S02]  /*70b0*/  MOV R71, R49 ;  /* 0x0000003100477202 */ /* 0x000fe40000000f00 */
[----:B--2---:R-:W-:-:S04]  /*70c0*/  LOP3.LUT R60, R60, 0xfffffffe, RZ, 0xc0, !PT ;  /* 0xfffffffe3c3c7812 */ /* 0x004fc800078ec0ff */
[----:B------:R-:W-:-:S05]  /*70d0*/  @P2 LOP3.LUT R60, R60, 0x1, RZ, 0xfc, !PT ;  /* 0x000000013c3c2812 */ /* 0x000fca00078efcff */
[----:B------:R0:W-:Y:S02]  /*70e0*/  STL [R1+0x10], R60 ;  /* 0x0000103c01007387 */ /* 0x0001e40000100800 */
[----:B0-----:R-:W-:Y:S01]  /*70f0*/  CS2R R60, SRZ ;  /* 0x00000000003c7805 */ /* 0x001fe2000001ff00 */
[----:B------:R-:W-:Y:S06]  /*7100*/  @P2 BRA `(.L_x_517) ;  /* 0x0000000000642947 */ /* 0x000fec0003800000 */
[----:B------:R-:W-:Y:S01]  /*7110*/  IADD3 R54, P2, P3, R102, R86, R33 ;  /* 0x0000005666367210 */ /* 0x000fe20007b5e021 */
[----:B------:R-:W-:Y:S01]  /*7120*/  ULDC.64 UR4, c[0x0][0x3e8] ;  /* 0x0000fa0000047ab9 */ /* 0x000fe20000000a00 */
[----:B------:R-:W-:Y:S02]  /*7130*/  CS2R R58, SRZ ;  /* 0x00000000003a7805 */ /* 0x000fe4000001ff00 */
[----:B------:R-:W-:Y:S02]  /*7140*/  CS2R R56, SRZ ;  /* 0x0000000000387805 */ /* 0x000fe4000001ff00 */
[----:B------:R-:W-:Y:S02]  /*7150*/  IADD3.X R55, R25, R0, R35, P2, P3 ;  /* 0x0000000019377210 */ /* 0x000fe400017e6423 */
[----:B------:R-:W-:Y:S02]  /*7160*/  CS2R R66, SRZ ;  /* 0x0000000000427805 */ /* 0x000fe4000001ff00 */
[----:B------:R-:W-:-:S02]  /*7170*/  IADD3 R52, P2, P3, R108, R84, R29 ;  /* 0x000000546c347210 */ /* 0x000fc40007b5e01d */
[----:B------:R-:W-:Y:S01]  /*7180*/  CS2R R64, SRZ ;  /* 0x0000000000407805 */ /* 0x000fe2000001ff00 */
[----:B------:R-:W-:Y:S01]  /*7190*/  ULDC.64 UR6, c[0x0][0x208] ;  /* 0x0000820000067ab9 */ /* 0x000fe20000000a00 */
        /* <DEDUP_REMOVED lines=9> */
[----:B------:R-:W5:Y:S04]  /*7230*/  @!P2 LDG.E.128 R56, desc[UR6][R60.64] ;  /* 0x000000063c38a981 */ /* 0x000f68000c1e1d00 */
[----:B------:R-:W5:Y:S01]  /*7240*/  @!P2 LDG.E.128 R64, desc[UR6][R68.64] ;  /* 0x000000064440a981 */ /* 0x000f62000c1e1d00 */
[----:B------:R-:W-:Y:S02]  /*7250*/  ISETP.GE.AND P2, PT, R213, R120, PT ;  /* 0x00000078d500720c */ /* 0x000fe40003f46270 */
[----:B------:R-:W-:-:S11]  /*7260*/  CS2R R62, SRZ ;  /* 0x00000000003e7805 */ /* 0x000fd6000001ff00 */
[----:B------:R0:W5:Y:S02]  /*7270*/  @!P2 LDG.E.128 R52, desc[UR6][R60.64+0x80] ;  /* 0x000080063c34a981 */ /* 0x000164000c1e1d00 */
[----:B0-----:R-:W-:-:S06]  /*7280*/  CS2R R60, SRZ ;  /* 0x00000000003c7805 */ /* 0x001fcc000001ff00 */
[----:B------:R0:W5:Y:S02]  /*7290*/  @!P2 LDG.E.128 R60, desc[UR6][R68.64+0x80] ;  /* 0x00008006443ca981 */ /* 0x000164000c1e1d00 */
.L_x_517:
[----:B------:R-:W-:Y:S05]  /*72a0*/  BSYNC B1 ;  /* 0x0000000000017941 */ /* 0x000fea0003800000 */
.L_x_516:
[----:B0----5:R-:W-:Y:S01]  /*72b0*/  IMAD.MOV.U32 R69, RZ, RZ, R54 ;  /* 0x000000ffff457224 */ /* 0x021fe200078e0036 */
[----:B------:R-:W-:Y:S01]  /*72c0*/  IADD3 R72, R212, 0x40, RZ ;  /* 0x00000040d4487810 */ /* 0x000fe20007ffe0ff */
[----:B------:R-:W-:Y:S01]  /*72d0*/  IMAD.MOV.U32 R68, RZ, RZ, R55 ;  /* 0x000000ffff447224 */ /* 0x000fe200078e0037 */
[----:B------:R-:W-:Y:S01]  /*72e0*/  PRMT R153, R71, 0x7610, R153 ;  /* 0x0000761047997816 */ /* 0x000fe20000000099 */
[----:B------:R-:W-:Y:S01]  /*72f0*/  IMAD.MOV.U32 R71, RZ, RZ, R52 ;  /* 0x000000ffff477224 */ /* 0x000fe200078e0034 */
[----:B------:R-:W-:Y:S01]  /*7300*/  ISETP.GE.AND P3, PT, R72, R4, PT ;  /* 0x000000044800720c */ /* 0x000fe20003f66270 */
[----:B------:R-:W-:Y:S01]  /*7310*/  BSSY B1, `(.L_x_518) ;  /* 0x0000035000017945 */ /* 0x000fe20003800000 */
[----:B------:R-:W-:Y:S01]  /*7320*/  PRMT R163, R69, 0x5410, R68 ;  /* 0x0000541045a37816 */ /* 0x000fe20000000044 */
[----:B------:R-:W-:Y:S01]  /*7330*/  IMAD.MOV.U32 R69, RZ, RZ, R58 ;  /* 0x000000ffff457224 */ /* 0x000fe200078e003a */
[----:B------:R-:W-:Y:S01]  /*7340*/  PRMT R178, R178, 0x5410, R70 ;  /* 0x00005410b2b27816 */ /* 0x000fe20000000046 */
[----:B------:R-:W-:Y:S01]  /*7350*/  IMAD.MOV.U32 R68, RZ, RZ, R59 ;  /* 0x000000ffff447224 */ /* 0x000fe200078e003b */
[----:B------:R-:W-:-:S02]  /*7360*/  MOV R70, R53 ;  /* 0x0000003500467202 */ /* 0x000fc40000000f00 */
[----:B------:R-:W-:Y:S02]  /*7370*/  CS2R R74, SRZ ;  /* 0x00000000004a7805 */ /* 0x000fe4000001ff00 */
[----:B------:R-:W-:Y:S02]  /*7380*/  CS2R R72, SRZ ;  /* 0x0000000000487805 */ /* 0x000fe4000001ff00 */
[----:B------:R-:W-:Y:S02]  /*7390*/  CS2R R78, SRZ ;  /* 0x00000000004e7805 */ /* 0x000fe4000001ff00 */
[----:B------:R-:W-:Y:S01]  /*73a0*/  PRMT R167, R69, 0x5410, R68 ;  /* 0x0000541045a77816 */ /* 0x000fe20000000044 */
[----:B------:R-:W-:Y:S01]  /*73b0*/  IMAD.MOV.U32 R69, RZ, RZ, R62 ;  /* 0x000000ffff457224 */ /* 0x000fe200078e003e */
[----:B------:R-:W-:Y:S01]  /*73c0*/  PRMT R164, R71, 0x5410, R70 ;  /* 0x0000541047a47816 */ /* 0x000fe20000000046 */
[----:B------:R-:W-:Y:S01]  /*73d0*/  IMAD.MOV.U32 R68, RZ, RZ, R63 ;  /* 0x000000ffff447224 */ /* 0x000fe200078e003f */
[----:B------:R-:W-:Y:S01]  /*73e0*/  MOV R70, R57 ;  /* 0x0000003900467202 */ /* 0x000fe20000000f00 */
[----:B------:R-:W-:Y:S01]  /*73f0*/  IMAD.MOV.U32 R71, RZ, RZ, R56 ;  /* 0x000000ffff477224 */ /* 0x000fe200078e0038 */
[----:B------:R-:W-:-:S02]  /*7400*/  CS2R R76, SRZ ;  /* 0x00000000004c7805 */ /* 0x000fc4000001ff00 */
[----:B------:R-:W-:Y:S02]  /*7410*/  CS2R R82, SRZ ;  /* 0x0000000000527805 */ /* 0x000fe4000001ff00 */
[----:B------:R-:W-:Y:S01]  /*7420*/  PRMT R165, R69, 0x5410, R68 ;  /* 0x0000541045a57816 */ /* 0x000fe20000000044 */
[----:B------:R-:W-:Y:S01]  /*7430*/  IMAD.MOV.U32 R69, RZ, RZ, R60 ;  /* 0x000000ffff457224 */ /* 0x000fe200078e003c */
[----:B------:R-:W-:Y:S02]  /*7440*/  MOV R68, R61 ;  /* 0x0000003d00447202 */ /* 0x000fe40000000f00 */
[----:B------:R-:W-:Y:S02]  /*7450*/  CS2R R80, SRZ ;  /* 0x0000000000507805 */ /* 0x000fe4000001ff00 */
[----:B------:R-:W-:Y:S02]  /*7460*/  PRMT R168, R71, 0x5410, R70 ;  /* 0x0000541047a87816 */ /* 0x000fe40000000046 */
[----:B------:R-:W-:-:S02]  /*7470*/  CS2R R70, SRZ ;  /* 0x0000000000467805 */ /* 0x000fc4000001ff00 */
[----:B------:R-:W-:Y:S01]  /*7480*/  PRMT R166, R69, 0x5410, R68 ;  /* 0x0000541045a67816 */ /* 0x000fe20000000044 */
[----:B------:R-:W-:Y:S02]  /*7490*/  IMAD.MOV.U32 R69, RZ, RZ, R66 ;  /* 0x000000ffff457224 */ /* 0x000fe400078e0042 */
[----:B------:R-:W-:-:S05]  /*74a0*/  IMAD.MOV.U32 R68, RZ, RZ, R67 ;  /* 0x000000ffff447224 */ /* 0x000fca00078e0043 */
[----:B------:R-:W-:Y:S01]  /*74b0*/  PRMT R169, R69, 0x5410, R68 ;  /* 0x0000541045a97816 */ /* 0x000fe20000000044 */
[----:B------:R-:W-:Y:S02]  /*74c0*/  IMAD.MOV.U32 R69, RZ, RZ, R64 ;  /* 0x000000ffff457224 */ /* 0x000fe400078e0040 */
[----:B------:R-:W-:-:S05]  /*74d0*/  IMAD.MOV.U32 R68, RZ, RZ, R65 ;  /* 0x000000ffff447224 */ /* 0x000fca00078e0041 */
[----:B------:R-:W-:Y:S02]  /*74e0*/  PRMT R170, R69, 0x5410, R68 ;  /* 0x0000541045aa7816 */ /* 0x000fe40000000044 */
[----:B------:R-:W-:Y:S01]  /*74f0*/  CS2R R68, SRZ ;  /* 0x0000000000447805 */ /* 0x000fe2000001ff00 */
[----:B------:R-:W-:Y:S06]  /*7500*/  @P3 BRA `(.L_x_519) ;  /* 0x0000000000543947 */ /* 0x000fec0003800000 */
[----:B------:R-:W-:Y:S01]  /*7510*/  IADD3 R86, P2, P5, R102, R32, R86 ;  /* 0x0000002066567210 */ /* 0x000fe20007d5e056 */
[----:B------:R-:W-:Y:S01]  /*7520*/  ULDC.64 UR4, c[0x0][0x3e8] ;  /* 0x0000fa0000047ab9 */ /* 0x000fe20000000a00 */
[----:B------:R-:W-:Y:S02]  /*7530*/  ULDC.64 UR6, c[0x0][0x208] ;  /* 0x0000820000067ab9 */ /* 0x000fe40000000a00 */
[----:B------:R-:W-:Y:S02]  /*7540*/  IADD3.X R0, R25, R34, R0, P2, P5 ;  /* 0x0000002219007210 */ /* 0x000fe400017ea400 */
        /* <DEDUP_REMOVED lines=17> */
.L_x_519:
[----:B------:R-:W-:Y:S05]  /*7660*/  BSYNC B1 ;  /* 0x0000000000017941 */ /* 0x000fea0003800000 */
.L_x_518:
        /* <DEDUP_REMOVED lines=15> */
[----:B------:R-:W-:Y:S02]  /*7760*/  IMAD.MOV.U32 R3, RZ, RZ, R78 ;  /* 0x000000ffff037224 */ /* 0x000fe400078e004e */
        /* <DEDUP_REMOVED lines=16> */
.L_x_520:
[----:B------:R-:W-:Y:S01]  /*7870*/  IMAD R3, R19, 0x8, R18 ;  /* 0x0000000813037824 */ /* 0x000fe200078e0212 */
[----:B------:R-:W-:Y:S01]  /*7880*/  SHF.L.U32 R0, R217, 0x1f, RZ ;  /* 0x0000001fd9007819 */ /* 0x000fe200000006ff */
[----:B------:R-:W1:Y:S01]  /*7890*/  LDC R143, c[0x0][0x2f4] ;  /* 0x0000bd00ff8f7b82 */ /* 0x000e620000000800 */
[----:B------:R-:W-:Y:S01]  /*78a0*/  BSSY B1, `(.L_x_521) ;  /* 0x0000004000017945 */ /* 0x000fe20003800000 */
[----:B------:R-:W-:Y:S01]  /*78b0*/  IMAD.MOV.U32 R123, RZ, RZ, R88 ;  /* 0x000000ffff7b7224 */ /* 0x000fe200078e0058 */
[----:B------:R-:W2:Y:S02]  /*78c0*/  SYNCS.PHASECHK.TRANS64.TRYWAIT P5, [R3+URZ+0x38890], R0 ;  /* 0x03889000030075a7 */ /* 0x000ea400080a017f */
[----:B--2---:R-:W-:Y:S05]  /*78d0*/  @!P5 BRA `(.L_x_522) ;  /* 0x000002440038d947 */ /* 0x004fea0003800000 */
.L_x_855:
[----:B------:R-:W-:Y:S05]  /*78e0*/  BSYNC B1 ;  /* 0x0000000000017941 */ /* 0x000fea0003800000 */
.L_x_521:
[----:B------:R-:W3:Y:S01]  /*78f0*/  LDC.64 R124, c[0x0][0x300] ;  /* 0x0000c000ff7c7b82 */ /* 0x000ee20000000a00 */
[----:B------:R-:W-:Y:S01]  /*7900*/  BSSY B1, `(.L_x_523) ;  /* 0x000010c000017945 */ /* 0x000fe20003800000 */
[----:B-1----:R-:W-:-:S03]  /*7910*/  IADD3 R145, -R115, R143, RZ ;  /* 0x0000008f73917210 */ /* 0x002fc60007ffe1ff */
[----:B------:R-:W-:Y:S05]  /*7920*/  @P4 BRA `(.L_x_524) ;  /* 0x0000001000244947 */ /* 0x000fea0003800000 */
[----:B------:R-:W-:Y:S01]  /*7930*/  ISETP.NE.AND P4, PT, R27, RZ, PT ;  /* 0x000000ff1b00720c */ /* 0x000fe20003f85270 */
[-C--:B---3--:R-:W-:Y:S01]  /*7940*/  IMAD.WIDE.U32 R134, R212, R124.reuse, R122 ;  /* 0x0000007cd4867225 */ /* 0x088fe200078e007a */
[----:B0-----:R-:W-:Y:S01]  /*7950*/  SHF.R.S32.HI R84, RZ, 0x1f, R212 ;  /* 0x0000001fff547819 */ /* 0x001fe200000114d4 */
[----:B------:R-:W-:Y:S04]  /*7960*/  BSSY B2, `(.L_x_525) ;  /* 0x0000084000027945 */ /* 0x000fe80003800000 */
[----:B------:R-:W-:-:S04]  /*7970*/  IMAD R148, R84, R124, RZ ;  /* 0x0000007c54947224 */ /* 0x000fc800078e02ff */
[----:B------:R-:W-:-:S04]  /*7980*/  IMAD R148, R212, R125, R148 ;  /* 0x0000007dd4947224 */ /* 0x000fc800078e0294 */
[----:B------:R-:W-:Y:S01]  /*7990*/  IMAD.IADD R148, R148, 0x1, R135 ;  /* 0x0000000194947824 */ /* 0x000fe200078e0287 */
[----:B------:R-:W-:Y:S06]  /*79a0*/  @!P4 BRA `(.L_x_526) ;  /* 0x0000000400fcc947 */ /* 0x000fec0003800000 */
[----:B------:R-:W-:Y:S01]  /*79b0*/  SEL R84, R115, R145, !P0 ;  /* 0x0000009173547207 */ /* 0x000fe20004000000 */
[----:B------:R-:W-:Y:S01]  /*79c0*/  IMAD.SHL.U32 R86, R212, 0x40, RZ ;  /* 0x00000040d4567824 */ /* 0x000fe200078e00ff */
[----:B------:R-:W-:Y:S01]  /*79d0*/  ISETP.GE.AND P4, PT, R16, R120, PT ;  /* 0x000000781000720c */ /* 0x000fe20003f86270 */
[----:B------:R-:W-:Y:S01]  /*79e0*/  BSSY B3, `(.L_x_527) ;  /* 0x000006e000037945 */ /* 0x000fe20003800000 */
[----:B------:R-:W-:-:S04]  /*79f0*/  SHF.R.S32.HI R85, RZ, 0x1f, R84 ;  /* 0x0000001fff557819 */ /* 0x000fc80000011454 */
[----:B------:R-:W-:-:S04]  /*7a00*/  LEA.HI R84, R85, R84, RZ, 0x4 ;  /* 0x0000005455547211 */ /* 0x000fc800078f20ff */
[----:B------:R-:W-:-:S04]  /*7a10*/  LEA.HI.SX32 R84, R84, R15, 0x1c ;  /* 0x0000000f54547211 */ /* 0x000fc800078fe2ff */
[----:B------:R-:W-:Y:S01]  /*7a20*/  SHF.R.S32.HI R85, RZ, 0x1f, R84 ;  /* 0x0000001fff557819 */ /* 0x000fe20000011454 */
[----:B------:R-:W-:-:S03]  /*7a30*/  IMAD.SHL.U32 R149, R84, 0x8, RZ ;  /* 0x0000000854957824 */ /* 0x000fc600078e00ff */
[----:B------:R-:W-:Y:S02]  /*7a40*/  LEA.HI R84, R85, R84, RZ, 0x3 ;  /* 0x0000005455547211 */ /* 0x000fe400078f18ff */
[----:B------:R-:W-:Y:S02]  /*7a50*/  LOP3.LUT R85, R149, 0x38, RZ, 0xc0, !PT ;  /* 0x0000003895557812 */ /* 0x000fe400078ec0ff */
[----:B------:R-:W-:Y:S02]  /*7a60*/  SHF.R.S32.HI R84, RZ, 0x3, R84 ;  /* 0x00000003ff547819 */ /* 0x000fe40000011454 */
[----:B------:R-:W-:-:S03]  /*7a70*/  LOP3.LUT R85, R85, 0x1c0, R86, 0xf8, !PT ;  /* 0x000001c055557812 */ /* 0x000fc600078ef856 */
[----:B------:R-:W-:Y:S01]  /*7a80*/  IMAD R84, R84, 0x1400, R228 ;  /* 0x0000140054547824 */ /* 0x000fe200078e02e4 */
[----:B------:R-:W-:-:S04]  /*7a90*/  LOP3.LUT R85, R85, R229, RZ, 0x3c, !PT ;  /* 0x000000e555557212 */ /* 0x000fc800078e3cff */
[----:B------:R-:W-:-:S05]  /*7aa0*/  IADD3 R84, R84, R85, RZ ;  /* 0x0000005554547210 */ /* 0x000fca0007ffe0ff */
[C---:B------:R-:W-:Y:S02]  /*7ab0*/  IMAD R88, R19.reuse, 0x5000, R84 ;  /* 0x0000500013587824 */ /* 0x040fe400078e0254 */
[----:B------:R-:W-:Y:S02]  /*7ac0*/  IMAD R84, R19, 0x5000, R138 ;  /* 0x0000500013547824 */ /* 0x000fe400078e028a */
[--C-:B------:R-:W-:Y:S02]  /*7ad0*/  IMAD R88, R88, 0x2, R18.reuse ;  /* 0x0000000258587824 */ /* 0x100fe400078e0212 */
[----:B------:R-:W-:-:S04]  /*7ae0*/  IMAD R84, R84, 0x2, R18 ;  /* 0x0000000254547824 */ /* 0x000fc800078e0212 */
[----:B------:R-:W0:Y:S04]  /*7af0*/  LDS.128 R88, [R88+0x24400] ;  /* 0x0244000058587984 */ /* 0x000e280000000c00 */
[----:B------:R-:W1:Y:S01]  /*7b00*/  LDS.128 R84, [R84+0x24400] ;  /* 0x0244000054547984 */ /* 0x000e620000000c00 */
[----:B------:R-:W-:Y:S05]  /*7b10*/  @P4 BRA `(.L_x_528) ;  /* 0x0000000400684947 */ /* 0x000fea0003800000 */
[----:B0-----:R-:W-:Y:S01]  /*7b20*/  IMAD.MOV.U32 R151, RZ, RZ, R89 ;  /* 0x000000ffff977224 */ /* 0x001fe200078e0059 */
[----:B-1----:R-:W-:Y:S01]  /*7b30*/  MOV R150, R85 ;  /* 0x0000005500967202 */ /* 0x002fe20000000f00 */
[----:B------:R-:W-:Y:S01]  /*7b40*/  HADD2.F32 R153, -RZ, R153.H0_H0 ;  /* 0x20000099ff997230 */ /* 0x000fe20000004100 */
[--C-:B------:R-:W-:Y:S01]  /*7b50*/  SHF.R.U64 R40, R40, 0x10, R41.reuse ;  /* 0x0000001028287819 */ /* 0x100fe20000001229 */
[----:B------:R-:W-:Y:S01]  /*7b60*/  HADD2.F32 R152, -RZ, R152.H0_H0 ;  /* 0x20000098ff987230 */ /* 0x000fe20000004100 */
[----:B------:R-:W-:Y:S01]  /*7b70*/  SHF.R.U32.HI R41, RZ, 0x10, R41 ;  /* 0x00000010ff297819 */ /* 0x000fe20000011629 */
[----:B------:R-:W-:Y:S01]  /*7b80*/  HADD2.F32 R85, -RZ, R151.H0_H0 ;  /* 0x20000097ff557230 */ /* 0x000fe20000004100 */
[----:B------:R-:W-:Y:S01]  /*7b90*/  SHF.R.U64 R48, R48, 0x10, R49 ;  /* 0x0000001030307819 */ /* 0x000fe20000001231 */
[--C-:B------:R-:W-:Y:S01]  /*7ba0*/  HADD2.F32 R154, -RZ, R150.reuse.H0_H0 ;  /* 0x20000096ff9a7230 */ /* 0x100fe20000004100 */
[----:B------:R-:W-:Y:S01]  /*7bb0*/  SHF.R.U64 R42, R42, 0x10, R43 ;  /* 0x000000102a2a7819 */ /* 0x000fe2000000122b */
[----:B------:R-:W-:-:S02]  /*7bc0*/  HADD2.F32 R150, -RZ, R150.H1_H1 ;  /* 0x30000096ff967230 */ /* 0x000fc40000004100 */
[CC--:B------:R-:W-:Y:S01]  /*7bd0*/  FMUL.FTZ R89, R85.reuse, R153.reuse ;  /* 0x0000009955597220 */ /* 0x0c0fe20000410000 */
[----:B------:R-:W-:Y:S02]  /*7be0*/  HADD2.F32 R48, -RZ, R48.H0_H0 ;  /* 0x20000030ff307230 */ /* 0x000fe40000004100 */
[C---:B------:R-:W-:Y:S01]  /*7bf0*/  FMUL.FTZ R153, R154.reuse, R153 ;  /* 0x000000999a997220 */ /* 0x040fe20000410000 */
[----:B------:R-:W-:Y:S02]  /*7c00*/  HADD2.F32 R42, -RZ, R42.H0_H0 ;  /* 0x2000002aff2a7230 */ /* 0x000fe40000004100 */
[-C--:B------:R-:W-:Y:S01]  /*7c10*/  FFMA.FTZ R89, R154, R152.reuse, -R89 ;  /* 0x000000989a597223 */ /* 0x080fe20000010859 */
[----:B------:R-:W-:Y:S01]  /*7c20*/  FFMA.FTZ R85, R85, R152, R153 ;  /* 0x0000009855557223 */ /* 0x000fe20000010099 */
[----:B------:R-:W-:Y:S01]  /*7c30*/  SHF.R.U32.HI R152, RZ, 0x10, R49 ;  /* 0x00000010ff987819 */ /* 0x000fe20000011631 */
[----:B------:R-:W-:Y:S02]  /*7c40*/  HADD2.F32 R49, -RZ, R151.H1_H1 ;  /* 0x30000097ff317230 */ /* 0x000fe40000004100 */
[----:B------:R-:W-:-:S02]  /*7c50*/  HADD2.F32 R151, -RZ, R41.H0_H0 ;  /* 0x20000029ff977230 */ /* 0x000fc40000004100 */
[----:B------:R-:W-:Y:S02]  /*7c60*/  HADD2.F32 R152, -RZ, R152.H0_H0 ;  /* 0x20000098ff987230 */ /* 0x000fe40000004100 */
[----:B------:R-:W-:-:S03]  /*7c70*/  HADD2.F32 R153, -RZ, R178.H0_H0 ;  /* 0x200000b2ff997230 */ /* 0x000fc60000004100 */
[-C--:B------:R-:W-:Y:S01]  /*7c80*/  FMUL.FTZ R41, R49, R152.reuse ;  /* 0x0000009831297220 */ /* 0x080fe20000410000 */
[----:B------:R-:W-:-:S03]  /*7c90*/  FMUL.FTZ R152, R150, R152 ;  /* 0x0000009896987220 */ /* 0x000fc60000410000 */
[-C--:B------:R-:W-:Y:S01]  /*7ca0*/  FFMA.FTZ R41, R150, R151.reuse, -R41 ;  /* 0x0000009796297223 */ /* 0x080fe20000010829 */
[----:B------:R-:W-:Y:S01]  /*7cb0*/  FFMA.FTZ R49, R49, R151, R152 ;  /* 0x0000009731317223 */ /* 0x000fe20000010098 */
[----:B------:R-:W-:Y:S02]  /*7cc0*/  IMAD.MOV.U32 R151, RZ, RZ, R91 ;  /* 0x000000ffff977224 */ /* 0x000fe400078e005b */
[----:B------:R-:W-:Y:S01]  /*7cd0*/  IMAD.MOV.U32 R150, RZ, RZ, R87 ;  /* 0x000000ffff967224 */ /* 0x000fe200078e0057 */
[----:B------:R-:W-:Y:S01]  /*7ce0*/  F2FP.F16.F32.PACK_AB R41, R41, R89 ;  /* 0x000000592929723e */ /* 0x000fe200000000ff */
[----:B------:R-:W-:Y:S01]  /*7cf0*/  HADD2.F32 R152, -RZ, R177.H0_H0 ;  /* 0x200000b1ff987230 */ /* 0x000fe20000004100 */
[----:B------:R-:W-:Y:S01]  /*7d00*/  F2FP.F16.F32.PACK_AB R49, R49, R85 ;  /* 0x000000553131723e */ /* 0x000fe200000000ff */
[----:B------:R-:W-:Y:S01]  /*7d10*/  HADD2.F32 R91, -RZ, R151.H0_H0 ;  /* 0x20000097ff5b7230 */ /* 0x000fe20000004100 */
[----:B------:R-:W-:Y:S01]  /*7d20*/  MOV R85, R41 ;  /* 0x0000002900557202 */ /* 0x000fe20000000f00 */
[----:B------:R-:W-:-:S02]  /*7d30*/  HADD2.F32 R154, -RZ, R150.H0_H0 ;  /* 0x20000096ff9a7230 */ /* 0x000fc40000004100 */
[----:B------:R-:W-:Y:S02]  /*7d40*/  HADD2.F32 R150, -RZ, R150.H1_H1 ;  /* 0x30000096ff967230 */ /* 0x000fe40000004100 */
[CC--:B------:R-:W-:Y:S01]  /*7d50*/  FMUL.FTZ R87, R91.reuse, R153.reuse ;  /* 0x000000995b577220 */ /* 0x0c0fe20000410000 */
[----:B------:R-:W-:Y:S02]  /*7d60*/  IMAD.MOV.U32 R89, RZ, RZ, R49 ;  /* 0x000000ffff597224 */ /* 0x000fe400078e0031 */
[C---:B------:R-:W-:Y:S01]  /*7d70*/  FMUL.FTZ R153, R154.reuse, R153 ;  /* 0x000000999a997220 */ /* 0x040fe20000410000 */
[-C--:B------:R-:W-:Y:S01]  /*7d80*/  FFMA.FTZ R87, R154, R152.reuse, -R87 ;  /* 0x000000989a577223 */ /* 0x080fe20000010857 */
[----:B------:R-:W-:Y:S02]  /*7d90*/  HADD2.F32 R154, -RZ, R178.H1_H1 ;  /* 0x300000b2ff9a7230 */ /* 0x000fe40000004100 */
[----:B------:R-:W-:Y:S01]  /*7da0*/  FFMA.FTZ R91, R91, R152, R153 ;  /* 0x000000985b5b7223 */ /* 0x000fe20000010099 */
[----:B------:R-:W-:-:S02]  /*7db0*/  SHF.R.U32.HI R152, RZ, 0x10, R43 ;  /* 0x00000010ff987819 */ /* 0x000fc4000001162b */
[--C-:B------:R-:W-:Y:S02]  /*7dc0*/  SHF.R.U64 R43, R50, 0x10, R51.reuse ;  /* 0x00000010322b7819 */ /* 0x100fe40000001233 */
[----:B------:R-:W-:Y:S01]  /*7dd0*/  SHF.R.U32.HI R50, RZ, 0x10, R51 ;  /* 0x00000010ff327819 */ /* 0x000fe20000011633 */
[----:B------:R-:W-:Y:S02]  /*7de0*/  HADD2.F32 R51, -RZ, R151.H1_H1 ;  /* 0x30000097ff337230 */ /* 0x000fe40000004100 */
[----:B------:R-:W-:Y:S02]  /*7df0*/  HADD2.F32 R152, -RZ, R152.H0_H0 ;  /* 0x20000098ff987230 */ /* 0x000fe40000004100 */
[----:B------:R-:W-:Y:S02]  /*7e00*/  HADD2.F32 R151, -RZ, R50.H0_H0 ;  /* 0x20000032ff977230 */ /* 0x000fe40000004100 */
[----:B------:R-:W-:-:S03]  /*7e10*/  HADD2.F32 R43, -RZ, R43.H0_H0 ;  /* 0x2000002bff2b7230 */ /* 0x000fc60000004100 */
[----:B------:R-:W-:-:S04]  /*7e20*/  FMUL.FTZ R50, R51, R151 ;  /* 0x0000009733327220 */ /* 0x000fc80000410000 */
[CC--:B------:R-:W-:Y:S01]  /*7e30*/  FFMA.FTZ R50, R150.reuse, R152.reuse, -R50 ;  /* 0x0000009896327223 */ /* 0x0c0fe20000010832 */
[----:B------:R-:W-:Y:S01]  /*7e40*/  FMUL.FTZ R150, R150, R151 ;  /* 0x0000009796967220 */ /* 0x000fe20000410000 */
[--C-:B------:R-:W-:Y:S02]  /*7e50*/  HADD2.F32 R151, -RZ, R88.reuse.H0_H0 ;  /* 0x20000058ff977230 */ /* 0x100fe40000004100 */
[----:B------:R-:W-:Y:S02]  /*7e60*/  HADD2.F32 R88, -RZ, R88.H1_H1 ;  /* 0x30000058ff587230 */ /* 0x000fe40000004100 */
[----:B------:R-:W-:Y:S01]  /*7e70*/  FFMA.FTZ R51, R51, R152, R150 ;  /* 0x0000009833337223 */ /* 0x000fe20000010096 */
[----:B------:R-:W-:Y:S02]  /*7e80*/  HADD2.F32 R150, -RZ, R84.H0_H0 ;  /* 0x20000054ff967230 */ /* 0x000fe40000004100 */
[-C--:B------:R-:W-:Y:S01]  /*7e90*/  FMUL.FTZ R153, R151, R154.reuse ;  /* 0x0000009a97997220 */ /* 0x080fe20000410000 */
[----:B------:R-:W-:Y:S01]  /*7ea0*/  HADD2.F32 R152, -RZ, R177.H1_H1 ;  /* 0x300000b1ff987230 */ /* 0x000fe20000004100 */
[----:B------:R-:W-:Y:S01]  /*7eb0*/  F2FP.F16.F32.PACK_AB R87, R50, R87 ;  /* 0x000000573257723e */ /* 0x000fe200000000ff */
[----:B------:R-:W-:Y:S01]  /*7ec0*/  FMUL.FTZ R154, R150, R154 ;  /* 0x0000009a969a7220 */ /* 0x000fe20000410000 */
[----:B------:R-:W-:-:S02]  /*7ed0*/  F2FP.F16.F32.PACK_AB R91, R51, R91 ;  /* 0x0000005b335b723e */ /* 0x000fc400000000ff */
[-C--:B------:R-:W-:Y:S01]  /*7ee0*/  FFMA.FTZ R150, R150, R152.reuse, -R153 ;  /* 0x0000009896967223 */ /* 0x080fe20000010899 */
[----:B------:R-:W-:Y:S01]  /*7ef0*/  FFMA.FTZ R151, R151, R152, R154 ;  /* 0x0000009897977223 */ /* 0x000fe2000001009a */
[----:B------:R-:W-:Y:S02]  /*7f00*/  HADD2.F32 R152, -RZ, R84.H1_H1 ;  /* 0x30000054ff987230 */ /* 0x000fe40000004100 */
[----:B------:R-:W-:Y:S02]  /*7f10*/  HADD2.F32 R84, -RZ, R40.H0_H0 ;  /* 0x20000028ff547230 */ /* 0x000fe40000004100 */
[-C--:B------:R-:W-:Y:S01]  /*7f20*/  FMUL.FTZ R40, R88, R48.reuse ;  /* 0x0000003058287220 */ /* 0x080fe20000410000 */
[--C-:B------:R-:W-:Y:S02]  /*7f30*/  HADD2.F32 R154, -RZ, R176.reuse.H1_H1 ;  /* 0x300000b0ff9a7230 */ /* 0x100fe40000004100 */
[C---:B------:R-:W-:Y:S01]  /*7f40*/  FMUL.FTZ R48, R152.reuse, R48 ;  /* 0x0000003098307220 */ /* 0x040fe20000410000 */
[----:B------:R-:W-:Y:S01]  /*7f50*/  FFMA.FTZ R40, R152, R84, -R40 ;  /* 0x0000005498287223 */ /* 0x000fe20000010828 */
[----:B------:R-:W-:-:S02]  /*7f60*/  HADD2.F32 R152, -RZ, R176.H0_H0 ;  /* 0x200000b0ff987230 */ /* 0x000fc40000004100 */
[----:B------:R-:W-:Y:S01]  /*7f70*/  FFMA.FTZ R48, R88, R84, R48 ;  /* 0x0000005458307223 */ /* 0x000fe20000010030 */
[----:B------:R-:W-:Y:S02]  /*7f80*/  HADD2.F32 R84, -RZ, R90.H0_H0 ;  /* 0x2000005aff547230 */ /* 0x000fe40000004100 */
[----:B------:R-:W-:Y:S01]  /*7f90*/  HADD2.F32 R88, -RZ, R86.H0_H0 ;  /* 0x20000056ff587230 */ /* 0x000fe20000004100 */
[----:B------:R-:W-:Y:S01]  /*7fa0*/  F2FP.F16.F32.PACK_AB R40, R40, R150 ;  /* 0x000000962828723e */ /* 0x000fe200000000ff */
[----:B------:R-:W-:Y:S02]  /*7fb0*/  HADD2.F32 R90, -RZ, R90.H1_H1 ;  /* 0x3000005aff5a7230 */ /* 0x000fe40000004100 */
[-C--:B------:R-:W-:Y:S01]  /*7fc0*/  FMUL.FTZ R153, R84, R154.reuse ;  /* 0x0000009a54997220 */ /* 0x080fe20000410000 */
[----:B------:R-:W-:Y:S02]  /*7fd0*/  HADD2.F32 R86, -RZ, R86.H1_H1 ;  /* 0x30000056ff567230 */ /* 0x000fe40000004100 */
[----:B------:R-:W-:Y:S01]  /*7fe0*/  FMUL.FTZ R154, R88, R154 ;  /* 0x0000009a589a7220 */ /* 0x000fe20000410000 */
[----:B------:R-:W-:Y:S01]  /*7ff0*/  F2FP.F16.F32.PACK_AB R48, R48, R151 ;  /* 0x000000973030723e */ /* 0x000fe200000000ff */
[----:B------:R-:W-:-:S02]  /*8000*/  FFMA.FTZ R153, R88, R152, -R153 ;  /* 0x0000009858997223 */ /* 0x000fc40000010899 */
[----:B------:R-:W-:Y:S01]  /*8010*/  FFMA.FTZ R154, R84, R152, R154 ;  /* 0x00000098549a7223 */ /* 0x000fe2000001009a */
[-C--:B------:R-:W-:Y:S01]  /*8020*/  FMUL.FTZ R84, R90, R43.reuse ;  /* 0x0000002b5a547220 */ /* 0x080fe20000410000 */
[C---:B------:R-:W-:Y:S01]  /*8030*/  FMUL.FTZ R43, R86.reuse, R43 ;  /* 0x0000002b562b7220 */ /* 0x040fe20000410000 */
[----:B------:R-:W-:Y:S02]  /*8040*/  IMAD.MOV.U32 R88, RZ, RZ, R48 ;  /* 0x000000ffff587224 */ /* 0x000fe400078e0030 */
[-C--:B------:R-:W-:Y:S01]  /*8050*/  FFMA.FTZ R84, R86, R42.reuse, -R84 ;  /* 0x0000002a56547223 */ /* 0x080fe20000010854 */
[----:B------:R-:W-:-:S04]  /*8060*/  FFMA.FTZ R43, R90, R42, R43 ;  /* 0x0000002a5a2b7223 */ /* 0x000fc8000001002b */
[----:B------:R-:W-:Y:S01]  /*8070*/  F2FP.F16.F32.PACK_AB R153, R84, R153 ;  /* 0x000000995499723e */ /* 0x000fe200000000ff */
[----:B------:R-:W-:Y:S01]  /*8080*/  IMAD.MOV.U32 R84, RZ, RZ, R40 ;  /* 0x000000ffff547224 */ /* 0x000fe200078e0028 */
[----:B------:R-:W-:-:S03]  /*8090*/  F2FP.F16.F32.PACK_AB R43, R43, R154 ;  /* 0x0000009a2b2b723e */ /* 0x000fc600000000ff */
[----:B------:R-:W-:Y:S01]  /*80a0*/  IMAD.MOV.U32 R86, RZ, RZ, R153 ;  /* 0x000000ffff567224 */ /* 0x000fe200078e0099 */
[----:B------:R-:W-:-:S07]  /*80b0*/  MOV R90, R43 ;  /* 0x0000002b005a7202 */ /* 0x000fce0000000f00 */
.L_x_528:
[----:B------:R-:W-:Y:S05]  /*80c0*/  BSYNC B3 ;  /* 0x0000000000037941 */ /* 0x000fea0003800000 */
.L_x_527:
[----:B------:R-:W-:Y:S01]  /*80d0*/  ISETP.GE.AND P4, PT, R149, R143, PT ;  /* 0x0000008f9500720c */ /* 0x000fe20003f86270 */
[----:B------:R-:W-:-:S12]  /*80e0*/  ULDC.64 UR4, c[0x0][0x208] ;  /* 0x0000820000047ab9 */ /* 0x000fd80000000a00 */
[--C-:B------:R-:W-:Y:S02]  /*80f0*/  @!P4 SHF.R.S32.HI R43, RZ, 0x1f, R149.reuse ;  /* 0x0000001fff2bc819 */ /* 0x100fe40000011495 */
[----:B------:R-:W-:-:S04]  /*8100*/  @!P4 IADD3 R149, P5, P6, R96, R134, R149 ;  /* 0x000000866095c210 */ /* 0x000fc80007ebe095 */
[----:B------:R-:W-:Y:S02]  /*8110*/  @!P4 IADD3.X R43, R93, R148, R43, P5, P6 ;  /* 0x000000945d2bc210 */ /* 0x000fe40002fec42b */
[----:B------:R-:W-:-:S04]  /*8120*/  IADD3 R41, P5, P6, R96, R134, R14 ;  /* 0x0000008660297210 */ /* 0x000fc80007ebe00e */
[----:B------:R-:W-:Y:S02]  /*8130*/  IADD3.X R42, R93, R148, R8, P5, P6 ;  /* 0x000000945d2a7210 */ /* 0x000fe40002fec408 */
[----:B------:R-:W-:-:S04]  /*8140*/  LEA R40, P5, R41, R116, 0x1 ;  /* 0x0000007429287211 */ /* 0x000fc800078a08ff */
[----:B------:R-:W-:Y:S02]  /*8150*/  LEA.HI.X R41, R41, R117, R42, 0x1, P5 ;  /* 0x0000007529297211 */ /* 0x000fe400028f0c2a */
[----:B------:R-:W-:-:S03]  /*8160*/  @!P4 LEA R42, P5, R149, R116, 0x1 ;  /* 0x00000074952ac211 */ /* 0x000fc600078a08ff */
[----:B-1----:R1:W-:Y:S01]  /*8170*/  STG.E.128 desc[UR4][R40.64], R84 ;  /* 0x0000005428007986 */ /* 0x0023e2000c101d04 */
[----:B------:R-:W-:-:S05]  /*8180*/  @!P4 LEA.HI.X R43, R149, R117, R43, 0x1, P5 ;  /* 0x00000075952bc211 */ /* 0x000fca00028f0c2b */
[----:B0-----:R1:W-:Y:S04]  /*8190*/  @!P4 STG.E.128 desc[UR4][R42.64], R88 ;  /* 0x000000582a00c986 */ /* 0x0013e8000c101d04 */
.L_x_526:
[----:B------:R-:W-:Y:S05]  /*81a0*/  BSYNC B2 ;  /* 0x0000000000027941 */ /* 0x000fea0003800000 */
.L_x_525:
[----:B------:R-:W-:-:S13]  /*81b0*/  ISETP.NE.AND P4, PT, R11, RZ, PT ;  /* 0x000000ff0b00720c */ /* 0x000fda0003f85270 */
[----:B------:R-:W-:Y:S05]  /*81c0*/  @!P4 BRA `(.L_x_524) ;  /* 0x0000000400fcc947 */ /* 0x000fea0003800000 */
[----:B-1----:R-:W-:Y:S01]  /*81d0*/  SEL R40, R115, R145, !P1 ;  /* 0x0000009173287207 */ /* 0x002fe20004800000 */
        /* <DEDUP_REMOVED lines=13> */
[----:B------:R-:W-:-:S05]  /*82b0*/  LOP3.LUT R41, R41, R229, RZ, 0x3c, !PT ;  /* 0x000000e529297212 */ /* 0x000fca00078e3cff */
[----:B------:R-:W-:-:S04]  /*82c0*/  IMAD.IADD R40, R40, 0x1, R41 ;  /* 0x0000000128287824 */ /* 0x000fc800078e0229 */
[C---:B------:R-:W-:Y:S02]  /*82d0*/  IMAD R48, R19.reuse, 0x5000, R40 ;  /* 0x0000500013307824 */ /* 0x040fe400078e0228 */
[----:B------:R-:W-:Y:S02]  /*82e0*/  IMAD R40, R19, 0x5000, R137 ;  /* 0x0000500013287824 */ /* 0x000fe400078e0289 */
[----:B------:R-:W-:-:S03]  /*82f0*/  IMAD R48, R48, 0x2, R18 ;  /* 0x0000000230307824 */ /* 0x000fc600078e0212 */
[----:B------:R-:W-:-:S03]  /*8300*/  LEA R40, R40, R18, 0x1 ;  /* 0x0000001228287211 */ /* 0x000fc600078e08ff */
[----:B------:R-:W0:Y:S04]  /*8310*/  LDS.128 R48, [R48+0x24400] ;  /* 0x0244000030307984 */ /* 0x000e280000000c00 */
[----:B------:R-:W1:Y:S01]  /*8320*/  LDS.128 R40, [R40+0x24400] ;  /* 0x0244000028287984 */ /* 0x000e620000000c00 */
[----:B------:R-:W-:Y:S05]  /*8330*/  @P4 BRA `(.L_x_530) ;  /* 0x0000000400684947 */ /* 0x000fea0003800000 */
[----:B0-----:R-:W-:Y:S01]  /*8340*/  IMAD.MOV.U32 R86, RZ, RZ, R49 ;  /* 0x000000ffff567224 */ /* 0x001fe200078e0031 */
[----:B------:R-:W-:Y:S01]  /*8350*/  SHF.R.U64 R36, R36, 0x10, R37 ;  /* 0x0000001024247819 */ /* 0x000fe20000001225 */
[----:B-1----:R-:W-:Y:S01]  /*8360*/  IMAD.MOV.U32 R85, RZ, RZ, R41 ;  /* 0x000000ffff557224 */ /* 0x002fe200078e0029 */
[----:B------:R-:W-:Y:S01]  /*8370*/  SHF.R.U32.HI R37, RZ, 0x10, R37 ;  /* 0x00000010ff257819 */ /* 0x000fe20000011625 */
[----:B------:R-:W-:Y:S01]  /*8380*/  HADD2.F32 R87, -RZ, R175.H1_H1 ;  /* 0x300000afff577230 */ /* 0x000fe20000004100 */
[----:B------:R-:W-:Y:S01]  /*8390*/  SHF.R.U64 R38, R38, 0x10, R39 ;  /* 0x0000001026267819 */ /* 0x000fe20000001227 */
[----:B------:R-:W-:Y:S02]  /*83a0*/  HADD2.F32 R41, -RZ, R86.H0_H0 ;  /* 0x20000056ff297230 */ /* 0x000fe40000004100 */
[----:B------:R-:W-:Y:S02]  /*83b0*/  HADD2.F32 R89, -RZ, R85.H0_H0 ;  /* 0x20000055ff597230 */ /* 0x000fe40000004100 */
[----:B------:R-:W-:-:S02]  /*83c0*/  HADD2.F32 R88, -RZ, R175.H0_H0 ;  /* 0x200000afff587230 */ /* 0x000fc40000004100 */
[-C--:B------:R-:W-:Y:S01]  /*83d0*/  FMUL.FTZ R49, R41, R87.reuse ;  /* 0x0000005729317220 */ /* 0x080fe20000410000 */
[----:B------:R-:W-:Y:S02]  /*83e0*/  HADD2.F32 R86, -RZ, R86.H1_H1 ;  /* 0x30000056ff567230 */ /* 0x000fe40000004100 */
[C---:B------:R-:W-:Y:S01]  /*83f0*/  FMUL.FTZ R87, R89.reuse, R87 ;  /* 0x0000005759577220 */ /* 0x040fe20000410000 */
[----:B------:R-:W-:Y:S02]  /*8400*/  HADD2.F32 R37, -RZ, R37.H0_H0 ;  /* 0x20000025ff257230 */ /* 0x000fe40000004100 */
[-C--:B------:R-:W-:Y:S01]  /*8410*/  FFMA.FTZ R49, R89, R88.reuse, -R49 ;  /* 0x0000005859317223 */ /* 0x080fe20000010831 */
[----:B------:R-:W-:Y:S02]  /*8420*/  HADD2.F32 R38, -RZ, R38.H0_H0 ;  /* 0x20000026ff267230 */ /* 0x000fe40000004100 */
[----:B------:R-:W-:Y:S01]  /*8430*/  FFMA.FTZ R41, R41, R88, R87 ;  /* 0x0000005829297223 */ /* 0x000fe20000010057 */
[--C-:B------:R-:W-:Y:S01]  /*8440*/  SHF.R.U32.HI R87, RZ, 0x10, R45.reuse ;  /* 0x00000010ff577819 */ /* 0x100fe2000001162d */
[----:B------:R-:W-:Y:S01]  /*8450*/  HADD2.F32 R88, -RZ, R173.H1_H1 ;  /* 0x300000adff587230 */ /* 0x000fe20000004100 */
[----:B------:R-:W-:Y:S01]  /*8460*/  SHF.R.U64 R45, R44, 0x10, R45 ;  /* 0x000000102c2d7819 */ /* 0x000fe2000000122d */
[----:B------:R-:W-:-:S02]  /*8470*/  HADD2.F32 R44, -RZ, R85.H1_H1 ;  /* 0x30000055ff2c7230 */ /* 0x000fc40000004100 */
[----:B------:R-:W-:Y:S02]  /*8480*/  HADD2.F32 R87, -RZ, R87.H0_H0 ;  /* 0x20000057ff577230 */ /* 0x000fe40000004100 */
[----:B------:R-:W-:-:S03]  /*8490*/  HADD2.F32 R45, -RZ, R45.H0_H0 ;  /* 0x2000002dff2d7230 */ /* 0x000fc60000004100 */
[-C--:B------:R-:W-:Y:S01]  /*84a0*/  FMUL.FTZ R85, R86, R87.reuse ;  /* 0x0000005756557220 */ /* 0x080fe20000410000 */
[----:B------:R-:W-:-:S03]  /*84b0*/  FMUL.FTZ R87, R44, R87 ;  /* 0x000000572c577220 */ /* 0x000fc60000410000 */
[-C--:B------:R-:W-:Y:S01]  /*84c0*/  FFMA.FTZ R44, R44, R37.reuse, -R85 ;  /* 0x000000252c2c7223 */ /* 0x080fe20000010855 */
[----:B------:R-:W-:Y:S02]  /*84d0*/  HADD2.F32 R85, -RZ, R51.H0_H0 ;  /* 0x20000033ff557230 */ /* 0x000fe40000004100 */
[----:B------:R-:W-:Y:S01]  /*84e0*/  FFMA.FTZ R37, R86, R37, R87 ;  /* 0x0000002556257223 */ /* 0x000fe20000010057 */
[----:B------:R-:W-:Y:S02]  /*84f0*/  HADD2.F32 R86, -RZ, R173.H0_H0 ;  /* 0x200000adff567230 */ /* 0x000fe40000004100 */
[--C-:B------:R-:W-:Y:S02]  /*8500*/  HADD2.F32 R87, -RZ, R43.reuse.H0_H0 ;  /* 0x2000002bff577230 */ /* 0x100fe40000004100 */
[----:B------:R-:W-:Y:S01]  /*8510*/  FMUL.FTZ R89, R85, R88 ;  /* 0x0000005855597220 */ /* 0x000fe20000410000 */
[----:B------:R-:W-:Y:S01]  /*8520*/  HADD2.F32 R43, -RZ, R43.H1_H1 ;  /* 0x3000002bff2b7230 */ /* 0x000fe20000004100 */
[----:B------:R-:W-:-:S02]  /*8530*/  F2FP.F16.F32.PACK_AB R44, R44, R49 ;  /* 0x000000312c2c723e */ /* 0x000fc400000000ff */
[C---:B------:R-:W-:Y:S01]  /*8540*/  FFMA.FTZ R89, R87.reuse, R86, -R89 ;  /* 0x0000005657597223 */ /* 0x040fe20000010859 */
[----:B------:R-:W-:Y:S01]  /*8550*/  FMUL.FTZ R87, R87, R88 ;  /* 0x0000005857577220 */ /* 0x000fe20000410000 */
[----:B------:R-:W-:Y:S01]  /*8560*/  HADD2.F32 R88, -RZ, R172.H1_H1 ;  /* 0x300000acff587230 */ /* 0x000fe20000004100 */
[----:B------:R-:W-:Y:S01]  /*8570*/  F2FP.F16.F32.PACK_AB R37, R37, R41 ;  /* 0x000000292525723e */ /* 0x000fe200000000ff */
[----:B------:R-:W-:Y:S02]  /*8580*/  IMAD.MOV.U32 R41, RZ, RZ, R44 ;  /* 0x000000ffff297224 */ /* 0x000fe400078e002c */
[----:B------:R-:W-:Y:S01]  /*8590*/  FFMA.FTZ R87, R85, R86, R87 ;  /* 0x0000005655577223 */ /* 0x000fe20000010057 */
[----:B------:R-:W-:Y:S02]  /*85a0*/  SHF.R.U32.HI R85, RZ, 0x10, R39 ;  /* 0x00000010ff557819 */ /* 0x000fe40000011627 */
[--C-:B------:R-:W-:Y:S01]  /*85b0*/  SHF.R.U64 R39, R46, 0x10, R47.reuse ;  /* 0x000000102e277819 */ /* 0x100fe2000000122f */
[----:B------:R-:W-:Y:S01]  /*85c0*/  HADD2.F32 R46, -RZ, R51.H1_H1 ;  /* 0x30000033ff2e7230 */ /* 0x000fe20000004100 */
[----:B------:R-:W-:Y:S01]  /*85d0*/  SHF.R.U32.HI R47, RZ, 0x10, R47 ;  /* 0x00000010ff2f7819 */ /* 0x000fe2000001162f */
[----:B------:R-:W-:-:S02]  /*85e0*/  HADD2.F32 R85, -RZ, R85.H0_H0 ;  /* 0x20000055ff557230 */ /* 0x000fc40000004100 */
[----:B------:R-:W-:Y:S02]  /*85f0*/  HADD2.F32 R39, -RZ, R39.H0_H0 ;  /* 0x20000027ff277230 */ /* 0x000fe40000004100 */
[----:B------:R-:W-:Y:S02]  /*8600*/  HADD2.F32 R47, -RZ, R47.H0_H0 ;  /* 0x2000002fff2f7230 */ /* 0x000fe40000004100 */
[----:B------:R-:W-:-:S03]  /*8610*/  IMAD.MOV.U32 R49, RZ, RZ, R37 ;  /* 0x000000ffff317224 */ /* 0x000fc600078e0025 */
[----:B------:R-:W-:-:S04]  /*8620*/  FMUL.FTZ R51, R46, R47 ;  /* 0x0000002f2e337220 */ /* 0x000fc80000410000 */
[C---:B------:R-:W-:Y:S01]  /*8630*/  FFMA.FTZ R51, R43.reuse, R85, -R51 ;  /* 0x000000552b337223 */ /* 0x040fe20000010833 */
[----:B------:R-:W-:Y:S01]  /*8640*/  FMUL.FTZ R43, R43, R47 ;  /* 0x0000002f2b2b7220 */ /* 0x000fe20000410000 */
[----:B------:R-:W-:-:S03]  /*8650*/  HADD2.F32 R47, -RZ, R172.H0_H0 ;  /* 0x200000acff2f7230 */ /* 0x000fc60000004100 */
[----:B------:R-:W-:Y:S01]  /*8660*/  FFMA.FTZ R43, R46, R85, R43 ;  /* 0x000000552e2b7223 */ /* 0x000fe2000001002b */
[----:B------:R-:W-:Y:S01]  /*8670*/  HADD2.F32 R46, -RZ, R48.H0_H0 ;  /* 0x20000030ff2e7230 */ /* 0x000fe20000004100 */
[----:B------:R-:W-:Y:S01]  /*8680*/  F2FP.F16.F32.PACK_AB R51, R51, R89 ;  /* 0x000000593333723e */ /* 0x000fe200000000ff */
[----:B------:R-:W-:Y:S02]  /*8690*/  HADD2.F32 R85, -RZ, R40.H0_H0 ;  /* 0x20000028ff557230 */ /* 0x000fe40000004100 */
[----:B------:R-:W-:Y:S02]  /*86a0*/  HADD2.F32 R48, -RZ, R48.H1_H1 ;  /* 0x30000030ff307230 */ /* 0x000fe40000004100 */
[-C--:B------:R-:W-:Y:S01]  /*86b0*/  FMUL.FTZ R86, R46, R88.reuse ;  /* 0x000000582e567220 */ /* 0x080fe20000410000 */
[----:B------:R-:W-:Y:S01]  /*86c0*/  F2FP.F16.F32.PACK_AB R87, R43, R87 ;  /* 0x000000572b57723e */ /* 0x000fe200000000ff */
[----:B------:R-:W-:Y:S01]  /*86d0*/  FMUL.FTZ R88, R85, R88 ;  /* 0x0000005855587220 */ /* 0x000fe20000410000 */
[----:B------:R-:W-:-:S02]  /*86e0*/  IMAD.MOV.U32 R43, RZ, RZ, R51 ;  /* 0x000000ffff2b7224 */ /* 0x000fc400078e0033 */
[-C--:B------:R-:W-:Y:S01]  /*86f0*/  FFMA.FTZ R86, R85, R47.reuse, -R86 ;  /* 0x0000002f55567223 */ /* 0x080fe20000010856 */
[----:B------:R-:W-:Y:S02]  /*8700*/  HADD2.F32 R85, -RZ, R171.H1_H1 ;  /* 0x300000abff557230 */ /* 0x000fe40000004100 */
[----:B------:R-:W-:Y:S01]  /*8710*/  FFMA.FTZ R88, R46, R47, R88 ;  /* 0x0000002f2e587223 */ /* 0x000fe20000010058 */
[----:B------:R-:W-:Y:S02]  /*8720*/  HADD2.F32 R46, -RZ, R40.H1_H1 ;  /* 0x30000028ff2e7230 */ /* 0x000fe40000004100 */
[----:B------:R-:W-:Y:S02]  /*8730*/  HADD2.F32 R40, -RZ, R36.H0_H0 ;  /* 0x20000024ff287230 */ /* 0x000fe40000004100 */
[-C--:B------:R-:W-:Y:S01]  /*8740*/  FMUL.FTZ R36, R48, R45.reuse ;  /* 0x0000002d30247220 */ /* 0x080fe20000410000 */
[--C-:B------:R-:W-:Y:S02]  /*8750*/  HADD2.F32 R47, -RZ, R42.reuse.H0_H0 ;  /* 0x2000002aff2f7230 */ /* 0x100fe40000004100 */
[----:B------:R-:W-:Y:S01]  /*8760*/  FMUL.FTZ R45, R46, R45 ;  /* 0x0000002d2e2d7220 */ /* 0x000fe20000410000 */
[----:B------:R-:W-:-:S02]  /*8770*/  HADD2.F32 R42, -RZ, R42.H1_H1 ;  /* 0x3000002aff2a7230 */ /* 0x000fc40000004100 */
[-C--:B------:R-:W-:Y:S01]  /*8780*/  FFMA.FTZ R36, R46, R40.reuse, -R36 ;  /* 0x000000282e247223 */ /* 0x080fe20000010824 */
[----:B------:R-:W-:Y:S02]  /*8790*/  HADD2.F32 R46, -RZ, R171.H0_H0 ;  /* 0x200000abff2e7230 */ /* 0x000fe40000004100 */
[----:B------:R-:W-:Y:S01]  /*87a0*/  FFMA.FTZ R40, R48, R40, R45 ;  /* 0x0000002830287223 */ /* 0x000fe2000001002d */
[--C-:B------:R-:W-:Y:S02]  /*87b0*/  HADD2.F32 R45, -RZ, R50.reuse.H0_H0 ;  /* 0x20000032ff2d7230 */ /* 0x100fe40000004100 */
[----:B------:R-:W-:Y:S01]  /*87c0*/  HADD2.F32 R50, -RZ, R50.H1_H1 ;  /* 0x30000032ff327230 */ /* 0x000fe20000004100 */
[----:B------:R-:W-:Y:S01]  /*87d0*/  F2FP.F16.F32.PACK_AB R36, R36, R86 ;  /* 0x000000562424723e */ /* 0x000fe200000000ff */
[----:B------:R-:W-:Y:S02]  /*87e0*/  IMAD.MOV.U32 R51, RZ, RZ, R87 ;  /* 0x000000ffff337224 */ /* 0x000fe400078e0057 */
[-C--:B------:R-:W-:Y:S01]  /*87f0*/  FMUL.FTZ R48, R45, R85.reuse ;  /* 0x000000552d307220 */ /* 0x080fe20000410000 */
[----:B------:R-:W-:Y:S01]  /*8800*/  FMUL.FTZ R85, R47, R85 ;  /* 0x000000552f557220 */ /* 0x000fe20000410000 */
[----:B------:R-:W-:-:S02]  /*8810*/  F2FP.F16.F32.PACK_AB R88, R40, R88 ;  /* 0x000000582858723e */ /* 0x000fc400000000ff */
[-C--:B------:R-:W-:Y:S01]  /*8820*/  FFMA.FTZ R48, R47, R46.reuse, -R48 ;  /* 0x0000002e2f307223 */ /* 0x080fe20000010830 */
[----:B------:R-:W-:Y:S01]  /*8830*/  FFMA.FTZ R85, R45, R46, R85 ;  /* 0x0000002e2d557223 */ /* 0x000fe20000010055 */
[-C--:B------:R-:W-:Y:S01]  /*8840*/  FMUL.FTZ R45, R50, R39.reuse ;  /* 0x00000027322d7220 */ /* 0x080fe20000410000 */
[C---:B------:R-:W-:Y:S01]  /*8850*/  FMUL.FTZ R39, R42.reuse, R39 ;  /* 0x000000272a277220 */ /* 0x040fe20000410000 */
[----:B------:R-:W-:Y:S02]  /*8860*/  MOV R40, R36 ;  /* 0x0000002400287202 */ /* 0x000fe40000000f00 */
[-C--:B------:R-:W-:Y:S01]  /*8870*/  FFMA.FTZ R45, R42, R38.reuse, -R45 ;  /* 0x000000262a2d7223 */ /* 0x080fe2000001082d */
[----:B------:R-:W-:-:S04]  /*8880*/  FFMA.FTZ R39, R50, R38, R39 ;  /* 0x0000002632277223 */ /* 0x000fc80000010027 */
[----:B------:R-:W-:Y:S01]  /*8890*/  F2FP.F16.F32.PACK_AB R45, R45, R48 ;  /* 0x000000302d2d723e */ /* 0x000fe200000000ff */
[----:B------:R-:W-:Y:S01]  /*88a0*/  IMAD.MOV.U32 R48, RZ, RZ, R88 ;  /* 0x000000ffff307224 */ /* 0x000fe200078e0058 */
[----:B------:R-:W-:Y:S02]  /*88b0*/  F2FP.F16.F32.PACK_AB R39, R39, R85 ;  /* 0x000000552727723e */ /* 0x000fe400000000ff */
[----:B------:R-:W-:-:S03]  /*88c0*/  MOV R42, R45 ;  /* 0x0000002d002a7202 */ /* 0x000fc60000000f00 */
[----:B------:R-:W-:-:S07]  /*88d0*/  IMAD.MOV.U32 R50, RZ, RZ, R39 ;  /* 0x000000ffff327224 */ /* 0x000fce00078e0027 */
.L_x_530:
[----:B------:R-:W-:Y:S05]  /*88e0*/  BSYNC B2 ;  /* 0x0000000000027941 */ /* 0x000fea0003800000 */
.L_x_529:
        /* <DEDUP_REMOVED lines=13> */
.L_x_524:
[----:B------:R-:W-:Y:S05]  /*89c0*/  BSYNC B1 ;  /* 0x0000000000017941 */ /* 0x000fea0003800000 */
.L_x_523:
[----:B----4-:R-:W4:Y:S01]  /*89d0*/  LDL R36, [R1+0x10] ;  /* 0x0000100001247983 */ /* 0x010f220000100800 */
[----:B------:R-:W-:Y:S01]  /*89e0*/  BSSY B1, `(.L_x_531) ;  /* 0x0000106000017945 */ /* 0x000fe20003800000 */
[----:B----4-:R-:W-:-:S13]  /*89f0*/  LOP3.LUT P4, RZ, R36, 0x1, RZ, 0xc0, !PT ;  /* 0x0000000124ff7812 */ /* 0x010fda000788c0ff */
[----:B------:R-:W-:Y:S05]  /*8a00*/  @P4 BRA `(.L_x_532) ;  /* 0x00000010000c4947 */ /* 0x000fea0003800000 */
[----:B------:R-:W-:Y:S01]  /*8a10*/  ISETP.NE.AND P4, PT, R27, RZ, PT ;  /* 0x000000ff1b00720c */ /* 0x000fe20003f85270 */
[-C--:B---3--:R-:W-:Y:S01]  /*8a20*/  IMAD R50, R142, R124.reuse, RZ ;  /* 0x0000007c8e327224 */ /* 0x088fe200078e02ff */
[----:B------:R-:W-:Y:S01]  /*8a30*/  IADD3 R36, R212, 0x20, RZ ;  /* 0x00000020d4247810 */ /* 0x000fe20007ffe0ff */
[----:B------:R-:W-:Y:S04]  /*8a40*/  BSSY B2, `(.L_x_533) ;  /* 0x0000081000027945 */ /* 0x000fe80003800000 */
[C---:B------:R-:W-:Y:S02]  /*8a50*/  IMAD R50, R36.reuse, R125, R50 ;  /* 0x0000007d24327224 */ /* 0x040fe400078e0232 */
[----:B------:R-:W-:-:S04]  /*8a60*/  IMAD.WIDE.U32 R44, R36, R124, R122 ;  /* 0x0000007c242c7225 */ /* 0x000fc800078e007a */
[----:B------:R-:W-:Y:S01]  /*8a70*/  IMAD.IADD R50, R45, 0x1, R50 ;  /* 0x000000012d327824 */ /* 0x000fe200078e0232 */
[----:B------:R-:W-:Y:S06]  /*8a80*/  @!P4 BRA `(.L_x_534) ;  /* 0x0000000400f0c947 */ /* 0x000fec0003800000 */
[----:B------:R-:W-:Y:S01]  /*8a90*/  SEL R36, R115, R145, !P0 ;  /* 0x0000009173247207 */ /* 0x000fe20004000000 */
[----:B------:R-:W-:Y:S01]  /*8aa0*/  BSSY B3, `(.L_x_535) ;  /* 0x000006d000037945 */ /* 0x000fe20003800000 */
[----:B------:R-:W-:Y:S02]  /*8ab0*/  SHF.R.U32.HI R38, RZ, 0x3, R223 ;  /* 0x00000003ff267819 */ /* 0x000fe400000116df */
[----:B------:R-:W-:Y:S02]  /*8ac0*/  SHF.R.S32.HI R37, RZ, 0x1f, R36 ;  /* 0x0000001fff257819 */ /* 0x000fe40000011424 */
[----:B------:R-:W-:Y:S02]  /*8ad0*/  ISETP.GE.AND P4, PT, R16, R120, PT ;  /* 0x000000781000720c */ /* 0x000fe40003f86270 */
[----:B------:R-:W-:-:S04]  /*8ae0*/  LEA.HI R37, R37, R36, RZ, 0x4 ;  /* 0x0000002425257211 */ /* 0x000fc800078f20ff */
[----:B------:R-:W-:-:S04]  /*8af0*/  LEA.HI.SX32 R46, R37, R15, 0x1c ;  /* 0x0000000f252e7211 */ /* 0x000fc800078fe2ff */
[----:B------:R-:W-:-:S04]  /*8b00*/  SHF.R.S32.HI R37, RZ, 0x1f, R46 ;  /* 0x0000001fff257819 */ /* 0x000fc8000001142e */
[----:B------:R-:W-:Y:S01]  /*8b10*/  LEA.HI R37, R37, R46, RZ, 0x3 ;  /* 0x0000002e25257211 */ /* 0x000fe200078f18ff */
[----:B------:R-:W-:-:S03]  /*8b20*/  IMAD.SHL.U32 R46, R46, 0x8, RZ ;  /* 0x000000082e2e7824 */ /* 0x000fc600078e00ff */
[----:B------:R-:W-:Y:S02]  /*8b30*/  SHF.R.S32.HI R37, RZ, 0x3, R37 ;  /* 0x00000003ff257819 */ /* 0x000fe40000011425 */
[----:B------:R-:W-:-:S03]  /*8b40*/  LOP3.LUT R36, R223, 0x38, R46, 0xf8, !PT ;  /* 0x00000038df247812 */ /* 0x000fc600078ef82e */
[----:B------:R-:W-:Y:S01]  /*8b50*/  IMAD R37, R37, 0x1400, R227 ;  /* 0x0000140025257824 */ /* 0x000fe200078e02e3 */
[----:B------:R-:W-:-:S05]  /*8b60*/  LOP3.LUT R36, R36, R38, RZ, 0x3c, !PT ;  /* 0x0000002624247212 */ /* 0x000fca00078e3cff */
[----:B------:R-:W-:-:S04]  /*8b70*/  IMAD.IADD R36, R37, 0x1, R36 ;  /* 0x0000000125247824 */ /* 0x000fc800078e0224 */
[C---:B-1----:R-:W-:Y:S02]  /*8b80*/  IMAD R40, R19.reuse, 0x5000, R36 ;  /* 0x0000500013287824 */ /* 0x042fe400078e0224 */
[----:B------:R-:W-:Y:S02]  /*8b90*/  IMAD R36, R19, 0x5000, R136 ;  /* 0x0000500013247824 */ /* 0x000fe400078e0288 */
[----:B------:R-:W-:-:S03]  /*8ba0*/  IMAD R40, R40, 0x2, R18 ;  /* 0x0000000228287824 */ /* 0x000fc600078e0212 */
[----:B------:R-:W-:-:S03]  /*8bb0*/  LEA R36, R36, R18, 0x1 ;  /* 0x0000001224247211 */ /* 0x000fc600078e08ff */
[----:B------:R-:W1:Y:S04]  /*8bc0*/  LDS.128 R40, [R40+0x24400] ;  /* 0x0244000028287984 */ /* 0x000e680000000c00 */
[----:B------:R-:W3:Y:S01]  /*8bd0*/  LDS.128 R36, [R36+0x24400] ;  /* 0x0244000024247984 */ /* 0x000ee20000000c00 */
[----:B------:R-:W-:Y:S05]  /*8be0*/  @P4 BRA `(.L_x_536) ;  /* 0x0000000400604947 */ /* 0x000fea0003800000 */
[----:B------:R-:W-:Y:S01]  /*8bf0*/  HADD2.F32 R48, -RZ, R170.H1_H1 ;  /* 0x300000aaff307230 */ /* 0x000fe20000004100 */
[----:B------:R-:W-:Y:S01]  /*8c00*/  SHF.R.U64 R64, R64, 0x10, R65 ;  /* 0x0000001040407819 */ /* 0x000fe20000001241 */
[----:B-1----:R-:W-:Y:S02]  /*8c10*/  HADD2.F32 R47, -RZ, R41.H0_H0 ;  /* 0x20000029ff2f7230 */ /* 0x002fe40000004100 */
[----:B---3--:R-:W-:Y:S02]  /*8c20*/  HADD2.F32 R51, -RZ, R37.H0_H0 ;  /* 0x20000025ff337230 */ /* 0x008fe40000004100 */
[----:B------:R-:W-:Y:S02]  /*8c30*/  HADD2.F32 R49, -RZ, R168.H1_H1 ;  /* 0x300000a8ff317230 */ /* 0x000fe40000004100 */
[-C--:B0-----:R-:W-:Y:S01]  /*8c40*/  FMUL.FTZ R84, R47, R48.reuse ;  /* 0x000000302f547220 */ /* 0x081fe20000410000 */
[----:B------:R-:W-:Y:S02]  /*8c50*/  HADD2.F32 R170, -RZ, R170.H0_H0 ;  /* 0x200000aaffaa7230 */ /* 0x000fe40000004100 */
[----:B------:R-:W-:Y:S01]  /*8c60*/  FMUL.FTZ R48, R51, R48 ;  /* 0x0000003033307220 */ /* 0x000fe20000410000 */
[----:B------:R-:W-:-:S02]  /*8c70*/  HADD2.F32 R168, -RZ, R168.H0_H0 ;  /* 0x200000a8ffa87230 */ /* 0x000fc40000004100 */
[-C--:B------:R-:W-:Y:S01]  /*8c80*/  FFMA.FTZ R84, R51, R49.reuse, -R84 ;  /* 0x0000003133547223 */ /* 0x080fe20000010854 */
[----:B------:R-:W-:Y:S02]  /*8c90*/  HADD2.F32 R51, -RZ, R41.H1_H1 ;  /* 0x30000029ff337230 */ /* 0x000fe40000004100 */
[----:B------:R-:W-:Y:S01]  /*8ca0*/  FFMA.FTZ R47, R47, R49, R48 ;  /* 0x000000312f2f7223 */ /* 0x000fe20000010030 */
[----:B------:R-:W-:Y:S01]  /*8cb0*/  SHF.R.U32.HI R49, RZ, 0x10, R65 ;  /* 0x00000010ff317819 */ /* 0x000fe20000011641 */
[----:B------:R-:W-:Y:S01]  /*8cc0*/  HADD2.F32 R41, -RZ, R37.H1_H1 ;  /* 0x30000025ff297230 */ /* 0x000fe20000004100 */
[--C-:B------:R-:W-:Y:S01]  /*8cd0*/  SHF.R.U64 R48, R56, 0x10, R57.reuse ;  /* 0x0000001038307819 */ /* 0x100fe20000001239 */
[----:B------:R-:W-:Y:S01]  /*8ce0*/  HADD2.F32 R64, -RZ, R64.H0_H0 ;  /* 0x20000040ff407230 */ /* 0x000fe20000004100 */
[----:B------:R-:W-:Y:S01]  /*8cf0*/  SHF.R.U32.HI R56, RZ, 0x10, R57 ;  /* 0x00000010ff387819 */ /* 0x000fe20000011639 */
[----:B------:R-:W-:Y:S02]  /*8d00*/  HADD2.F32 R49, -RZ, R49.H0_H0 ;  /* 0x20000031ff317230 */ /* 0x000fe40000004100 */
[----:B------:R-:W-:-:S02]  /*8d10*/  HADD2.F32 R57, -RZ, R39.H0_H0 ;  /* 0x20000027ff397230 */ /* 0x000fc40000004100 */
[----:B------:R-:W-:Y:S02]  /*8d20*/  HADD2.F32 R56, -RZ, R56.H0_H0 ;  /* 0x20000038ff387230 */ /* 0x000fe40000004100 */
[-C--:B------:R-:W-:Y:S01]  /*8d30*/  FMUL.FTZ R37, R51, R49.reuse ;  /* 0x0000003133257220 */ /* 0x080fe20000410000 */
[C---:B------:R-:W-:Y:S01]  /*8d40*/  FMUL.FTZ R49, R41.reuse, R49 ;  /* 0x0000003129317220 */ /* 0x040fe20000410000 */
[----:B------:R-:W-:Y:S02]  /*8d50*/  HADD2.F32 R39, -RZ, R39.H1_H1 ;  /* 0x30000027ff277230 */ /* 0x000fe40000004100 */
[-C--:B------:R-:W-:Y:S01]  /*8d60*/  FFMA.FTZ R41, R41, R56.reuse, -R37 ;  /* 0x0000003829297223 */ /* 0x080fe20000010825 */
[----:B------:R-:W-:Y:S01]  /*8d70*/  FFMA.FTZ R37, R51, R56, R49 ;  /* 0x0000003833257223 */ /* 0x000fe20000010031 */
[----:B------:R-:W-:Y:S02]  /*8d80*/  HADD2.F32 R49, -RZ, R169.H1_H1 ;  /* 0x300000a9ff317230 */ /* 0x000fe40000004100 */
[----:B------:R-:W-:Y:S01]  /*8d90*/  HADD2.F32 R51, -RZ, R43.H0_H0 ;  /* 0x2000002bff337230 */ /* 0x000fe20000004100 */
[----:B------:R-:W-:Y:S01]  /*8da0*/  F2FP.F16.F32.PACK_AB R41, R41, R84 ;  /* 0x000000542929723e */ /* 0x000fe200000000ff */
[----:B------:R-:W-:Y:S01]  /*8db0*/  HADD2.F32 R56, -RZ, R167.H1_H1 ;  /* 0x300000a7ff387230 */ /* 0x000fe20000004100 */
[----:B------:R-:W-:Y:S01]  /*8dc0*/  F2FP.F16.F32.PACK_AB R47, R37, R47 ;  /* 0x0000002f252f723e */ /* 0x000fe200000000ff */
[----:B------:R-:W-:-:S02]  /*8dd0*/  HADD2.F32 R43, -RZ, R43.H1_H1 ;  /* 0x3000002bff2b7230 */ /* 0x000fc40000004100 */
[-C--:B------:R-:W-:Y:S01]  /*8de0*/  FMUL.FTZ R65, R51, R49.reuse ;  /* 0x0000003133417220 */ /* 0x080fe20000410000 */
[C---:B------:R-:W-:Y:S01]  /*8df0*/  FMUL.FTZ R49, R57.reuse, R49 ;  /* 0x0000003139317220 */ /* 0x040fe20000410000 */
[----:B------:R-:W-:Y:S02]  /*8e00*/  HADD2.F32 R48, -RZ, R48.H0_H0 ;  /* 0x20000030ff307230 */ /* 0x000fe40000004100 */
[-C--:B------:R-:W-:Y:S01]  /*8e10*/  FFMA.FTZ R65, R57, R56.reuse, -R65 ;  /* 0x0000003839417223 */ /* 0x080fe20000010841 */
[----:B------:R-:W-:Y:S01]  /*8e20*/  FFMA.FTZ R49, R51, R56, R49 ;  /* 0x0000003833317223 */ /* 0x000fe20000010031 */
[--C-:B------:R-:W-:Y:S01]  /*8e30*/  SHF.R.U64 R56, R66, 0x10, R67.reuse ;  /* 0x0000001042387819 */ /* 0x100fe20000001243 */
[----:B------:R-:W-:Y:S01]  /*8e40*/  HADD2.F32 R169, -RZ, R169.H0_H0 ;  /* 0x200000a9ffa97230 */ /* 0x000fe20000004100 */
[----:B------:R-:W-:Y:S01]  /*8e50*/  SHF.R.U32.HI R66, RZ, 0x10, R67 ;  /* 0x00000010ff427819 */ /* 0x000fe20000011643 */
[----:B------:R-:W-:Y:S01]  /*8e60*/  HADD2.F32 R167, -RZ, R167.H0_H0 ;  /* 0x200000a7ffa77230 */ /* 0x000fe20000004100 */
[--C-:B------:R-:W-:Y:S01]  /*8e70*/  SHF.R.U64 R51, R58, 0x10, R59.reuse ;  /* 0x000000103a337819 */ /* 0x100fe2000000123b */
[----:B------:R-:W-:Y:S01]  /*8e80*/  HADD2.F32 R56, -RZ, R56.H0_H0 ;  /* 0x20000038ff387230 */ /* 0x000fe20000004100 */
[----:B------:R-:W-:Y:S01]  /*8e90*/  SHF.R.U32.HI R58, RZ, 0x10, R59 ;  /* 0x00000010ff3a7819 */ /* 0x000fe2000001163b */
[----:B------:R-:W-:-:S02]  /*8ea0*/  HADD2.F32 R66, -RZ, R66.H0_H0 ;  /* 0x20000042ff427230 */ /* 0x000fc40000004100 */
[----:B------:R-:W-:Y:S02]  /*8eb0*/  HADD2.F32 R51, -RZ, R51.H0_H0 ;  /* 0x20000033ff337230 */ /* 0x000fe40000004100 */
[----:B------:R-:W-:Y:S02]  /*8ec0*/  HADD2.F32 R58, -RZ, R58.H0_H0 ;  /* 0x2000003aff3a7230 */ /* 0x000fe40000004100 */
[----:B------:R-:W-:Y:S01]  /*8ed0*/  FMUL.FTZ R57, R43, R66 ;  /* 0x000000422b397220 */ /* 0x000fe20000410000 */
[----:B------:R-:W-:Y:S02]  /*8ee0*/  IMAD.MOV.U32 R37, RZ, RZ, R41 ;  /* 0x000000ffff257224 */ /* 0x000fe400078e0029 */
[----:B------:R-:W-:Y:S02]  /*8ef0*/  IMAD.MOV.U32 R41, RZ, RZ, R47 ;  /* 0x000000ffff297224 */ /* 0x000fe400078e002f */
[C---:B------:R-:W-:Y:S01]  /*8f00*/  FFMA.FTZ R57, R39.reuse, R58, -R57 ;  /* 0x0000003a27397223 */ /* 0x040fe20000010839 */
[----:B------:R-:W-:-:S04]  /*8f10*/  FMUL.FTZ R39, R39, R66 ;  /* 0x0000004227277220 */ /* 0x000fc80000410000 */
[----:B------:R-:W-:Y:S01]  /*8f20*/  FFMA.FTZ R39, R43, R58, R39 ;  /* 0x0000003a2b277223 */ /* 0x000fe20000010027 */
[----:B------:R-:W-:Y:S01]  /*8f30*/  HADD2.F32 R43, -RZ, R40.H0_H0 ;  /* 0x20000028ff2b7230 */ /* 0x000fe20000004100 */
[----:B------:R-:W-:Y:S01]  /*8f40*/  F2FP.F16.F32.PACK_AB R57, R57, R65 ;  /* 0x000000413939723e */ /* 0x000fe200000000ff */
[----:B------:R-:W-:Y:S02]  /*8f50*/  HADD2.F32 R58, -RZ, R36.H0_H0 ;  /* 0x20000024ff3a7230 */ /* 0x000fe40000004100 */
[----:B------:R-:W-:Y:S02]  /*8f60*/  HADD2.F32 R40, -RZ, R40.H1_H1 ;  /* 0x30000028ff287230 */ /* 0x000fe40000004100 */
[-C--:B------:R-:W-:Y:S01]  /*8f70*/  FMUL.FTZ R59, R43, R170.reuse ;  /* 0x000000aa2b3b7220 */ /* 0x080fe20000410000 */
[----:B------:R-:W-:Y:S02]  /*8f80*/  HADD2.F32 R36, -RZ, R36.H1_H1 ;  /* 0x30000024ff247230 */ /* 0x000fe40000004100 */
[C---:B------:R-:W-:Y:S01]  /*8f90*/  FMUL.FTZ R170, R58.reuse, R170 ;  /* 0x000000aa3aaa7220 */ /* 0x040fe20000410000 */
[----:B------:R-:W-:Y:S01]  /*8fa0*/  F2FP.F16.F32.PACK_AB R49, R39, R49 ;  /* 0x000000312731723e */ /* 0x000fe200000000ff */
[----:B------:R-:W-:Y:S01]  /*8fb0*/  FFMA.FTZ R59, R58, R168, -R59 ;  /* 0x000000a83a3b7223 */ /* 0x000fe2000001083b */
[----:B------:R-:W-:-:S02]  /*8fc0*/  IMAD.MOV.U32 R39, RZ, RZ, R57 ;  /* 0x000000ffff277224 */ /* 0x000fc400078e0039 */
[----:B------:R-:W-:Y:S01]  /*8fd0*/  FFMA.FTZ R170, R43, R168, R170 ;  /* 0x000000a82baa7223 */ /* 0x000fe200000100aa */
[-C--:B------:R-:W-:Y:S01]  /*8fe0*/  FMUL.FTZ R43, R40, R64.reuse ;  /* 0x00000040282b7220 */ /* 0x080fe20000410000 */
[----:B------:R-:W-:-:S03]  /*8ff0*/  FMUL.FTZ R64, R36, R64 ;  /* 0x0000004024407220 */ /* 0x000fc60000410000 */
[-C--:B------:R-:W-:Y:S01]  /*9000*/  FFMA.FTZ R43, R36, R48.reuse, -R43 ;  /* 0x00000030242b7223 */ /* 0x080fe2000001082b */
        /* <DEDUP_REMOVED lines=18> */
[----:B------:R-:W-:Y:S01]  /*9130*/  F2FP.F16.F32.PACK_AB R56, R56, R169 ;  /* 0x000000a93838723e */ /* 0x000fe200000000ff */
[----:B------:R-:W-:Y:S02]  /*9140*/  IMAD.MOV.U32 R43, RZ, RZ, R49 ;  /* 0x000000ffff2b7224 */ /* 0x000fe400078e0031 */
[----:B------:R-:W-:Y:S01]  /*9150*/  IMAD.MOV.U32 R38, RZ, RZ, R48 ;  /* 0x000000ffff267224 */ /* 0x000fe200078e0030 */
[----:B------:R-:W-:-:S07]  /*9160*/  MOV R42, R56 ;  /* 0x00000038002a7202 */ /* 0x000fce0000000f00 */
.L_x_536:
[----:B------:R-:W-:Y:S05]  /*9170*/  BSYNC B3 ;  /* 0x0000000000037941 */ /* 0x000fea0003800000 */
.L_x_535:
        /* <DEDUP_REMOVED lines=10> */
[----:B---3--:R3:W-:Y:S01]  /*9220*/  STG.E.128 desc[UR4][R46.64], R36 ;  /* 0x000000242e007986 */ /* 0x0087e2000c101d04 */
[----:B------:R-:W-:-:S05]  /*9230*/  @!P4 LEA.HI.X R49, R51, R117, R49, 0x1, P5 ;  /* 0x000000753331c211 */ /* 0x000fca00028f0c31 */
[----:B-1----:R3:W-:Y:S04]  /*9240*/  @!P4 STG.E.128 desc[UR4][R48.64], R40 ;  /* 0x000000283000c986 */ /* 0x0027e8000c101d04 */
.L_x_534:
[----:B------:R-:W-:Y:S05]  /*9250*/  BSYNC B2 ;  /* 0x0000000000027941 */ /* 0x000fea0003800000 */
.L_x_533:
[----:B------:R-:W-:-:S13]  /*9260*/  ISETP.NE.AND P4, PT, R11, RZ, PT ;  /* 0x000000ff0b00720c */ /* 0x000fda0003f85270 */
[----:B------:R-:W-:Y:S05]  /*9270*/  @!P4 BRA `(.L_x_532) ;  /* 0x0000000400f0c947 */ /* 0x000fea0003800000 */
[----:B---3--:R-:W-:Y:S01]  /*9280*/  SEL R36, R115, R145, !P1 ;  /* 0x0000009173247207 */ /* 0x008fe20004800000 */
        /* <DEDUP_REMOVED lines=26> */
[-C--:B------:R-:W-:Y:S01]  /*9430*/  FMUL.FTZ R56, R47, R48.reuse ;  /* 0x000000302f387220 */ /* 0x080fe20000410000 */
        /* <DEDUP_REMOVED lines=82> */
.L_x_538:
[----:B------:R-:W-:Y:S05]  /*9960*/  BSYNC B2 ;  /* 0x0000000000027941 */ /* 0x000fea0003800000 */
.L_x_537:
        /* <DEDUP_REMOVED lines=13> */
.L_x_532:
[----:B------:R-:W-:Y:S05]  /*9a40*/  BSYNC B1 ;  /* 0x0000000000017941 */ /* 0x000fea0003800000 */
.L_x_531:
[----:B---34-:R-:W-:Y:S02]  /*9a50*/  VIADD R37, R212, 0x40 ;  /* 0x00000040d4257836 */ /* 0x018fe40000000000 */
[-C--:B------:R-:W-:Y:S02]  /*9a60*/  IMAD R36, R140, R124.reuse, RZ ;  /* 0x0000007c8c247224 */ /* 0x080fe400078e02ff */
[----:B------:R-:W-:-:S04]  /*9a70*/  IMAD.WIDE.U32 R122, R37, R124, R122 ;  /* 0x0000007c257a7225 */ /* 0x000fc800078e007a */
[----:B------:R-:W-:Y:S01]  /*9a80*/  IMAD R36, R37, R125, R36 ;  /* 0x0000007d25247224 */ /* 0x000fe200078e0224 */
[----:B------:R-:W-:Y:S06]  /*9a90*/  @P3 BRA `(.L_x_499) ;  /* 0x0000001400083947 */ /* 0x000fec0003800000 */
[----:B------:R-:W-:Y:S01]  /*9aa0*/  ISETP.NE.AND P3, PT, R27, RZ, PT ;  /* 0x000000ff1b00720c */ /* 0x000fe20003f65270 */
[----:B------:R-:W-:Y:S01]  /*9ab0*/  BSSY B1, `(.L_x_539) ;  /* 0x000007f000017945 */ /* 0x000fe20003800000 */
[----:B------:R-:W-:-:S11]  /*9ac0*/  IMAD.IADD R46, R123, 0x1, R36 ;  /* 0x000000017b2e7824 */ /* 0x000fd600078e0224 */
[----:B------:R-:W-:Y:S05]  /*9ad0*/  @!P3 BRA `(.L_x_540) ;  /* 0x0000000400f0b947 */ /* 0x000fea0003800000 */
        /* <DEDUP_REMOVED lines=8> */
[----:B------:R-:W-:Y:S02]  /*9b60*/  LEA.HI R37, R37, R44, RZ, 0x3 ;  /* 0x0000002c25257211 */ /* 0x000fe400078f18ff */
[----:B------:R-:W-:Y:S02]  /*9b70*/  SHF.L.U32 R44, R44, 0x3, RZ ;  /* 0x000000032c2c7819 */ /* 0x000fe400000006ff */
[----:B------:R-:W-:Y:S02]  /*9b80*/  SHF.R.S32.HI R37, RZ, 0x3, R37 ;  /* 0x00000003ff257819 */ /* 0x000fe40000011425 */
[----:B------:R-:W-:-:S03]  /*9b90*/  LOP3.LUT R36, R222, 0x38, R44, 0xf8, !PT ;  /* 0x00000038de247812 */ /* 0x000fc600078ef82c */
[----:B------:R-:W-:Y:S01]  /*9ba0*/  IMAD R37, R37, 0x1400, R225 ;  /* 0x0000140025257824 */ /* 0x000fe200078e02e1 */
[----:B------:R-:W-:-:S05]  /*9bb0*/  LOP3.LUT R36, R36, R38, RZ, 0x3c, !PT ;  /* 0x0000002624247212 */ /* 0x000fca00078e3cff */
[----:B------:R-:W-:-:S04]  /*9bc0*/  IMAD.IADD R36, R37, 0x1, R36 ;  /* 0x0000000125247824 */ /* 0x000fc800078e0224 */
[C---:B-1----:R-:W-:Y:S02]  /*9bd0*/  IMAD R40, R19.reuse, 0x5000, R36 ;  /* 0x0000500013287824 */ /* 0x042fe400078e0224 */
[----:B------:R-:W-:Y:S02]  /*9be0*/  IMAD R36, R19, 0x5000, R132 ;  /* 0x0000500013247824 */ /* 0x000fe400078e0284 */
[--C-:B------:R-:W-:Y:S02]  /*9bf0*/  IMAD R40, R40, 0x2, R18.reuse ;  /* 0x0000000228287824 */ /* 0x100fe400078e0212 */
[----:B------:R-:W-:-:S04]  /*9c00*/  IMAD R36, R36, 0x2, R18 ;  /* 0x0000000224247824 */ /* 0x000fc800078e0212 */
        /* <DEDUP_REMOVED lines=11> */
[----:B------:R-:W-:-:S02]  /*9cc0*/  HADD2.F32 R51, -RZ, R159.H1_H1 ;  /* 0x3000009fff337230 */ /* 0x000fc40000004100 */
[-C--:B------:R-:W-:Y:S01]  /*9cd0*/  FFMA.FTZ R50, R49, R48.reuse, -R50 ;  /* 0x0000003031327223 */ /* 0x080fe20000010832 */
[----:B------:R-:W-:Y:S02]  /*9ce0*/  HADD2.F32 R49, -RZ, R41.H1_H1 ;  /* 0x30000029ff317230 */ /* 0x000fe40000004100 */
[----:B------:R-:W-:Y:S01]  /*9cf0*/  FFMA.FTZ R45, R45, R48, R47 ;  /* 0x000000302d2d7223 */ /* 0x000fe2000001002f */
[----:B------:R-:W-:Y:S01]  /*9d00*/  SHF.R.U32.HI R48, RZ, 0x10, R81 ;  /* 0x00000010ff307819 */ /* 0x000fe20000011651 */
[----:B------:R-:W-:Y:S01]  /*9d10*/  HADD2.F32 R41, -RZ, R37.H1_H1 ;  /* 0x30000025ff297230 */ /* 0x000fe20000004100 */
[--C-:B------:R-:W-:Y:S01]  /*9d20*/  SHF.R.U64 R47, R72, 0x10, R73.reuse ;  /* 0x00000010482f7819 */ /* 0x100fe20000001249 */
[----:B------:R-:W-:Y:S01]  /*9d30*/  HADD2.F32 R39, -RZ, R39.H1_H1 ;  /* 0x30000027ff277230 */ /* 0x000fe20000004100 */
[----:B------:R-:W-:Y:S01]  /*9d40*/  SHF.R.U32.HI R72, RZ, 0x10, R73 ;  /* 0x00000010ff487819 */ /* 0x000fe20000011649 */
[----:B------:R-:W-:Y:S02]  /*9d50*/  HADD2.F32 R48, -RZ, R48.H0_H0 ;  /* 0x20000030ff307230 */ /* 0x000fe40000004100 */
[----:B------:R-:W-:-:S02]  /*9d60*/  HADD2.F32 R162, -RZ, R162.H0_H0 ;  /* 0x200000a2ffa27230 */ /* 0x000fc40000004100 */
[----:B------:R-:W-:Y:S02]  /*9d70*/  HADD2.F32 R72, -RZ, R72.H0_H0 ;  /* 0x20000048ff487230 */ /* 0x000fe40000004100 */
[-C--:B------:R-:W-:Y:S01]  /*9d80*/  FMUL.FTZ R37, R49, R48.reuse ;  /* 0x0000003031257220 */ /* 0x080fe20000410000 */
[C---:B------:R-:W-:Y:S01]  /*9d90*/  FMUL.FTZ R48, R41.reuse, R48 ;  /* 0x0000003029307220 */ /* 0x040fe20000410000 */
[----:B------:R-:W-:Y:S02]  /*9da0*/  HADD2.F32 R54, -RZ, R36.H0_H0 ;  /* 0x20000024ff367230 */ /* 0x000fe40000004100 */
[-C--:B------:R-:W-:Y:S01]  /*9db0*/  FFMA.FTZ R41, R41, R72.reuse, -R37 ;  /* 0x0000004829297223 */ /* 0x080fe20000010825 */
[----:B------:R-:W-:Y:S01]  /*9dc0*/  FFMA.FTZ R37, R49, R72, R48 ;  /* 0x0000004831257223 */ /* 0x000fe20000010030 */
[----:B------:R-:W-:Y:S02]  /*9dd0*/  HADD2.F32 R48, -RZ, R161.H1_H1 ;  /* 0x300000a1ff307230 */ /* 0x000fe40000004100 */
[--C-:B------:R-:W-:Y:S01]  /*9de0*/  HADD2.F32 R49, -RZ, R43.reuse.H0_H0 ;  /* 0x2000002bff317230 */ /* 0x100fe20000004100 */
[----:B------:R-:W-:Y:S01]  /*9df0*/  F2FP.F16.F32.PACK_AB R41, R41, R50 ;  /* 0x000000322929723e */ /* 0x000fe200000000ff */
[----:B------:R-:W-:Y:S01]  /*9e00*/  HADD2.F32 R43, -RZ, R43.H1_H1 ;  /* 0x3000002bff2b7230 */ /* 0x000fe20000004100 */
[----:B------:R-:W-:Y:S01]  /*9e10*/  F2FP.F16.F32.PACK_AB R45, R37, R45 ;  /* 0x0000002d252d723e */ /* 0x000fe200000000ff */
[----:B------:R-:W-:-:S02]  /*9e20*/  HADD2.F32 R160, -RZ, R160.H0_H0 ;  /* 0x200000a0ffa07230 */ /* 0x000fc40000004100 */
[CC--:B------:R-:W-:Y:S01]  /*9e30*/  FMUL.FTZ R53, R49.reuse, R48.reuse ;  /* 0x0000003031357220 */ /* 0x0c0fe20000410000 */
[C---:B------:R-:W-:Y:S01]  /*9e40*/  FMUL.FTZ R48, R52.reuse, R48 ;  /* 0x0000003034307220 */ /* 0x040fe20000410000 */
[----:B------:R-:W-:Y:S02]  /*9e50*/  HADD2.F32 R80, -RZ, R80.H0_H0 ;  /* 0x20000050ff507230 */ /* 0x000fe40000004100 */
[-C--:B------:R-:W-:Y:S01]  /*9e60*/  FFMA.FTZ R53, R52, R51.reuse, -R53 ;  /* 0x0000003334357223 */ /* 0x080fe20000010835 */
[----:B------:R-:W-:Y:S01]  /*9e70*/  FFMA.FTZ R48, R49, R51, R48 ;  /* 0x0000003331307223 */ /* 0x000fe20000010030 */
[--C-:B------:R-:W-:Y:S01]  /*9e80*/  SHF.R.U64 R51, R82, 0x10, R83.reuse ;  /* 0x0000001052337819 */ /* 0x100fe20000001253 */
[----:B------:R-:W-:Y:S01]  /*9e90*/  HADD2.F32 R36, -RZ, R36.H1_H1 ;  /* 0x30000024ff247230 */ /* 0x000fe20000004100 */
        /* <DEDUP_REMOVED lines=9> */
[----:B------:R-:W-:Y:S02]  /*9f30*/  HADD2.F32 R51, -RZ, R51.H0_H0 ;  /* 0x20000033ff337230 */ /* 0x000fe40000004100 */
[----:B------:R-:W-:Y:S02]  /*9f40*/  HADD2.F32 R49, -RZ, R49.H0_H0 ;  /* 0x20000031ff317230 */ /* 0x000fe40000004100 */
[C---:B------:R-:W-:Y:S01]  /*9f50*/  FFMA.FTZ R52, R39.reuse, R74, -R52 ;  /* 0x0000004a27347223 */ /* 0x040fe20000010834 */
[----:B------:R-:W-:Y:S01]  /*9f60*/  FMUL.FTZ R39, R39, R82 ;  /* 0x0000005227277220 */ /* 0x000fe20000410000 */
[----:B------:R-:W-:-:S02]  /*9f70*/  IMAD.MOV.U32 R37, RZ, RZ, R41 ;  /* 0x000000ffff257224 */ /* 0x000fc400078e0029 */
[----:B------:R-:W-:Y:S02]  /*9f80*/  IMAD.MOV.U32 R41, RZ, RZ, R45 ;  /* 0x000000ffff297224 */ /* 0x000fe400078e002d */
[----:B------:R-:W-:Y:S01]  /*9f90*/  FFMA.FTZ R39, R43, R74, R39 ;  /* 0x0000004a2b277223 */ /* 0x000fe20000010027 */
[--C-:B------:R-:W-:Y:S01]  /*9fa0*/  HADD2.F32 R43, -RZ, R40.reuse.H0_H0 ;  /* 0x20000028ff2b7230 */ /* 0x100fe20000004100 */
[----:B------:R-:W-:Y:S01]  /*9fb0*/  F2FP.F16.F32.PACK_AB R52, R52, R53 ;  /* 0x000000353434723e */ /* 0x000fe200000000ff */
[----:B------:R-:W-:Y:S02]  /*9fc0*/  HADD2.F32 R40, -RZ, R40.H1_H1 ;  /* 0x30000028ff287230 */ /* 0x000fe40000004100 */
[----:B------:R-:W-:Y:S01]  /*9fd0*/  F2FP.F16.F32.PACK_AB R48, R39, R48 ;  /* 0x000000302730723e */ /* 0x000fe200000000ff */
[-C--:B------:R-:W-:Y:S01]  /*9fe0*/  FMUL.FTZ R55, R43, R162.reuse ;  /* 0x000000a22b377220 */ /* 0x080fe20000410000 */
[----:B------:R-:W-:Y:S01]  /*9ff0*/  FMUL.FTZ R162, R54, R162 ;  /* 0x000000a236a27220 */ /* 0x000fe20000410000 */
[----:B------:R-:W-:-:S02]  /*a000*/  IMAD.MOV.U32 R39, RZ, RZ, R52 ;  /* 0x000000ffff277224 */ /* 0x000fc400078e0034 */
[-C--:B------:R-:W-:Y:S01]  /*a010*/  FFMA.FTZ R55, R54, R160.reuse, -R55 ;  /* 0x000000a036377223 */ /* 0x080fe20000010837 */
        /* <DEDUP_REMOVED lines=20> */
[----:B------:R-:W-:Y:S02]  /*a160*/  F2FP.F16.F32.PACK_AB R47, R36, R47 ;  /* 0x0000002f242f723e */ /* 0x000fe400000000ff */
[----:B------:R-:W-:Y:S02]  /*a170*/  F2FP.F16.F32.PACK_AB R51, R51, R161 ;  /* 0x000000a13333723e */ /* 0x000fe400000000ff */
[----:B------:R-:W-:Y:S01]  /*a180*/  MOV R36, R43 ;  /* 0x0000002b00247202 */ /* 0x000fe20000000f00 */
[----:B------:R-:W-:Y:S01]  /*a190*/  IMAD.MOV.U32 R43, RZ, RZ, R48 ;  /* 0x000000ffff2b7224 */ /* 0x000fe200078e0030 */
[----:B------:R-:W-:Y:S01]  /*a1a0*/  MOV R38, R47 ;  /* 0x0000002f00267202 */ /* 0x000fe20000000f00 */
[----:B------:R-:W-:-:S07]  /*a1b0*/  IMAD.MOV.U32 R42, RZ, RZ, R51 ;  /* 0x000000ffff2a7224 */ /* 0x000fce00078e0033 */
.L_x_542:
[----:B------:R-:W-:Y:S05]  /*a1c0*/  BSYNC B2 ;  /* 0x0000000000027941 */ /* 0x000fea0003800000 */
.L_x_541:
        /* <DEDUP_REMOVED lines=8> */
[----:B------:R-:W-:-:S05]  /*a250*/  LEA.HI.X R45, R45, R117, R49, 0x1, P4 ;  /* 0x000000752d2d7211 */ /* 0x000fca00020f0c31 */
[----:B---3--:R3:W-:Y:S02]  /*a260*/  STG.E.128 desc[UR4][R44.64], R36 ;  /* 0x000000242c007986 */ /* 0x0087e4000c101d04 */
[----:B---3--:R-:W-:-:S04]  /*a270*/  @!P3 LEA R36, P4, R48, R116, 0x1 ;  /* 0x000000743024b211 */ /* 0x008fc800078808ff */
[----:B------:R-:W-:-:S05]  /*a280*/  @!P3 LEA.HI.X R37, R48, R117, R47, 0x1, P4 ;  /* 0x000000753025b211 */ /* 0x000fca00020f0c2f */
[----:B-1----:R3:W-:Y:S04]  /*a290*/  @!P3 STG.E.128 desc[UR4][R36.64], R40 ;  /* 0x000000282400b986 */ /* 0x0027e8000c101d04 */
.L_x_540:
[----:B------:R-:W-:Y:S05]  /*a2a0*/  BSYNC B1 ;  /* 0x0000000000017941 */ /* 0x000fea0003800000 */
.L_x_539:
[----:B------:R-:W-:-:S13]  /*a2b0*/  ISETP.NE.AND P3, PT, R11, RZ, PT ;  /* 0x000000ff0b00720c */ /* 0x000fda0003f65270 */
[----:B------:R-:W-:Y:S05]  /*a2c0*/  @!P3 BRA `(.L_x_499) ;  /* 0x0000000800fcb947 */ /* 0x000fea0003800000 */
[----:B------:R-:W-:Y:S01]  /*a2d0*/  SEL R145, R115, R145, !P1 ;  /* 0x0000009173917207 */ /* 0x000fe20004800000 */
[----:B------:R-:W-:Y:S01]  /*a2e0*/  BSSY B1, `(.L_x_543) ;  /* 0x000006d000017945 */ /* 0x000fe20003800000 */
[----:B------:R-:W-:Y:S02]  /*a2f0*/  SHF.R.U32.HI R38, RZ, 0x3, R222 ;  /* 0x00000003ff267819 */ /* 0x000fe400000116de */
[----:B---3--:R-:W-:Y:S02]  /*a300*/  SHF.R.S32.HI R36, RZ, 0x1f, R145 ;  /* 0x0000001fff247819 */ /* 0x008fe40000011491 */
        /* <DEDUP_REMOVED lines=10> */
[----:B------:R-:W-:Y:S02]  /*a3b0*/  IMAD.IADD R37, R37, 0x1, R36 ;  /* 0x0000000125257824 */ /* 0x000fe400078e0224 */
[C---:B------:R-:W-:Y:S02]  /*a3c0*/  IMAD R36, R19.reuse, 0x5000, R131 ;  /* 0x0000500013247824 */ /* 0x040fe400078e0283 */
[----:B-1----:R-:W-:Y:S02]  /*a3d0*/  IMAD R40, R19, 0x5000, R37 ;  /* 0x0000500013287824 */ /* 0x002fe400078e0225 */
[--C-:B------:R-:W-:Y:S02]  /*a3e0*/  IMAD R36, R36, 0x2, R18.reuse ;  /* 0x0000000224247824 */ /* 0x100fe400078e0212 */
[----:B------:R-:W-:-:S04]  /*a3f0*/  IMAD R40, R40, 0x2, R18 ;  /* 0x0000000228287824 */ /* 0x000fc800078e0212 */
[----:B------:R-:W1:Y:S04]  /*a400*/  LDS.128 R36, [R36+0x24400] ;  /* 0x0244000024247984 */ /* 0x000e680000000c00 */
[----:B------:R-:W3:Y:S01]  /*a410*/  LDS.128 R40, [R40+0x24400] ;  /* 0x0244000028287984 */ /* 0x000ee20000000c00 */
[----:B------:R-:W-:Y:S05]  /*a420*/  @P3 BRA `(.L_x_544) ;  /* 0x0000000400603947 */ /* 0x000fea0003800000 */
[----:B------:R-:W-:Y:S01]  /*a430*/  HADD2.F32 R49, -RZ, R158.H1_H1 ;  /* 0x3000009eff317230 */ /* 0x000fe20000004100 */
[----:B------:R-:W-:Y:S01]  /*a440*/  SHF.R.U64 R76, R76, 0x10, R77 ;  /* 0x000000104c4c7819 */ /* 0x000fe2000000124d */
[----:B---3--:R-:W-:Y:S01]  /*a450*/  HADD2.F32 R44, -RZ, R41.H0_H0 ;  /* 0x20000029ff2c7230 */ /* 0x008fe20000004100 */
[----:B------:R-:W-:Y:S01]  /*a460*/  SHF.R.U64 R68, R68, 0x10, R69 ;  /* 0x0000001044447819 */ /* 0x000fe20000001245 */
[----:B-1----:R-:W-:Y:S01]  /*a470*/  HADD2.F32 R45, -RZ, R37.H0_H0 ;  /* 0x20000025ff2d7230 */ /* 0x002fe20000004100 */
[----:B------:R-:W-:Y:S01]  /*a480*/  SHF.R.U64 R78, R78, 0x10, R79 ;  /* 0x000000104e4e7819 */ /* 0x000fe2000000124f */
[----:B------:R-:W-:Y:S02]  /*a490*/  HADD2.F32 R48, -RZ, R156.H1_H1 ;  /* 0x3000009cff307230 */ /* 0x000fe40000004100 */
[-C--:B------:R-:W-:Y:S01]  /*a4a0*/  FMUL.FTZ R50, R44, R49.reuse ;  /* 0x000000312c327220 */ /* 0x080fe20000410000 */
[----:B------:R-:W-:Y:S02]  /*a4b0*/  HADD2.F32 R158, -RZ, R158.H0_H0 ;  /* 0x2000009eff9e7230 */ /* 0x000fe40000004100 */
[----:B------:R-:W-:Y:S01]  /*a4c0*/  FMUL.FTZ R49, R45, R49 ;  /* 0x000000312d317220 */ /* 0x000fe20000410000 */
[----:B------:R-:W-:-:S02]  /*a4d0*/  HADD2.F32 R156, -RZ, R156.H0_H0 ;  /* 0x2000009cff9c7230 */ /* 0x000fc40000004100 */
[-C--:B------:R-:W-:Y:S01]  /*a4e0*/  FFMA.FTZ R45, R45, R48.reuse, -R50 ;  /* 0x000000302d2d7223 */ /* 0x080fe20000010832 */
[----:B------:R-:W-:Y:S01]  /*a4f0*/  SHF.R.U32.HI R50, RZ, 0x10, R69 ;  /* 0x00000010ff327819 */ /* 0x000fe20000011645 */
[----:B------:R-:W-:Y:S01]  /*a500*/  FFMA.FTZ R44, R44, R48, R49 ;  /* 0x000000302c2c7223 */ /* 0x000fe20000010031 */
[----:B------:R-:W-:Y:S01]  /*a510*/  SHF.R.U32.HI R49, RZ, 0x10, R77 ;  /* 0x00000010ff317819 */ /* 0x000fe2000001164d */
[----:B------:R-:W-:Y:S01]  /*a520*/  HADD2.F32 R48, -RZ, R41.H1_H1 ;  /* 0x30000029ff307230 */ /* 0x000fe20000004100 */
[----:B------:R-:W-:Y:S01]  /*a530*/  SHF.R.U64 R70, R70, 0x10, R71 ;  /* 0x0000001046467819 */ /* 0x000fe20000001247 */
[----:B------:R-:W-:Y:S02]  /*a540*/  HADD2.F32 R76, -RZ, R76.H0_H0 ;  /* 0x2000004cff4c7230 */ /* 0x000fe40000004100 */
[----:B------:R-:W-:Y:S02]  /*a550*/  HADD2.F32 R41, -RZ, R49.H0_H0 ;  /* 0x20000031ff297230 */ /* 0x000fe40000004100 */
[----:B------:R-:W-:-:S02]  /*a560*/  HADD2.F32 R49, -RZ, R37.H1_H1 ;  /* 0x30000025ff317230 */ /* 0x000fc40000004100 */
[----:B------:R-:W-:Y:S02]  /*a570*/  HADD2.F32 R37, -RZ, R50.H0_H0 ;  /* 0x20000032ff257230 */ /* 0x000fe40000004100 */
[CC--:B------:R-:W-:Y:S01]  /*a580*/  FMUL.FTZ R50, R48.reuse, R41.reuse ;  /* 0x0000002930327220 */ /* 0x0c0fe20000410000 */
[----:B------:R-:W-:Y:S02]  /*a590*/  HADD2.F32 R68, -RZ, R68.H0_H0 ;  /* 0x20000044ff447230 */ /* 0x000fe40000004100 */
[C---:B------:R-:W-:Y:S01]  /*a5a0*/  FMUL.FTZ R51, R49.reuse, R41 ;  /* 0x0000002931337220 */ /* 0x040fe20000410000 */
[----:B------:R-:W-:Y:S02]  /*a5b0*/  HADD2.F32 R78, -RZ, R78.H0_H0 ;  /* 0x2000004eff4e7230 */ /* 0x000fe40000004100 */
[-C--:B------:R-:W-:Y:S01]  /*a5c0*/  FFMA.FTZ R41, R49, R37.reuse, -R50 ;  /* 0x0000002531297223 */ /* 0x080fe20000010832 */
[----:B------:R-:W-:Y:S02]  /*a5d0*/  HADD2.F32 R50, -RZ, R157.H1_H1 ;  /* 0x3000009dff327230 */ /* 0x000fe40000004100 */
[----:B------:R-:W-:Y:S01]  /*a5e0*/  FFMA.FTZ R37, R48, R37, R51 ;  /* 0x0000002530257223 */ /* 0x000fe20000010033 */
[----:B------:R-:W-:-:S02]  /*a5f0*/  HADD2.F32 R48, -RZ, R43.H0_H0 ;  /* 0x2000002bff307230 */ /* 0x000fc40000004100 */
[----:B------:R-:W-:Y:S01]  /*a600*/  HADD2.F32 R49, -RZ, R39.H0_H0 ;  /* 0x20000027ff317230 */ /* 0x000fe20000004100 */
[----:B------:R-:W-:Y:S01]  /*a610*/  F2FP.F16.F32.PACK_AB R41, R41, R45 ;  /* 0x0000002d2929723e */ /* 0x000fe200000000ff */
[----:B------:R-:W-:Y:S02]  /*a620*/  HADD2.F32 R51, -RZ, R155.H1_H1 ;  /* 0x3000009bff337230 */ /* 0x000fe40000004100 */
[CC--:B------:R-:W-:Y:S01]  /*a630*/  FMUL.FTZ R52, R48.reuse, R50.reuse ;  /* 0x0000003230347220 */ /* 0x0c0fe20000410000 */
[----:B------:R-:W-:Y:S02]  /*a640*/  HADD2.F32 R43, -RZ, R43.H1_H1 ;  /* 0x3000002bff2b7230 */ /* 0x000fe40000004100 */
[C---:B------:R-:W-:Y:S01]  /*a650*/  FMUL.FTZ R50, R49.reuse, R50 ;  /* 0x0000003231327220 */ /* 0x040fe20000410000 */
[----:B------:R-:W-:Y:S02]  /*a660*/  HADD2.F32 R39, -RZ, R39.H1_H1 ;  /* 0x30000027ff277230 */ /* 0x000fe40000004100 */
[-C--:B------:R-:W-:Y:S01]  /*a670*/  FFMA.FTZ R52, R49, R51.reuse, -R52 ;  /* 0x0000003331347223 */ /* 0x080fe20000010834 */
[----:B------:R-:W-:Y:S01]  /*a680*/  SHF.R.U32.HI R49, RZ, 0x10, R71 ;  /* 0x00000010ff317819 */ /* 0x000fe20000011647 */
[----:B------:R-:W-:Y:S01]  /*a690*/  FFMA.FTZ R50, R48, R51, R50 ;  /* 0x0000003330327223 */ /* 0x000fe20000010032 */
[----:B------:R-:W-:Y:S01]  /*a6a0*/  SHF.R.U32.HI R48, RZ, 0x10, R79 ;  /* 0x00000010ff307819 */ /* 0x000fe2000001164f */
[----:B------:R-:W-:Y:S01]  /*a6b0*/  HADD2.F32 R157, -RZ, R157.H0_H0 ;  /* 0x2000009dff9d7230 */ /* 0x000fe20000004100 */
[----:B------:R-:W-:Y:S01]  /*a6c0*/  F2FP.F16.F32.PACK_AB R44, R37, R44 ;  /* 0x0000002c252c723e */ /* 0x000fe200000000ff */
[----:B------:R-:W-:-:S02]  /*a6d0*/  HADD2.F32 R49, -RZ, R49.H0_H0 ;  /* 0x20000031ff317230 */ /* 0x000fc40000004100 */
[----:B------:R-:W-:Y:S02]  /*a6e0*/  HADD2.F32 R48, -RZ, R48.H0_H0 ;  /* 0x20000030ff307230 */ /* 0x000fe40000004100 */
[----:B------:R-:W-:Y:S02]  /*a6f0*/  HADD2.F32 R155, -RZ, R155.H0_H0 ;  /* 0x2000009bff9b7230 */ /* 0x000fe40000004100 */
[----:B------:R-:W-:Y:S02]  /*a700*/  HADD2.F32 R70, -RZ, R70.H0_H0 ;  /* 0x20000046ff467230 */ /* 0x000fe40000004100 */
[-C--:B------:R-:W-:Y:S01]  /*a710*/  FMUL.FTZ R51, R43, R48.reuse ;  /* 0x000000302b337220 */ /* 0x080fe20000410000 */
[C---:B------:R-:W-:Y:S01]  /*a720*/  FMUL.FTZ R48, R39.reuse, R48 ;  /* 0x0000003027307220 */ /* 0x040fe20000410000 */
[----:B------:R-:W-:Y:S02]  /*a730*/  IMAD.MOV.U32 R37, RZ, RZ, R41 ;  /* 0x000000ffff257224 */ /* 0x000fe400078e0029 */
[-C--:B------:R-:W-:Y:S01]  /*a740*/  FFMA.FTZ R51, R39, R49.reuse, -R51 ;  /* 0x0000003127337223 */ /* 0x080fe20000010833 */
[----:B------:R-:W-:Y:S01]  /*a750*/  FFMA.FTZ R48, R43, R49, R48 ;  /* 0x000000312b307223 */ /* 0x000fe20000010030 */
[----:B------:R-:W-:-:S02]  /*a760*/  HADD2.F32 R39, -RZ, R40.H0_H0 ;  /* 0x20000028ff277230 */ /* 0x000fc40000004100 */
[----:B------:R-:W-:Y:S01]  /*a770*/  HADD2.F32 R43, -RZ, R36.H0_H0 ;  /* 0x20000024ff2b7230 */ /* 0x000fe20000004100 */
[----:B------:R-:W-:Y:S01]  /*a780*/  F2FP.F16.F32.PACK_AB R51, R51, R52 ;  /* 0x000000343333723e */ /* 0x000fe200000000ff */
        /* <DEDUP_REMOVED lines=32> */
[----:B------:R-:W-:Y:S02]  /*a990*/  IMAD.MOV.U32 R42, RZ, RZ, R78 ;  /* 0x000000ffff2a7224 */ /* 0x000fe400078e004e */
[----:B------:R-:W-:-:S07]  /*a9a0*/  IMAD.MOV.U32 R43, RZ, RZ, R48 ;  /* 0x000000ffff2b7224 */ /* 0x000fce00078e0030 */
.L_x_544:
[----:B------:R-:W-:Y:S05]  /*a9b0*/  BSYNC B1 ;  /* 0x0000000000017941 */ /* 0x000fea0003800000 */
.L_x_543:
[----:B------:R-:W-:Y:S01]  /*a9c0*/  IADD3 R45, P3, P4, R96, R122, R12 ;  /* 0x0000007a602d7210 */ /* 0x000fe20007c7e00c */
[----:B------:R-:W-:-:S03]  /*a9d0*/  ULDC.64 UR4, c[0x0][0x208] ;  /* 0x0000820000047ab9 */ /* 0x000fc60000000a00 */
[----:B------:R-:W-:Y:S02]  /*a9e0*/  IADD3.X R48, R93, R46, R7, P3, P4 ;  /* 0x0000002e5d307210 */ /* 0x000fe40001fe8407 */
[----:B------:R-:W-:-:S04]  /*a9f0*/  LEA R44, P3, R45, R116, 0x1 ;  /* 0x000000742d2c7211 */ /* 0x000fc800078608ff */
[----:B------:R-:W-:Y:S02]  /*aa00*/  LEA.HI.X R45, R45, R117, R48, 0x1, P3 ;  /* 0x000000752d2d7211 */ /* 0x000fe400018f0c30 */
[----:B------:R-:W-:-:S03]  /*aa10*/  ISETP.GE.AND P3, PT, R47, R143, PT ;  /* 0x0000008f2f00720c */ /* 0x000fc60003f66270 */
[----:B-1----:R4:W-:Y:S10]  /*aa20*/  STG.E.128 desc[UR4][R44.64], R36 ;  /* 0x000000242c007986 */ /* 0x0029f4000c101d04 */
[----:B------:R-:W-:Y:S05]  /*aa30*/  @P3 BRA `(.L_x_499) ;  /* 0x0000000400203947 */ /* 0x000fea0003800000 */
[--C-:B------:R-:W-:Y:S01]  /*aa40*/  IADD3 R122, P3, P4, R96, R122, R47.reuse ;  /* 0x0000007a607a7210 */ /* 0x100fe20007c7e02f */
[----:B------:R-:W-:Y:S01]  /*aa50*/  ULDC.64 UR4, c[0x0][0x208] ;  /* 0x0000820000047ab9 */ /* 0x000fe20000000a00 */
[----:B------:R-:W-:-:S04]  /*aa60*/  SHF.R.S32.HI R47, RZ, 0x1f, R47 ;  /* 0x0000001fff2f7819 */ /* 0x000fc8000001142f */
[----:B------:R-:W-:Y:S02]  /*aa70*/  IADD3.X R46, R93, R46, R47, P3, P4 ;  /* 0x0000002e5d2e7210 */ /* 0x000fe40001fe842f */
[----:B------:R-:W-:-:S04]  /*aa80*/  LEA R116, P3, R122, R116, 0x1 ;  /* 0x000000747a747211 */ /* 0x000fc800078608ff */
[----:B------:R-:W-:-:S05]  /*aa90*/  LEA.HI.X R117, R122, R117, R46, 0x1, P3 ;  /* 0x000000757a757211 */ /* 0x000fca00018f0c2e */
[----:B---3--:R1:W-:Y:S01]  /*aaa0*/  STG.E.128 desc[UR4][R116.64], R40 ;  /* 0x0000002874007986 */ /* 0x0083e2000c101d04 */
[----:B------:R-:W-:Y:S05]  /*aab0*/  BRA `(.L_x_499) ;  /* 0x0000000400007947 */ /* 0x000fea0003800000 */
.L_x_456:
[----:B------:R-:W-:-:S04]  /*aac0*/  ULOP3.LUT UR4, UR60, 0x1, URZ, 0xfc, !UPT ;  /* 0x000000013c047892 */ /* 0x000fc8000f8efc3f */
[----:B------:R-:W-:-:S06]  /*aad0*/  UISETP.NE.AND UP0, UPT, UR4, 0x3, UPT ;  /* 0x000000030400788c */ /* 0x000fcc000bf05270 */
[----:B------:R-:W-:-:S13]  /*aae0*/  PLOP3.LUT P2, PT, PT, PT, UP0, 0x80, 0x0 ;  /* 0x000000000000781c */ /* 0x000fda0003f4f008 */
[----:B------:R-:W-:Y:S05]  /*aaf0*/  @!P2 BRA `(.L_x_545) ;  /* 0x000000000004a947 */ /* 0x000fea0003800000 */
[----:B------:R-:W-:Y:S01]  /*ab00*/  BPT.TRAP 0x1 ;  /* 0x000000040000795c */ /* 0x000fe20000300000 */
.L_x_545:
[----:B------:R-:W-:Y:S01]  /*ab10*/  LEA R3, R19, R18, 0x3 ;  /* 0x0000001213037211 */ /* 0x000fe200078e18ff */
[----:B------:R-:W-:Y:S01]  /*ab20*/  IMAD R4, R2, -0x50, R24 ;  /* 0xffffffb002047824 */ /* 0x000fe200078e0218 */
[----:B------:R-:W-:Y:S01]  /*ab30*/  SHF.L.U32 R0, R217, 0x1f, RZ ;  /* 0x0000001fd9007819 */ /* 0x000fe200000006ff */
[----:B------:R-:W-:Y:S03]  /*ab40*/  BSSY B1, `(.L_x_546) ;  /* 0x0000005000017945 */ /* 0x000fe60003800000 */
[----:B------:R-:W1:Y:S01]  /*ab50*/  SYNCS.PHASECHK.TRANS64.TRYWAIT P4, [R3+URZ+0x38890], R0 ;  /* 0x03889000030075a7 */ /* 0x000e62000808017f */
[----:B------:R-:W-:-:S04]  /*ab60*/  VIMNMX R4, R4, 0x50, PT ;  /* 0x0000005004047848 */ /* 0x000fc80003fe0100 */
[----:B------:R-:W-:Y:S01]  /*ab70*/  ISETP.GE.AND P3, PT, R212, R4, PT ;  /* 0x00000004d400720c */ /* 0x000fe20003f66270 */
[----:B-1----:R-:W-:-:S12]  /*ab80*/  @!P4 BRA `(.L_x_547) ;  /* 0x0000021000a0c947 */ /* 0x002fd80003800000 */
.L_x_856:
[----:B------:R-:W-:Y:S05]  /*ab90*/  BSYNC B1 ;  /* 0x0000000000017941 */ /* 0x000fea0003800000 */
.L_x_546:
[----:B------:R-:W-:Y:S04]  /*aba0*/  BSSY B1, `(.L_x_548) ;  /* 0x000000f000017945 */ /* 0x000fe80003800000 */
[----:B------:R-:W-:Y:S05]  /*abb0*/  @P3 BRA `(.L_x_549) ;  /* 0x0000000000343947 */ /* 0x000fea0003800000 */
[----:B------:R-:W-:Y:S01]  /*abc0*/  ISETP.NE.AND P4, PT, R27, RZ, PT ;  /* 0x000000ff1b00720c */ /* 0x000fe20003f85270 */
[----:B------:R-:W-:Y:S01]  /*abd0*/  ULDC.64 UR4, c[0x0][0x208] ;  /* 0x0000820000047ab9 */ /* 0x000fe20000000a00 */
[----:B------:R-:W-:-:S11]  /*abe0*/  ISETP.NE.AND P3, PT, R11, RZ, PT ;  /* 0x000000ff0b00720c */ /* 0x000fd60003f65270 */
[----:B0-----:R-:W0:Y:S04]  /*abf0*/  @P4 LDS.128 R36, [R5+0x24400] ;  /* 0x0244000005244984 */ /* 0x001e280000000c00 */
[----:B------:R-:W2:Y:S04]  /*ac00*/  @P3 LDS.128 R40, [R5+0x26c00] ;  /* 0x026c000005283984 */ /* 0x000ea80000000c00 */
[----:B0-----:R-:W-:Y:S01]  /*ac10*/  @P4 STG.E.128 desc[UR4][R60.64], R36 ;  /* 0x000000243c004986 */ /* 0x001fe2000c101d04 */
[----:B------:R-:W-:-:S03]  /*ac20*/  ISETP.NE.AND P4, PT, R10, RZ, PT ;  /* 0x000000ff0a00720c */ /* 0x000fc60003f85270 */
[----:B--2---:R-:W-:Y:S01]  /*ac30*/  @P3 STG.E.128 desc[UR4][R60.64+0x80], R40 ;  /* 0x000080283c003986 */ /* 0x004fe2000c101d04 */
[----:B------:R-:W-:-:S09]  /*ac40*/  ISETP.NE.AND P3, PT, R9, RZ, PT ;  /* 0x000000ff0900720c */ /* 0x000fd20003f65270 */
[----:B------:R-:W0:Y:S04]  /*ac50*/  @P4 LDS.128 R36, [R5+0x29400] ;  /* 0x0294000005244984 */ /* 0x000e280000000c00 */
[----:B------:R-:W2:Y:S04]  /*ac60*/  @P3 LDS.128 R40, [R5+0x2bc00] ;  /* 0x02bc000005283984 */ /* 0x000ea80000000c00 */
[----:B0-----:R3:W-:Y:S04]  /*ac70*/  @P4 STG.E.128 desc[UR4][R60.64+0x100], R36 ;  /* 0x000100243c004986 */ /* 0x0017e8000c101d04 */
[----:B--2---:R3:W-:Y:S02]  /*ac80*/  @P3 STG.E.128 desc[UR4][R60.64+0x180], R40 ;  /* 0x000180283c003986 */ /* 0x0047e4000c101d04 */
.L_x_549:
[----:B------:R-:W-:Y:S05]  /*ac90*/  BSYNC B1 ;  /* 0x0000000000017941 */ /* 0x000fea0003800000 */
.L_x_548:
[----:B---3--:R-:W-:Y:S01]  /*aca0*/  VIADD R36, R212, 0x20 ;  /* 0x00000020d4247836 */ /* 0x008fe20000000000 */
[----:B------:R-:W-:Y:S04]  /*acb0*/  BSSY B1, `(.L_x_550) ;  /* 0x0000010000017945 */ /* 0x000fe80003800000 */
[----:B------:R-:W-:-:S13]  /*acc0*/  ISETP.GE.AND P3, PT, R36, R4, PT ;  /* 0x000000042400720c */ /* 0x000fda0003f66270 */
        /* <DEDUP_REMOVED lines=14> */
.L_x_551:
[----:B------:R-:W-:Y:S05]  /*adb0*/  BSYNC B1 ;  /* 0x0000000000017941 */ /* 0x000fea0003800000 */
.L_x_550:
[----:B---3--:R-:W-:-:S05]  /*adc0*/  VIADD R36, R212, 0x40 ;  /* 0x00000040d4247836 */ /* 0x008fca0000000000 */
        /* <DEDUP_REMOVED lines=15> */
.L_x_499:
[----:B------:R-:W-:Y:S05]  /*aec0*/  BSYNC B0 ;  /* 0x0000000000007941 */ /* 0x000fea0003800000 */
.L_x_455:
[----:B0-234-:R-:W0:Y:S01]  /*aed0*/  S2R R36, SR_TID.X ;  /* 0x0000000000247919 */ /* 0x01de220000002100 */
[----:B------:R-:W-:Y:S01]  /*aee0*/  @!PT LDS RZ, [RZ] ;  /* 0x00000000fffff984 */ /* 0x000fe20000000800 */
[----:B------:R-:W-:Y:S01]  /*aef0*/  @!PT LDS RZ, [RZ] ;  /* 0x00000000fffff984 */ /* 0x000fe20000000800 */
[----:B------:R-:W-:Y:S01]  /*af00*/  @!PT LDS RZ, [RZ] ;  /* 0x00000000fffff984 */ /* 0x000fe20000000800 */
[----:B------:R-:W-:Y:S01]  /*af10*/  @!PT LDS RZ, [RZ] ;  /* 0x00000000fffff984 */ /* 0x000fe20000000800 */
[----:B------:R2:W-:Y:S06]  /*af20*/  MEMBAR.ALL.CTA ;  /* 0x0000000000007992 */ /* 0x0005ec0000008000 */
[----:B--2---:R-:W2:Y:S01]  /*af30*/  FENCE.VIEW.ASYNC.S ;  /* 0x00000000000073c6 */ /* 0x004ea20000000000 */
[----:B------:R-:W-:Y:S05]  /*af40*/  WARPSYNC.ALL ;  /* 0x0000000000007948 */ /* 0x000fea0003800000 */
[----:B------:R-:W-:Y:S01]  /*af50*/  BSSY B0, `(.L_x_552) ;  /* 0x0000009000007945 */ /* 0x000fe20003800000 */
[----:B0-----:R-:W-:Y:S01]  /*af60*/  LOP3.LUT R36, R36, 0x7f, RZ, 0xc0, !PT ;  /* 0x0000007f24247812 */ /* 0x001fe200078ec0ff */
[----:B--2---:R0:W-:Y:S03]  /*af70*/  BAR.SYNC.DEFER_BLOCKING R174, 0x80 ;  /* 0x000200ae0000751d */ /* 0x0041e60000010000 */
[----:B------:R-:W-:-:S13]  /*af80*/  ISETP.NE.AND P3, PT, R36, RZ, PT ;  /* 0x000000ff2400720c */ /* 0x000fda0003f65270 */
[----:B------:R-:W-:-:S05]  /*af90*/  @!P3 VIADD R36, R3, 0x388a0 ;  /* 0x000388a00324b836 */ /* 0x000fca0000000000 */
[----:B------:R-:W-:-:S04]  /*afa0*/  @!P3 PRMT R36, RZ, 0x654, R36 ;  /* 0x00000654ff24b816 */ /* 0x000fc80000000024 */
[----:B------:R0:W-:Y:S01]  /*afb0*/  @!P3 SYNCS.ARRIVE.TRANS64.RED.A1T0 RZ, [R36+URZ], RZ ;  /* 0x000000ff24ffb9a7 */ /* 0x0001e2000810043f */
[----:B------:R-:W-:Y:S05]  /*afc0*/  @!P2 BRA `(.L_x_553) ;  /* 0x000000000004a947 */ /* 0x000fea0003800000 */
[----:B------:R-:W-:Y:S01]  /*afd0*/  BPT.TRAP 0x1 ;  /* 0x000000040000795c */ /* 0x000fe20000300000 */
.L_x_553:
[----:B------:R-:W-:Y:S05]  /*afe0*/  BSYNC B0 ;  /* 0x0000000000007941 */ /* 0x000fea0003800000 */
.L_x_552:
[----:B------:R-:W2:Y:S01]  /*aff0*/  SYNCS.PHASECHK.TRANS64.TRYWAIT P4, [R3+URZ+0x388b0], R0 ;  /* 0x0388b000030075a7 */ /* 0x000ea2000808017f */
[----:B------:R-:W-:Y:S01]  /*b000*/  ULDC UR61, c[0x0][0x2f4] ;  /* 0x0000bd00003d7ab9 */ /* 0x000fe20000000800 */
[----:B------:R-:W-:Y:S01]  /*b010*/  ULDC.64 UR56, c[0x0][0x328] ;  /* 0x0000ca0000387ab9 */ /* 0x000fe20000000a00 */
[----:B------:R-:W-:Y:S01]  /*b020*/  ULDC.64 UR58, c[0x0][0x318] ;  /* 0x0000c600003a7ab9 */ /* 0x000fe20000000a00 */
[----:B------:R-:W-:Y:S01]  /*b030*/  BSSY B0, `(.L_x_554) ;  /* 0x0000004000007945 */ /* 0x000fe20003800000 */
[----:B------:R-:W-:Y:S01]  /*b040*/  ISETP.GE.AND P2, PT, R212, R4, PT ;  /* 0x00000004d400720c */ /* 0x000fe20003f46270 */
[----:B------:R-:W-:Y:S02]  /*b050*/  IMAD.WIDE R44, R2, 0x50, R112 ;  /* 0x00000050022c7825 */ /* 0x000fe400078e0270 */
[----:B--2---:R-:W-:Y:S10]  /*b060*/  @!P4 BRA `(.L_x_555) ;  /* 0x0000020c007cc947 */ /* 0x004ff40003800000 */
.L_x_857:
[----:B------:R-:W-:Y:S05]  /*b070*/  BSYNC B0 ;  /* 0x0000000000007941 */ /* 0x000fea0003800000 */
.L_x_554:
[----:B------:R-:W-:Y:S04]  /*b080*/  BSSY B0, `(.L_x_556) ;  /* 0x0000017000007945 */ /* 0x000fe80003800000 */
[----:B------:R-:W-:Y:S05]  /*b090*/  @P2 BRA `(.L_x_557) ;  /* 0x0000000000542947 */ /* 0x000fea0003800000 */
[----:B0-----:R-:W-:Y:S01]  /*b0a0*/  MOV R36, R94 ;  /* 0x0000005e00247202 */ /* 0x001fe20000000f00 */
[----:B------:R-:W-:Y:S01]  /*b0b0*/  IMAD R39, R45, UR56, RZ ;  /* 0x000000382d277c24 */ /* 0x000fe2000f8e02ff */
[----:B------:R-:W-:Y:S01]  /*b0c0*/  ISETP.GE.AND P4, PT, R16, UR61, PT ;  /* 0x0000003d10007c0c */ /* 0x000fe2000bf86270 */
[----:B------:R-:W-:Y:S01]  /*b0d0*/  IMAD.MOV.U32 R37, RZ, RZ, R6 ;  /* 0x000000ffff257224 */ /* 0x000fe200078e0006 */
[----:B------:R-:W-:Y:S01]  /*b0e0*/  ULDC.64 UR4, c[0x0][0x208] ;  /* 0x0000820000047ab9 */ /* 0x000fe20000000a00 */
[C---:B------:R-:W-:Y:S02]  /*b0f0*/  IMAD R39, R44.reuse, UR57, R39 ;  /* 0x000000392c277c24 */ /* 0x040fe4000f8e0227 */
[----:B------:R-:W-:-:S04]  /*b100*/  IMAD.WIDE.U32 R36, R44, UR56, R36 ;  /* 0x000000382c247c25 */ /* 0x000fc8000f8e0024 */
[----:B------:R-:W-:Y:S01]  /*b110*/  IMAD.IADD R37, R37, 0x1, R39 ;  /* 0x0000000125257824 */ /* 0x000fe200078e0227 */
[----:B------:R-:W-:-:S04]  /*b120*/  LEA R46, P2, R36, UR58, 0x1 ;  /* 0x0000003a242e7c11 */ /* 0x000fc8000f8408ff */
[----:B------:R-:W-:Y:S02]  /*b130*/  LEA.HI.X R47, R36, UR59, R37, 0x1, P2 ;  /* 0x0000003b242f7c11 */ /* 0x000fe400090f0c25 */
[----:B------:R-:W-:Y:S01]  /*b140*/  ISETP.GE.AND P2, PT, R213, UR61, PT ;  /* 0x0000003dd5007c0c */ /* 0x000fe2000bf46270 */
[----:B------:R-:W0:-:S12]  /*b150*/  @!P4 LDS.128 R36, [R5+0x400] ;  /* 0x000400000524c984 */ /* 0x000e180000000c00 */
[----:B-1----:R-:W1:Y:S04]  /*b160*/  @!P2 LDS.128 R40, [R5+0x2c00] ;  /* 0x002c00000528a984 */ /* 0x002e680000000c00 */
[----:B0-----:R-:W-:Y:S01]  /*b170*/  @!P4 STG.E.128 desc[UR4][R46.64], R36 ;  /* 0x000000242e00c986 */ /* 0x001fe2000c101d04 */
[----:B------:R-:W-:-:S03]  /*b180*/  ISETP.GE.AND P4, PT, R218, UR61, PT ;  /* 0x0000003dda007c0c */ /* 0x000fc6000bf86270 */
[----:B-1----:R-:W-:Y:S01]  /*b190*/  @!P2 STG.E.128 desc[UR4][R46.64+0x80], R40 ;  /* 0x000080282e00a986 */ /* 0x002fe2000c101d04 */
[----:B------:R-:W-:-:S09]  /*b1a0*/  ISETP.GE.AND P2, PT, R219, UR61, PT ;  /* 0x0000003ddb007c0c */ /* 0x000fd2000bf46270 */
[----:B------:R-:W0:Y:S04]  /*b1b0*/  @!P4 LDS.128 R36, [R5+0x5400] ;  /* 0x005400000524c984 */ /* 0x000e280000000c00 */
[----:B------:R-:W1:Y:S04]  /*b1c0*/  @!P2 LDS.128 R40, [R5+0x7c00] ;  /* 0x007c00000528a984 */ /* 0x000e680000000c00 */
[----:B0-----:R3:W-:Y:S04]  /*b1d0*/  @!P4 STG.E.128 desc[UR4][R46.64+0x100], R36 ;  /* 0x000100242e00c986 */ /* 0x0017e8000c101d04 */
[----:B-1----:R3:W-:Y:S02]  /*b1e0*/  @!P2 STG.E.128 desc[UR4][R46.64+0x180], R40 ;  /* 0x000180282e00a986 */ /* 0x0027e4000c101d04 */
.L_x_557:
[----:B------:R-:W-:Y:S05]  /*b1f0*/  BSYNC B0 ;  /* 0x0000000000007941 */ /* 0x000fea0003800000 */
.L_x_556:
[----:B-12---:R-:W-:Y:S01]  /*b200*/  VIADD R0, R212, 0x20 ;  /* 0x00000020d4007836 */ /* 0x006fe20000000000 */
[----:B------:R-:W-:Y:S04]  /*b210*/  BSSY B0, `(.L_x_558) ;  /* 0x000001a000007945 */ /* 0x000fe80003800000 */
[----:B------:R-:W-:-:S13]  /*b220*/  ISETP.GE.AND P2, PT, R0, R4, PT ;  /* 0x000000040000720c */ /* 0x000fda0003f46270 */
[----:B------:R-:W-:Y:S05]  /*b230*/  @P2 BRA `(.L_x_559) ;  /* 0x00000000005c2947 */ /* 0x000fea0003800000 */
[----:B---3--:R-:W-:Y:S01]  /*b240*/  IADD3 R39, P2, R44, 0x20, RZ ;  /* 0x000000202c277810 */ /* 0x008fe20007f5e0ff */
[----:B0-----:R-:W-:Y:S01]  /*b250*/  IMAD.MOV.U32 R36, RZ, RZ, R94 ;  /* 0x000000ffff247224 */ /* 0x001fe200078e005e */
[----:B------:R-:W-:Y:S01]  /*b260*/  ISETP.GE.AND P4, PT, R16, UR61, PT ;  /* 0x0000003d10007c0c */ /* 0x000fe2000bf86270 */
[----:B------:R-:W-:Y:S01]  /*b270*/  IMAD.MOV.U32 R37, RZ, RZ, R6 ;  /* 0x000000ffff257224 */ /* 0x000fe200078e0006 */
[----:B------:R-:W-:Y:S01]  /*b280*/  IADD3.X R0, RZ, R45, RZ, P2, !PT ;  /* 0x0000002dff007210 */ /* 0x000fe200017fe4ff */
[----:B------:R-:W-:Y:S01]  /*b290*/  ULDC.64 UR4, c[0x0][0x208] ;  /* 0x0000820000047ab9 */ /* 0x000fe20000000a00 */
[----:B------:R-:W-:-:S04]  /*b2a0*/  IMAD.WIDE.U32 R36, R39, UR56, R36 ;  /* 0x0000003827247c25 */ /* 0x000fc8000f8e0024 */
[----:B------:R-:W-:Y:S01]  /*b2b0*/  IMAD R0, R0, UR56, RZ ;  /* 0x0000003800007c24 */ /* 0x000fe2000f8e02ff */
[----:B------:R-:W-:-:S03]  /*b2c0*/  LEA R46, P2, R36, UR58, 0x1 ;  /* 0x0000003a242e7c11 */ /* 0x000fc6000f8408ff */
[----:B------:R-:W-:-:S04]  /*b2d0*/  IMAD R39, R39, UR57, R0 ;  /* 0x0000003927277c24 */ /* 0x000fc8000f8e0200 */
[----:B------:R-:W-:-:S05]  /*b2e0*/  IMAD.IADD R37, R37, 0x1, R39 ;  /* 0x0000000125257824 */ /* 0x000fca00078e0227 */
[----:B------:R-:W-:Y:S02]  /*b2f0*/  LEA.HI.X R47, R36, UR59, R37, 0x1, P2 ;  /* 0x0000003b242f7c11 */ /* 0x000fe400090f0c25 */
[----:B------:R-:W-:Y:S01]  /*b300*/  ISETP.GE.AND P2, PT, R213, UR61, PT ;  /* 0x0000003dd5007c0c */ /* 0x000fe2000bf46270 */
[----:B------:R-:W0:-:S12]  /*b310*/  @!P4 LDS.128 R36, [R5+0x1400] ;  /* 0x001400000524c984 */ /* 0x000e180000000c00 */
[----:B------:R-:W1:Y:S04]  /*b320*/  @!P2 LDS.128 R40, [R5+0x3c00] ;  /* 0x003c00000528a984 */ /* 0x000e680000000c00 */
        /* <DEDUP_REMOVED lines=8> */
.L_x_559:
[----:B------:R-:W-:Y:S05]  /*b3b0*/  BSYNC B0 ;  /* 0x0000000000007941 */ /* 0x000fea0003800000 */
.L_x_558:
[----:B------:R-:W-:Y:S01]  /*b3c0*/  IADD3 R0, R212, 0x40, RZ ;  /* 0x00000040d4007810 */ /* 0x000fe20007ffe0ff */
[----:B------:R-:W-:Y:S03]  /*b3d0*/  BSSY B0, `(.L_x_560) ;  /* 0x000001a000007945 */ /* 0x000fe60003800000 */
[----:B------:R-:W-:-:S13]  /*b3e0*/  ISETP.GE.AND P2, PT, R0, R4, PT ;  /* 0x000000040000720c */ /* 0x000fda0003f46270 */
[----:B------:R-:W-:Y:S05]  /*b3f0*/  @P2 BRA `(.L_x_561) ;  /* 0x00000000005c2947 */ /* 0x000fea0003800000 */
[----:B--23--:R-:W-:Y:S01]  /*b400*/  IADD3 R39, P2, R44, 0x40, RZ ;  /* 0x000000402c277810 */ /* 0x00cfe20007f5e0ff */
[----:B0-----:R-:W-:Y:S01]  /*b410*/  IMAD.MOV.U32 R36, RZ, RZ, R94 ;  /* 0x000000ffff247224 */ /* 0x001fe200078e005e */
[----:B------:R-:W-:Y:S01]  /*b420*/  ISETP.GE.AND P4, PT, R16, UR61, PT ;  /* 0x0000003d10007c0c */ /* 0x000fe2000bf86270 */
[----:B------:R-:W-:Y:S01]  /*b430*/  IMAD.MOV.U32 R37, RZ, RZ, R6 ;  /* 0x000000ffff257224 */ /* 0x000fe200078e0006 */
[----:B------:R-:W-:Y:S01]  /*b440*/  ULDC.64 UR4, c[0x0][0x208] ;  /* 0x0000820000047ab9 */ /* 0x000fe20000000a00 */
[----:B------:R-:W-:Y:S02]  /*b450*/  IMAD.X R44, RZ, RZ, R45, P2 ;  /* 0x000000ffff2c7224 */ /* 0x000fe400010e062d */
[----:B------:R-:W-:-:S04]  /*b460*/  IMAD.WIDE.U32 R36, R39, UR56, R36 ;  /* 0x0000003827247c25 */ /* 0x000fc8000f8e0024 */
[----:B------:R-:W-:-:S04]  /*b470*/  IMAD R44, R44, UR56, RZ ;  /* 0x000000382c2c7c24 */ /* 0x000fc8000f8e02ff */
[----:B------:R-:W-:Y:S01]  /*b480*/  IMAD R39, R39, UR57, R44 ;  /* 0x0000003927277c24 */ /* 0x000fe2000f8e022c */
[----:B------:R-:W-:-:S04]  /*b490*/  LEA R44, P2, R36, UR58, 0x1 ;  /* 0x0000003a242c7c11 */ /* 0x000fc8000f8408ff */
[----:B------:R-:W-:-:S04]  /*b4a0*/  IADD3 R37, R37, R39, RZ ;  /* 0x0000002725257210 */ /* 0x000fc80007ffe0ff */
        /* <DEDUP_REMOVED lines=12> */
.L_x_561:
[----:B------:R-:W-:Y:S05]  /*b570*/  BSYNC B0 ;  /* 0x0000000000007941 */ /* 0x000fea0003800000 */
.L_x_560:
[----:B------:R-:W5:Y:S01]  /*b580*/  LDL R0, [R1+0x10] ;  /* 0x0000100001007983 */ /* 0x000f620000100800 */
[----:B------:R-:W-:Y:S01]  /*b590*/  @!P3 VIADD R3, R3, 0x388c0 ;  /* 0x000388c00303b836 */ /* 0x000fe20000000000 */
[----:B------:R-:W-:Y:S01]  /*b5a0*/  PLOP3.LUT P2, PT, PT, PT, PT, 0x8, 0x0 ;  /* 0x000000000000781c */ /* 0x000fe20003f4e170 */
[----:B------:R-:W-:Y:S01]  /*b5b0*/  VIADD R19, R19, 0x1 ;  /* 0x0000000113137836 */ /* 0x000fe20000000000 */
[----:B------:R-:W-:Y:S01]  /*b5c0*/  @!PT LDS RZ, [RZ] ;  /* 0x00000000fffff984 */ /* 0x000fe20000000800 */
[----:B------:R-:W-:Y:S01]  /*b5d0*/  @!PT LDS RZ, [RZ] ;  /* 0x00000000fffff984 */ /* 0x000fe20000000800 */
[----:B------:R-:W-:Y:S01]  /*b5e0*/  @!PT LDS RZ, [RZ] ;  /* 0x00000000fffff984 */ /* 0x000fe20000000800 */
[----:B------:R-:W-:Y:S01]  /*b5f0*/  @!PT LDS RZ, [RZ] ;  /* 0x00000000fffff984 */ /* 0x000fe20000000800 */
[----:B------:R1:W-:Y:S06]  /*b600*/  MEMBAR.ALL.CTA ;  /* 0x0000000000007992 */ /* 0x0003ec0000008000 */
[----:B-1----:R-:W1:Y:S01]  /*b610*/  FENCE.VIEW.ASYNC.S ;  /* 0x00000000000073c6 */ /* 0x002e620000000000 */
[----:B------:R-:W-:Y:S01]  /*b620*/  @!P3 PRMT R3, RZ, 0x654, R3 ;  /* 0x00000654ff03b816 */ /* 0x000fe20000000003 */
[----:B-1----:R1:W-:Y:S06]  /*b630*/  BAR.SYNC.DEFER_BLOCKING R174, 0x80 ;  /* 0x000200ae0000751d */ /* 0x0023ec0000010000 */
[----:B------:R1:W-:Y:S01]  /*b640*/  @!P3 SYNCS.ARRIVE.TRANS64.RED.A1T0 RZ, [R3+URZ], RZ ;  /* 0x000000ff03ffb9a7 */ /* 0x0003e2000810043f */
[----:B------:R-:W-:-:S04]  /*b650*/  ISETP.NE.AND P3, PT, R19, 0x2, PT ;  /* 0x000000021300780c */ /* 0x000fc80003f65270 */
[----:B------:R-:W-:Y:S02]  /*b660*/  SEL R19, R19, RZ, P3 ;  /* 0x000000ff13137207 */ /* 0x000fe40001800000 */
[----:B-----5:R-:W-:Y:S02]  /*b670*/  LOP3.LUT P4, RZ, R0, 0x2, RZ, 0xc0, !PT ;  /* 0x0000000200ff7812 */ /* 0x020fe4000788c0ff */
[----:B------:R-:W-:-:S04]  /*b680*/  SEL R0, RZ, 0x1, P3 ;  /* 0x00000001ff007807 */ /* 0x000fc80001800000 */
[----:B------:R-:W-:-:S07]  /*b690*/  LOP3.LUT R217, R217, R0, RZ, 0x3c, !PT ;  /* 0x00000000d9d97212 */ /* 0x000fce00078e3cff */
[----:B-1----:R-:W-:Y:S05]  /*b6a0*/  @P4 BRA `(.L_x_562) ;  /* 0xffffff7800e84947 */ /* 0x002fea000383ffff */
.L_x_450:
[----:B------:R-:W-:Y:S01]  /*b6b0*/  BSSY B0, `(.L_x_563) ;  /* 0x0000005000007945 */ /* 0x000fe20003800000 */
[----:B------:R-:W-:-:S03]  /*b6c0*/  IMAD.MOV.U32 R3, RZ, RZ, RZ ;  /* 0x000000ffff037224 */ /* 0x000fc600078e00ff */
[----:B------:R-:W-:Y:S05]  /*b6d0*/  @P2 BRA `(.L_x_564) ;  /* 0x0000000000082947 */ /* 0x000fea0003800000 */
[----:B------:R-:W0:Y:S02]  /*b6e0*/  FENCE.VIEW.ASYNC.G ;  /* 0x00000000000073c6 */ /* 0x000e240000000100 */
[----:B0-----:R-:W-:Y:S06]  /*b6f0*/  BAR.ARV 0xc, 0x180 ;  /* 0x0306000000007b1d */ /* 0x001fec0000002000 */
.L_x_564:
[----:B------:R-:W-:Y:S05]  /*b700*/  BSYNC B0 ;  /* 0x0000000000007941 */ /* 0x000fea0003800000 */
.L_x_563:
[----:B------:R-:W2:Y:S01]  /*b710*/  LDL R0, [R1+0x10] ;  /* 0x0000100001007983 */ /* 0x000ea20000100800 */
[----:B------:R-:W-:Y:S01]  /*b720*/  BSSY B0, `(.L_x_565) ;  /* 0x0000020000007945 */ /* 0x000fe20003800000 */
[----:B--2---:R-:W-:-:S13]  /*b730*/  LOP3.LUT P0, RZ, R0, 0x4, RZ, 0xc0, !PT ;  /* 0x0000000400ff7812 */ /* 0x004fda000780c0ff */
[----:B------:R-:W-:Y:S05]  /*b740*/  @!P0 BRA `(.L_x_566) ;  /* 0x0000000000748947 */ /* 0x000fea0003800000 */
[----:B------:R-:W-:Y:S01]  /*b750*/  ISETP.NE.AND P0, PT, R234, RZ, PT ;  /* 0x000000ffea00720c */ /* 0x000fe20003f05270 */
[----:B------:R-:W-:-:S03]  /*b760*/  ULDC UR4, c[0x0][0x9f0] ;  /* 0x00027c0000047ab9 */ /* 0x000fc60000000800 */
[----:B------:R-:W-:-:S04]  /*b770*/  SEL R9, R234, UR4, P0 ;  /* 0x00000004ea097c07 */ /* 0x000fc80008000000 */
[-C--:B------:R-:W-:Y:S02]  /*b780*/  IABS R5, R9.reuse ;  /* 0x0000000900057213 */ /* 0x080fe40000000000 */
[----:B------:R-:W-:Y:S02]  /*b790*/  IABS R8, R9 ;  /* 0x0000000900087213 */ /* 0x000fe40000000000 */
[----:B-1----:R-:W1:Y:S01]  /*b7a0*/  I2F.RP R4, R5 ;  /* 0x0000000500047306 */ /* 0x002e620000209400 */
[----:B------:R-:W-:Y:S02]  /*b7b0*/  IADD3 R0, R144, -0x1, R9 ;  /* 0xffffffff90007810 */ /* 0x000fe40007ffe009 */
[----:B------:R-:W-:-:S05]  /*b7c0*/  IMAD.MOV R8, RZ, RZ, -R8 ;  /* 0x000000ffff087224 */ /* 0x000fca00078e0a08 */
[----:B-1----:R-:W1:Y:S02]  /*b7d0*/  MUFU.RCP R4, R4 ;  /* 0x0000000400047308 */ /* 0x002e640000001000 */
[----:B-1----:R-:W-:Y:S02]  /*b7e0*/  IADD3 R2, R4, 0xffffffe, RZ ;  /* 0x0ffffffe04027810 */ /* 0x002fe40007ffe0ff */
[----:B------:R-:W-:-:S04]  /*b7f0*/  IABS R4, R0 ;  /* 0x0000000000047213 */ /* 0x000fc80000000000 */
[----:B------:R1:W2:Y:S01]  /*b800*/  F2I.FTZ.U32.TRUNC.NTZ R3, R2 ;  /* 0x0000000200037305 */ /* 0x0002a2000021f000 */
[----:B------:R-:W-:-:S04]  /*b810*/  LOP3.LUT R0, R0, R9, RZ, 0x3c, !PT ;  /* 0x0000000900007212 */ /* 0x000fc800078e3cff */
[----:B------:R-:W-:Y:S01]  /*b820*/  ISETP.GE.AND P2, PT, R0, RZ, PT ;  /* 0x000000ff0000720c */ /* 0x000fe20003f46270 */
[----:B-1----:R-:W-:Y:S02]  /*b830*/  IMAD.MOV.U32 R2, RZ, RZ, RZ ;  /* 0x000000ffff027224 */ /* 0x002fe400078e00ff */
[----:B--2---:R-:W-:-:S04]  /*b840*/  IMAD.MOV R6, RZ, RZ, -R3 ;  /* 0x000000ffff067224 */ /* 0x004fc800078e0a03 */
[----:B------:R-:W-:-:S04]  /*b850*/  IMAD R7, R6, R5, RZ ;  /* 0x0000000506077224 */ /* 0x000fc800078e02ff */
[----:B------:R-:W-:Y:S01]  /*b860*/  IMAD.HI.U32 R3, R3, R7, R2 ;  /* 0x0000000703037227 */ /* 0x000fe200078e0002 */
[----:B------:R-:W-:-:S05]  /*b870*/  MOV R2, R8 ;  /* 0x0000000800027202 */ /* 0x000fca0000000f00 */
        /* <DEDUP_REMOVED lines=9> */
[----:B------:R-:W-:-:S07]  /*b910*/  @!P1 LOP3.LUT R3, RZ, R9, RZ, 0x33, !PT ;  /* 0x00000009ff039212 */ /* 0x000fce00078e33ff */
.L_x_566:
[----:B------:R-:W-:Y:S05]  /*b920*/  BSYNC B0 ;  /* 0x0000000000007941 */ /* 0x000fea0003800000 */
.L_x_565:
[----:B------:R-:W2:Y:S01]  /*b930*/  LDL R0, [R1+0x78] ;  /* 0x0000780001007983 */ /* 0x000ea20000100800 */
[----:B------:R-:W-:Y:S02]  /*b940*/  PLOP3.LUT P0, PT, PT, PT, PT, 0x80, 0x0 ;  /* 0x000000000000781c */ /* 0x000fe40003f0f070 */
        /* <DEDUP_REMOVED lines=24> */
[----:B----4-:R-:W-:Y:S02]  /*bad0*/  CS2R R44, SRZ ;  /* 0x00000000002c7805 */ /* 0x010fe4000001ff00 */
[----:B------:R-:W-:Y:S02]  /*bae0*/  CS2R R102, SRZ ;  /* 0x0000000000667805 */ /* 0x000fe4000001ff00 */
[----:B---3--:R-:W-:Y:S02]  /*baf0*/  CS2R R40, SRZ ;  /* 0x0000000000287805 */ /* 0x008fe4000001ff00 */
[----:B------:R-:W-:Y:S02]  /*bb00*/  CS2R R104, SRZ ;  /* 0x0000000000687805 */ /* 0x000fe4000001ff00 */
[----:B0-----:R-:W-:-:S02]  /*bb10*/  CS2R R36, SRZ ;  /* 0x0000000000247805 */ /* 0x001fc4000001ff00 */
        /* <DEDUP_REMOVED lines=13> */
[----:B-1----:R-:W-:Y:S02]  /*bbf0*/  CS2R R10, SRZ ;  /* 0x00000000000a7805 */ /* 0x002fe4000001ff00 */
        /* <DEDUP_REMOVED lines=21> */
[----:B--2---:R-:W-:-:S05]  /*bd50*/  IMAD R226, R0, R3, RZ ;  /* 0x0000000300e27224 */ /* 0x004fca00078e02ff */
[----:B------:R-:W-:Y:S02]  /*bd60*/  VIADDMNMX R92, R226, R3, R144, PT ;  /* 0x00000003e25c7246 */ /* 0x000fe40003800190 */
[----:B------:R-:W-:Y:S02]  /*bd70*/  CS2R R2, SRZ ;  /* 0x0000000000027805 */ /* 0x000fe4000001ff00 */
[----:B------:R-:W-:-:S13]  /*bd80*/  ISETP.GT.AND P1, PT, R92, R226, PT ;  /* 0x000000e25c00720c */ /* 0x000fda0003f24270 */
[----:B------:R-:W-:Y:S05]  /*bd90*/  @!P1 BRA `(.L_x_567) ;  /* 0x0000012400a09947 */ /* 0x000fea0003800000 */
[----:B------:R-:W2:Y:S02]  /*bda0*/  LDL R0, [R1+0x108] ;  /* 0x0001080001007983 */ /* 0x000ea40000100800 */
[----:B--2---:R-:W-:Y:S02]  /*bdb0*/  R2UR UR4, R0 ;  /* 0x00000000000472ca */ /* 0x004fe400000e0000 */
[----:B------:R-:W0:Y:S11]  /*bdc0*/  S2R R0, SR_TID.X ;  /* 0x0000000000007919 */ /* 0x000e360000002100 */
[----:B------:R-:W-:-:S06]  /*bdd0*/  ULOP3.LUT UP0, URZ, UR4, 0x9f, URZ, 0xc0, !UPT ;  /* 0x0000009f043f7892 */ /* 0x000fcc000f80c03f */
[----:B------:R-:W-:Y:S01]  /*bde0*/  PLOP3.LUT P0, PT, PT, PT, UP0, 0x80, 0x0 ;  /* 0x000000000000781c */ /* 0x000fe20003f0f008 */
[----:B0-----:R-:W-:-:S05]  /*bdf0*/  VIADD R0, R0, 0xffffff80 ;  /* 0xffffff8000007836 */ /* 0x001fca0000000000 */
[----:B------:R-:W-:-:S04]  /*be00*/  SHF.R.S32.HI R3, RZ, 0x1f, R0 ;  /* 0x0000001fff037819 */ /* 0x000fc80000011400 */
[----:B------:R-:W-:-:S04]  /*be10*/  LEA.HI R3, R3, R0, RZ, 0x7 ;  /* 0x0000000003037211 */ /* 0x000fc800078f38ff */
[----:B------:R-:W-:-:S06]  /*be20*/  SHF.R.S32.HI R0, RZ, 0x7, R3 ;  /* 0x00000007ff007819 */ /* 0x000fcc0000011403 */
[----:B------:R-:W0:Y:S02]  /*be30*/  SHFL.IDX PT, R0, R0, RZ, 0x1f ;  /* 0x00001fff00007589 */ /* 0x000e2400000e0000 */
[----:B0-----:R-:W-:-:S04]  /*be40*/  LEA.HI R2, R0, R0, RZ, 0x1 ;  /* 0x0000000000027211 */ /* 0x001fc800078f08ff */
[----:B------:R-:W-:-:S05]  /*be50*/  LOP3.LUT R3, R2, 0x1e, RZ, 0xc0, !PT ;  /* 0x0000001e02037812 */ /* 0x000fca00078ec0ff */
[----:B------:R-:W-:-:S05]  /*be60*/  IMAD.IADD R3, R0, 0x1, -R3 ;  /* 0x0000000100037824 */ /* 0x000fca00078e0a03 */
[----:B------:R-:W-:-:S04]  /*be70*/  LEA R3, R3, UR4, 0xd ;  /* 0x0000000403037c11 */ /* 0x000fc8000f8e68ff */
[----:B------:R-:W-:-:S04]  /*be80*/  SHF.R.U32.HI R2, RZ, 0x4, R3 ;  /* 0x00000004ff027819 */ /* 0x000fc80000011603 */
[----:B------:R-:W-:Y:S01]  /*be90*/  LOP3.LUT R2, R2, 0x3fff, RZ, 0xc0, !PT ;  /* 0x00003fff02027812 */ /* 0x000fe200078ec0ff */
[----:B------:R-:W-:Y:S06]  /*bea0*/  @!P0 BRA `(.L_x_568) ;  /* 0x0000000000408947 */ /* 0x000fec0003800000 */
[----:B------:R-:W-:Y:S01]  /*beb0*/  MOV R14, 0x0 ;  /* 0x00000000000e7802 */ /* 0x000fe20000000f00 */
[----:B------:R-:W-:Y:S01]  /*bec0*/  ULDC.64 UR4, c[0x4][0xa8] ;  /* 0x01002a0000047ab9 */ /* 0x000fe20000000a00 */
[----:B------:R-:W-:Y:S01]  /*bed0*/  ULDC.64 UR6, c[0x4][0xb0] ;  /* 0x01002c0000067ab9 */ /* 0x000fe20000000a00 */
[----:B------:R-:W-:Y:S01]  /*bee0*/  IMAD.U32 R4, RZ, RZ, UR4 ;  /* 0x00000004ff047e24 */ /* 0x000fe2000f8e00ff */
        /* <DEDUP_REMOVED lines=12> */
.L_x_568:
[----:B------:R-:W-:Y:S02]  /*bfb0*/  ULDC UR4, c[0x0][0x3f4] ;  /* 0x0000fd0000047ab9 */ /* 0x000fe40000000800 */
[----:B------:R-:W-:-:S13]  /*bfc0*/  ISETP.LT.AND P0, PT, RZ, UR4, PT ;  /* 0x00000004ff007c0c */ /* 0x000fda000bf01270 */
[----:B------:R-:W-:Y:S05]  /*bfd0*/  @P0 BRA `(.L_x_569) ;  /* 0x0000000000400947 */ /* 0x000fea0003800000 */
[----:B------:R-:W2:Y:S02]  /*bfe0*/  LDL R20, [R1+0x60] ;  /* 0x0000600001147983 */ /* 0x000ea40000100800 */
[----:B--2---:R-:W-:-:S04]  /*bff0*/  LEA.HI R0, R20, R20, RZ, 0x1 ;  /* 0x0000001414007211 */ /* 0x004fc800078f08ff */
[----:B------:R-:W-:-:S04]  /*c000*/  LOP3.LUT R0, R0, 0xfffffffe, RZ, 0xc0, !PT ;  /* 0xfffffffe00007812 */ /* 0x000fc800078ec0ff */
[----:B------:R-:W-:-:S04]  /*c010*/  IADD3 R0, R20, -R0, RZ ;  /* 0x8000000014007210 */ /* 0x000fc80007ffe0ff */
[----:B------:R-:W-:-:S04]  /*c020*/  SHF.L.U32 R3, R0, 0x1f, RZ ;  /* 0x0000001f00037819 */ /* 0x000fc800000006ff */
[----:B------:R0:W1:Y:S03]  /*c030*/  SYNCS.PHASECHK.TRANS64.TRYWAIT P0, [R18+URZ+0x38800], R3 ;  /* 0x03880003120075a7 */ /* 0x000066000800017f */
[----:B-1----:R-:W-:Y:S05]  /*c040*/  @!P0 NANOSLEEP.SYNCS 0x989680 ;  /* 0x009896800000895d */ /* 0x002fea0003900000 */
[----:B------:R-:W1:Y:S01]  /*c050*/  @!P0 SYNCS.PHASECHK.TRANS64 P0, [R18+URZ+0x38800], R3 ;  /* 0x03880003120085a7 */ /* 0x000e62000800007f */
[----:B------:R-:W-:Y:S04]  /*c060*/  BSSY B0, `(.L_x_570) ;  /* 0x0000006000007945 */ /* 0x000fe80003800000 */
[----:B-1----:R-:W-:Y:S05]  /*c070*/  @P0 BRA `(.L_x_571) ;  /* 0x0000000000100947 */ /* 0x002fea0003800000 */
.L_x_572:
[----:B-1----:R1:W2:Y:S02]  /*c080*/  SYNCS.PHASECHK.TRANS64.TRYWAIT P0, [R18+URZ+0x38800], R3 ;  /* 0x03880003120075a7 */ /* 0x0022a4000800017f */
[----:B--2---:R-:W-:Y:S05]  /*c090*/  @!P0 NANOSLEEP.SYNCS 0x989680 ;  /* 0x009896800000895d */ /* 0x004fea0003900000 */
[----:B------:R-:W2:Y:S02]  /*c0a0*/  @!P0 SYNCS.PHASECHK.TRANS64 P0, [R18+URZ+0x38800], R3 ;  /* 0x03880003120085a7 */ /* 0x000ea4000800007f */
[----:B--2---:R-:W-:Y:S05]  /*c0b0*/  @!P0 BRA `(.L_x_572) ;  /* 0xfffffffc00f08947 */ /* 0x004fea000383ffff */
.L_x_571:
[----:B------:R-:W-:Y:S05]  /*c0c0*/  BSYNC B0 ;  /* 0x0000000000007941 */ /* 0x000fea0003800000 */
.L_x_570:
[----:B------:R-:W-:Y:S05]  /*c0d0*/  BRA `(.L_x_573) ;  /* 0x0000006c00347947 */ /* 0x000fea0003800000 */
.L_x_569:
[----:B------:R-:W2:Y:S01]  /*c0e0*/  LDL R0, [R1+0x108] ;  /* 0x0001080001007983 */ /* 0x000ea20000100800 */
[----:B------:R-:W-:Y:S01]  /*c0f0*/  ULDC.64 UR4, c[0x0][0x3f8] ;  /* 0x0000fe0000047ab9 */ /* 0x000fe20000000a00 */
[----:B------:R-:W-:Y:S01]  /*c100*/  ULDC.64 UR6, c[0x0][0x408] ;  /* 0x0001020000067ab9 */ /* 0x000fe20000000a00 */
[----:B-----5:R-:W-:Y:S01]  /*c110*/  IMAD.WIDE.U32 R4, R139, UR4, RZ ;  /* 0x000000048b047c25 */ /* 0x020fe2000f8e00ff */
[----:B--2---:R-:W-:Y:S02]  /*c120*/  R2UR UR8, R0 ;  /* 0x00000000000872ca */ /* 0x004fe400000e0000 */
[----:B------:R-:W-:-:S05]  /*c130*/  SHF.R.S32.HI R0, RZ, 0x1f, R139 ;  /* 0x0000001fff007819 */ /* 0x000fca000001148b */
[C---:B------:R-:W-:Y:S02]  /*c140*/  IMAD R6, R0.reuse, UR4, RZ ;  /* 0x0000000400067c24 */ /* 0x040fe4000f8e02ff */
[----:B------:R-:W-:Y:S02]  /*c150*/  IMAD R0, R0, UR6, RZ ;  /* 0x0000000600007c24 */ /* 0x000fe4000f8e02ff */
[C---:B------:R-:W-:Y:S01]  /*c160*/  IMAD R25, R139.reuse, UR5, R6 ;  /* 0x000000058b197c24 */ /* 0x040fe2000f8e0206 */
[----:B------:R-:W-:Y:S01]  /*c170*/  ULDC.64 UR4, c[0x0][0x3e8] ;  /* 0x0000fa0000047ab9 */ /* 0x000fe20000000a00 */
[----:B------:R-:W-:Y:S01]  /*c180*/  ULOP3.LUT UP0, URZ, UR8, 0x3ff, URZ, 0xc0, !UPT ;  /* 0x000003ff083f7892 */ /* 0x000fe2000f80c03f */
[C---:B------:R-:W-:Y:S01]  /*c190*/  IMAD R27, R139.reuse, UR7, R0 ;  /* 0x000000078b1b7c24 */ /* 0x040fe2000f8e0200 */
[----:B------:R-:W-:Y:S01]  /*c1a0*/  LEA R24, P0, R4, UR4, 0x1 ;  /* 0x0000000404187c11 */ /* 0x000fe2000f8008ff */
[----:B------:R-:W-:Y:S01]  /*c1b0*/  IMAD.WIDE.U32 R6, R139, UR6, RZ ;  /* 0x000000068b067c25 */ /* 0x000fe2000f8e00ff */
[----:B------:R-:W-:-:S02]  /*c1c0*/  ULDC.64 UR6, c[0x0][0x400] ;  /* 0x0001000000067ab9 */ /* 0x000fc40000000a00 */
[----:B------:R-:W-:Y:S01]  /*c1d0*/  PLOP3.LUT P2, PT, PT, PT, UP0, 0x80, 0x0 ;  /* 0x000000000000781c */ /* 0x000fe20003f4f008 */
[----:B------:R-:W-:Y:S01]  /*c1e0*/  IMAD.IADD R25, R25, 0x1, R5 ;  /* 0x0000000119197824 */ /* 0x000fe200078e0205 */
[----:B------:R-:W-:Y:S01]  /*c1f0*/  LEA R30, P1, R6, UR6, 0x1 ;  /* 0x00000006061e7c11 */ /* 0x000fe2000f8208ff */
[----:B------:R-:W-:-:S03]  /*c200*/  IMAD.IADD R27, R27, 0x1, R7 ;  /* 0x000000011b1b7824 */ /* 0x000fc600078e0207 */
[----:B------:R-:W-:Y:S02]  /*c210*/  LEA.HI.X R25, R4, UR5, R25, 0x1, P0 ;  /* 0x0000000504197c11 */ /* 0x000fe400080f0c19 */
[----:B------:R-:W-:-:S05]  /*c220*/  LEA.HI.X R27, R6, UR7, R27, 0x1, P1 ;  /* 0x00000007061b7c11 */ /* 0x000fca00088f0c1b */
[----:B------:R-:W-:Y:S05]  /*c230*/  @!P2 BRA `(.L_x_574) ;  /* 0x000000000040a947 */ /* 0x000fea0003800000 */
        /* <DEDUP_REMOVED lines=16> */
.L_x_574:
[----:B------:R-:W-:Y:S01]  /*c340*/  ULDC.U8 UR4, c[0x0][0x410] ;  /* 0x0001040000047ab9 */ /* 0x000fe20000000000 */
[----:B------:R-:W-:Y:S01]  /*c350*/  BSSY B0, `(.L_x_575) ;  /* 0x000069d000007945 */ /* 0x000fe20003800000 */
[----:B------:R-:W-:Y:S02]  /*c360*/  ISETP.NE.AND P0, PT, RZ, UR4, PT ;  /* 0x00000004ff007c0c */ /* 0x000fe4000bf05270 */
[----:B------:R-:W-:-:S11]  /*c370*/  LEA R6, R141, R212, 0x7 ;  /* 0x000000d48d067211 */ /* 0x000fd600078e38ff */
[----:B------:R-:W-:Y:S05]  /*c380*/  @!P0 BRA `(.L_x_576) ;  /* 0x0000003000b88947 */ /* 0x000fea0003800000 */
[----:B------:R-:W-:-:S03]  /*c390*/  UMOV UR4, 0xffffffff ;  /* 0xffffffff00047882 */ /* 0x000fc60000000000 */
[----:B------:R-:W-:Y:S05]  /*c3a0*/  BRA.DIV UR4, `(.L_x_577) ;  /* 0x000001fa04c07947 */ /* 0x000fea000b800000 */
[----:B------:R0:W1:Y:S04]  /*c3b0*/  SHFL.IDX PT, R0, R25, RZ, 0x181f ;  /* 0x00181fff19007589 */ /* 0x00006800000e0000 */
[----:B------:R0:W2:Y:S04]  /*c3c0*/  SHFL.IDX PT, R3, R24, RZ, 0x181f ;  /* 0x00181fff18037589 */ /* 0x0000a800000e0000 */
[----:B------:R-:W3:Y:S04]  /*c3d0*/  SHFL.IDX PT, R27, R27, RZ, 0x181f ;  /* 0x00181fff1b1b7589 */ /* 0x000ee800000e0000 */
[----:B------:R0:W4:Y:S02]  /*c3e0*/  SHFL.IDX PT, R32, R30, RZ, 0x181f ;  /* 0x00181fff1e207589 */ /* 0x00012400000e0000 */
.L_x_863:
[----:B------:R-:W-:Y:S01]  /*c3f0*/  ULDC UR4, c[0x0][0x448] ;  /* 0x0001120000047ab9 */ /* 0x000fe20000000800 */
[----:B------:R-:W-:Y:S01]  /*c400*/  BSSY B1, `(.L_x_578) ;  /* 0x000003e000017945 */ /* 0x000fe20003800000 */
[----:B------:R-:W-:Y:S01]  /*c410*/  IMAD R33, R146, UR4, RZ ;  /* 0x0000000492217c24 */ /* 0x000fe2000f8e02ff */
[----:B------:R-:W-:Y:S02]  /*c420*/  CS2R R4, SRZ ;  /* 0x0000000000047805 */ /* 0x000fe4000001ff00 */
[----:B------:R-:W-:Y:S02]  /*c430*/  CS2R R8, SRZ ;  /* 0x0000000000087805 */ /* 0x000fe4000001ff00 */
[----:B------:R-:W-:Y:S02]  /*c440*/  CS2R R28, SRZ ;  /* 0x00000000001c7805 */ /* 0x000fe4000001ff00 */
[----:B------:R-:W-:Y:S02]  /*c450*/  CS2R R14, SRZ ;  /* 0x00000000000e7805 */ /* 0x000fe4000001ff00 */
[----:B------:R-:W-:Y:S01]  /*c460*/  ISETP.GE.AND P0, PT, R6, R33, PT ;  /* 0x000000210600720c */ /* 0x000fe20003f06270 */
[----:B------:R-:W-:Y:S01]  /*c470*/  IMAD R33, R141, -0x80, R33 ;  /* 0xffffff808d217824 */ /* 0x000fe200078e0221 */
[----:B------:R-:W-:-:S02]  /*c480*/  CS2R R6, SRZ ;  /* 0x0000000000067805 */ /* 0x000fc4000001ff00 */
[----:B------:R-:W-:Y:S02]  /*c490*/  CS2R R12, SRZ ;  /* 0x00000000000c7805 */ /* 0x000fe4000001ff00 */
[----:B------:R-:W-:Y:S02]  /*c4a0*/  CS2R R10, SRZ ;  /* 0x00000000000a7805 */ /* 0x000fe4000001ff00 */
[----:B0-----:R-:W-:-:S05]  /*c4b0*/  CS2R R30, SRZ ;  /* 0x00000000001e7805 */ /* 0x001fca000001ff00 */
[----:B------:R-:W-:Y:S05]  /*c4c0*/  @P0 BRA `(.L_x_579) ;  /* 0x0000000000c40947 */ /* 0x000fea0003800000 */
[----:B------:R-:W-:Y:S01]  /*c4d0*/  ULDC UR4, c[0x0][0x3f4] ;  /* 0x0000fd0000047ab9 */ /* 0x000fe20000000800 */
[----:B------:R-:W-:Y:S01]  /*c4e0*/  SHF.R.S32.HI R6, RZ, 0x1f, R215 ;  /* 0x0000001fff067819 */ /* 0x000fe200000114d7 */
[C---:B------:R-:W-:Y:S01]  /*c4f0*/  IMAD.SHL.U32 R8, R215.reuse, 0x2, RZ ;  /* 0x00000002d7087824 */ /* 0x040fe200078e00ff */
[----:B------:R-:W-:Y:S01]  /*c500*/  ISETP.GE.AND P3, PT, R22, UR4, PT ;  /* 0x0000000416007c0c */ /* 0x000fe2000bf66270 */
[C---:B------:R-:W-:Y:S01]  /*c510*/  IMAD.SHL.U32 R20, R214.reuse, 0x2, RZ ;  /* 0x00000002d6147824 */ /* 0x040fe200078e00ff */
[C---:B------:R-:W-:Y:S02]  /*c520*/  ISETP.GE.AND P2, PT, R215.reuse, UR4, PT ;  /* 0x00000004d7007c0c */ /* 0x040fe4000bf46270 */
[----:B------:R-:W-:Y:S02]  /*c530*/  CS2R R14, SRZ ;  /* 0x00000000000e7805 */ /* 0x000fe4000001ff00 */
[----:B------:R-:W-:Y:S01]  /*c540*/  ISETP.GE.AND P1, PT, R214, UR4, PT ;  /* 0x00000004d6007c0c */ /* 0x000fe2000bf26270 */
[----:B------:R-:W-:Y:S01]  /*c550*/  IMAD.SHL.U32 R26, R216, 0x2, RZ ;  /* 0x00000002d81a7824 */ /* 0x000fe200078e00ff */
[----:B------:R-:W-:Y:S01]  /*c560*/  SHF.R.S32.HI R9, RZ, 0x1f, R216 ;  /* 0x0000001fff097819 */ /* 0x000fe200000114d8 */
[----:B------:R-:W-:Y:S01]  /*c570*/  ULDC.64 UR6, c[0x0][0x208] ;  /* 0x0000820000067ab9 */ /* 0x000fe20000000a00 */
[----:B------:R-:W-:-:S02]  /*c580*/  SHF.L.U64.HI R7, R215, 0x1, R6 ;  /* 0x00000001d7077819 */ /* 0x000fc40000010206 */
[----:B------:R-:W-:Y:S02]  /*c590*/  CS2R R4, SRZ ;  /* 0x0000000000047805 */ /* 0x000fe4000001ff00 */
[C---:B------:R-:W-:Y:S02]  /*c5a0*/  SHF.L.U64.HI R34, R216.reuse, 0x1, R9 ;  /* 0x00000001d8227819 */ /* 0x040fe40000010209 */
[----:B------:R-:W-:Y:S01]  /*c5b0*/  SHF.R.S32.HI R11, RZ, 0x1f, R214 ;  /* 0x0000001fff0b7819 */ /* 0x000fe200000114d6 */
[----:B----4-:R-:W-:Y:S01]  /*c5c0*/  @!P3 IMAD.MOV.U32 R12, RZ, RZ, R32 ;  /* 0x000000ffff0cb224 */ /* 0x010fe200078e0020 */
[----:B------:R-:W-:Y:S01]  /*c5d0*/  ISETP.GE.AND P0, PT, R216, UR4, PT ;  /* 0x00000004d8007c0c */ /* 0x000fe2000bf06270 */
[----:B---3--:R-:W-:Y:S01]  /*c5e0*/  @!P3 IMAD.MOV.U32 R13, RZ, RZ, R27 ;  /* 0x000000ffff0db224 */ /* 0x008fe200078e001b */
[-C--:B--2---:R-:W-:Y:S02]  /*c5f0*/  @!P2 IADD3 R10, P4, R3, R8.reuse, RZ ;  /* 0x00000008030aa210 */ /* 0x084fe40007f9e0ff */
[----:B------:R-:W-:Y:S01]  /*c600*/  @!P2 IADD3 R6, P6, R32, R8, RZ ;  /* 0x000000082006a210 */ /* 0x000fe20007fde0ff */
[----:B------:R-:W-:Y:S01]  /*c610*/  @!P3 IMAD.MOV.U32 R8, RZ, RZ, R3 ;  /* 0x000000ffff08b224 */ /* 0x000fe200078e0003 */
[----:B-1----:R-:W-:Y:S01]  /*c620*/  @!P3 MOV R9, R0 ;  /* 0x000000000009b202 */ /* 0x002fe20000000f00 */
[----:B------:R-:W-:Y:S01]  /*c630*/  @!P3 IMAD.WIDE R30, R22, 0x2, R12 ;  /* 0x00000002161eb825 */ /* 0x000fe200078e020c */
[----:B------:R-:W-:-:S02]  /*c640*/  SHF.L.U64.HI R21, R214, 0x1, R11 ;  /* 0x00000001d6157819 */ /* 0x000fc4000001020b */
[----:B------:R-:W-:Y:S02]  /*c650*/  CS2R R12, SRZ ;  /* 0x00000000000c7805 */ /* 0x000fe4000001ff00 */
[----:B------:R-:W-:Y:S01]  /*c660*/  @!P2 IADD3.X R11, R0, R7, RZ, P4, !PT ;  /* 0x00000007000ba210 */ /* 0x000fe200027fe4ff */
[----:B------:R-:W-:Y:S01]  /*c670*/  @!P3 IMAD.WIDE R8, R22, 0x2, R8 ;  /* 0x000000021608b825 */ /* 0x000fe200078e0208 */
[-C--:B------:R-:W-:Y:S01]  /*c680*/  @!P1 IADD3 R28, P5, R3, R20.reuse, RZ ;  /* 0x00000014031c9210 */ /* 0x080fe20007fbe0ff */
[----:B------:R0:W5:Y:S01]  /*c690*/  @!P3 LD.E.64 R4, desc[UR6][R30.64] ;  /* 0x000000061e04b980 */ /* 0x000162000c101b00 */
[----:B------:R-:W-:Y:S01]  /*c6a0*/  @!P1 IADD3 R20, P4, R32, R20, RZ ;  /* 0x0000001420149210 */ /* 0x000fe20007f9e0ff */
[----:B------:R-:W-:Y:S01]  /*c6b0*/  @!P2 IMAD.X R7, R27, 0x1, R7, P6 ;  /* 0x000000011b07a824 */ /* 0x000fe200030e0607 */
[-C--:B------:R-:W-:Y:S01]  /*c6c0*/  @!P0 IADD3 R24, P6, R3, R26.reuse, RZ ;  /* 0x0000001a03188210 */ /* 0x080fe20007fde0ff */
[----:B------:R1:W5:Y:S01]  /*c6d0*/  @!P3 LD.E.64 R14, desc[UR6][R8.64] ;  /* 0x00000006080eb980 */ /* 0x000362000c101b00 */
[--C-:B------:R-:W-:Y:S01]  /*c6e0*/  @!P1 IMAD.X R29, R0, 0x1, R21.reuse, P5 ;  /* 0x00000001001d9824 */ /* 0x100fe200028e0615 */
[----:B------:R-:W-:Y:S01]  /*c6f0*/  @!P0 IADD3 R26, P5, R32, R26, RZ ;  /* 0x0000001a201a8210 */ /* 0x000fe20007fbe0ff */
[----:B------:R-:W-:Y:S01]  /*c700*/  @!P1 IMAD.X R21, R27, 0x1, R21, P4 ;  /* 0x000000011b159824 */ /* 0x000fe200020e0615 */
[----:B------:R2:W5:Y:S01]  /*c710*/  @!P2 LD.E.64 R12, desc[UR6][R10.64] ;  /* 0x000000060a0ca980 */ /* 0x000562000c101b00 */
[----:B------:R-:W-:-:S02]  /*c720*/  @!P0 IADD3.X R25, R0, R34, RZ, P6, !PT ;  /* 0x0000002200198210 */ /* 0x000fc400037fe4ff */
[----:B0-----:R-:W-:Y:S01]  /*c730*/  CS2R R30, SRZ ;  /* 0x00000000001e7805 */ /* 0x001fe2000001ff00 */
[----:B------:R-:W-:Y:S01]  /*c740*/  @!P0 IMAD.X R27, R27, 0x1, R34, P5 ;  /* 0x000000011b1b8824 */ /* 0x000fe200028e0622 */
[----:B-1----:R-:W-:-:S04]  /*c750*/  CS2R R8, SRZ ;  /* 0x0000000000087805 */ /* 0x002fc8000001ff00 */
[----:B------:R-:W5:Y:S01]  /*c760*/  @!P0 LD.E.64 R30, desc[UR6][R24.64] ;  /* 0x00000006181e8980 */ /* 0x000f62000c101b00 */
[----:B--2---:R-:W-:-:S03]  /*c770*/  CS2R R10, SRZ ;  /* 0x00000000000a7805 */ /* 0x004fc6000001ff00 */
[----:B------:R0:W5:Y:S04]  /*c780*/  @!P2 LD.E.64 R8, desc[UR6][R6.64] ;  /* 0x000000060608a980 */ /* 0x000168000c101b00 */
[----:B------:R1:W5:Y:S01]  /*c790*/  @!P1 LD.E.64 R10, desc[UR6][R28.64] ;  /* 0x000000061c0a9980 */ /* 0x000362000c101b00 */
[----:B0-----:R-:W-:Y:S02]  /*c7a0*/  CS2R R6, SRZ ;  /* 0x0000000000067805 */ /* 0x001fe4000001ff00 */
[----:B-1----:R-:W-:-:S04]  /*c7b0*/  CS2R R28, SRZ ;  /* 0x00000000001c7805 */ /* 0x002fc8000001ff00 */
[----:B------:R0:W5:Y:S04]  /*c7c0*/  @!P1 LD.E.64 R6, desc[UR6][R20.64] ;  /* 0x0000000614069980 */ /* 0x000168000c101b00 */
[----:B------:R0:W5:Y:S02]  /*c7d0*/  @!P0 LD.E.64 R28, desc[UR6][R26.64] ;  /* 0x000000061a1c8980 */ /* 0x000164000c101b00 */
.L_x_579:
[----:B------:R-:W-:Y:S05]  /*c7e0*/  BSYNC B1 ;  /* 0x0000000000017941 */ /* 0x000fea0003800000 */
.L_x_578:
[----:B0-----:R-:W1:Y:S01]  /*c7f0*/  LDL R21, [R1+0x60] ;  /* 0x0000600001157983 */ /* 0x001e620000100800 */
[--C-:B--2--5:R-:W-:Y:S01]  /*c800*/  IMAD.MOV.U32 R3, RZ, RZ, R15.reuse ;  /* 0x000000ffff037224 */ /* 0x124fe200078e000f */
[--C-:B------:R-:W-:Y:S01]  /*c810*/  SHF.R.U64 R26, R14, 0x10, R15.reuse ;  /* 0x000000100e1a7819 */ /* 0x100fe2000000120f */
[----:B------:R-:W-:Y:S01]  /*c820*/  IMAD.MOV.U32 R25, RZ, RZ, R14 ;  /* 0x000000ffff197224 */ /* 0x000fe200078e000e */
[----:B------:R-:W-:Y:S01]  /*c830*/  SHF.R.U32.HI R20, RZ, 0x10, R15 ;  /* 0x00000010ff147819 */ /* 0x000fe2000001160f */
[----:B---3--:R-:W-:Y:S01]  /*c840*/  IMAD.MOV.U32 R27, RZ, RZ, R4 ;  /* 0x000000ffff1b7224 */ /* 0x008fe200078e0004 */
[----:B------:R-:W-:Y:S01]  /*c850*/  MOV R15, R12 ;  /* 0x0000000c000f7202 */ /* 0x000fe20000000f00 */
[--C-:B------:R-:W-:Y:S01]  /*c860*/  IMAD.MOV.U32 R14, RZ, RZ, R13.reuse ;  /* 0x000000ffff0e7224 */ /* 0x100fe200078e000d */
[----:B------:R-:W-:Y:S01]  /*c870*/  SHF.R.U64 R35, R12, 0x10, R13 ;  /* 0x000000100c237819 */ /* 0x000fe2000000120d */
[----:B------:R-:W-:Y:S01]  /*c880*/  IMAD.MOV.U32 R12, RZ, RZ, R10 ;  /* 0x000000ffff0c7224 */ /* 0x000fe200078e000a */
[----:B------:R-:W-:Y:S01]  /*c890*/  SHF.R.U64 R37, R10, 0x10, R11 ;  /* 0x000000100a257819 */ /* 0x000fe2000000120b */
[--C-:B------:R-:W-:Y:S01]  /*c8a0*/  IMAD.MOV.U32 R10, RZ, RZ, R5.reuse ;  /* 0x000000ffff0a7224 */ /* 0x100fe200078e0005 */
[----:B------:R-:W-:Y:S01]  /*c8b0*/  SHF.R.U64 R39, R4, 0x10, R5 ;  /* 0x0000001004277819 */ /* 0x000fe20000001205 */
[----:B------:R-:W-:Y:S01]  /*c8c0*/  IMAD.MOV.U32 R4, RZ, RZ, R9 ;  /* 0x000000ffff047224 */ /* 0x000fe200078e0009 */
[----:B------:R-:W-:Y:S01]  /*c8d0*/  SHF.R.U32.HI R40, RZ, 0x10, R5 ;  /* 0x00000010ff287819 */ /* 0x000fe20000011605 */
[----:B------:R-:W-:Y:S01]  /*c8e0*/  IMAD.MOV.U32 R24, RZ, RZ, R11 ;  /* 0x000000ffff187224 */ /* 0x000fe200078e000b */
[----:B------:R-:W-:Y:S01]  /*c8f0*/  SHF.R.U32.HI R36, RZ, 0x10, R13 ;  /* 0x00000010ff247819 */ /* 0x000fe2000001160d */
[----:B------:R-:W-:Y:S01]  /*c900*/  IMAD.MOV.U32 R13, RZ, RZ, R6 ;  /* 0x000000ffff0d7224 */ /* 0x000fe200078e0006 */
[----:B------:R-:W-:Y:S01]  /*c910*/  SHF.R.U64 R41, R8, 0x10, R9 ;  /* 0x0000001008297819 */ /* 0x000fe20000001209 */
[----:B------:R-:W-:Y:S01]  /*c920*/  IMAD.MOV.U32 R34, RZ, RZ, R31 ;  /* 0x000000ffff227224 */ /* 0x000fe200078e001f */
[----:B------:R-:W-:Y:S01]  /*c930*/  SHF.R.U32.HI R42, RZ, 0x10, R9 ;  /* 0x00000010ff2a7819 */ /* 0x000fe20000011609 */
[----:B------:R-:W-:Y:S01]  /*c940*/  BSSY B1, `(.L_x_580) ;  /* 0x0000024000017945 */ /* 0x000fe20003800000 */
[----:B----4-:R-:W-:-:S02]  /*c950*/  MOV R32, R30 ;  /* 0x0000001e00207202 */ /* 0x010fc40000000f00 */
[----:B------:R-:W-:Y:S02]  /*c960*/  MOV R9, R7 ;  /* 0x0000000700097202 */ /* 0x000fe40000000f00 */
[--C-:B------:R-:W-:Y:S01]  /*c970*/  SHF.R.U64 R43, R6, 0x10, R7.reuse ;  /* 0x00000010062b7819 */ /* 0x100fe20000001207 */
[----:B------:R-:W-:Y:S01]  /*c980*/  IMAD.MOV.U32 R6, RZ, RZ, R28 ;  /* 0x000000ffff067224 */ /* 0x000fe200078e001c */
[----:B------:R-:W-:Y:S01]  /*c990*/  SHF.R.U32.HI R44, RZ, 0x10, R7 ;  /* 0x00000010ff2c7819 */ /* 0x000fe20000011607 */
[----:B------:R-:W-:Y:S01]  /*c9a0*/  IMAD.MOV.U32 R7, RZ, RZ, R29 ;  /* 0x000000ffff077224 */ /* 0x000fe200078e001d */
[----:B------:R-:W-:Y:S02]  /*c9b0*/  SHF.R.U64 R30, R30, 0x10, R31 ;  /* 0x000000101e1e7819 */ /* 0x000fe4000000121f */
[----:B------:R-:W-:Y:S02]  /*c9c0*/  SHF.R.U32.HI R38, RZ, 0x10, R11 ;  /* 0x00000010ff267819 */ /* 0x000fe4000001160b */
[----:B------:R-:W-:-:S02]  /*c9d0*/  SHF.R.U32.HI R31, RZ, 0x10, R31 ;  /* 0x00000010ff1f7819 */ /* 0x000fc4000001161f */
[----:B------:R-:W-:Y:S02]  /*c9e0*/  SHF.R.U64 R45, R28, 0x10, R29 ;  /* 0x000000101c2d7819 */ /* 0x000fe4000000121d */
[----:B------:R-:W-:Y:S02]  /*c9f0*/  PRMT R25, R25, 0x5410, R3 ;  /* 0x0000541019197816 */ /* 0x000fe40000000003 */
[----:B------:R-:W-:Y:S02]  /*ca00*/  PRMT R26, R26, 0x5410, R20 ;  /* 0x000054101a1a7816 */ /* 0x000fe40000000014 */
[----:B------:R-:W-:Y:S02]  /*ca10*/  PRMT R15, R15, 0x5410, R14 ;  /* 0x000054100f0f7816 */ /* 0x000fe4000000000e */
[----:B------:R-:W-:Y:S02]  /*ca20*/  PRMT R11, R12, 0x5410, R24 ;  /* 0x000054100c0b7816 */ /* 0x000fe40000000018 */
[----:B------:R-:W-:-:S02]  /*ca30*/  PRMT R13, R13, 0x5410, R9 ;  /* 0x000054100d0d7816 */ /* 0x000fc40000000009 */
[----:B------:R-:W-:Y:S02]  /*ca40*/  SHF.R.U32.HI R29, RZ, 0x10, R29 ;  /* 0x00000010ff1d7819 */ /* 0x000fe4000001161d */
[----:B------:R-:W-:Y:S02]  /*ca50*/  PRMT R20, R35, 0x5410, R36 ;  /* 0x0000541023147816 */ /* 0x000fe40000000024 */
[----:B------:R-:W-:Y:S02]  /*ca60*/  PRMT R12, R37, 0x5410, R38 ;  /* 0x00005410250c7816 */ /* 0x000fe40000000026 */
[----:B------:R-:W-:Y:S02]  /*ca70*/  PRMT R3, R32, 0x5410, R34 ;  /* 0x0000541020037816 */ /* 0x000fe40000000022 */
[----:B------:R-:W-:Y:S02]  /*ca80*/  PRMT R27, R27, 0x5410, R10 ;  /* 0x000054101b1b7816 */ /* 0x000fe4000000000a */
[----:B------:R-:W-:-:S02]  /*ca90*/  PRMT R28, R39, 0x5410, R40 ;  /* 0x00005410271c7816 */ /* 0x000fc40000000028 */
[----:B------:R-:W-:Y:S02]  /*caa0*/  PRMT R24, R41, 0x5410, R42 ;  /* 0x0000541029187816 */ /* 0x000fe4000000002a */
[----:B------:R-:W-:Y:S02]  /*cab0*/  PRMT R14, R43, 0x5410, R44 ;  /* 0x000054102b0e7816 */ /* 0x000fe4000000002c */
[----:B------:R-:W-:Y:S02]  /*cac0*/  PRMT R9, R6, 0x5410, R7 ;  /* 0x0000541006097816 */ /* 0x000fe40000000007 */
[----:B-1----:R-:W-:-:S04]  /*cad0*/  LEA.HI R0, R21, R21, RZ, 0x1 ;  /* 0x0000001515007211 */ /* 0x002fc800078f08ff */
[----:B------:R-:W-:-:S04]  /*cae0*/  LOP3.LUT R0, R0, 0xfffffffe, RZ, 0xc0, !PT ;  /* 0xfffffffe00007812 */ /* 0x000fc800078ec0ff */
[----:B------:R-:W-:Y:S01]  /*caf0*/  IADD3 R0, R21, -R0, RZ ;  /* 0x8000000015007210 */ /* 0x000fe20007ffe0ff */
[----:B------:R-:W-:Y:S01]  /*cb00*/  IMAD.MOV.U32 R21, RZ, RZ, R8 ;  /* 0x000000ffff157224 */ /* 0x000fe200078e0008 */
[----:B------:R-:W-:Y:S02]  /*cb10*/  PRMT R8, R30, 0x5410, R31 ;  /* 0x000054101e087816 */ /* 0x000fe4000000001f */
[----:B------:R-:W-:Y:S02]  /*cb20*/  SHF.L.U32 R5, R0, 0x1f, RZ ;  /* 0x0000001f00057819 */ /* 0x000fe400000006ff */
[----:B------:R-:W-:Y:S02]  /*cb30*/  VIMNMX R0, R33, 0x80, PT ;  /* 0x0000008021007848 */ /* 0x000fe40003fe0100 */
[----:B------:R-:W0:Y:S01]  /*cb40*/  SYNCS.PHASECHK.TRANS64.TRYWAIT P0, [R18+URZ+0x38800], R5 ;  /* 0x03880005120075a7 */ /* 0x000e22000800017f */
[----:B------:R-:W-:Y:S02]  /*cb50*/  PRMT R21, R21, 0x5410, R4 ;  /* 0x0000541015157816 */ /* 0x000fe40000000004 */
[----:B------:R-:W-:Y:S01]  /*cb60*/  ISETP.GE.AND P1, PT, R212, R0, PT ;  /* 0x00000000d400720c */ /* 0x000fe20003f26270 */
[----:B0-----:R-:W-:-:S12]  /*cb70*/  @!P0 BRA `(.L_x_581) ;  /* 0x000001f400408947 */ /* 0x001fd80003800000 */
.L_x_864:
[----:B------:R-:W-:Y:S05]  /*cb80*/  BSYNC B1 ;  /* 0x0000000000017941 */ /* 0x000fea0003800000 */
.L_x_580:
[----:B------:R-:W-:Y:S01]  /*cb90*/  BSSY B1, `(.L_x_582) ;  /* 0x00000aa000017945 */ /* 0x000fe20003800000 */
[----:B------:R-:W-:-:S03]  /*cba0*/  PRMT R10, R45, 0x5410, R29 ;  /* 0x000054102d0a7816 */ /* 0x000fc6000000001d */
[----:B------:R-:W-:Y:S05]  /*cbb0*/  @P1 BRA `(.L_x_583) ;  /* 0x00000008009c1947 */ /* 0x000fea0003800000 */
[----:B0-----:R-:W0:Y:S01]  /*cbc0*/  LDC R5, c[0x0][0x3f4] ;  /* 0x0000fd00ff057b82 */ /* 0x001e220000000800 */
[----:B------:R-:W-:Y:S01]  /*cbd0*/  BSSY B2, `(.L_x_584) ;  /* 0x000002c000027945 */ /* 0x000fe20003800000 */
[-C--:B0-----:R-:W-:Y:S02]  /*cbe0*/  ISETP.GE.AND P0, PT, R22, R5.reuse, PT ;  /* 0x000000051600720c */ /* 0x081fe40003f06270 */
[-C--:B------:R-:W-:Y:S02]  /*cbf0*/  ISETP.GE.AND P1, PT, R215, R5.reuse, PT ;  /* 0x00000005d700720c */ /* 0x080fe40003f26270 */
[-C--:B------:R-:W-:Y:S02]  /*cc00*/  ISETP.GE.AND P2, PT, R214, R5.reuse, PT ;  /* 0x00000005d600720c */ /* 0x080fe40003f46270 */
[----:B------:R-:W-:-:S07]  /*cc10*/  ISETP.GE.AND P3, PT, R216, R5, PT ;  /* 0x00000005d800720c */ /* 0x000fce0003f66270 */
[----:B------:R-:W-:Y:S06]  /*cc20*/  @P0 BRA `(.L_x_585) ;  /* 0x0000000000980947 */ /* 0x000fec0003800000 */
[----:B------:R-:W0:Y:S01]  /*cc30*/  LDS.128 R4, [R230] ;  /* 0x00000000e6047984 */ /* 0x000e220000000c00 */
[----:B------:R-:W-:Y:S02]  /*cc40*/  HADD2.F32 R35, -RZ, R27.H0_H0 ;  /* 0x2000001bff237230 */ /* 0x000fe40000004100 */
[----:B------:R-:W-:Y:S02]  /*cc50*/  HADD2.F32 R33, -RZ, R25.H0_H0 ;  /* 0x20000019ff217230 */ /* 0x000fe40000004100 */
[----:B------:R-:W-:Y:S02]  /*cc60*/  HADD2.F32 R34, -RZ, R26.H0_H0 ;  /* 0x2000001aff227230 */ /* 0x000fe40000004100 */
[----:B------:R-:W-:Y:S02]  /*cc70*/  HADD2.F32 R36, -RZ, R28.H0_H0 ;  /* 0x2000001cff247230 */ /* 0x000fe40000004100 */
[--C-:B0-----:R-:W-:Y:S02]  /*cc80*/  HADD2.F32 R29, -RZ, R4.reuse.H0_H0 ;  /* 0x20000004ff1d7230 */ /* 0x101fe40000004100 */
[----:B------:R-:W-:-:S02]  /*cc90*/  HADD2.F32 R4, -RZ, R4.H1_H1 ;  /* 0x30000004ff047230 */ /* 0x000fc40000004100 */
[--C-:B------:R-:W-:Y:S02]  /*cca0*/  HADD2.F32 R30, -RZ, R5.reuse.H0_H0 ;  /* 0x20000005ff1e7230 */ /* 0x100fe40000004100 */
[----:B------:R-:W-:Y:S02]  /*ccb0*/  HADD2.F32 R5, -RZ, R5.H1_H1 ;  /* 0x30000005ff057230 */ /* 0x000fe40000004100 */
[C---:B------:R-:W-:Y:S01]  /*ccc0*/  FMUL.FTZ R38, R4.reuse, R35 ;  /* 0x0000002304267220 */ /* 0x040fe20000410000 */
[-C--:B------:R-:W-:Y:S01]  /*ccd0*/  FMUL.FTZ R4, R4, R33.reuse ;  /* 0x0000002104047220 */ /* 0x080fe20000410000 */
[--C-:B------:R-:W-:Y:S02]  /*cce0*/  HADD2.F32 R31, -RZ, R6.reuse.H0_H0 ;  /* 0x20000006ff1f7230 */ /* 0x100fe40000004100 */
[----:B------:R-:W-:Y:S02]  /*ccf0*/  HADD2.F32 R32, -RZ, R7.H0_H0 ;  /* 0x20000007ff207230 */ /* 0x000fe40000004100 */
[----:B------:R-:W-:Y:S01]  /*cd00*/  FMUL.FTZ R37, R5, R36 ;  /* 0x0000002405257220 */ /* 0x000fe20000410000 */
[C---:B------:R-:W-:Y:S01]  /*cd10*/  FFMA.FTZ R38, R29.reuse, R33, -R38 ;  /* 0x000000211d267223 */ /* 0x040fe20000010826 */
[----:B------:R-:W-:Y:S01]  /*cd20*/  FFMA.FTZ R35, R29, R35, R4 ;  /* 0x000000231d237223 */ /* 0x000fe20000010004 */
[----:B------:R-:W-:Y:S01]  /*cd30*/  FMUL.FTZ R39, R5, R34 ;  /* 0x0000002205277220 */ /* 0x000fe20000410000 */
[----:B------:R-:W-:-:S02]  /*cd40*/  HADD2.F32 R6, -RZ, R6.H1_H1 ;  /* 0x30000006ff067230 */ /* 0x000fc40000004100 */
[C---:B------:R-:W-:Y:S01]  /*cd50*/  FFMA.FTZ R37, R30.reuse, R34, -R37 ;  /* 0x000000221e257223 */ /* 0x040fe20000010825 */
[----:B------:R-:W-:Y:S02]  /*cd60*/  HADD2.F32 R7, -RZ, R7.H1_H1 ;  /* 0x30000007ff077230 */ /* 0x000fe40000004100 */
[----:B------:R-:W-:Y:S01]  /*cd70*/  FFMA.FTZ R30, R30, R36, R39 ;  /* 0x000000241e1e7223 */ /* 0x000fe20000010027 */
[----:B------:R-:W-:Y:S02]  /*cd80*/  HADD2.F32 R29, -RZ, R27.H1_H1 ;  /* 0x3000001bff1d7230 */ /* 0x000fe40000004100 */
[----:B------:R-:W-:Y:S02]  /*cd90*/  HADD2.F32 R4, -RZ, R25.H1_H1 ;  /* 0x30000019ff047230 */ /* 0x000fe40000004100 */
[----:B------:R-:W-:Y:S02]  /*cda0*/  HADD2.F32 R33, -RZ, R28.H1_H1 ;  /* 0x3000001cff217230 */ /* 0x000fe40000004100 */
[----:B------:R-:W-:Y:S01]  /*cdb0*/  FMUL.FTZ R34, R6, R29 ;  /* 0x0000001d06227220 */ /* 0x000fe20000410000 */
[----:B------:R-:W-:-:S02]  /*cdc0*/  HADD2.F32 R5, -RZ, R26.H1_H1 ;  /* 0x3000001aff057230 */ /* 0x000fc40000004100 */
[-C--:B------:R-:W-:Y:S01]  /*cdd0*/  FMUL.FTZ R36, R6, R4.reuse ;  /* 0x0000000406247220 */ /* 0x080fe20000410000 */
[----:B------:R-:W-:Y:S01]  /*cde0*/  FMUL.FTZ R39, R7, R33 ;  /* 0x0000002107277220 */ /* 0x000fe20000410000 */
[----:B------:R-:W-:Y:S01]  /*cdf0*/  FFMA.FTZ R6, R31, R4, -R34 ;  /* 0x000000041f067223 */ /* 0x000fe20000010822 */
[----:B------:R-:W-:Y:S01]  /*ce00*/  FMUL.FTZ R40, R7, R5 ;  /* 0x0000000507287220 */ /* 0x000fe20000410000 */
[----:B------:R-:W-:Y:S01]  /*ce10*/  FFMA.FTZ R29, R31, R29, R36 ;  /* 0x0000001d1f1d7223 */ /* 0x000fe20000010024 */
[C---:B------:R-:W-:Y:S01]  /*ce20*/  FFMA.FTZ R7, R32.reuse, R5, -R39 ;  /* 0x0000000520077223 */ /* 0x040fe20000010827 */
[----:B------:R-:W-:Y:S01]  /*ce30*/  F2FP.F16.F32.PACK_AB R4, R35, R38 ;  /* 0x000000262304723e */ /* 0x000fe200000000ff */
[----:B------:R-:W-:Y:S01]  /*ce40*/  FFMA.FTZ R40, R32, R33, R40 ;  /* 0x0000002120287223 */ /* 0x000fe20000010028 */
[----:B------:R-:W-:Y:S02]  /*ce50*/  F2FP.F16.F32.PACK_AB R5, R30, R37 ;  /* 0x000000251e05723e */ /* 0x000fe400000000ff */
[----:B------:R-:W-:-:S02]  /*ce60*/  F2FP.F16.F32.PACK_AB R6, R29, R6 ;  /* 0x000000061d06723e */ /* 0x000fc400000000ff */
[----:B------:R-:W-:-:S05]  /*ce70*/  F2FP.F16.F32.PACK_AB R7, R40, R7 ;  /* 0x000000072807723e */ /* 0x000fca00000000ff */
[----:B------:R0:W-:Y:S02]  /*ce80*/  STS.128 [R230], R4 ;  /* 0x00000004e6007388 */ /* 0x0001e40000000c00 */
.L_x_585:
[----:B------:R-:W-:Y:S05]  /*ce90*/  BSYNC B2 ;  /* 0x0000000000027941 */ /* 0x000fea0003800000 */
.L_x_584:
[----:B------:R-:W-:Y:S04]  /*cea0*/  BSSY B2, `(.L_x_586) ;  /* 0x0000028000027945 */ /* 0x000fe80003800000 */
[----:B------:R-:W-:Y:S05]  /*ceb0*/  @P1 BRA `(.L_x_587) ;  /* 0x0000000000981947 */ /* 0x000fea0003800000 */
[----:B0-----:R-:W0:Y:S01]  /*cec0*/  LDS.128 R4, [R230+0x4000] ;  /* 0x00400000e6047984 */ /* 0x001e220000000c00 */
        /* <DEDUP_REMOVED lines=36> */
[----:B------:R1:W-:Y:S02]  /*d110*/  STS.128 [R230+0x4000], R4 ;  /* 0x00400004e6007388 */ /* 0x0003e40000000c00 */
.L_x_587:
[----:B------:R-:W-:Y:S05]  /*d120*/  BSYNC B2 ;  /* 0x0000000000027941 */ /* 0x000fea0003800000 */
.L_x_586:
[----:B------:R-:W-:Y:S04]  /*d130*/  BSSY B2, `(.L_x_588) ;  /* 0x0000028000027945 */ /* 0x000fe80003800000 */
[----:B------:R-:W-:Y:S05]  /*d140*/  @P2 BRA `(.L_x_589) ;  /* 0x0000000000982947 */ /* 0x000fea0003800000 */
[----:B01----:R-:W0:Y:S01]  /*d150*/  LDS.128 R4, [R230+0x8000] ;  /* 0x00800000e6047984 */ /* 0x003e220000000c00 */
        /* <DEDUP_REMOVED lines=37> */
.L_x_589:
[----:B------:R-:W-:Y:S05]  /*d3b0*/  BSYNC B2 ;  /* 0x0000000000027941 */ /* 0x000fea0003800000 */
.L_x_588:
[----:B------:R-:W-:Y:S05]  /*d3c0*/  @P3 BRA `(.L_x_583) ;  /* 0x0000000000983947 */ /* 0x000fea0003800000 */
[----:B012---:R-:W0:Y:S01]  /*d3d0*/  LDS.128 R4, [R230+0xc000] ;  /* 0x00c00000e6047984 */ /* 0x007e220000000c00 */
        /* <DEDUP_REMOVED lines=37> */
.L_x_583:
[----:B------:R-:W-:Y:S05]  /*d630*/  BSYNC B1 ;  /* 0x0000000000017941 */ /* 0x000fea0003800000 */
.L_x_582:
[----:B0123--:R-:W-:Y:S01]  /*d640*/  VIADD R4, R212, 0x20 ;  /* 0x00000020d4047836 */ /* 0x00ffe20000000000 */
[----:B------:R-:W-:Y:S04]  /*d650*/  BSSY B1, `(.L_x_590) ;  /* 0x00000aa000017945 */ /* 0x000fe80003800000 */
[----:B------:R-:W-:-:S13]  /*d660*/  ISETP.GE.AND P0, PT, R4, R0, PT ;  /* 0x000000000400720c */ /* 0x000fda0003f06270 */
[----:B------:R-:W-:Y:S05]  /*d670*/  @P0 BRA `(.L_x_591) ;  /* 0x00000008009c0947 */ /* 0x000fea0003800000 */
[----:B------:R-:W0:Y:S01]  /*d680*/  LDC R5, c[0x0][0x3f4] ;  /* 0x0000fd00ff057b82 */ /* 0x000e220000000800 */
[----:B------:R-:W-:Y:S01]  /*d690*/  BSSY B2, `(.L_x_592) ;  /* 0x000002c000027945 */ /* 0x000fe20003800000 */
[-C--:B0-----:R-:W-:Y:S02]  /*d6a0*/  ISETP.GE.AND P0, PT, R22, R5.reuse, PT ;  /* 0x000000051600720c */ /* 0x081fe40003f06270 */
[-C--:B------:R-:W-:Y:S02]  /*d6b0*/  ISETP.GE.AND P1, PT, R215, R5.reuse, PT ;  /* 0x00000005d700720c */ /* 0x080fe40003f26270 */
[-C--:B------:R-:W-:Y:S02]  /*d6c0*/  ISETP.GE.AND P2, PT, R214, R5.reuse, PT ;  /* 0x00000005d600720c */ /* 0x080fe40003f46270 */
[----:B------:R-:W-:-:S07]  /*d6d0*/  ISETP.GE.AND P3, PT, R216, R5, PT ;  /* 0x00000005d800720c */ /* 0x000fce0003f66270 */
[----:B------:R-:W-:Y:S06]  /*d6e0*/  @P0 BRA `(.L_x_593) ;  /* 0x0000000000980947 */ /* 0x000fec0003800000 */
[----:B------:R-:W0:Y:S01]  /*d6f0*/  LDS.128 R4, [R230+0x1000] ;  /* 0x00100000e6047984 */ /* 0x000e220000000c00 */
[----:B------:R-:W-:Y:S02]  /*d700*/  HADD2.F32 R37, -RZ, R27.H0_H0 ;  /* 0x2000001bff257230 */ /* 0x000fe40000004100 */
[----:B------:R-:W-:Y:S02]  /*d710*/  HADD2.F32 R35, -RZ, R25.H0_H0 ;  /* 0x20000019ff237230 */ /* 0x000fe40000004100 */
[----:B------:R-:W-:Y:S02]  /*d720*/  HADD2.F32 R40, -RZ, R28.H0_H0 ;  /* 0x2000001cff287230 */ /* 0x000fe40000004100 */
[----:B------:R-:W-:Y:S02]  /*d730*/  HADD2.F32 R38, -RZ, R26.H0_H0 ;  /* 0x2000001aff267230 */ /* 0x000fe40000004100 */
[----:B------:R-:W-:Y:S02]  /*d740*/  HADD2.F32 R39, -RZ, R27.H1_H1 ;  /* 0x3000001bff277230 */ /* 0x000fe40000004100 */
[----:B------:R-:W-:-:S02]  /*d750*/  HADD2.F32 R42, -RZ, R28.H1_H1 ;  /* 0x3000001cff2a7230 */ /* 0x000fc40000004100 */
[--C-:B0-----:R-:W-:Y:S02]  /*d760*/  HADD2.F32 R29, -RZ, R4.reuse.H0_H0 ;  /* 0x20000004ff1d7230 */ /* 0x101fe40000004100 */
[----:B------:R-:W-:Y:S02]  /*d770*/  HADD2.F32 R4, -RZ, R4.H1_H1 ;  /* 0x30000004ff047230 */ /* 0x000fe40000004100 */
[--C-:B------:R-:W-:Y:S02]  /*d780*/  HADD2.F32 R30, -RZ, R5.reuse.H0_H0 ;  /* 0x20000005ff1e7230 */ /* 0x100fe40000004100 */
[----:B------:R-:W-:Y:S02]  /*d790*/  HADD2.F32 R5, -RZ, R5.H1_H1 ;  /* 0x30000005ff057230 */ /* 0x000fe40000004100 */
[-C--:B------:R-:W-:Y:S01]  /*d7a0*/  FMUL.FTZ R34, R37, R4.reuse ;  /* 0x0000000425227220 */ /* 0x080fe20000410000 */
[----:B------:R-:W-:Y:S01]  /*d7b0*/  FMUL.FTZ R36, R35, R4 ;  /* 0x0000000423247220 */ /* 0x000fe20000410000 */
[----:B------:R-:W-:-:S02]  /*d7c0*/  HADD2.F32 R31, -RZ, R6.H0_H0 ;  /* 0x20000006ff1f7230 */ /* 0x000fc40000004100 */
[----:B------:R-:W-:Y:S01]  /*d7d0*/  FMUL.FTZ R33, R40, R5 ;  /* 0x0000000528217220 */ /* 0x000fe20000410000 */
[----:B------:R-:W-:Y:S01]  /*d7e0*/  FFMA.FTZ R4, R35, R29, -R34 ;  /* 0x0000001d23047223 */ /* 0x000fe20000010822 */
[--C-:B------:R-:W-:Y:S02]  /*d7f0*/  HADD2.F32 R32, -RZ, R7.reuse.H0_H0 ;  /* 0x20000007ff207230 */ /* 0x100fe40000004100 */
[C---:B------:R-:W-:Y:S01]  /*d800*/  FMUL.FTZ R35, R38.reuse, R5 ;  /* 0x0000000526237220 */ /* 0x040fe20000410000 */
[----:B------:R-:W-:Y:S02]  /*d810*/  HADD2.F32 R6, -RZ, R6.H1_H1 ;  /* 0x30000006ff067230 */ /* 0x000fe40000004100 */
[----:B------:R-:W-:Y:S01]  /*d820*/  FFMA.FTZ R29, R37, R29, R36 ;  /* 0x0000001d251d7223 */ /* 0x000fe20000010024 */
[----:B------:R-:W-:Y:S02]  /*d830*/  HADD2.F32 R7, -RZ, R7.H1_H1 ;  /* 0x30000007ff077230 */ /* 0x000fe40000004100 */
[----:B------:R-:W-:Y:S01]  /*d840*/  FFMA.FTZ R5, R38, R30, -R33 ;  /* 0x0000001e26057223 */ /* 0x000fe20000010821 */
[----:B------:R-:W-:-:S02]  /*d850*/  HADD2.F32 R37, -RZ, R25.H1_H1 ;  /* 0x30000019ff257230 */ /* 0x000fc40000004100 */
[----:B------:R-:W-:Y:S01]  /*d860*/  FFMA.FTZ R30, R40, R30, R35 ;  /* 0x0000001e281e7223 */ /* 0x000fe20000010023 */
[----:B------:R-:W-:Y:S02]  /*d870*/  HADD2.F32 R38, -RZ, R26.H1_H1 ;  /* 0x3000001aff267230 */ /* 0x000fe40000004100 */
[-C--:B------:R-:W-:Y:S01]  /*d880*/  FMUL.FTZ R34, R39, R6.reuse ;  /* 0x0000000627227220 */ /* 0x080fe20000410000 */
[-C--:B------:R-:W-:Y:S01]  /*d890*/  FMUL.FTZ R33, R42, R7.reuse ;  /* 0x000000072a217220 */ /* 0x080fe20000410000 */
[----:B------:R-:W-:Y:S01]  /*d8a0*/  FMUL.FTZ R36, R37, R6 ;  /* 0x0000000625247220 */ /* 0x000fe20000410000 */
[----:B------:R-:W-:Y:S01]  /*d8b0*/  F2FP.F16.F32.PACK_AB R4, R29, R4 ;  /* 0x000000041d04723e */ /* 0x000fe200000000ff */
[C---:B------:R-:W-:Y:S01]  /*d8c0*/  FMUL.FTZ R35, R38.reuse, R7 ;  /* 0x0000000726237220 */ /* 0x040fe20000410000 */
[-C--:B------:R-:W-:Y:S01]  /*d8d0*/  FFMA.FTZ R6, R37, R31.reuse, -R34 ;  /* 0x0000001f25067223 */ /* 0x080fe20000010822 */
[-C--:B------:R-:W-:Y:S01]  /*d8e0*/  FFMA.FTZ R7, R38, R32.reuse, -R33 ;  /* 0x0000002026077223 */ /* 0x080fe20000010821 */
[----:B------:R-:W-:Y:S01]  /*d8f0*/  FFMA.FTZ R31, R39, R31, R36 ;  /* 0x0000001f271f7223 */ /* 0x000fe20000010024 */
[----:B------:R-:W-:Y:S01]  /*d900*/  FFMA.FTZ R32, R42, R32, R35 ;  /* 0x000000202a207223 */ /* 0x000fe20000010023 */
[----:B------:R-:W-:-:S03]  /*d910*/  F2FP.F16.F32.PACK_AB R5, R30, R5 ;  /* 0x000000051e05723e */ /* 0x000fc600000000ff */
[----:B------:R-:W-:Y:S02]  /*d920*/  F2FP.F16.F32.PACK_AB R6, R31, R6 ;  /* 0x000000061f06723e */ /* 0x000fe400000000ff */
[----:B------:R-:W-:-:S05]  /*d930*/  F2FP.F16.F32.PACK_AB R7, R32, R7 ;  /* 0x000000072007723e */ /* 0x000fca00000000ff */
[----:B------:R0:W-:Y:S02]  /*d940*/  STS.128 [R230+0x1000], R4 ;  /* 0x00100004e6007388 */ /* 0x0001e40000000c00 */
.L_x_593:
[----:B------:R-:W-:Y:S05]  /*d950*/  BSYNC B2 ;  /* 0x0000000000027941 */ /* 0x000fea0003800000 */
.L_x_592:
[----:B------:R-:W-:Y:S04]  /*d960*/  BSSY B2, `(.L_x_594) ;  /* 0x0000028000027945 */ /* 0x000fe80003800000 */
[----:B------:R-:W-:Y:S05]  /*d970*/  @P1 BRA `(.L_x_595) ;  /* 0x0000000000981947 */ /* 0x000fea0003800000 */
[----:B0-----:R-:W0:Y:S01]  /*d980*/  LDS.128 R4, [R230+0x5000] ;  /* 0x00500000e6047984 */ /* 0x001e220000000c00 */
        /* <DEDUP_REMOVED lines=37> */
.L_x_595:
[----:B------:R-:W-:Y:S05]  /*dbe0*/  BSYNC B2 ;  /* 0x0000000000027941 */ /* 0x000fea0003800000 */
.L_x_594:
[----:B------:R-:W-:Y:S04]  /*dbf0*/  BSSY B2, `(.L_x_596) ;  /* 0x0000028000027945 */ /* 0x000fe80003800000 */
[----:B------:R-:W-:Y:S05]  /*dc00*/  @P2 BRA `(.L_x_597) ;  /* 0x0000000000982947 */ /* 0x000fea0003800000 */
[----:B01----:R-:W0:Y:S01]  /*dc10*/  LDS.128 R4, [R230+0x9000] ;  /* 0x00900000e6047984 */ /* 0x003e220000000c00 */
        /* <DEDUP_REMOVED lines=37> */
.L_x_597:
[----:B------:R-:W-:Y:S05]  /*de70*/  BSYNC B2 ;  /* 0x0000000000027941 */ /* 0x000fea0003800000 */
.L_x_596:
[----:B------:R-:W-:Y:S05]  /*de80*/  @P3 BRA `(.L_x_591) ;  /* 0x0000000000983947 */ /* 0x000fea0003800000 */
[----:B012---:R-:W0:Y:S01]  /*de90*/  LDS.128 R4, [R230+0xd000] ;  /* 0x00d00000e6047984 */ /* 0x007e220000000c00 */
        /* <DEDUP_REMOVED lines=37> */
.L_x_591:
[----:B------:R-:W-:Y:S05]  /*e0f0*/  BSYNC B1 ;  /* 0x0000000000017941 */ /* 0x000fea0003800000 */
.L_x_590:
[----:B0123--:R-:W-:Y:S01]  /*e100*/  IADD3 R4, R212, 0x40, RZ ;  /* 0x00000040d4047810 */ /* 0x00ffe20007ffe0ff */
[----:B------:R-:W-:Y:S03]  /*e110*/  BSSY B1, `(.L_x_598) ;  /* 0x00000aa000017945 */ /* 0x000fe60003800000 */
        /* <DEDUP_REMOVED lines=47> */
.L_x_601:
[----:B------:R-:W-:Y:S05]  /*e410*/  BSYNC B2 ;  /* 0x0000000000027941 */ /* 0x000fea0003800000 */
.L_x_600:
        /* <DEDUP_REMOVED lines=40> */
.L_x_603:
[----:B------:R-:W-:Y:S05]  /*e6a0*/  BSYNC B2 ;  /* 0x0000000000027941 */ /* 0x000fea0003800000 */
.L_x_602:
        /* <DEDUP_REMOVED lines=40> */
.L_x_605:
[----:B------:R-:W-:Y:S05]  /*e930*/  BSYNC B2 ;  /* 0x0000000000027941 */ /* 0x000fea0003800000 */
.L_x_604:
        /* <DEDUP_REMOVED lines=39> */
.L_x_599:
[----:B------:R-:W-:Y:S05]  /*ebb0*/  BSYNC B1 ;  /* 0x0000000000017941 */ /* 0x000fea0003800000 */
.L_x_598:
[----:B0123--:R-:W-:-:S05]  /*ebc0*/  VIADD R5, R212, 0x60 ;  /* 0x00000060d4057836 */ /* 0x00ffca0000000000 */
        /* <DEDUP_REMOVED lines=18> */
[-C--:B------:R-:W-:Y:S01]  /*ecf0*/  FMUL.FTZ R33, R36, R4.reuse ;  /* 0x0000000424217220 */ /* 0x080fe20000410000 */
[C---:B------:R-:W-:Y:S01]  /*ed00*/  FMUL.FTZ R35, R34.reuse, R4 ;  /* 0x0000000422237220 */ /* 0x040fe20000410000 */
[----:B------:R-:W-:Y:S02]  /*ed10*/  HADD2.F32 R30, -RZ, R6.H0_H0 ;  /* 0x20000006ff1e7230 */ /* 0x000fe40000004100 */
[-C--:B------:R-:W-:Y:S01]  /*ed20*/  FMUL.FTZ R32, R39, R5.reuse ;  /* 0x0000000527207220 */ /* 0x080fe20000410000 */
[-C--:B------:R-:W-:Y:S01]  /*ed30*/  FFMA.FTZ R4, R34, R0.reuse, -R33 ;  /* 0x0000000022047223 */ /* 0x080fe20000010821 */
[----:B------:R-:W-:Y:S01]  /*ed40*/  FFMA.FTZ R35, R36, R0, R35 ;  /* 0x0000000024237223 */ /* 0x000fe20000010023 */
[----:B------:R-:W-:Y:S01]  /*ed50*/  FMUL.FTZ R0, R37, R5 ;  /* 0x0000000525007220 */ /* 0x000fe20000410000 */
[----:B------:R-:W-:-:S02]  /*ed60*/  HADD2.F32 R31, -RZ, R7.H0_H0 ;  /* 0x20000007ff1f7230 */ /* 0x000fc40000004100 */
[-C--:B------:R-:W-:Y:S01]  /*ed70*/  FFMA.FTZ R5, R37, R29.reuse, -R32 ;  /* 0x0000001d25057223 */ /* 0x080fe20000010820 */
[----:B------:R-:W-:Y:S02]  /*ed80*/  HADD2.F32 R6, -RZ, R6.H1_H1 ;  /* 0x30000006ff067230 */ /* 0x000fe40000004100 */
[----:B------:R-:W-:Y:S01]  /*ed90*/  FFMA.FTZ R0, R39, R29, R0 ;  /* 0x0000001d27007223 */ /* 0x000fe20000010000 */
[----:B------:R-:W-:Y:S01]  /*eda0*/  HADD2.F32 R7, -RZ, R7.H1_H1 ;  /* 0x30000007ff077230 */ /* 0x000fe20000004100 */
[----:B------:R-:W-:Y:S01]  /*edb0*/  F2FP.F16.F32.PACK_AB R4, R35, R4 ;  /* 0x000000042304723e */ /* 0x000fe200000000ff */
[----:B------:R-:W-:Y:S02]  /*edc0*/  HADD2.F32 R34, -RZ, R27.H1_H1 ;  /* 0x3000001bff227230 */ /* 0x000fe40000004100 */
[----:B------:R-:W-:Y:S01]  /*edd0*/  HADD2.F32 R32, -RZ, R25.H1_H1 ;  /* 0x30000019ff207230 */ /* 0x000fe20000004100 */
[----:B------:R-:W-:Y:S01]  /*ede0*/  F2FP.F16.F32.PACK_AB R5, R0, R5 ;  /* 0x000000050005723e */ /* 0x000fe200000000ff */
[----:B------:R-:W-:-:S02]  /*edf0*/  HADD2.F32 R37, -RZ, R28.H1_H1 ;  /* 0x3000001cff257230 */ /* 0x000fc40000004100 */
[-C--:B------:R-:W-:Y:S01]  /*ee00*/  FMUL.FTZ R25, R34, R6.reuse ;  /* 0x0000000622197220 */ /* 0x080fe20000410000 */
[----:B------:R-:W-:Y:S02]  /*ee10*/  HADD2.F32 R33, -RZ, R26.H1_H1 ;  /* 0x3000001aff217230 */ /* 0x000fe40000004100 */
[C---:B------:R-:W-:Y:S01]  /*ee20*/  FMUL.FTZ R27, R32.reuse, R6 ;  /* 0x00000006201b7220 */ /* 0x040fe20000410000 */
[-C--:B------:R-:W-:Y:S01]  /*ee30*/  FMUL.FTZ R26, R37, R7.reuse ;  /* 0x00000007251a7220 */ /* 0x080fe20000410000 */
[-C--:B------:R-:W-:Y:S01]  /*ee40*/  FFMA.FTZ R6, R32, R30.reuse, -R25 ;  /* 0x0000001e20067223 */ /* 0x080fe20000010819 */
[C---:B------:R-:W-:Y:S01]  /*ee50*/  FMUL.FTZ R28, R33.reuse, R7 ;  /* 0x00000007211c7220 */ /* 0x040fe20000410000 */
[----:B------:R-:W-:Y:S01]  /*ee60*/  FFMA.FTZ R27, R34, R30, R27 ;  /* 0x0000001e221b7223 */ /* 0x000fe2000001001b */
[-C--:B------:R-:W-:Y:S02]  /*ee70*/  FFMA.FTZ R7, R33, R31.reuse, -R26 ;  /* 0x0000001f21077223 */ /* 0x080fe4000001081a */
[----:B------:R-:W-:-:S02]  /*ee80*/  FFMA.FTZ R28, R37, R31, R28 ;  /* 0x0000001f251c7223 */ /* 0x000fc4000001001c */
[----:B------:R-:W-:-:S03]  /*ee90*/  F2FP.F16.F32.PACK_AB R6, R27, R6 ;  /* 0x000000061b06723e */ /* 0x000fc600000000ff */
[----:B------:R-:W-:-:S05]  /*eea0*/  F2FP.F16.F32.PACK_AB R7, R28, R7 ;  /* 0x000000071c07723e */ /* 0x000fca00000000ff */
[----:B------:R0:W-:Y:S02]  /*eeb0*/  STS.128 [R230+0x3000], R4 ;  /* 0x00300004e6007388 */ /* 0x0001e40000000c00 */
.L_x_608:
[----:B------:R-:W-:Y:S05]  /*eec0*/  BSYNC B1 ;  /* 0x0000000000017941 */ /* 0x000fea0003800000 */
.L_x_607:
        /* <DEDUP_REMOVED lines=40> */
.L_x_610:
[----:B------:R-:W-:Y:S05]  /*f150*/  BSYNC B1 ;  /* 0x0000000000017941 */ /* 0x000fea0003800000 */
.L_x_609:
        /* <DEDUP_REMOVED lines=40> */
.L_x_612:
[----:B------:R-:W-:Y:S05]  /*f3e0*/  BSYNC B1 ;  /* 0x0000000000017941 */ /* 0x000fea0003800000 */
.L_x_611:
        /* <DEDUP_REMOVED lines=38> */
[----:B------:R3:W-:Y:S01]  /*f650*/  STS.128 [R230+0xf000], R4 ;  /* 0x00f00004e6007388 */ /* 0x0007e20000000c00 */
[----:B------:R-:W-:Y:S05]  /*f660*/  BRA `(.L_x_606) ;  /* 0x0000003400ac7947 */ /* 0x000fea0003800000 */
.L_x_576:
[----:B------:R-:W-:-:S03]  /*f670*/  UMOV UR4, 0xffffffff ;  /* 0xffffffff00047882 */ /* 0x000fc60000000000 */
[----:B------:R-:W-:Y:S05]  /*f680*/  BRA.DIV UR4, `(.L_x_613) ;  /* 0x000001ca04907947 */ /* 0x000fea000b800000 */
[----:B------:R0:W1:Y:S04]  /*f690*/  SHFL.IDX PT, R0, R25, RZ, 0x181f ;  /* 0x00181fff19007589 */ /* 0x00006800000e0000 */
[----:B------:R0:W2:Y:S04]  /*f6a0*/  SHFL.IDX PT, R3, R24, RZ, 0x181f ;  /* 0x00181fff18037589 */ /* 0x0000a800000e0000 */
[----:B------:R0:W3:Y:S04]  /*f6b0*/  SHFL.IDX PT, R29, R27, RZ, 0x181f ;  /* 0x00181fff1b1d7589 */ /* 0x0000e800000e0000 */
[----:B------:R-:W4:Y:S02]  /*f6c0*/  SHFL.IDX PT, R30, R30, RZ, 0x181f ;  /* 0x00181fff1e1e7589 */ /* 0x000f2400000e0000 */
.L_x_870:
        /* <DEDUP_REMOVED lines=11> */
[----:B0-----:R-:W-:Y:S02]  /*f780*/  CS2R R24, SRZ ;  /* 0x0000000000187805 */ /* 0x001fe4000001ff00 */
[----:B------:R-:W-:-:S05]  /*f790*/  CS2R R26, SRZ ;  /* 0x00000000001a7805 */ /* 0x000fca000001ff00 */
[----:B------:R-:W-:Y:S05]  /*f7a0*/  @P0 BRA `(.L_x_615) ;  /* 0x0000000000780947 */ /* 0x000fea0003800000 */
[----:B------:R-:W3:Y:S01]  /*f7b0*/  LDL R20, [R1+0x14] ;  /* 0x0000140001147983 */ /* 0x000ee20000100800 */
[----:B------:R-:W-:Y:S01]  /*f7c0*/  ULDC UR4, c[0x0][0x3f4] ;  /* 0x0000fd0000047ab9 */ /* 0x000fe20000000800 */
[----:B--2---:R-:W-:Y:S01]  /*f7d0*/  IMAD.MOV.U32 R4, RZ, RZ, R3 ;  /* 0x000000ffff047224 */ /* 0x004fe200078e0003 */
[----:B------:R-:W-:Y:S01]  /*f7e0*/  ISETP.GE.AND P2, PT, R16, UR4, PT ;  /* 0x0000000410007c0c */ /* 0x000fe2000bf46270 */
[----:B-1----:R-:W-:Y:S01]  /*f7f0*/  IMAD.MOV.U32 R5, RZ, RZ, R0 ;  /* 0x000000ffff057224 */ /* 0x002fe200078e0000 */
[----:B------:R-:W-:Y:S02]  /*f800*/  ISETP.GE.AND P3, PT, R213, UR4, PT ;  /* 0x00000004d5007c0c */ /* 0x000fe4000bf66270 */
[----:B------:R-:W-:Y:S02]  /*f810*/  CS2R R24, SRZ ;  /* 0x0000000000187805 */ /* 0x000fe4000001ff00 */
[----:B------:R-:W-:Y:S01]  /*f820*/  CS2R R26, SRZ ;  /* 0x00000000001a7805 */ /* 0x000fe2000001ff00 */
[----:B----4-:R-:W-:Y:S01]  /*f830*/  IMAD.MOV.U32 R6, RZ, RZ, R30 ;  /* 0x000000ffff067224 */ /* 0x010fe200078e001e */
[----:B------:R-:W-:Y:S01]  /*f840*/  ULDC.64 UR6, c[0x0][0x208] ;  /* 0x0000820000067ab9 */ /* 0x000fe20000000a00 */
[----:B---3--:R-:W-:-:S04]  /*f850*/  IMAD.MOV.U32 R7, RZ, RZ, R29 ;  /* 0x000000ffff077224 */ /* 0x008fc800078e001d */
[C---:B------:R-:W-:Y:S02]  /*f860*/  @!P2 SHF.L.U32 R28, R16.reuse, 0x1, RZ ;  /* 0x00000001101ca819 */ /* 0x040fe400000006ff */
[----:B------:R-:W-:Y:S02]  /*f870*/  @!P2 SHF.L.U64.HI R8, R16, 0x1, R17 ;  /* 0x000000011008a819 */ /* 0x000fe40000010211 */
[----:B------:R-:W-:Y:S02]  /*f880*/  CS2R R10, SRZ ;  /* 0x00000000000a7805 */ /* 0x000fe4000001ff00 */
[----:B------:R-:W-:Y:S02]  /*f890*/  CS2R R12, SRZ ;  /* 0x00000000000c7805 */ /* 0x000fe4000001ff00 */
[----:B------:R-:W-:Y:S01]  /*f8a0*/  CS2R R14, SRZ ;  /* 0x00000000000e7805 */ /* 0x000fe2000001ff00 */
[----:B------:R-:W-:Y:S01]  /*f8b0*/  @!P3 IMAD.SHL.U32 R31, R20, 0x8, RZ ;  /* 0x00000008141fb824 */ /* 0x000fe200078e00ff */
[----:B------:R-:W-:-:S02]  /*f8c0*/  @!P2 IADD3 R20, P0, R3, R28, RZ ;  /* 0x0000001c0314a210 */ /* 0x000fc40007f1e0ff */
[----:B------:R-:W-:Y:S01]  /*f8d0*/  @!P2 IADD3 R28, P1, R30, R28, RZ ;  /* 0x0000001c1e1ca210 */ /* 0x000fe20007f3e0ff */
[----:B------:R-:W-:Y:S01]  /*f8e0*/  @!P3 IMAD.WIDE R4, R31, 0x2, R4 ;  /* 0x000000021f04b825 */ /* 0x000fe200078e0204 */
[----:B------:R-:W-:-:S03]  /*f8f0*/  @!P2 IADD3.X R21, R0, R8, RZ, P0, !PT ;  /* 0x000000080015a210 */ /* 0x000fc600007fe4ff */
[----:B------:R-:W-:Y:S01]  /*f900*/  @!P3 IMAD.WIDE R30, R31, 0x2, R6 ;  /* 0x000000021f1eb825 */ /* 0x000fe200078e0206 */
[----:B------:R0:W5:Y:S01]  /*f910*/  @!P3 LD.E.128 R24, desc[UR6][R4.64] ;  /* 0x000000060418b980 */ /* 0x000162000c101d00 */
[----:B------:R-:W-:Y:S02]  /*f920*/  CS2R R6, SRZ ;  /* 0x0000000000067805 */ /* 0x000fe4000001ff00 */
[----:B------:R-:W-:Y:S01]  /*f930*/  @!P2 IMAD.X R29, R29, 0x1, R8, P1 ;  /* 0x000000011d1da824 */ /* 0x000fe200008e0608 */
[----:B------:R-:W-:Y:S01]  /*f940*/  CS2R R8, SRZ ;  /* 0x0000000000087805 */ /* 0x000fe2000001ff00 */
[----:B------:R1:W5:Y:S01]  /*f950*/  @!P2 LD.E.128 R12, desc[UR6][R20.64] ;  /* 0x00000006140ca980 */ /* 0x000362000c101d00 */
[----:B0-----:R-:W-:-:S04]  /*f960*/  CS2R R4, SRZ ;  /* 0x0000000000047805 */ /* 0x001fc8000001ff00 */
[----:B------:R1:W5:Y:S04]  /*f970*/  @!P3 LD.E.128 R8, desc[UR6][R30.64] ;  /* 0x000000061e08b980 */ /* 0x000368000c101d00 */
[----:B------:R1:W5:Y:S02]  /*f980*/  @!P2 LD.E.128 R4, desc[UR6][R28.64] ;  /* 0x000000061c04a980 */ /* 0x000364000c101d00 */
.L_x_615:
[----:B------:R-:W-:Y:S05]  /*f990*/  BSYNC B1 ;  /* 0x0000000000017941 */ /* 0x000fea0003800000 */
.L_x_614:
[----:B-1----:R-:W4:Y:S01]  /*f9a0*/  LDL R21, [R1+0x60] ;  /* 0x0000600001157983 */ /* 0x002f220000100800 */
[--C-:B-----5:R-:W-:Y:S01]  /*f9b0*/  IMAD.MOV.U32 R20, RZ, RZ, R13.reuse ;  /* 0x000000ffff147224 */ /* 0x120fe200078e000d */
[--C-:B------:R-:W-:Y:S01]  /*f9c0*/  SHF.R.U64 R28, R12, 0x10, R13.reuse ;  /* 0x000000100c1c7819 */ /* 0x100fe2000000120d */
[----:B--2---:R-:W-:Y:S01]  /*f9d0*/  IMAD.MOV.U32 R3, RZ, RZ, R12 ;  /* 0x000000ffff037224 */ /* 0x004fe200078e000c */
[----:B------:R-:W-:Y:S01]  /*f9e0*/  SHF.R.U32.HI R34, RZ, 0x10, R13 ;  /* 0x00000010ff227819 */ /* 0x000fe2000001160d */
[--C-:B------:R-:W-:Y:S01]  /*f9f0*/  IMAD.MOV.U32 R13, RZ, RZ, R15.reuse ;  /* 0x000000ffff0d7224 */ /* 0x100fe200078e000f */
[--C-:B------:R-:W-:Y:S01]  /*fa00*/  SHF.R.U64 R35, R14, 0x10, R15.reuse ;  /* 0x000000100e237819 */ /* 0x100fe2000000120f */
[----:B---3--:R-:W-:Y:S01]  /*fa10*/  IMAD.MOV.U32 R29, RZ, RZ, R4 ;  /* 0x000000ffff1d7224 */ /* 0x008fe200078e0004 */
[----:B------:R-:W-:Y:S01]  /*fa20*/  SHF.R.U32.HI R36, RZ, 0x10, R15 ;  /* 0x00000010ff247819 */ /* 0x000fe2000001160f */
[--C-:B------:R-:W-:Y:S01]  /*fa30*/  IMAD.MOV.U32 R15, RZ, RZ, R5.reuse ;  /* 0x000000ffff0f7224 */ /* 0x100fe200078e0005 */
[--C-:B------:R-:W-:Y:S01]  /*fa40*/  SHF.R.U64 R41, R4, 0x10, R5.reuse ;  /* 0x0000001004297819 */ /* 0x100fe20000001205 */
[----:B------:R-:W-:Y:S01]  /*fa50*/  IMAD.MOV.U32 R31, RZ, RZ, R6 ;  /* 0x000000ffff1f7224 */ /* 0x000fe200078e0006 */
[----:B------:R-:W-:Y:S01]  /*fa60*/  SHF.R.U32.HI R42, RZ, 0x10, R5 ;  /* 0x00000010ff2a7819 */ /* 0x000fe20000011605 */
[----:B----4-:R-:W-:Y:S01]  /*fa70*/  IMAD.MOV.U32 R30, RZ, RZ, R25 ;  /* 0x000000ffff1e7224 */ /* 0x010fe200078e0019 */
[----:B------:R-:W-:Y:S01]  /*fa80*/  MOV R12, R14 ;  /* 0x0000000e000c7202 */ /* 0x000fe20000000f00 */
[----:B------:R-:W-:Y:S01]  /*fa90*/  IMAD.MOV.U32 R14, RZ, RZ, R24 ;  /* 0x000000ffff0e7224 */ /* 0x000fe200078e0018 */
[--C-:B------:R-:W-:Y:S01]  /*faa0*/  SHF.R.U64 R43, R6, 0x10, R7.reuse ;  /* 0x00000010062b7819 */ /* 0x100fe20000001207 */
[--C-:B------:R-:W-:Y:S01]  /*fab0*/  IMAD.MOV.U32 R4, RZ, RZ, R7.reuse ;  /* 0x000000ffff047224 */ /* 0x100fe200078e0007 */
[----:B------:R-:W-:Y:S01]  /*fac0*/  SHF.R.U32.HI R44, RZ, 0x10, R7 ;  /* 0x00000010ff2c7819 */ /* 0x000fe20000011607 */
[----:B------:R-:W-:Y:S01]  /*fad0*/  IMAD.MOV.U32 R6, RZ, RZ, R8 ;  /* 0x000000ffff067224 */ /* 0x000fe200078e0008 */
[----:B------:R-:W-:Y:S01]  /*fae0*/  SHF.R.U64 R45, R8, 0x10, R9 ;  /* 0x00000010082d7819 */ /* 0x000fe20000001209 */
[----:B------:R-:W-:Y:S01]  /*faf0*/  IMAD.MOV.U32 R33, RZ, RZ, R27 ;  /* 0x000000ffff217224 */ /* 0x000fe200078e001b */
[----:B------:R-:W-:Y:S01]  /*fb00*/  SHF.R.U64 R37, R24, 0x10, R25 ;  /* 0x0000001018257819 */ /* 0x000fe20000001219 */
[----:B------:R-:W-:Y:S01]  /*fb10*/  IMAD.MOV.U32 R8, RZ, RZ, R11 ;  /* 0x000000ffff087224 */ /* 0x000fe200078e000b */
[----:B------:R-:W-:Y:S01]  /*fb20*/  MOV R7, R9 ;  /* 0x0000000900077202 */ /* 0x000fe20000000f00 */
[----:B------:R-:W-:Y:S01]  /*fb30*/  BSSY B1, `(.L_x_616) ;  /* 0x0000020000017945 */ /* 0x000fe20003800000 */
[----:B------:R-:W-:-:S02]  /*fb40*/  SHF.R.U32.HI R38, RZ, 0x10, R25 ;  /* 0x00000010ff267819 */ /* 0x000fc40000011619 */
[----:B------:R-:W-:Y:S02]  /*fb50*/  MOV R24, R26 ;  /* 0x0000001a00187202 */ /* 0x000fe40000000f00 */
[--C-:B------:R-:W-:Y:S02]  /*fb60*/  SHF.R.U64 R39, R26, 0x10, R27.reuse ;  /* 0x000000101a277819 */ /* 0x100fe4000000121b */
[----:B------:R-:W-:Y:S02]  /*fb70*/  SHF.R.U32.HI R40, RZ, 0x10, R27 ;  /* 0x00000010ff287819 */ /* 0x000fe4000001161b */
[----:B------:R-:W-:Y:S02]  /*fb80*/  SHF.R.U32.HI R9, RZ, 0x10, R9 ;  /* 0x00000010ff097819 */ /* 0x000fe40000011609 */
[----:B------:R-:W-:Y:S02]  /*fb90*/  PRMT R25, R3, 0x5410, R20 ;  /* 0x0000541003197816 */ /* 0x000fe40000000014 */
[----:B------:R-:W-:-:S02]  /*fba0*/  PRMT R26, R28, 0x5410, R34 ;  /* 0x000054101c1a7816 */ /* 0x000fc40000000022 */
[----:B------:R-:W-:Y:S02]  /*fbb0*/  PRMT R27, R12, 0x5410, R13 ;  /* 0x000054100c1b7816 */ /* 0x000fe4000000000d */
        /* <DEDUP_REMOVED lines=8> */
[----:B------:R-:W-:Y:S02]  /*fc40*/  PRMT R15, R6, 0x5410, R7 ;  /* 0x00005410060f7816 */ /* 0x000fe40000000007 */
[----:B------:R-:W-:Y:S02]  /*fc50*/  PRMT R20, R45, 0x5410, R9 ;  /* 0x000054102d147816 */ /* 0x000fe40000000009 */
[----:B------:R-:W-:-:S04]  /*fc60*/  LEA.HI R0, R21, R21, RZ, 0x1 ;  /* 0x0000001515007211 */ /* 0x000fc800078f08ff */
[----:B------:R-:W-:-:S04]  /*fc70*/  LOP3.LUT R0, R0, 0xfffffffe, RZ, 0xc0, !PT ;  /* 0xfffffffe00007812 */ /* 0x000fc800078ec0ff */
[----:B------:R-:W-:Y:S01]  /*fc80*/  IADD3 R0, R21, -R0, RZ ;  /* 0x8000000015007210 */ /* 0x000fe20007ffe0ff */
[----:B------:R-:W-:Y:S01]  /*fc90*/  IMAD.MOV.U32 R21, RZ, RZ, R10 ;  /* 0x000000ffff157224 */ /* 0x000fe200078e000a */
[--C-:B------:R-:W-:Y:S02]  /*fca0*/  SHF.R.U64 R10, R10, 0x10, R11.reuse ;  /* 0x000000100a0a7819 */ /* 0x100fe4000000120b */
[----:B------:R-:W-:Y:S02]  /*fcb0*/  SHF.L.U32 R5, R0, 0x1f, RZ ;  /* 0x0000001f00057819 */ /* 0x000fe400000006ff */
[----:B------:R-:W-:Y:S02]  /*fcc0*/  VIMNMX R0, R32, 0x80, PT ;  /* 0x0000008020007848 */ /* 0x000fe40003fe0100 */
[----:B------:R-:W0:Y:S01]  /*fcd0*/  SYNCS.PHASECHK.TRANS64.TRYWAIT P0, [R18+URZ+0x38800], R5 ;  /* 0x03880005120075a7 */ /* 0x000e22000800017f */
[----:B------:R-:W-:Y:S02]  /*fce0*/  SHF.R.U32.HI R11, RZ, 0x10, R11 ;  /* 0x00000010ff0b7819 */ /* 0x000fe4000001160b */
[----:B------:R-:W-:-:S02]  /*fcf0*/  PRMT R32, R43, 0x5410, R44 ;  /* 0x000054102b207816 */ /* 0x000fc4000000002c */
[----:B------:R-:W-:Y:S02]  /*fd00*/  ISETP.GE.AND P1, PT, R212, R0, PT ;  /* 0x00000000d400720c */ /* 0x000fe40003f26270 */
[----:B------:R-:W-:Y:S01]  /*fd10*/  PRMT R21, R21, 0x5410, R8 ;  /* 0x0000541015157816 */ /* 0x000fe20000000008 */
[----:B0-----:R-:W-:Y:S10]  /*fd20*/  @!P0 BRA `(.L_x_617) ;  /* 0x000001c4005c8947 */ /* 0x001ff40003800000 */
.L_x_871:
[----:B------:R-:W-:Y:S05]  /*fd30*/  BSYNC B1 ;  /* 0x0000000000017941 */ /* 0x000fea0003800000 */
.L_x_616:
[----:B------:R-:W-:Y:S01]  /*fd40*/  BSSY B1, `(.L_x_618) ;  /* 0x00000bb000017945 */ /* 0x000fe20003800000 */
[----:B------:R-:W-:-:S03]  /*fd50*/  PRMT R24, R10, 0x5410, R11 ;  /* 0x000054100a187816 */ /* 0x000fc6000000000b */
[----:B------:R-:W-:Y:S05]  /*fd60*/  @P1 BRA `(.L_x_619) ;  /* 0x0000000800e01947 */ /* 0x000fea0003800000 */
[----:B------:R-:W1:Y:S01]  /*fd70*/  LDC R34, c[0x0][0x3f4] ;  /* 0x0000fd00ff227b82 */ /* 0x000e620000000800 */
[----:B------:R-:W-:Y:S01]  /*fd80*/  BSSY B2, `(.L_x_620) ;  /* 0x000005c000027945 */ /* 0x000fe20003800000 */
[----:B------:R-:W-:Y:S01]  /*fd90*/  IMAD.SHL.U32 R51, R212, 0x40, RZ ;  /* 0x00000040d4337824 */ /* 0x000fe200078e00ff */
[-C--:B-1----:R-:W-:Y:S02]  /*fda0*/  ISETP.GE.AND P0, PT, R16, R34.reuse, PT ;  /* 0x000000221000720c */ /* 0x082fe40003f06270 */
[----:B------:R-:W-:-:S11]  /*fdb0*/  ISETP.GE.AND P1, PT, R213, R34, PT ;  /* 0x00000022d500720c */ /* 0x000fd60003f26270 */
[----:B------:R-:W-:Y:S05]  /*fdc0*/  @P0 BRA `(.L_x_621) ;  /* 0x00000004005c0947 */ /* 0x000fea0003800000 */
[----:B------:R-:W-:Y:S01]  /*fdd0*/  LEA.HI R4, R34, R233, RZ, 0x1d ;  /* 0x000000e922047211 */ /* 0x000fe200078fe8ff */
[----:B------:R-:W-:Y:S02]  /*fde0*/  HADD2.F32 R46, -RZ, R29.H0_H0 ;  /* 0x2000001dff2e7230 */ /* 0x000fe40000004100 */
[----:B------:R-:W-:Y:S01]  /*fdf0*/  HADD2.F32 R45, -RZ, R25.H0_H0 ;  /* 0x20000019ff2d7230 */ /* 0x000fe20000004100 */
[----:B------:R-:W-:Y:S01]  /*fe00*/  SHF.R.S32.HI R7, RZ, 0x1f, R4 ;  /* 0x0000001fff077819 */ /* 0x000fe20000011404 */
[----:B------:R-:W-:Y:S01]  /*fe10*/  HADD2.F32 R47, -RZ, R30.H0_H0 ;  /* 0x2000001eff2f7230 */ /* 0x000fe20000004100 */
[----:B0-----:R-:W-:Y:S02]  /*fe20*/  SHF.L.U32 R5, R4, 0x3, RZ ;  /* 0x0000000304057819 */ /* 0x001fe400000006ff */
[----:B------:R-:W-:Y:S02]  /*fe30*/  LEA.HI R7, R7, R4, RZ, 0x3 ;  /* 0x0000000407077211 */ /* 0x000fe400078f18ff */
[----:B------:R-:W-:-:S03]  /*fe40*/  LOP3.LUT R5, R5, 0x38, RZ, 0xc0, !PT ;  /* 0x0000003805057812 */ /* 0x000fc600078ec0ff */
[----:B------:R-:W-:Y:S01]  /*fe50*/  IMAD.SHL.U32 R7, R7, 0x400, RZ ;  /* 0x0000040007077824 */ /* 0x000fe200078e00ff */
[----:B------:R-:W-:-:S04]  /*fe60*/  LOP3.LUT R4, R5, 0x1c0, R51, 0xf8, !PT ;  /* 0x000001c005047812 */ /* 0x000fc800078ef833 */
[----:B------:R-:W-:Y:S02]  /*fe70*/  LOP3.LUT R8, R4, R229, RZ, 0x3c, !PT ;  /* 0x000000e504087212 */ /* 0x000fe400078e3cff */
[----:B------:R-:W-:Y:S02]  /*fe80*/  LOP3.LUT R9, R7, 0x7fffe000, RZ, 0xc0, !PT ;  /* 0x7fffe00007097812 */ /* 0x000fe400078ec0ff */
[----:B------:R-:W0:Y:S02]  /*fe90*/  LDS.128 R4, [R230] ;  /* 0x00000000e6047984 */ /* 0x000e240000000c00 */
[----:B------:R-:W-:-:S05]  /*fea0*/  IADD3 R9, R8, R9, R228 ;  /* 0x0000000908097210 */ /* 0x000fca0007ffe0e4 */
[----:B------:R-:W-:-:S05]  /*feb0*/  IMAD R33, R9, 0x2, R18 ;  /* 0x0000000209217824 */ /* 0x000fca00078e0212 */
[----:B------:R-:W1:Y:S01]  /*fec0*/  LDS.128 R8, [R33+0x14400] ;  /* 0x0144000021087984 */ /* 0x000e620000000c00 */
[--C-:B0-----:R-:W-:Y:S02]  /*fed0*/  HADD2.F32 R35, -RZ, R4.reuse.H0_H0 ;  /* 0x20000004ff237230 */ /* 0x101fe40000004100 */
[--C-:B------:R-:W-:Y:S02]  /*fee0*/  HADD2.F32 R38, -RZ, R5.reuse.H0_H0 ;  /* 0x20000005ff267230 */ /* 0x100fe40000004100 */
[----:B------:R-:W-:Y:S02]  /*fef0*/  HADD2.F32 R37, -RZ, R4.H1_H1 ;  /* 0x30000004ff257230 */ /* 0x000fe40000004100 */
[----:B------:R-:W-:Y:S02]  /*ff00*/  HADD2.F32 R39, -RZ, R5.H1_H1 ;  /* 0x30000005ff277230 */ /* 0x000fe40000004100 */
[--C-:B------:R-:W-:Y:S02]  /*ff10*/  HADD2.F32 R5, -RZ, R6.reuse.H0_H0 ;  /* 0x20000006ff057230 */ /* 0x100fe40000004100 */
[----:B------:R-:W-:-:S02]  /*ff20*/  HADD2.F32 R6, -RZ, R6.H1_H1 ;  /* 0x30000006ff067230 */ /* 0x000fc40000004100 */
[----:B-1----:R-:W-:Y:S02]  /*ff30*/  HADD2.F32 R36, -RZ, R8.H0_H0 ;  /* 0x20000008ff247230 */ /* 0x002fe40000004100 */
[--C-:B------:R-:W-:Y:S02]  /*ff40*/  HADD2.F32 R43, -RZ, R10.reuse.H0_H0 ;  /* 0x2000000aff2b7230 */ /* 0x100fe40000004100 */
[----:B------:R-:W-:Y:S02]  /*ff50*/  HADD2.F32 R44, -RZ, R10.H1_H1 ;  /* 0x3000000aff2c7230 */ /* 0x000fe40000004100 */
[C---:B------:R-:W-:Y:S01]  /*ff60*/  FMUL.FTZ R10, R36.reuse, R46 ;  /* 0x0000002e240a7220 */ /* 0x040fe20000410000 */
[--C-:B------:R-:W-:Y:S02]  /*ff70*/  HADD2.F32 R41, -RZ, R9.reuse.H0_H0 ;  /* 0x20000009ff297230 */ /* 0x100fe40000004100 */
[----:B------:R-:W-:Y:S01]  /*ff80*/  FMUL.FTZ R48, R36, R45 ;  /* 0x0000002d24307220 */ /* 0x000fe20000410000 */
[----:B------:R-:W-:-:S02]  /*ff90*/  HADD2.F32 R42, -RZ, R9.H1_H1 ;  /* 0x30000009ff2a7230 */ /* 0x000fc40000004100 */
[C---:B------:R-:W-:Y:S01]  /*ffa0*/  FFMA.FTZ R9, R35.reuse, R45, -R10 ;  /* 0x0000002d23097223 */ /* 0x040fe2000001080a */
[----:B------:R-:W-:Y:S02]  /*ffb0*/  HADD2.F32 R40, -RZ, R8.H1_H1 ;  /* 0x30000008ff287230 */ /* 0x000fe40000004100 */
[----:B------:R-:W-:Y:S01]  /*ffc0*/  FFMA.FTZ R10, R35, R46, R48 ;  /* 0x0000002e230a7223 */ /* 0x000fe20000010030 */
[----:B------:R-:W-:Y:S02]  /*ffd0*/  HADD2.F32 R36, -RZ, R26.H0_H0 ;  /* 0x2000001aff247230 */ /* 0x000fe40000004100 */
[----:B------:R-:W-:Y:S02]  /*ffe0*/  HADD2.F32 R45, -RZ, R29.H1_H1 ;  /* 0x3000001dff2d7230 */ /* 0x000fe40000004100 */
[C---:B------:R-:W-:Y:S01]  /*fff0*/  FMUL.FTZ R50, R40.reuse, R47 ;  /* 0x0000002f28327220 */ /* 0x040fe20000410000 */
[----:B------:R-:W-:Y:S02]  /*10000*/  HADD2.F32 R35, -RZ, R25.H1_H1 ;  /* 0x30000019ff237230 */ /* 0x000fe40000004100 */
[----:B------:R-:W-:Y:S01]  /*10010*/  FMUL.FTZ R46, R40, R36 ;  /* 0x00000024282e7220 */ /* 0x000fe20000410000 */
[----:B------:R-:W-:-:S02]  /*10020*/  HADD2.F32 R40, -RZ, R30.H1_H1 ;  /* 0x3000001eff287230 */ /* 0x000fc40000004100 */
[----:B------:R-:W-:Y:S01]  /*10030*/  FMUL.FTZ R49, R41, R45 ;  /* 0x0000002d29317220 */ /* 0x000fe20000410000 */
[----:B------:R-:W-:Y:S01]  /*10040*/  FFMA.FTZ R36, R37, R36, -R50 ;  /* 0x0000002425247223 */ /* 0x000fe20000010832 */
[----:B------:R-:W-:Y:S01]  /*10050*/  FMUL.FTZ R48, R41, R35 ;  /* 0x0000002329307220 */ /* 0x000fe20000410000 */
[----:B------:R-:W-:Y:S01]  /*10060*/  FFMA.FTZ R47, R37, R47, R46 ;  /* 0x0000002f252f7223 */ /* 0x000fe2000001002e */
[----:B------:R-:W-:Y:S01]  /*10070*/  FFMA.FTZ R49, R38, R35, -R49 ;  /* 0x0000002326317223 */ /* 0x000fe20000010831 */
[----:B------:R-:W-:Y:S02]  /*10080*/  HADD2.F32 R35, -RZ, R26.H1_H1 ;  /* 0x3000001aff237230 */ /* 0x000fe40000004100 */
[----:B------:R-:W-:Y:S01]  /*10090*/  FMUL.FTZ R50, R42, R40 ;  /* 0x000000282a327220 */ /* 0x000fe20000410000 */
[----:B------:R-:W-:Y:S01]  /*100a0*/  FFMA.FTZ R48, R38, R45, R48 ;  /* 0x0000002d26307223 */ /* 0x000fe20000010030 */
[----:B------:R-:W-:Y:S02]  /*100b0*/  HADD2.F32 R46, -RZ, R31.H0_H0 ;  /* 0x2000001fff2e7230 */ /* 0x000fe40000004100 */
[----:B------:R-:W-:-:S02]  /*100c0*/  HADD2.F32 R37, -RZ, R32.H0_H0 ;  /* 0x20000020ff257230 */ /* 0x000fc40000004100 */
[-C--:B------:R-:W-:Y:S01]  /*100d0*/  FMUL.FTZ R42, R42, R35.reuse ;  /* 0x000000232a2a7220 */ /* 0x080fe20000410000 */
[----:B------:R-:W-:Y:S02]  /*100e0*/  HADD2.F32 R38, -RZ, R27.H0_H0 ;  /* 0x2000001bff267230 */ /* 0x000fe40000004100 */
[----:B------:R-:W-:Y:S01]  /*100f0*/  FFMA.FTZ R50, R39, R35, -R50 ;  /* 0x0000002327327223 */ /* 0x000fe20000010832 */
[----:B------:R-:W-:Y:S02]  /*10100*/  HADD2.F32 R35, -RZ, R28.H0_H0 ;  /* 0x2000001cff237230 */ /* 0x000fe40000004100 */
[C---:B------:R-:W-:Y:S01]  /*10110*/  FMUL.FTZ R52, R43.reuse, R46 ;  /* 0x0000002e2b347220 */ /* 0x040fe20000410000 */
[C---:B------:R-:W-:Y:S01]  /*10120*/  FMUL.FTZ R41, R44.reuse, R37 ;  /* 0x000000252c297220 */ /* 0x040fe20000410000 */
[----:B------:R-:W-:Y:S01]  /*10130*/  FMUL.FTZ R43, R43, R38 ;  /* 0x000000262b2b7220 */ /* 0x000fe20000410000 */
[--C-:B------:R-:W-:Y:S02]  /*10140*/  HADD2.F32 R8, -RZ, R11.reuse.H0_H0 ;  /* 0x2000000bff087230 */ /* 0x100fe40000004100 */
[----:B------:R-:W-:Y:S01]  /*10150*/  FFMA.FTZ R39, R39, R40, R42 ;  /* 0x0000002827277223 */ /* 0x000fe2000001002a */
[-C--:B------:R-:W-:Y:S01]  /*10160*/  FMUL.FTZ R45, R44, R35.reuse ;  /* 0x000000232c2d7220 */ /* 0x080fe20000410000 */
[----:B------:R-:W-:Y:S01]  /*10170*/  FFMA.FTZ R41, R6, R35, -R41 ;  /* 0x0000002306297223 */ /* 0x000fe20000010829 */
[----:B------:R-:W-:-:S02]  /*10180*/  HADD2.F32 R11, -RZ, R11.H1_H1 ;  /* 0x3000000bff0b7230 */ /* 0x000fc40000004100 */
[C---:B------:R-:W-:Y:S01]  /*10190*/  FFMA.FTZ R52, R5.reuse, R38, -R52 ;  /* 0x0000002605347223 */ /* 0x040fe20000010834 */
[----:B------:R-:W-:Y:S01]  /*101a0*/  FFMA.FTZ R43, R5, R46, R43 ;  /* 0x0000002e052b7223 */ /* 0x000fe2000001002b */
[----:B------:R-:W-:Y:S02]  /*101b0*/  HADD2.F32 R35, -RZ, R31.H1_H1 ;  /* 0x3000001fff237230 */ /* 0x000fe40000004100 */
[----:B------:R-:W-:Y:S01]  /*101c0*/  FFMA.FTZ R42, R6, R37, R45 ;  /* 0x00000025062a7223 */ /* 0x000fe2000001002d */
[----:B------:R-:W-:Y:S02]  /*101d0*/  HADD2.F32 R40, -RZ, R32.H1_H1 ;  /* 0x30000020ff287230 */ /* 0x000fe40000004100 */
[----:B------:R-:W-:Y:S02]  /*101e0*/  HADD2.F32 R5, -RZ, R27.H1_H1 ;  /* 0x3000001bff057230 */ /* 0x000fe40000004100 */
[----:B------:R-:W-:Y:S01]  /*101f0*/  FMUL.FTZ R37, R8, R35 ;  /* 0x0000002308257220 */ /* 0x000fe20000410000 */
[----:B------:R-:W-:-:S02]  /*10200*/  HADD2.F32 R38, -RZ, R28.H1_H1 ;  /* 0x3000001cff267230 */ /* 0x000fc40000004100 */
[C---:B------:R-:W-:Y:S01]  /*10210*/  FMUL.FTZ R6, R11.reuse, R40 ;  /* 0x000000280b067220 */ /* 0x040fe20000410000 */
[--C-:B------:R-:W-:Y:S02]  /*10220*/  HADD2.F32 R4, -RZ, R7.reuse.H0_H0 ;  /* 0x20000007ff047230 */ /* 0x100fe40000004100 */
[-C--:B------:R-:W-:Y:S01]  /*10230*/  FMUL.FTZ R8, R8, R5.reuse ;  /* 0x0000000508087220 */ /* 0x080fe20000410000 */
[----:B------:R-:W-:Y:S02]  /*10240*/  HADD2.F32 R7, -RZ, R7.H1_H1 ;  /* 0x30000007ff077230 */ /* 0x000fe40000004100 */
[-C--:B------:R-:W-:Y:S01]  /*10250*/  FMUL.FTZ R45, R11, R38.reuse ;  /* 0x000000260b2d7220 */ /* 0x080fe20000410000 */
[C---:B------:R-:W-:Y:S01]  /*10260*/  FFMA.FTZ R37, R4.reuse, R5, -R37 ;  /* 0x0000000504257223 */ /* 0x040fe20000010825 */
[----:B------:R-:W-:Y:S01]  /*10270*/  FFMA.FTZ R11, R4, R35, R8 ;  /* 0x00000023040b7223 */ /* 0x000fe20000010008 */
[C---:B------:R-:W-:Y:S01]  /*10280*/  FFMA.FTZ R38, R7.reuse, R38, -R6 ;  /* 0x0000002607267223 */ /* 0x040fe20000010806 */
[----:B------:R-:W-:Y:S01]  /*10290*/  FFMA.FTZ R40, R7, R40, R45 ;  /* 0x0000002807287223 */ /* 0x000fe2000001002d */
[----:B------:R-:W-:-:S02]  /*102a0*/  F2FP.F16.F32.PACK_AB R4, R36, R9 ;  /* 0x000000092404723e */ /* 0x000fc400000000ff */
[----:B------:R-:W-:Y:S02]  /*102b0*/  F2FP.F16.F32.PACK_AB R8, R47, R10 ;  /* 0x0000000a2f08723e */ /* 0x000fe400000000ff */
[----:B------:R-:W-:Y:S02]  /*102c0*/  F2FP.F16.F32.PACK_AB R5, R50, R49 ;  /* 0x000000313205723e */ /* 0x000fe400000000ff */
[----:B------:R-:W-:Y:S02]  /*102d0*/  F2FP.F16.F32.PACK_AB R6, R41, R52 ;  /* 0x000000342906723e */ /* 0x000fe400000000ff */
[----:B------:R-:W-:Y:S02]  /*102e0*/  F2FP.F16.F32.PACK_AB R7, R38, R37 ;  /* 0x000000252607723e */ /* 0x000fe400000000ff */
[----:B------:R-:W-:Y:S02]  /*102f0*/  F2FP.F16.F32.PACK_AB R9, R39, R48 ;  /* 0x000000302709723e */ /* 0x000fe400000000ff */
[----:B------:R-:W-:Y:S01]  /*10300*/  F2FP.F16.F32.PACK_AB R10, R42, R43 ;  /* 0x0000002b2a0a723e */ /* 0x000fe200000000ff */
[----:B------:R1:W-:Y:S01]  /*10310*/  STS.128 [R230], R4 ;  /* 0x00000004e6007388 */ /* 0x0003e20000000c00 */
[----:B------:R-:W-:-:S05]  /*10320*/  F2FP.F16.F32.PACK_AB R11, R40, R11 ;  /* 0x0000000b280b723e */ /* 0x000fca00000000ff */
[----:B------:R1:W-:Y:S02]  /*10330*/  STS.128 [R33+0x14400], R8 ;  /* 0x0144000821007388 */ /* 0x0003e40000000c00 */
.L_x_621:
[----:B------:R-:W-:Y:S05]  /*10340*/  BSYNC B2 ;  /* 0x0000000000027941 */ /* 0x000fea0003800000 */
.L_x_620:
[----:B------:R-:W-:Y:S05]  /*10350*/  @P1 BRA `(.L_x_619) ;  /* 0x0000000400641947 */ /* 0x000fea0003800000 */
[----:B-1----:R-:W2:Y:S04]  /*10360*/  LDL R4, [R1+0x14] ;  /* 0x0000140001047983 */ /* 0x002ea80000100800 */
[----:B------:R-:W3:Y:S01]  /*10370*/  LDL R52, [R1+0x1a0] ;  /* 0x0001a00001347983 */ /* 0x000ee20000100800 */
[----:B------:R-:W-:Y:S02]  /*10380*/  HADD2.F32 R46, -RZ, R15.H0_H0 ;  /* 0x2000000fff2e7230 */ /* 0x000fe40000004100 */
[----:B------:R-:W-:Y:S02]  /*10390*/  HADD2.F32 R44, -RZ, R3.H0_H0 ;  /* 0x20000003ff2c7230 */ /* 0x000fe40000004100 */
[----:B------:R-:W-:Y:S02]  /*103a0*/  HADD2.F32 R45, -RZ, R20.H0_H0 ;  /* 0x20000014ff2d7230 */ /* 0x000fe40000004100 */
[----:B------:R-:W-:Y:S01]  /*103b0*/  HADD2.F32 R48, -RZ, R15.H1_H1 ;  /* 0x3000000fff307230 */ /* 0x000fe20000004100 */
[----:B--2---:R-:W-:-:S04]  /*103c0*/  LEA.HI R34, R34, R4, RZ, 0x1d ;  /* 0x0000000422227211 */ /* 0x004fc800078fe8ff */
[----:B0-----:R-:W-:Y:S01]  /*103d0*/  SHF.R.S32.HI R5, RZ, 0x1f, R34 ;  /* 0x0000001fff057819 */ /* 0x001fe20000011422 */
[----:B------:R-:W-:-:S03]  /*103e0*/  IMAD.SHL.U32 R4, R34, 0x8, RZ ;  /* 0x0000000822047824 */ /* 0x000fc600078e00ff */
[----:B------:R-:W-:Y:S02]  /*103f0*/  LEA.HI R5, R5, R34, RZ, 0x3 ;  /* 0x0000002205057211 */ /* 0x000fe400078f18ff */
[----:B------:R-:W-:Y:S02]  /*10400*/  LOP3.LUT R4, R4, 0x38, RZ, 0xc0, !PT ;  /* 0x0000003804047812 */ /* 0x000fe400078ec0ff */
[----:B------:R-:W-:Y:S02]  /*10410*/  SHF.L.U32 R5, R5, 0xa, RZ ;  /* 0x0000000a05057819 */ /* 0x000fe400000006ff */
[----:B------:R-:W-:Y:S02]  /*10420*/  LOP3.LUT R4, R4, 0x1c0, R51, 0xf8, !PT ;  /* 0x000001c004047812 */ /* 0x000fe400078ef833 */
[----:B------:R-:W-:Y:S02]  /*10430*/  LOP3.LUT R9, R5, 0x7fffe000, RZ, 0xc0, !PT ;  /* 0x7fffe00005097812 */ /* 0x000fe400078ec0ff */
[----:B------:R-:W-:-:S02]  /*10440*/  LOP3.LUT R8, R4, R229, RZ, 0x3c, !PT ;  /* 0x000000e504087212 */ /* 0x000fc400078e3cff */
[----:B---3--:R-:W0:Y:S02]  /*10450*/  LDS.128 R4, [R52] ;  /* 0x0000000034047984 */ /* 0x008e240000000c00 */
[----:B------:R-:W-:-:S05]  /*10460*/  IADD3 R9, R8, R9, R228 ;  /* 0x0000000908097210 */ /* 0x000fca0007ffe0e4 */
[----:B------:R-:W-:-:S05]  /*10470*/  IMAD R33, R9, 0x2, R18 ;  /* 0x0000000209217824 */ /* 0x000fca00078e0212 */
[----:B------:R-:W1:Y:S01]  /*10480*/  LDS.128 R8, [R33+0x14400] ;  /* 0x0144000021087984 */ /* 0x000e620000000c00 */
[--C-:B0-----:R-:W-:Y:S02]  /*10490*/  HADD2.F32 R35, -RZ, R4.reuse.H0_H0 ;  /* 0x20000004ff237230 */ /* 0x101fe40000004100 */
[----:B------:R-:W-:Y:S02]  /*104a0*/  HADD2.F32 R36, -RZ, R4.H1_H1 ;  /* 0x30000004ff247230 */ /* 0x000fe40000004100 */
[--C-:B------:R-:W-:Y:S02]  /*104b0*/  HADD2.F32 R37, -RZ, R5.reuse.H0_H0 ;  /* 0x20000005ff257230 */ /* 0x100fe40000004100 */
[----:B------:R-:W-:Y:S02]  /*104c0*/  HADD2.F32 R38, -RZ, R5.H1_H1 ;  /* 0x30000005ff267230 */ /* 0x000fe40000004100 */
[--C-:B------:R-:W-:Y:S02]  /*104d0*/  HADD2.F32 R34, -RZ, R6.reuse.H0_H0 ;  /* 0x20000006ff227230 */ /* 0x100fe40000004100 */
[----:B------:R-:W-:-:S02]  /*104e0*/  HADD2.F32 R6, -RZ, R6.H1_H1 ;  /* 0x30000006ff067230 */ /* 0x000fc40000004100 */
[--C-:B-1----:R-:W-:Y:S02]  /*104f0*/  HADD2.F32 R39, -RZ, R8.reuse.H0_H0 ;  /* 0x20000008ff277230 */ /* 0x102fe40000004100 */
[----:B------:R-:W-:Y:S02]  /*10500*/  HADD2.F32 R40, -RZ, R8.H1_H1 ;  /* 0x30000008ff287230 */ /* 0x000fe40000004100 */
[----:B------:R-:W-:Y:S02]  /*10510*/  HADD2.F32 R41, -RZ, R9.H0_H0 ;  /* 0x20000009ff297230 */ /* 0x000fe40000004100 */
[C---:B------:R-:W-:Y:S01]  /*10520*/  FMUL.FTZ R8, R39.reuse, R46 ;  /* 0x0000002e27087220 */ /* 0x040fe20000410000 */
[-C--:B------:R-:W-:Y:S01]  /*10530*/  FMUL.FTZ R50, R39, R44.reuse ;  /* 0x0000002c27327220 */ /* 0x080fe20000410000 */
[----:B------:R-:W-:Y:S02]  /*10540*/  HADD2.F32 R39, -RZ, R12.H0_H0 ;  /* 0x2000000cff277230 */ /* 0x000fe40000004100 */
[----:B------:R-:W-:Y:S01]  /*10550*/  FMUL.FTZ R47, R40, R45 ;  /* 0x0000002d282f7220 */ /* 0x000fe20000410000 */
[----:B------:R-:W-:Y:S01]  /*10560*/  FFMA.FTZ R8, R35, R44, -R8 ;  /* 0x0000002c23087223 */ /* 0x000fe20000010808 */
[----:B------:R-:W-:-:S02]  /*10570*/  HADD2.F32 R44, -RZ, R3.H1_H1 ;  /* 0x30000003ff2c7230 */ /* 0x000fc40000004100 */
[----:B------:R-:W-:Y:S02]  /*10580*/  HADD2.F32 R42, -RZ, R9.H1_H1 ;  /* 0x30000009ff2a7230 */ /* 0x000fe40000004100 */
[----:B------:R-:W-:Y:S01]  /*10590*/  FFMA.FTZ R9, R35, R46, R50 ;  /* 0x0000002e23097223 */ /* 0x000fe20000010032 */
[-C--:B------:R-:W-:Y:S01]  /*105a0*/  FMUL.FTZ R49, R40, R39.reuse ;  /* 0x0000002728317220 */ /* 0x080fe20000410000 */
[----:B------:R-:W-:Y:S01]  /*105b0*/  FFMA.FTZ R35, R36, R39, -R47 ;  /* 0x0000002724237223 */ /* 0x000fe2000001082f */
[C---:B------:R-:W-:Y:S01]  /*105c0*/  FMUL.FTZ R40, R41.reuse, R48 ;  /* 0x0000003029287220 */ /* 0x040fe20000410000 */
[----:B------:R-:W-:Y:S02]  /*105d0*/  HADD2.F32 R47, -RZ, R20.H1_H1 ;  /* 0x30000014ff2f7230 */ /* 0x000fe40000004100 */
[-C--:B------:R-:W-:Y:S01]  /*105e0*/  FMUL.FTZ R41, R41, R44.reuse ;  /* 0x0000002c29297220 */ /* 0x080fe20000410000 */
[----:B------:R-:W-:Y:S02]  /*105f0*/  HADD2.F32 R39, -RZ, R12.H1_H1 ;  /* 0x3000000cff277230 */ /* 0x000fe40000004100 */
[----:B------:R-:W-:Y:S01]  /*10600*/  FFMA.FTZ R44, R37, R44, -R40 ;  /* 0x0000002c252c7223 */ /* 0x000fe20000010828 */
[----:B------:R-:W-:-:S02]  /*10610*/  HADD2.F32 R43, -RZ, R10.H0_H0 ;  /* 0x2000000aff2b7230 */ /* 0x000fc40000004100 */
[----:B------:R-:W-:Y:S01]  /*10620*/  FFMA.FTZ R41, R37, R48, R41 ;  /* 0x0000003025297223 */ /* 0x000fe20000010029 */
[----:B------:R-:W-:Y:S01]  /*10630*/  FFMA.FTZ R46, R36, R45, R49 ;  /* 0x0000002d242e7223 */ /* 0x000fe20000010031 */
[C---:B------:R-:W-:Y:S01]  /*10640*/  FMUL.FTZ R37, R42.reuse, R47 ;  /* 0x0000002f2a257220 */ /* 0x040fe20000410000 */
[----:B------:R-:W-:Y:S02]  /*10650*/  HADD2.F32 R40, -RZ, R21.H0_H0 ;  /* 0x20000015ff287230 */ /* 0x000fe40000004100 */
[-C--:B------:R-:W-:Y:S01]  /*10660*/  FMUL.FTZ R49, R42, R39.reuse ;  /* 0x000000272a317220 */ /* 0x080fe20000410000 */
[----:B------:R-:W-:Y:S02]  /*10670*/  HADD2.F32 R36, -RZ, R13.H0_H0 ;  /* 0x2000000dff247230 */ /* 0x000fe40000004100 */
[----:B------:R-:W-:Y:S01]  /*10680*/  FFMA.FTZ R45, R38, R39, -R37 ;  /* 0x00000027262d7223 */ /* 0x000fe20000010825 */
[----:B------:R-:W-:Y:S02]  /*10690*/  HADD2.F32 R10, -RZ, R10.H1_H1 ;  /* 0x3000000aff0a7230 */ /* 0x000fe40000004100 */
[----:B------:R-:W-:Y:S01]  /*106a0*/  FMUL.FTZ R51, R43, R40 ;  /* 0x000000282b337220 */ /* 0x000fe20000410000 */
[----:B------:R-:W-:-:S02]  /*106b0*/  HADD2.F32 R39, -RZ, R24.H0_H0 ;  /* 0x20000018ff277230 */ /* 0x000fc40000004100 */
[-C--:B------:R-:W-:Y:S01]  /*106c0*/  FMUL.FTZ R43, R43, R36.reuse ;  /* 0x000000242b2b7220 */ /* 0x080fe20000410000 */
[----:B------:R-:W-:Y:S02]  /*106d0*/  HADD2.F32 R37, -RZ, R14.H0_H0 ;  /* 0x2000000eff257230 */ /* 0x000fe40000004100 */
[----:B------:R-:W-:Y:S01]  /*106e0*/  FFMA.FTZ R42, R38, R47, R49 ;  /* 0x0000002f262a7223 */ /* 0x000fe20000010031 */
[--C-:B------:R-:W-:Y:S02]  /*106f0*/  HADD2.F32 R5, -RZ, R11.reuse.H0_H0 ;  /* 0x2000000bff057230 */ /* 0x100fe40000004100 */
[----:B------:R-:W-:Y:S01]  /*10700*/  FFMA.FTZ R51, R34, R36, -R51 ;  /* 0x0000002422337223 */ /* 0x000fe20000010833 */
[----:B------:R-:W-:Y:S02]  /*10710*/  HADD2.F32 R11, -RZ, R11.H1_H1 ;  /* 0x3000000bff0b7230 */ /* 0x000fe40000004100 */
[----:B------:R-:W-:Y:S01]  /*10720*/  FMUL.FTZ R47, R10, R39 ;  /* 0x000000270a2f7220 */ /* 0x000fe20000410000 */
[----:B------:R-:W-:Y:S01]  /*10730*/  FFMA.FTZ R43, R34, R40, R43 ;  /* 0x00000028222b7223 */ /* 0x000fe2000001002b */
[----:B------:R-:W-:Y:S01]  /*10740*/  FMUL.FTZ R49, R10, R37 ;  /* 0x000000250a317220 */ /* 0x000fe20000410000 */
[----:B------:R-:W-:-:S02]  /*10750*/  HADD2.F32 R36, -RZ, R21.H1_H1 ;  /* 0x30000015ff247230 */ /* 0x000fc40000004100 */
[C---:B------:R-:W-:Y:S01]  /*10760*/  FFMA.FTZ R40, R6.reuse, R37, -R47 ;  /* 0x0000002506287223 */ /* 0x040fe2000001082f */
[----:B------:R-:W-:Y:S02]  /*10770*/  HADD2.F32 R38, -RZ, R24.H1_H1 ;  /* 0x30000018ff267230 */ /* 0x000fe40000004100 */
[----:B------:R-:W-:Y:S01]  /*10780*/  FFMA.FTZ R48, R6, R39, R49 ;  /* 0x0000002706307223 */ /* 0x000fe20000010031 */
[----:B------:R-:W-:Y:S02]  /*10790*/  HADD2.F32 R10, -RZ, R13.H1_H1 ;  /* 0x3000000dff0a7230 */ /* 0x000fe40000004100 */
[----:B------:R-:W-:Y:S01]  /*107a0*/  FMUL.FTZ R37, R5, R36 ;  /* 0x0000002405257220 */ /* 0x000fe20000410000 */
[----:B------:R-:W-:Y:S02]  /*107b0*/  HADD2.F32 R34, -RZ, R14.H1_H1 ;  /* 0x3000000eff227230 */ /* 0x000fe40000004100 */
[----:B------:R-:W-:Y:S01]  /*107c0*/  FMUL.FTZ R6, R11, R38 ;  /* 0x000000260b067220 */ /* 0x000fe20000410000 */
[----:B------:R-:W-:-:S02]  /*107d0*/  HADD2.F32 R4, -RZ, R7.H0_H0 ;  /* 0x20000007ff047230 */ /* 0x000fc40000004100 */
[----:B------:R-:W-:Y:S01]  /*107e0*/  FMUL.FTZ R5, R5, R10 ;  /* 0x0000000a05057220 */ /* 0x000fe20000410000 */
[----:B------:R-:W-:Y:S02]  /*107f0*/  HADD2.F32 R7, -RZ, R7.H1_H1 ;  /* 0x30000007ff077230 */ /* 0x000fe40000004100 */
[----:B------:R-:W-:Y:S01]  /*10800*/  FMUL.FTZ R39, R11, R34 ;  /* 0x000000220b277220 */ /* 0x000fe20000410000 */
[C---:B------:R-:W-:Y:S01]  /*10810*/  FFMA.FTZ R37, R4.reuse, R10, -R37 ;  /* 0x0000000a04257223 */ /* 0x040fe20000010825 */
[----:B------:R-:W-:Y:S01]  /*10820*/  FFMA.FTZ R11, R4, R36, R5 ;  /* 0x00000024040b7223 */ /* 0x000fe20000010005 */
[C---:B------:R-:W-:Y:S01]  /*10830*/  FFMA.FTZ R34, R7.reuse, R34, -R6 ;  /* 0x0000002207227223 */ /* 0x040fe20000010806 */
[----:B------:R-:W-:Y:S01]  /*10840*/  FFMA.FTZ R38, R7, R38, R39 ;  /* 0x0000002607267223 */ /* 0x000fe20000010027 */
[----:B------:R-:W-:Y:S02]  /*10850*/  F2FP.F16.F32.PACK_AB R4, R35, R8 ;  /* 0x000000082304723e */ /* 0x000fe400000000ff */
[----:B------:R-:W-:-:S02]  /*10860*/  F2FP.F16.F32.PACK_AB R8, R46, R9 ;  /* 0x000000092e08723e */ /* 0x000fc400000000ff */
        /* <DEDUP_REMOVED lines=8> */
.L_x_619:
[----:B------:R-:W-:Y:S05]  /*108f0*/  BSYNC B1 ;  /* 0x0000000000017941 */ /* 0x000fea0003800000 */
.L_x_618:
[----:B-12---:R-:W-:Y:S01]  /*10900*/  VIADD R4, R212, 0x20 ;  /* 0x00000020d4047836 */ /* 0x006fe20000000000 */
[----:B------:R-:W-:Y:S04]  /*10910*/  BSSY B1, `(.L_x_622) ;  /* 0x00000ba000017945 */ /* 0x000fe80003800000 */
[----:B------:R-:W-:-:S13]  /*10920*/  ISETP.GE.AND P0, PT, R4, R0, PT ;  /* 0x000000000400720c */ /* 0x000fda0003f06270 */
[----:B------:R-:W-:Y:S05]  /*10930*/  @P0 BRA `(.L_x_623) ;  /* 0x0000000800dc0947 */ /* 0x000fea0003800000 */
[----:B------:R-:W1:Y:S01]  /*10940*/  LDC R34, c[0x0][0x3f4] ;  /* 0x0000fd00ff227b82 */ /* 0x000e620000000800 */
[----:B------:R-:W-:Y:S01]  /*10950*/  BSSY B2, `(.L_x_624) ;  /* 0x000005c000027945 */ /* 0x000fe20003800000 */
[----:B------:R-:W-:Y:S02]  /*10960*/  SHF.R.U32.HI R52, RZ, 0x3, R223 ;  /* 0x00000003ff347819 */ /* 0x000fe400000116df */
[-C--:B-1----:R-:W-:Y:S02]  /*10970*/  ISETP.GE.AND P0, PT, R16, R34.reuse, PT ;  /* 0x000000221000720c */ /* 0x082fe40003f06270 */
[----:B------:R-:W-:-:S11]  /*10980*/  ISETP.GE.AND P1, PT, R213, R34, PT ;  /* 0x00000022d500720c */ /* 0x000fd60003f26270 */
[----:B------:R-:W-:Y:S05]  /*10990*/  @P0 BRA `(.L_x_625) ;  /* 0x00000004005c0947 */ /* 0x000fea0003800000 */
[----:B------:R-:W2:Y:S01]  /*109a0*/  LDL R54, [R1+0x19c] ;  /* 0x00019c0001367983 */ /* 0x000ea20000100800 */
[----:B------:R-:W-:Y:S01]  /*109b0*/  LEA.HI R4, R34, R233, RZ, 0x1d ;  /* 0x000000e922047211 */ /* 0x000fe200078fe8ff */
[----:B------:R-:W-:Y:S02]  /*109c0*/  HADD2.F32 R48, -RZ, R29.H0_H0 ;  /* 0x2000001dff307230 */ /* 0x000fe40000004100 */
[----:B------:R-:W-:Y:S01]  /*109d0*/  HADD2.F32 R46, -RZ, R25.H0_H0 ;  /* 0x20000019ff2e7230 */ /* 0x000fe20000004100 */
[----:B0-----:R-:W-:Y:S01]  /*109e0*/  SHF.R.S32.HI R5, RZ, 0x1f, R4 ;  /* 0x0000001fff057819 */ /* 0x001fe20000011404 */
[----:B------:R-:W-:Y:S02]  /*109f0*/  IMAD.SHL.U32 R6, R4, 0x8, RZ ;  /* 0x0000000804067824 */ /* 0x000fe400078e00ff */
[--C-:B------:R-:W-:Y:S01]  /*10a00*/  HADD2.F32 R49, -RZ, R30.reuse.H0_H0 ;  /* 0x2000001eff317230 */ /* 0x100fe20000004100 */
[----:B------:R-:W-:Y:S01]  /*10a10*/  LEA.HI R5, R5, R4, RZ, 0x3 ;  /* 0x0000000405057211 */ /* 0x000fe200078f18ff */
[----:B------:R-:W-:Y:S01]  /*10a20*/  HADD2.F32 R51, -RZ, R30.H1_H1 ;  /* 0x3000001eff337230 */ /* 0x000fe20000004100 */
[----:B------:R-:W-:Y:S01]  /*10a30*/  LOP3.LUT R4, R223, 0x38, R6, 0xf8, !PT ;  /* 0x00000038df047812 */ /* 0x000fe200078ef806 */
[--C-:B------:R-:W-:Y:S01]  /*10a40*/  HADD2.F32 R53, -RZ, R31.reuse.H0_H0 ;  /* 0x2000001fff357230 */ /* 0x100fe20000004100 */
[----:B------:R-:W-:Y:S01]  /*10a50*/  SHF.L.U32 R5, R5, 0xa, RZ ;  /* 0x0000000a05057819 */ /* 0x000fe200000006ff */
[----:B------:R-:W-:Y:S01]  /*10a60*/  HADD2.F32 R50, -RZ, R31.H1_H1 ;  /* 0x3000001fff327230 */ /* 0x000fe20000004100 */
[----:B------:R-:W-:-:S02]  /*10a70*/  LOP3.LUT R8, R4, R52, RZ, 0x3c, !PT ;  /* 0x0000003404087212 */ /* 0x000fc400078e3cff */
[----:B------:R-:W-:-:S04]  /*10a80*/  LOP3.LUT R33, R5, 0x7fffe000, RZ, 0xc0, !PT ;  /* 0x7fffe00005217812 */ /* 0x000fc800078ec0ff */
[----:B------:R-:W-:-:S05]  /*10a90*/  IADD3 R33, R8, R33, R227 ;  /* 0x0000002108217210 */ /* 0x000fca0007ffe0e3 */
[----:B------:R-:W-:-:S05]  /*10aa0*/  IMAD R33, R33, 0x2, R18 ;  /* 0x0000000221217824 */ /* 0x000fca00078e0212 */
[----:B------:R-:W0:Y:S02]  /*10ab0*/  LDS.128 R8, [R33+0x14400] ;  /* 0x0144000021087984 */ /* 0x000e240000000c00 */
[----:B0-----:R-:W-:Y:S02]  /*10ac0*/  HADD2.F32 R40, -RZ, R8.H1_H1 ;  /* 0x30000008ff287230 */ /* 0x001fe40000004100 */
[--C-:B------:R-:W-:Y:S02]  /*10ad0*/  HADD2.F32 R43, -RZ, R10.reuse.H0_H0 ;  /* 0x2000000aff2b7230 */ /* 0x100fe40000004100 */
[----:B------:R-:W-:Y:S02]  /*10ae0*/  HADD2.F32 R44, -RZ, R10.H1_H1 ;  /* 0x3000000aff2c7230 */ /* 0x000fe40000004100 */
[----:B------:R-:W-:Y:S01]  /*10af0*/  FMUL.FTZ R10, R49, R40 ;  /* 0x00000028310a7220 */ /* 0x000fe20000410000 */
[--C-:B------:R-:W-:Y:S02]  /*10b00*/  HADD2.F32 R41, -RZ, R9.reuse.H0_H0 ;  /* 0x20000009ff297230 */ /* 0x100fe40000004100 */
[----:B------:R-:W-:-:S02]  /*10b10*/  HADD2.F32 R42, -RZ, R9.H1_H1 ;  /* 0x30000009ff2a7230 */ /* 0x000fc40000004100 */
[--C-:B------:R-:W-:Y:S02]  /*10b20*/  HADD2.F32 R9, -RZ, R11.reuse.H0_H0 ;  /* 0x2000000bff097230 */ /* 0x100fe40000004100 */
[----:B------:R-:W-:Y:S01]  /*10b30*/  HADD2.F32 R11, -RZ, R11.H1_H1 ;  /* 0x3000000bff0b7230 */ /* 0x000fe20000004100 */
[----:B--2---:R-:W0:Y:S02]  /*10b40*/  LDS.128 R4, [R54] ;  /* 0x0000000036047984 */ /* 0x004e240000000c00 */
[--C-:B0-----:R-:W-:Y:S02]  /*10b50*/  HADD2.F32 R38, -RZ, R5.reuse.H0_H0 ;  /* 0x20000005ff267230 */ /* 0x101fe40000004100 */
[----:B------:R-:W-:Y:S02]  /*10b60*/  HADD2.F32 R39, -RZ, R5.H1_H1 ;  /* 0x30000005ff277230 */ /* 0x000fe40000004100 */
[----:B------:R-:W-:Y:S02]  /*10b70*/  HADD2.F32 R5, -RZ, R8.H0_H0 ;  /* 0x20000008ff057230 */ /* 0x000fe40000004100 */
[----:B------:R-:W-:-:S02]  /*10b80*/  HADD2.F32 R36, -RZ, R4.H0_H0 ;  /* 0x20000004ff247230 */ /* 0x000fc40000004100 */
[----:B------:R-:W-:Y:S02]  /*10b90*/  HADD2.F32 R37, -RZ, R4.H1_H1 ;  /* 0x30000004ff257230 */ /* 0x000fe40000004100 */
[-C--:B------:R-:W-:Y:S01]  /*10ba0*/  FMUL.FTZ R45, R48, R5.reuse ;  /* 0x00000005302d7220 */ /* 0x080fe20000410000 */
[C---:B------:R-:W-:Y:S01]  /*10bb0*/  FMUL.FTZ R47, R46.reuse, R5 ;  /* 0x000000052e2f7220 */ /* 0x040fe20000410000 */
[----:B------:R-:W-:Y:S02]  /*10bc0*/  HADD2.F32 R35, -RZ, R6.H0_H0 ;  /* 0x20000006ff237230 */ /* 0x000fe40000004100 */
[-C--:B------:R-:W-:Y:S01]  /*10bd0*/  FFMA.FTZ R5, R46, R36.reuse, -R45 ;  /* 0x000000242e057223 */ /* 0x080fe2000001082d */
[----:B------:R-:W-:Y:S02]  /*10be0*/  HADD2.F32 R45, -RZ, R26.H0_H0 ;  /* 0x2000001aff2d7230 */ /* 0x000fe40000004100 */
[----:B------:R-:W-:Y:S01]  /*10bf0*/  FFMA.FTZ R8, R48, R36, R47 ;  /* 0x0000002430087223 */ /* 0x000fe2000001002f */
[----:B------:R-:W-:-:S02]  /*10c00*/  HADD2.F32 R46, -RZ, R29.H1_H1 ;  /* 0x3000001dff2e7230 */ /* 0x000fc40000004100 */
[----:B------:R-:W-:Y:S02]  /*10c10*/  HADD2.F32 R36, -RZ, R25.H1_H1 ;  /* 0x30000019ff247230 */ /* 0x000fe40000004100 */
[C---:B------:R-:W-:Y:S01]  /*10c20*/  FMUL.FTZ R40, R45.reuse, R40 ;  /* 0x000000282d287220 */ /* 0x040fe20000410000 */
[----:B------:R-:W-:Y:S01]  /*10c30*/  FFMA.FTZ R10, R45, R37, -R10 ;  /* 0x000000252d0a7223 */ /* 0x000fe2000001080a */
[----:B------:R-:W-:Y:S01]  /*10c40*/  FMUL.FTZ R45, R46, R41 ;  /* 0x000000292e2d7220 */ /* 0x000fe20000410000 */
[----:B------:R-:W-:Y:S02]  /*10c50*/  HADD2.F32 R47, -RZ, R26.H1_H1 ;  /* 0x3000001aff2f7230 */ /* 0x000fe40000004100 */
[----:B------:R-:W-:Y:S01]  /*10c60*/  FFMA.FTZ R37, R49, R37, R40 ;  /* 0x0000002531257223 */ /* 0x000fe20000010028 */
[C---:B------:R-:W-:Y:S01]  /*10c70*/  FMUL.FTZ R41, R36.reuse, R41 ;  /* 0x0000002924297220 */ /* 0x040fe20000410000 */
[----:B------:R-:W-:Y:S02]  /*10c80*/  HADD2.F32 R49, -RZ, R27.H0_H0 ;  /* 0x2000001bff317230 */ /* 0x000fe40000004100 */
[----:B------:R-:W-:Y:S01]  /*10c90*/  FFMA.FTZ R45, R36, R38, -R45 ;  /* 0x00000026242d7223 */ /* 0x000fe2000001082d */
[----:B------:R-:W-:Y:S01]  /*10ca0*/  FMUL.FTZ R36, R51, R42 ;  /* 0x0000002a33247220 */ /* 0x000fe20000410000 */
[----:B------:R-:W-:Y:S01]  /*10cb0*/  FFMA.FTZ R41, R46, R38, R41 ;  /* 0x000000262e297223 */ /* 0x000fe20000010029 */
[----:B------:R-:W-:Y:S01]  /*10cc0*/  FMUL.FTZ R42, R47, R42 ;  /* 0x0000002a2f2a7220 */ /* 0x000fe20000410000 */
[----:B------:R-:W-:-:S02]  /*10cd0*/  HADD2.F32 R48, -RZ, R32.H0_H0 ;  /* 0x20000020ff307230 */ /* 0x000fc40000004100 */
[-C--:B------:R-:W-:Y:S01]  /*10ce0*/  FMUL.FTZ R38, R53, R43.reuse ;  /* 0x0000002b35267220 */ /* 0x080fe20000410000 */
[----:B------:R-:W-:Y:S02]  /*10cf0*/  HADD2.F32 R46, -RZ, R28.H0_H0 ;  /* 0x2000001cff2e7230 */ /* 0x000fe40000004100 */
[----:B------:R-:W-:Y:S01]  /*10d00*/  FMUL.FTZ R40, R49, R43 ;  /* 0x0000002b31287220 */ /* 0x000fe20000410000 */
[----:B------:R-:W-:Y:S02]  /*10d10*/  HADD2.F32 R6, -RZ, R6.H1_H1 ;  /* 0x30000006ff067230 */ /* 0x000fe40000004100 */
[-C--:B------:R-:W-:Y:S01]  /*10d20*/  FFMA.FTZ R36, R47, R39.reuse, -R36 ;  /* 0x000000272f247223 */ /* 0x080fe20000010824 */
[----:B------:R-:W-:Y:S01]  /*10d30*/  FFMA.FTZ R42, R51, R39, R42 ;  /* 0x00000027332a7223 */ /* 0x000fe2000001002a */
[-C--:B------:R-:W-:Y:S01]  /*10d40*/  FFMA.FTZ R38, R49, R35.reuse, -R38 ;  /* 0x0000002331267223 */ /* 0x080fe20000010826 */
[----:B------:R-:W-:Y:S01]  /*10d50*/  FFMA.FTZ R40, R53, R35, R40 ;  /* 0x0000002335287223 */ /* 0x000fe20000010028 */
[-C--:B------:R-:W-:Y:S01]  /*10d60*/  FMUL.FTZ R39, R48, R44.reuse ;  /* 0x0000002c30277220 */ /* 0x080fe20000410000 */
[----:B------:R-:W-:Y:S01]  /*10d70*/  FMUL.FTZ R35, R46, R44 ;  /* 0x0000002c2e237220 */ /* 0x000fe20000410000 */
[----:B------:R-:W-:-:S02]  /*10d80*/  HADD2.F32 R49, -RZ, R32.H1_H1 ;  /* 0x30000020ff317230 */ /* 0x000fc40000004100 */
[----:B------:R-:W-:Y:S01]  /*10d90*/  FMUL.FTZ R43, R50, R9 ;  /* 0x00000009322b7220 */ /* 0x000fe20000410000 */
[----:B------:R-:W-:Y:S02]  /*10da0*/  HADD2.F32 R44, -RZ, R27.H1_H1 ;  /* 0x3000001bff2c7230 */ /* 0x000fe40000004100 */
[-C--:B------:R-:W-:Y:S01]  /*10db0*/  FFMA.FTZ R39, R46, R6.reuse, -R39 ;  /* 0x000000062e277223 */ /* 0x080fe20000010827 */
[----:B------:R-:W-:Y:S02]  /*10dc0*/  HADD2.F32 R47, -RZ, R28.H1_H1 ;  /* 0x3000001cff2f7230 */ /* 0x000fe40000004100 */
[----:B------:R-:W-:Y:S01]  /*10dd0*/  FFMA.FTZ R35, R48, R6, R35 ;  /* 0x0000000630237223 */ /* 0x000fe20000010023 */
[--C-:B------:R-:W-:Y:S02]  /*10de0*/  HADD2.F32 R4, -RZ, R7.reuse.H0_H0 ;  /* 0x20000007ff047230 */ /* 0x100fe40000004100 */
[----:B------:R-:W-:Y:S01]  /*10df0*/  FMUL.FTZ R6, R49, R11 ;  /* 0x0000000b31067220 */ /* 0x000fe20000410000 */
[----:B------:R-:W-:-:S02]  /*10e00*/  HADD2.F32 R7, -RZ, R7.H1_H1 ;  /* 0x30000007ff077230 */ /* 0x000fc40000004100 */
[C---:B------:R-:W-:Y:S01]  /*10e10*/  FMUL.FTZ R9, R44.reuse, R9 ;  /* 0x000000092c097220 */ /* 0x040fe20000410000 */
[----:B------:R-:W-:Y:S01]  /*10e20*/  FMUL.FTZ R46, R47, R11 ;  /* 0x0000000b2f2e7220 */ /* 0x000fe20000410000 */
[----:B------:R-:W-:Y:S01]  /*10e30*/  FFMA.FTZ R43, R44, R4, -R43 ;  /* 0x000000042c2b7223 */ /* 0x000fe2000001082b */
[----:B------:R-:W-:Y:S01]  /*10e40*/  F2FP.F16.F32.PACK_AB R8, R37, R8 ;  /* 0x000000082508723e */ /* 0x000fe200000000ff */
[-C--:B------:R-:W-:Y:S01]  /*10e50*/  FFMA.FTZ R44, R47, R7.reuse, -R6 ;  /* 0x000000072f2c7223 */ /* 0x080fe20000010806 */
[----:B------:R-:W-:Y:S01]  /*10e60*/  FFMA.FTZ R11, R50, R4, R9 ;  /* 0x00000004320b7223 */ /* 0x000fe20000010009 */
[----:B------:R-:W-:Y:S01]  /*10e70*/  FFMA.FTZ R46, R49, R7, R46 ;  /* 0x00000007312e7223 */ /* 0x000fe2000001002e */
[----:B------:R-:W-:Y:S02]  /*10e80*/  F2FP.F16.F32.PACK_AB R4, R10, R5 ;  /* 0x000000050a04723e */ /* 0x000fe400000000ff */
[----:B------:R-:W-:Y:S02]  /*10e90*/  F2FP.F16.F32.PACK_AB R5, R36, R45 ;  /* 0x0000002d2405723e */ /* 0x000fe400000000ff */
[----:B------:R-:W-:-:S02]  /*10ea0*/  F2FP.F16.F32.PACK_AB R6, R39, R38 ;  /* 0x000000262706723e */ /* 0x000fc400000000ff */
[----:B------:R-:W-:Y:S02]  /*10eb0*/  F2FP.F16.F32.PACK_AB R7, R44, R43 ;  /* 0x0000002b2c07723e */ /* 0x000fe400000000ff */
[----:B------:R-:W-:Y:S02]  /*10ec0*/  F2FP.F16.F32.PACK_AB R9, R42, R41 ;  /* 0x000000292a09723e */ /* 0x000fe400000000ff */
[----:B------:R-:W-:Y:S01]  /*10ed0*/  F2FP.F16.F32.PACK_AB R10, R35, R40 ;  /* 0x00000028230a723e */ /* 0x000fe200000000ff */
[----:B------:R1:W-:Y:S01]  /*10ee0*/  STS.128 [R54], R4 ;  /* 0x0000000436007388 */ /* 0x0003e20000000c00 */
[----:B------:R-:W-:-:S05]  /*10ef0*/  F2FP.F16.F32.PACK_AB R11, R46, R11 ;  /* 0x0000000b2e0b723e */ /* 0x000fca00000000ff */
[----:B------:R1:W-:Y:S02]  /*10f00*/  STS.128 [R33+0x14400], R8 ;  /* 0x0144000821007388 */ /* 0x0003e40000000c00 */
.L_x_625:
[----:B------:R-:W-:Y:S05]  /*10f10*/  BSYNC B2 ;  /* 0x0000000000027941 */ /* 0x000fea0003800000 */
.L_x_624:
[----:B------:R-:W-:Y:S05]  /*10f20*/  @P1 BRA `(.L_x_623) ;  /* 0x0000000400601947 */ /* 0x000fea0003800000 */
[----:B-1----:R-:W2:Y:S04]  /*10f30*/  LDL R4, [R1+0x14] ;  /* 0x0000140001047983 */ /* 0x002ea80000100800 */
[----:B------:R-:W3:Y:S01]  /*10f40*/  LDL R51, [R1+0x198] ;  /* 0x0001980001337983 */ /* 0x000ee20000100800 */
[----:B------:R-:W-:Y:S02]  /*10f50*/  HADD2.F32 R47, -RZ, R15.H0_H0 ;  /* 0x2000000fff2f7230 */ /* 0x000fe40000004100 */
[----:B------:R-:W-:Y:S02]  /*10f60*/  HADD2.F32 R45, -RZ, R3.H0_H0 ;  /* 0x20000003ff2d7230 */ /* 0x000fe40000004100 */
[----:B------:R-:W-:Y:S02]  /*10f70*/  HADD2.F32 R46, -RZ, R20.H0_H0 ;  /* 0x20000014ff2e7230 */ /* 0x000fe40000004100 */
[----:B------:R-:W-:-:S02]  /*10f80*/  HADD2.F32 R44, -RZ, R12.H0_H0 ;  /* 0x2000000cff2c7230 */ /* 0x000fc40000004100 */
[----:B------:R-:W-:Y:S02]  /*10f90*/  HADD2.F32 R49, -RZ, R15.H1_H1 ;  /* 0x3000000fff317230 */ /* 0x000fe40000004100 */
[----:B------:R-:W-:Y:S02]  /*10fa0*/  HADD2.F32 R48, -RZ, R20.H1_H1 ;  /* 0x30000014ff307230 */ /* 0x000fe40000004100 */
[----:B------:R-:W-:Y:S01]  /*10fb0*/  HADD2.F32 R50, -RZ, R21.H0_H0 ;  /* 0x20000015ff327230 */ /* 0x000fe20000004100 */
[----:B--2---:R-:W-:-:S04]  /*10fc0*/  LEA.HI R34, R34, R4, RZ, 0x1d ;  /* 0x0000000422227211 */ /* 0x004fc800078fe8ff */
[----:B0-----:R-:W-:Y:S01]  /*10fd0*/  SHF.R.S32.HI R5, RZ, 0x1f, R34 ;  /* 0x0000001fff057819 */ /* 0x001fe20000011422 */
[----:B------:R-:W-:-:S03]  /*10fe0*/  IMAD.SHL.U32 R4, R34, 0x8, RZ ;  /* 0x0000000822047824 */ /* 0x000fc600078e00ff */
[----:B------:R-:W-:Y:S02]  /*10ff0*/  LEA.HI R5, R5, R34, RZ, 0x3 ;  /* 0x0000002205057211 */ /* 0x000fe400078f18ff */
[----:B------:R-:W-:-:S03]  /*11000*/  LOP3.LUT R4, R223, 0x38, R4, 0xf8, !PT ;  /* 0x00000038df047812 */ /* 0x000fc600078ef804 */
[----:B------:R-:W-:Y:S01]  /*11010*/  IMAD.SHL.U32 R5, R5, 0x400, RZ ;  /* 0x0000040005057824 */ /* 0x000fe200078e00ff */
[----:B------:R-:W-:Y:S01]  /*11020*/  LOP3.LUT R8, R4, R52, RZ, 0x3c, !PT ;  /* 0x0000003404087212 */ /* 0x000fe200078e3cff */
[----:B------:R-:W-:-:S03]  /*11030*/  HADD2.F32 R52, -RZ, R24.H0_H0 ;  /* 0x20000018ff347230 */ /* 0x000fc60000004100 */
[----:B------:R-:W-:Y:S02]  /*11040*/  LOP3.LUT R33, R5, 0x7fffe000, RZ, 0xc0, !PT ;  /* 0x7fffe00005217812 */ /* 0x000fe400078ec0ff */
[----:B---3--:R-:W0:Y:S02]  /*11050*/  LDS.128 R4, [R51] ;  /* 0x0000000033047984 */ /* 0x008e240000000c00 */
[----:B------:R-:W-:-:S04]  /*11060*/  IADD3 R33, R8, R33, R227 ;  /* 0x0000002108217210 */ /* 0x000fc80007ffe0e3 */
[----:B------:R-:W-:-:S05]  /*11070*/  LEA R33, R33, R18, 0x1 ;  /* 0x0000001221217211 */ /* 0x000fca00078e08ff */
        /* <DEDUP_REMOVED lines=9> */
[--C-:B------:R-:W-:Y:S02]  /*11110*/  HADD2.F32 R42, -RZ, R10.reuse.H0_H0 ;  /* 0x2000000aff2a7230 */ /* 0x100fe40000004100 */
[-C--:B------:R-:W-:Y:S01]  /*11120*/  FMUL.FTZ R8, R47, R5.reuse ;  /* 0x000000052f087220 */ /* 0x080fe20000410000 */
[----:B------:R-:W-:Y:S02]  /*11130*/  HADD2.F32 R43, -RZ, R10.H1_H1 ;  /* 0x3000000aff2b7230 */ /* 0x000fe40000004100 */
[----:B------:R-:W-:Y:S01]  /*11140*/  FMUL.FTZ R10, R45, R5 ;  /* 0x000000052d0a7220 */ /* 0x000fe20000410000 */
[----:B------:R-:W-:-:S02]  /*11150*/  HADD2.F32 R40, -RZ, R9.H0_H0 ;  /* 0x20000009ff287230 */ /* 0x000fc40000004100 */
[----:B------:R-:W-:Y:S01]  /*11160*/  FFMA.FTZ R5, R45, R35, -R8 ;  /* 0x000000232d057223 */ /* 0x000fe20000010808 */
[----:B------:R-:W-:Y:S01]  /*11170*/  FMUL.FTZ R45, R46, R39 ;  /* 0x000000272e2d7220 */ /* 0x000fe20000410000 */
[----:B------:R-:W-:Y:S01]  /*11180*/  FFMA.FTZ R8, R47, R35, R10 ;  /* 0x000000232f087223 */ /* 0x000fe2000001000a */
[----:B------:R-:W-:Y:S02]  /*11190*/  HADD2.F32 R35, -RZ, R3.H1_H1 ;  /* 0x30000003ff237230 */ /* 0x000fe40000004100 */
[C---:B------:R-:W-:Y:S01]  /*111a0*/  FMUL.FTZ R39, R44.reuse, R39 ;  /* 0x000000272c277220 */ /* 0x040fe20000410000 */
[----:B------:R-:W-:Y:S01]  /*111b0*/  FFMA.FTZ R10, R44, R36, -R45 ;  /* 0x000000242c0a7223 */ /* 0x000fe2000001082d */
[----:B------:R-:W-:Y:S02]  /*111c0*/  HADD2.F32 R41, -RZ, R9.H1_H1 ;  /* 0x30000009ff297230 */ /* 0x000fe40000004100 */
[----:B------:R-:W-:Y:S01]  /*111d0*/  FMUL.FTZ R44, R49, R40 ;  /* 0x00000028312c7220 */ /* 0x000fe20000410000 */
[----:B------:R-:W-:Y:S01]  /*111e0*/  FFMA.FTZ R39, R46, R36, R39 ;  /* 0x000000242e277223 */ /* 0x000fe20000010027 */
[----:B------:R-:W-:Y:S01]  /*111f0*/  FMUL.FTZ R40, R35, R40 ;  /* 0x0000002823287220 */ /* 0x000fe20000410000 */
[----:B------:R-:W-:-:S02]  /*11200*/  HADD2.F32 R36, -RZ, R12.H1_H1 ;  /* 0x3000000cff247230 */ /* 0x000fc40000004100 */
[----:B------:R-:W-:Y:S01]  /*11210*/  FFMA.FTZ R44, R35, R37, -R44 ;  /* 0x00000025232c7223 */ /* 0x000fe2000001082c */
[----:B------:R-:W-:Y:S01]  /*11220*/  FMUL.FTZ R35, R48, R41 ;  /* 0x0000002930237220 */ /* 0x000fe20000410000 */
[----:B------:R-:W-:Y:S02]  /*11230*/  HADD2.F32 R46, -RZ, R13.H0_H0 ;  /* 0x2000000dff2e7230 */ /* 0x000fe40000004100 */
[----:B------:R-:W-:Y:S01]  /*11240*/  FFMA.FTZ R40, R49, R37, R40 ;  /* 0x0000002531287223 */ /* 0x000fe20000010028 */
[C---:B------:R-:W-:Y:S01]  /*11250*/  FMUL.FTZ R41, R36.reuse, R41 ;  /* 0x0000002924297220 */ /* 0x040fe20000410000 */
[----:B------:R-:W-:Y:S01]  /*11260*/  FFMA.FTZ R35, R36, R38, -R35 ;  /* 0x0000002624237223 */ /* 0x000fe20000010823 */
[----:B------:R-:W-:Y:S02]  /*11270*/  HADD2.F32 R36, -RZ, R14.H0_H0 ;  /* 0x2000000eff247230 */ /* 0x000fe40000004100 */
[-C--:B------:R-:W-:Y:S01]  /*11280*/  FMUL.FTZ R37, R50, R42.reuse ;  /* 0x0000002a32257220 */ /* 0x080fe20000410000 */
[----:B------:R-:W-:Y:S01]  /*11290*/  FMUL.FTZ R45, R46, R42 ;  /* 0x0000002a2e2d7220 */ /* 0x000fe20000410000 */
[----:B------:R-:W-:Y:S01]  /*112a0*/  FMUL.FTZ R47, R52, R43 ;  /* 0x0000002b342f7220 */ /* 0x000fe20000410000 */
[----:B------:R-:W-:-:S02]  /*112b0*/  HADD2.F32 R9, -RZ, R11.H0_H0 ;  /* 0x2000000bff097230 */ /* 0x000fc40000004100 */
[-C--:B------:R-:W-:Y:S01]  /*112c0*/  FFMA.FTZ R37, R46, R34.reuse, -R37 ;  /* 0x000000222e257223 */ /* 0x080fe20000010825 */
[----:B------:R-:W-:Y:S01]  /*112d0*/  FFMA.FTZ R45, R50, R34, R45 ;  /* 0x00000022322d7223 */ /* 0x000fe2000001002d */
[----:B------:R-:W-:Y:S01]  /*112e0*/  FMUL.FTZ R43, R36, R43 ;  /* 0x0000002b242b7220 */ /* 0x000fe20000410000 */
[----:B------:R-:W-:Y:S02]  /*112f0*/  HADD2.F32 R46, -RZ, R21.H1_H1 ;  /* 0x30000015ff2e7230 */ /* 0x000fe40000004100 */
[----:B------:R-:W-:Y:S01]  /*11300*/  FFMA.FTZ R41, R48, R38, R41 ;  /* 0x0000002630297223 */ /* 0x000fe20000010029 */
[----:B------:R-:W-:Y:S02]  /*11310*/  HADD2.F32 R11, -RZ, R11.H1_H1 ;  /* 0x3000000bff0b7230 */ /* 0x000fe40000004100 */
[-C--:B------:R-:W-:Y:S01]  /*11320*/  FFMA.FTZ R34, R36, R6.reuse, -R47 ;  /* 0x0000000624227223 */ /* 0x080fe2000001082f */
[----:B------:R-:W-:Y:S02]  /*11330*/  HADD2.F32 R49, -RZ, R24.H1_H1 ;  /* 0x30000018ff317230 */ /* 0x000fe40000004100 */
[----:B------:R-:W-:Y:S01]  /*11340*/  FFMA.FTZ R36, R52, R6, R43 ;  /* 0x0000000634247223 */ /* 0x000fe2000001002b */
[----:B------:R-:W-:-:S02]  /*11350*/  HADD2.F32 R38, -RZ, R13.H1_H1 ;  /* 0x3000000dff267230 */ /* 0x000fc40000004100 */
[----:B------:R-:W-:Y:S01]  /*11360*/  FMUL.FTZ R43, R46, R9 ;  /* 0x000000092e2b7220 */ /* 0x000fe20000410000 */
[----:B------:R-:W-:Y:S02]  /*11370*/  HADD2.F32 R47, -RZ, R14.H1_H1 ;  /* 0x3000000eff2f7230 */ /* 0x000fe40000004100 */
[----:B------:R-:W-:Y:S01]  /*11380*/  FMUL.FTZ R6, R49, R11 ;  /* 0x0000000b31067220 */ /* 0x000fe20000410000 */
[--C-:B------:R-:W-:Y:S02]  /*11390*/  HADD2.F32 R4, -RZ, R7.reuse.H0_H0 ;  /* 0x20000007ff047230 */ /* 0x100fe40000004100 */
[C---:B------:R-:W-:Y:S01]  /*113a0*/  FMUL.FTZ R9, R38.reuse, R9 ;  /* 0x0000000926097220 */ /* 0x040fe20000410000 */
[----:B------:R-:W-:Y:S02]  /*113b0*/  HADD2.F32 R7, -RZ, R7.H1_H1 ;  /* 0x30000007ff077230 */ /* 0x000fe40000004100 */
[----:B------:R-:W-:Y:S01]  /*113c0*/  FMUL.FTZ R42, R47, R11 ;  /* 0x0000000b2f2a7220 */ /* 0x000fe20000410000 */
[----:B------:R-:W-:Y:S01]  /*113d0*/  F2FP.F16.F32.PACK_AB R8, R39, R8 ;  /* 0x000000082708723e */ /* 0x000fe200000000ff */
[-C--:B------:R-:W-:Y:S01]  /*113e0*/  FFMA.FTZ R43, R38, R4.reuse, -R43 ;  /* 0x00000004262b7223 */ /* 0x080fe2000001082b */
[----:B------:R-:W-:Y:S01]  /*113f0*/  FFMA.FTZ R11, R46, R4, R9 ;  /* 0x000000042e0b7223 */ /* 0x000fe20000010009 */
[-C--:B------:R-:W-:Y:S01]  /*11400*/  FFMA.FTZ R38, R47, R7.reuse, -R6 ;  /* 0x000000072f267223 */ /* 0x080fe20000010806 */
[----:B------:R-:W-:Y:S01]  /*11410*/  FFMA.FTZ R42, R49, R7, R42 ;  /* 0x00000007312a7223 */ /* 0x000fe2000001002a */
        /* <DEDUP_REMOVED lines=9> */
.L_x_623:
[----:B------:R-:W-:Y:S05]  /*114b0*/  BSYNC B1 ;  /* 0x0000000000017941 */ /* 0x000fea0003800000 */
.L_x_622:
        /* <DEDUP_REMOVED lines=14> */
[----:B------:R-:W-:Y:S01]  /*115a0*/  SHF.R.S32.HI R7, RZ, 0x1f, R4 ;  /* 0x0000001fff077819 */ /* 0x000fe20000011404 */
[----:B0-----:R-:W-:Y:S02]  /*115b0*/  IMAD.SHL.U32 R5, R4, 0x8, RZ ;  /* 0x0000000804057824 */ /* 0x001fe400078e00ff */
[--C-:B------:R-:W-:Y:S01]  /*115c0*/  HADD2.F32 R49, -RZ, R30.reuse.H0_H0 ;  /* 0x2000001eff317230 */ /* 0x100fe20000004100 */
[----:B------:R-:W-:Y:S01]  /*115d0*/  LEA.HI R7, R7, R4, RZ, 0x3 ;  /* 0x0000000407077211 */ /* 0x000fe200078f18ff */
[----:B------:R-:W-:Y:S01]  /*115e0*/  HADD2.F32 R51, -RZ, R30.H1_H1 ;  /* 0x3000001eff337230 */ /* 0x000fe20000004100 */
[----:B------:R-:W-:Y:S01]  /*115f0*/  LOP3.LUT R4, R222, 0x38, R5, 0xf8, !PT ;  /* 0x00000038de047812 */ /* 0x000fe200078ef805 */
[----:B------:R-:W-:-:S02]  /*11600*/  HADD2.F32 R53, -RZ, R31.H0_H0 ;  /* 0x2000001fff357230 */ /* 0x000fc40000004100 */
[----:B------:R-:W-:Y:S01]  /*11610*/  IMAD.SHL.U32 R7, R7, 0x400, RZ ;  /* 0x0000040007077824 */ /* 0x000fe200078e00ff */
[----:B------:R-:W-:Y:S01]  /*11620*/  LOP3.LUT R8, R4, R52, RZ, 0x3c, !PT ;  /* 0x0000003404087212 */ /* 0x000fe200078e3cff */
[----:B------:R-:W-:-:S03]  /*11630*/  HADD2.F32 R50, -RZ, R31.H1_H1 ;  /* 0x3000001fff327230 */ /* 0x000fc60000004100 */
[----:B------:R-:W-:-:S04]  /*11640*/  LOP3.LUT R33, R7, 0x7fffe000, RZ, 0xc0, !PT ;  /* 0x7fffe00007217812 */ /* 0x000fc800078ec0ff */
[----:B------:R-:W-:-:S04]  /*11650*/  IADD3 R33, R8, R33, R225 ;  /* 0x0000002108217210 */ /* 0x000fc80007ffe0e1 */
[----:B------:R-:W-:-:S05]  /*11660*/  LEA R33, R33, R18, 0x1 ;  /* 0x0000001221217211 */ /* 0x000fca00078e08ff */
        /* <DEDUP_REMOVED lines=70> */
.L_x_629:
[----:B------:R-:W-:Y:S05]  /*11ad0*/  BSYNC B2 ;  /* 0x0000000000027941 */ /* 0x000fea0003800000 */
.L_x_628:
        /* <DEDUP_REMOVED lines=11> */
[----:B------:R-:W-:Y:S01]  /*11b90*/  SHF.R.S32.HI R7, RZ, 0x1f, R34 ;  /* 0x0000001fff077819 */ /* 0x000fe20000011422 */
[----:B0-----:R-:W-:-:S03]  /*11ba0*/  IMAD.SHL.U32 R5, R34, 0x8, RZ ;  /* 0x0000000822057824 */ /* 0x001fc600078e00ff */
[----:B------:R-:W-:Y:S02]  /*11bb0*/  LEA.HI R7, R7, R34, RZ, 0x3 ;  /* 0x0000002207077211 */ /* 0x000fe400078f18ff */
[----:B------:R-:W-:-:S03]  /*11bc0*/  LOP3.LUT R4, R222, 0x38, R5, 0xf8, !PT ;  /* 0x00000038de047812 */ /* 0x000fc600078ef805 */
[----:B------:R-:W-:Y:S01]  /*11bd0*/  IMAD.SHL.U32 R7, R7, 0x400, RZ ;  /* 0x0000040007077824 */ /* 0x000fe200078e00ff */
[----:B------:R-:W-:Y:S01]  /*11be0*/  LOP3.LUT R8, R4, R52, RZ, 0x3c, !PT ;  /* 0x0000003404087212 */ /* 0x000fe200078e3cff */
[----:B------:R-:W-:-:S03]  /*11bf0*/  HADD2.F32 R52, -RZ, R24.H0_H0 ;  /* 0x20000018ff347230 */ /* 0x000fc60000004100 */
[----:B------:R-:W-:Y:S02]  /*11c00*/  LOP3.LUT R33, R7, 0x7fffe000, RZ, 0xc0, !PT ;  /* 0x7fffe00007217812 */ /* 0x000fe400078ec0ff */
        /* <DEDUP_REMOVED lines=70> */
.L_x_627:
[----:B------:R-:W-:Y:S05]  /*12070*/  BSYNC B1 ;  /* 0x0000000000017941 */ /* 0x000fea0003800000 */
.L_x_626:
[----:B012---:R-:W-:-:S04]  /*12080*/  IADD3 R5, R212, 0x60, RZ ;  /* 0x00000060d4057810 */ /* 0x007fc80007ffe0ff */
[----:B------:R-:W-:-:S13]  /*12090*/  ISETP.GE.AND P0, PT, R5, R0, PT ;  /* 0x000000000500720c */ /* 0x000fda0003f06270 */
[----:B------:R-:W-:Y:S05]  /*120a0*/  @P0 BRA `(.L_x_606) ;  /* 0x0000000c001c0947 */ /* 0x000fea0003800000 */
[----:B------:R0:W5:Y:S01]  /*120b0*/  LDL R47, [R1+0x104] ;  /* 0x00010400012f7983 */ /* 0x0001620000100800 */
[----:B------:R-:W1:Y:S01]  /*120c0*/  LDC R0, c[0x0][0x3f4] ;  /* 0x0000fd00ff007b82 */ /* 0x000e620000000800 */
[----:B------:R-:W-:Y:S01]  /*120d0*/  VIADD R49, R212, 0x60 ;  /* 0x00000060d4317836 */ /* 0x000fe20000000000 */
[----:B------:R-:W-:Y:S03]  /*120e0*/  BSSY B1, `(.L_x_630) ;  /* 0x000005e000017945 */ /* 0x000fe60003800000 */
[----:B------:R-:W-:-:S05]  /*120f0*/  IMAD.SHL.U32 R49, R49, 0x40, RZ ;  /* 0x0000004031317824 */ /* 0x000fca00078e00ff */
[----:B------:R-:W-:Y:S02]  /*12100*/  LOP3.LUT R49, R49, 0x1c0, RZ, 0xc0, !PT ;  /* 0x000001c031317812 */ /* 0x000fe400078ec0ff */
[-C--:B-1----:R-:W-:Y:S02]  /*12110*/  ISETP.GE.AND P0, PT, R16, R0.reuse, PT ;  /* 0x000000001000720c */ /* 0x082fe40003f06270 */
[----:B------:R-:W-:-:S11]  /*12120*/  ISETP.GE.AND P1, PT, R213, R0, PT ;  /* 0x00000000d500720c */ /* 0x000fd60003f26270 */
[----:B0-----:R-:W-:Y:S05]  /*12130*/  @P0 BRA `(.L_x_631) ;  /* 0x0000000400600947 */ /* 0x001fea0003800000 */
[----:B------:R-:W2:Y:S01]  /*12140*/  LDL R51, [R1+0x18c] ;  /* 0x00018c0001337983 */ /* 0x000ea20000100800 */
[----:B------:R-:W-:Y:S01]  /*12150*/  LEA.HI R4, R0, R233, RZ, 0x1d ;  /* 0x000000e900047211 */ /* 0x000fe200078fe8ff */
[----:B------:R-:W-:Y:S01]  /*12160*/  HADD2.F32 R45, -RZ, R29.H0_H0 ;  /* 0x2000001dff2d7230 */ /* 0x000fe20000004100 */
[----:B------:R-:W-:Y:S01]  /*12170*/  SHF.R.U32.HI R9, RZ, 0x3, R49 ;  /* 0x00000003ff097819 */ /* 0x000fe20000011631 */
[--C-:B------:R-:W-:Y:S01]  /*12180*/  HADD2.F32 R43, -RZ, R25.reuse.H0_H0 ;  /* 0x20000019ff2b7230 */ /* 0x100fe20000004100 */
[----:B------:R-:W-:Y:S01]  /*12190*/  SHF.R.S32.HI R7, RZ, 0x1f, R4 ;  /* 0x0000001fff077819 */ /* 0x000fe20000011404 */
[----:B------:R-:W-:Y:S02]  /*121a0*/  IMAD.SHL.U32 R5, R4, 0x8, RZ ;  /* 0x0000000804057824 */ /* 0x000fe400078e00ff */
[--C-:B------:R-:W-:Y:S01]  /*121b0*/  HADD2.F32 R48, -RZ, R30.reuse.H0_H0 ;  /* 0x2000001eff307230 */ /* 0x100fe20000004100 */
[----:B------:R-:W-:Y:S01]  /*121c0*/  LEA.HI R7, R7, R4, RZ, 0x3 ;  /* 0x0000000407077211 */ /* 0x000fe200078f18ff */
[----:B------:R-:W-:Y:S01]  /*121d0*/  HADD2.F32 R25, -RZ, R25.H1_H1 ;  /* 0x30000019ff197230 */ /* 0x000fe20000004100 */
[----:B------:R-:W-:Y:S01]  /*121e0*/  LOP3.LUT R4, R49, 0x38, R5, 0xf8, !PT ;  /* 0x0000003831047812 */ /* 0x000fe200078ef805 */
[----:B------:R-:W-:Y:S01]  /*121f0*/  HADD2.F32 R50, -RZ, R30.H1_H1 ;  /* 0x3000001eff327230 */ /* 0x000fe20000004100 */
[----:B------:R-:W-:Y:S01]  /*12200*/  SHF.L.U32 R7, R7, 0xa, RZ ;  /* 0x0000000a07077819 */ /* 0x000fe200000006ff */
[----:B------:R-:W-:Y:S01]  /*12210*/  HADD2.F32 R30, -RZ, R27.H0_H0 ;  /* 0x2000001bff1e7230 */ /* 0x000fe20000004100 */
[----:B------:R-:W-:Y:S01]  /*12220*/  LOP3.LUT R8, R4, R9, RZ, 0x3c, !PT ;  /* 0x0000000904087212 */ /* 0x000fe200078e3cff */
[----:B------:R-:W-:Y:S01]  /*12230*/  HADD2.F32 R52, -RZ, R32.H0_H0 ;  /* 0x20000020ff347230 */ /* 0x000fe20000004100 */
[----:B------:R-:W-:-:S04]  /*12240*/  LOP3.LUT R33, R7, 0x7fffe000, RZ, 0xc0, !PT ;  /* 0x7fffe00007217812 */ /* 0x000fc800078ec0ff */
[----:B-----5:R-:W-:-:S05]  /*12250*/  IADD3 R33, R8, R33, R47 ;  /* 0x0000002108217210 */ /* 0x020fca0007ffe02f */
[----:B------:R-:W-:-:S05]  /*12260*/  IMAD R33, R33, 0x2, R18 ;  /* 0x0000000221217824 */ /* 0x000fca00078e0212 */
[----:B------:R-:W0:Y:S02]  /*12270*/  LDS.128 R8, [R33+0x14400] ;  /* 0x0144000021087984 */ /* 0x000e240000000c00 */
[----:B0-----:R-:W-:Y:S02]  /*12280*/  HADD2.F32 R39, -RZ, R8.H1_H1 ;  /* 0x30000008ff277230 */ /* 0x001fe40000004100 */
[--C-:B------:R-:W-:Y:S02]  /*12290*/  HADD2.F32 R40, -RZ, R9.reuse.H0_H0 ;  /* 0x20000009ff287230 */ /* 0x100fe40000004100 */
[----:B------:R-:W-:Y:S02]  /*122a0*/  HADD2.F32 R41, -RZ, R9.H1_H1 ;  /* 0x30000009ff297230 */ /* 0x000fe40000004100 */
[--C-:B------:R-:W-:Y:S02]  /*122b0*/  HADD2.F32 R42, -RZ, R10.reuse.H0_H0 ;  /* 0x2000000aff2a7230 */ /* 0x100fe40000004100 */
[----:B------:R-:W-:Y:S01]  /*122c0*/  HADD2.F32 R10, -RZ, R10.H1_H1 ;  /* 0x3000000aff0a7230 */ /* 0x000fe20000004100 */
[----:B--2---:R-:W0:Y:S02]  /*122d0*/  LDS.128 R4, [R51] ;  /* 0x0000000033047984 */ /* 0x004e240000000c00 */
[----:B0-----:R-:W-:-:S02]  /*122e0*/  HADD2.F32 R37, -RZ, R5.H0_H0 ;  /* 0x20000005ff257230 */ /* 0x001fc40000004100 */
[----:B------:R-:W-:Y:S02]  /*122f0*/  HADD2.F32 R38, -RZ, R5.H1_H1 ;  /* 0x30000005ff267230 */ /* 0x000fe40000004100 */
[----:B------:R-:W-:Y:S02]  /*12300*/  HADD2.F32 R5, -RZ, R8.H0_H0 ;  /* 0x20000008ff057230 */ /* 0x000fe40000004100 */
[--C-:B------:R-:W-:Y:S02]  /*12310*/  HADD2.F32 R35, -RZ, R4.reuse.H0_H0 ;  /* 0x20000004ff237230 */ /* 0x100fe40000004100 */
[----:B------:R-:W-:Y:S02]  /*12320*/  HADD2.F32 R36, -RZ, R4.H1_H1 ;  /* 0x30000004ff247230 */ /* 0x000fe40000004100 */
[-C--:B------:R-:W-:Y:S01]  /*12330*/  FMUL.FTZ R44, R45, R5.reuse ;  /* 0x000000052d2c7220 */ /* 0x080fe20000410000 */
[----:B------:R-:W-:Y:S01]  /*12340*/  FMUL.FTZ R46, R43, R5 ;  /* 0x000000052b2e7220 */ /* 0x000fe20000410000 */
[----:B------:R-:W-:-:S02]  /*12350*/  HADD2.F32 R34, -RZ, R6.H0_H0 ;  /* 0x20000006ff227230 */ /* 0x000fc40000004100 */
[-C--:B------:R-:W-:Y:S01]  /*12360*/  FFMA.FTZ R5, R43, R35.reuse, -R44 ;  /* 0x000000232b057223 */ /* 0x080fe2000001082c */
[----:B------:R-:W-:Y:S02]  /*12370*/  HADD2.F32 R43, -RZ, R29.H1_H1 ;  /* 0x3000001dff2b7230 */ /* 0x000fe40000004100 */
[----:B------:R-:W-:Y:S01]  /*12380*/  FFMA.FTZ R9, R45, R35, R46 ;  /* 0x000000232d097223 */ /* 0x000fe2000001002e */
[--C-:B------:R-:W-:Y:S02]  /*12390*/  HADD2.F32 R44, -RZ, R26.reuse.H0_H0 ;  /* 0x2000001aff2c7230 */ /* 0x100fe40000004100 */
[-C--:B------:R-:W-:Y:S01]  /*123a0*/  FMUL.FTZ R29, R48, R39.reuse ;  /* 0x00000027301d7220 */ /* 0x080fe20000410000 */
[----:B------:R-:W-:Y:S02]  /*123b0*/  HADD2.F32 R26, -RZ, R26.H1_H1 ;  /* 0x3000001aff1a7230 */ /* 0x000fe40000004100 */
[-C--:B------:R-:W-:Y:S01]  /*123c0*/  FMUL.FTZ R46, R43, R40.reuse ;  /* 0x000000282b2e7220 */ /* 0x080fe20000410000 */
[C---:B------:R-:W-:Y:S01]  /*123d0*/  FMUL.FTZ R40, R25.reuse, R40 ;  /* 0x0000002819287220 */ /* 0x040fe20000410000 */
[C---:B------:R-:W-:Y:S01]  /*123e0*/  FMUL.FTZ R39, R44.reuse, R39 ;  /* 0x000000272c277220 */ /* 0x040fe20000410000 */
[-C--:B------:R-:W-:Y:S01]  /*123f0*/  FFMA.FTZ R44, R44, R36.reuse, -R29 ;  /* 0x000000242c2c7223 */ /* 0x080fe2000001081d */
[----:B------:R-:W-:Y:S01]  /*12400*/  FFMA.FTZ R46, R25, R37, -R46 ;  /* 0x00000025192e7223 */ /* 0x000fe2000001082e */
[----:B------:R-:W-:Y:S01]  /*12410*/  FMUL.FTZ R25, R50, R41 ;  /* 0x0000002932197220 */ /* 0x000fe20000410000 */
[----:B------:R-:W-:Y:S01]  /*12420*/  FFMA.FTZ R36, R48, R36, R39 ;  /* 0x0000002430247223 */ /* 0x000fe20000010027 */
[----:B------:R-:W-:-:S02]  /*12430*/  HADD2.F32 R48, -RZ, R31.H0_H0 ;  /* 0x2000001fff307230 */ /* 0x000fc40000004100 */
[C---:B------:R-:W-:Y:S01]  /*12440*/  FMUL.FTZ R41, R26.reuse, R41 ;  /* 0x000000291a297220 */ /* 0x040fe20000410000 */
[----:B------:R-:W-:Y:S01]  /*12450*/  FFMA.FTZ R25, R26, R38, -R25 ;  /* 0x000000261a197223 */ /* 0x000fe20000010819 */
[----:B------:R-:W-:Y:S02]  /*12460*/  HADD2.F32 R26, -RZ, R28.H0_H0 ;  /* 0x2000001cff1a7230 */ /* 0x000fe40000004100 */
[----:B------:R-:W-:Y:S01]  /*12470*/  FFMA.FTZ R40, R43, R37, R40 ;  /* 0x000000252b287223 */ /* 0x000fe20000010028 */
[----:B------:R-:W-:Y:S02]  /*12480*/  HADD2.F32 R6, -RZ, R6.H1_H1 ;  /* 0x30000006ff067230 */ /* 0x000fe40000004100 */
[-C--:B------:R-:W-:Y:S01]  /*12490*/  FMUL.FTZ R29, R48, R42.reuse ;  /* 0x0000002a301d7220 */ /* 0x080fe20000410000 */
[----:B------:R-:W-:Y:S01]  /*124a0*/  FMUL.FTZ R35, R30, R42 ;  /* 0x0000002a1e237220 */ /* 0x000fe20000410000 */
[----:B------:R-:W-:Y:S01]  /*124b0*/  FMUL.FTZ R37, R52, R10 ;  /* 0x0000000a34257220 */ /* 0x000fe20000410000 */
[----:B------:R-:W-:-:S02]  /*124c0*/  HADD2.F32 R8, -RZ, R11.H0_H0 ;  /* 0x2000000bff087230 */ /* 0x000fc40000004100 */
[-C--:B------:R-:W-:Y:S01]  /*124d0*/  FFMA.FTZ R29, R30, R34.reuse, -R29 ;  /* 0x000000221e1d7223 */ /* 0x080fe2000001081d */
[----:B------:R-:W-:Y:S01]  /*124e0*/  FFMA.FTZ R35, R48, R34, R35 ;  /* 0x0000002230237223 */ /* 0x000fe20000010023 */
[C---:B------:R-:W-:Y:S01]  /*124f0*/  FMUL.FTZ R39, R26.reuse, R10 ;  /* 0x0000000a1a277220 */ /* 0x040fe20000410000 */
[----:B------:R-:W-:Y:S02]  /*12500*/  HADD2.F32 R11, -RZ, R11.H1_H1 ;  /* 0x3000000bff0b7230 */ /* 0x000fe40000004100 */
[-C--:B------:R-:W-:Y:S01]  /*12510*/  FFMA.FTZ R10, R26, R6.reuse, -R37 ;  /* 0x000000061a0a7223 */ /* 0x080fe20000010825 */
[----:B------:R-:W-:Y:S02]  /*12520*/  HADD2.F32 R34, -RZ, R31.H1_H1 ;  /* 0x3000001fff227230 */ /* 0x000fe40000004100 */
[----:B------:R-:W-:Y:S01]  /*12530*/  FFMA.FTZ R26, R52, R6, R39 ;  /* 0x00000006341a7223 */ /* 0x000fe20000010027 */
[----:B------:R-:W-:Y:S02]  /*12540*/  HADD2.F32 R30, -RZ, R27.H1_H1 ;  /* 0x3000001bff1e7230 */ /* 0x000fe40000004100 */
[----:B------:R-:W-:Y:S01]  /*12550*/  FFMA.FTZ R41, R50, R38, R41 ;  /* 0x0000002632297223 */ /* 0x000fe20000010029 */
[----:B------:R-:W-:-:S02]  /*12560*/  HADD2.F32 R43, -RZ, R32.H1_H1 ;  /* 0x30000020ff2b7230 */ /* 0x000fc40000004100 */
[-C--:B------:R-:W-:Y:S01]  /*12570*/  FMUL.FTZ R27, R34, R8.reuse ;  /* 0x00000008221b7220 */ /* 0x080fe20000410000 */
[----:B------:R-:W-:Y:S02]  /*12580*/  HADD2.F32 R37, -RZ, R28.H1_H1 ;  /* 0x3000001cff257230 */ /* 0x000fe40000004100 */
[C---:B------:R-:W-:Y:S01]  /*12590*/  FMUL.FTZ R31, R30.reuse, R8 ;  /* 0x000000081e1f7220 */ /* 0x040fe20000410000 */
[--C-:B------:R-:W-:Y:S02]  /*125a0*/  HADD2.F32 R4, -RZ, R7.reuse.H0_H0 ;  /* 0x20000007ff047230 */ /* 0x100fe40000004100 */
[-C--:B------:R-:W-:Y:S01]  /*125b0*/  FMUL.FTZ R6, R43, R11.reuse ;  /* 0x0000000b2b067220 */ /* 0x080fe20000410000 */
[----:B------:R-:W-:Y:S02]  /*125c0*/  HADD2.F32 R7, -RZ, R7.H1_H1 ;  /* 0x30000007ff077230 */ /* 0x000fe40000004100 */
[C---:B------:R-:W-:Y:S01]  /*125d0*/  FMUL.FTZ R8, R37.reuse, R11 ;  /* 0x0000000b25087220 */ /* 0x040fe20000410000 */
        /* <DEDUP_REMOVED lines=14> */
.L_x_631:
[----:B------:R-:W-:Y:S05]  /*126c0*/  BSYNC B1 ;  /* 0x0000000000017941 */ /* 0x000fea0003800000 */
.L_x_630:
[----:B------:R-:W-:Y:S05]  /*126d0*/  @P1 BRA `(.L_x_606) ;  /* 0x0000000400901947 */ /* 0x000fea0003800000 */
[----:B0-----:R-:W2:Y:S04]  /*126e0*/  LDL R4, [R1+0x108] ;  /* 0x0001080001047983 */ /* 0x001ea80000100800 */
[----:B------:R-:W3:Y:S01]  /*126f0*/  LDL R5, [R1+0x14] ;  /* 0x0000140001057983 */ /* 0x000ee20000100800 */
[----:B------:R-:W-:Y:S01]  /*12700*/  SHF.R.U32.HI R7, RZ, 0x3, R49 ;  /* 0x00000003ff077819 */ /* 0x000fe20000011631 */
[----:B------:R-:W-:Y:S02]  /*12710*/  HADD2.F32 R34, -RZ, R3.H0_H0 ;  /* 0x20000003ff227230 */ /* 0x000fe40000004100 */
[----:B------:R-:W-:Y:S02]  /*12720*/  HADD2.F32 R36, -RZ, R15.H0_H0 ;  /* 0x2000000fff247230 */ /* 0x000fe40000004100 */
[----:B------:R-:W-:-:S02]  /*12730*/  HADD2.F32 R38, -RZ, R20.H0_H0 ;  /* 0x20000014ff267230 */ /* 0x000fc40000004100 */
[----:B------:R-:W-:Y:S02]  /*12740*/  HADD2.F32 R39, -RZ, R3.H1_H1 ;  /* 0x30000003ff277230 */ /* 0x000fe40000004100 */
[----:B------:R-:W-:Y:S02]  /*12750*/  HADD2.F32 R41, -RZ, R15.H1_H1 ;  /* 0x3000000fff297230 */ /* 0x000fe40000004100 */
[----:B------:R-:W-:Y:S01]  /*12760*/  HADD2.F32 R43, -RZ, R20.H1_H1 ;  /* 0x30000014ff2b7230 */ /* 0x000fe20000004100 */
[----:B--2---:R-:W-:Y:S02]  /*12770*/  R2UR UR4, R4 ;  /* 0x00000000040472ca */ /* 0x004fe400000e0000 */
[----:B------:R-:W-:Y:S01]  /*12780*/  SHF.R.S32.HI R4, RZ, 0x1f, R213 ;  /* 0x0000001fff047819 */ /* 0x000fe200000114d5 */
[----:B---3--:R-:W-:-:S03]  /*12790*/  IMAD.MOV.U32 R6, RZ, RZ, R5 ;  /* 0x000000ffff067224 */ /* 0x008fc600078e0005 */
[CC--:B------:R-:W-:Y:S02]  /*127a0*/  LEA.HI R5, R4.reuse, R213.reuse, RZ, 0x6 ;  /* 0x000000d504057211 */ /* 0x0c0fe400078f30ff */
[----:B------:R-:W-:Y:S02]  /*127b0*/  LEA.HI R4, R4, R213, RZ, 0x3 ;  /* 0x000000d504047211 */ /* 0x000fe400078f18ff */
[----:B------:R-:W-:Y:S01]  /*127c0*/  LEA.HI R0, R0, R6, RZ, 0x1d ;  /* 0x0000000600007211 */ /* 0x000fe200078fe8ff */
[----:B------:R-:W-:Y:S01]  /*127d0*/  IMAD.SHL.U32 R6, R5, 0x80, RZ ;  /* 0x0000008005067824 */ /* 0x000fe200078e00ff */
[----:B------:R-:W-:Y:S02]  /*127e0*/  LOP3.LUT R4, R49, 0x38, R4, 0xf8, !PT ;  /* 0x0000003831047812 */ /* 0x000fe400078ef804 */
[----:B------:R-:W-:Y:S02]  /*127f0*/  SHF.R.S32.HI R5, RZ, 0x1f, R0 ;  /* 0x0000001fff057819 */ /* 0x000fe40000011400 */
[----:B------:R-:W-:-:S02]  /*12800*/  LOP3.LUT R9, R4, R7, RZ, 0x3c, !PT ;  /* 0x0000000704097212 */ /* 0x000fc400078e3cff */
[----:B------:R-:W-:Y:S02]  /*12810*/  LEA.HI R5, R5, R0, RZ, 0x3 ;  /* 0x0000000005057211 */ /* 0x000fe400078f18ff */
[----:B------:R-:W-:-:S03]  /*12820*/  SHF.L.U32 R4, R0, 0x3, RZ ;  /* 0x0000000300047819 */ /* 0x000fc600000006ff */
[----:B------:R-:W-:Y:S01]  /*12830*/  IMAD.SHL.U32 R5, R5, 0x400, RZ ;  /* 0x0000040005057824 */ /* 0x000fe200078e00ff */
[----:B------:R-:W-:-:S04]  /*12840*/  LOP3.LUT R4, R49, 0x38, R4, 0xf8, !PT ;  /* 0x0000003831047812 */ /* 0x000fc800078ef804 */
[----:B------:R-:W-:Y:S02]  /*12850*/  LOP3.LUT R8, R4, R7, RZ, 0x3c, !PT ;  /* 0x0000000704087212 */ /* 0x000fe400078e3cff */
[----:B------:R-:W-:-:S04]  /*12860*/  LOP3.LUT R25, R5, 0x7fffe000, RZ, 0xc0, !PT ;  /* 0x7fffe00005197812 */ /* 0x000fc800078ec0ff */
[----:B-----5:R-:W-:Y:S02]  /*12870*/  IADD3 R25, R8, R25, R47 ;  /* 0x0000001908197210 */ /* 0x020fe40007ffe02f */
[----:B------:R-:W-:-:S03]  /*12880*/  LOP3.LUT R6, R6, 0xffffe000, RZ, 0xc0, !PT ;  /* 0xffffe00006067812 */ /* 0x000fc600078ec0ff */
[----:B------:R-:W-:Y:S01]  /*12890*/  IMAD R25, R25, 0x2, R18 ;  /* 0x0000000219197824 */ /* 0x000fe200078e0212 */
[----:B------:R-:W-:-:S04]  /*128a0*/  IADD3 R0, R9, R6, R47 ;  /* 0x0000000609007210 */ /* 0x000fc80007ffe02f */
[----:B------:R-:W0:Y:S01]  /*128b0*/  LDS.128 R8, [R25+0x14400] ;  /* 0x0144000019087984 */ /* 0x000e220000000c00 */
[----:B------:R-:W-:-:S05]  /*128c0*/  LEA R0, R0, UR4, 0x1 ;  /* 0x0000000400007c11 */ /* 0x000fca000f8e08ff */
[----:B------:R-:W1:Y:S01]  /*128d0*/  LDS.128 R4, [R0] ;  /* 0x0000000000047984 */ /* 0x000e620000000c00 */
[--C-:B0-----:R-:W-:Y:S02]  /*128e0*/  HADD2.F32 R30, -RZ, R8.reuse.H0_H0 ;  /* 0x20000008ff1e7230 */ /* 0x101fe40000004100 */
[----:B------:R-:W-:-:S03]  /*128f0*/  HADD2.F32 R8, -RZ, R8.H1_H1 ;  /* 0x30000008ff087230 */ /* 0x000fc60000004100 */
[-C--:B------:R-:W-:Y:S01]  /*12900*/  FMUL.FTZ R35, R36, R30.reuse ;  /* 0x0000001e24237220 */ /* 0x080fe20000410000 */
[----:B------:R-:W-:Y:S01]  /*12910*/  FMUL.FTZ R37, R34, R30 ;  /* 0x0000001e22257220 */ /* 0x000fe20000410000 */
[----:B------:R-:W-:Y:S02]  /*12920*/  HADD2.F32 R30, -RZ, R12.H0_H0 ;  /* 0x2000000cff1e7230 */ /* 0x000fe40000004100 */
[--C-:B-1----:R-:W-:Y:S02]  /*12930*/  HADD2.F32 R26, -RZ, R4.reuse.H0_H0 ;  /* 0x20000004ff1a7230 */ /* 0x102fe40000004100 */
[----:B------:R-:W-:Y:S02]  /*12940*/  HADD2.F32 R4, -RZ, R4.H1_H1 ;  /* 0x30000004ff047230 */ /* 0x000fe40000004100 */
[-C--:B------:R-:W-:Y:S01]  /*12950*/  FMUL.FTZ R3, R30, R8.reuse ;  /* 0x000000081e037220 */ /* 0x080fe20000410000 */
[--C-:B------:R-:W-:Y:S02]  /*12960*/  HADD2.F32 R31, -RZ, R9.reuse.H0_H0 ;  /* 0x20000009ff1f7230 */ /* 0x100fe40000004100 */
[----:B------:R-:W-:Y:S01]  /*12970*/  FMUL.FTZ R15, R38, R8 ;  /* 0x00000008260f7220 */ /* 0x000fe20000410000 */
[----:B------:R-:W-:-:S02]  /*12980*/  HADD2.F32 R9, -RZ, R9.H1_H1 ;  /* 0x30000009ff097230 */ /* 0x000fc40000004100 */
[-C--:B------:R-:W-:Y:S01]  /*12990*/  FFMA.FTZ R20, R38, R4.reuse, R3 ;  /* 0x0000000426147223 */ /* 0x080fe20000010003 */
[----:B------:R-:W-:Y:S02]  /*129a0*/  HADD2.F32 R3, -RZ, R12.H1_H1 ;  /* 0x3000000cff037230 */ /* 0x000fe40000004100 */
[----:B------:R-:W-:Y:S01]  /*129b0*/  FFMA.FTZ R8, R30, R4, -R15 ;  /* 0x000000041e087223 */ /* 0x000fe2000001080f */
[--C-:B------:R-:W-:Y:S02]  /*129c0*/  HADD2.F32 R27, -RZ, R5.reuse.H0_H0 ;  /* 0x20000005ff1b7230 */ /* 0x100fe40000004100 */
[-C--:B------:R-:W-:Y:S01]  /*129d0*/  FMUL.FTZ R4, R43, R9.reuse ;  /* 0x000000092b047220 */ /* 0x080fe20000410000 */
[----:B------:R-:W-:Y:S02]  /*129e0*/  HADD2.F32 R5, -RZ, R5.H1_H1 ;  /* 0x30000005ff057230 */ /* 0x000fe40000004100 */
[----:B------:R-:W-:Y:S01]  /*129f0*/  FMUL.FTZ R12, R3, R9 ;  /* 0x00000009030c7220 */ /* 0x000fe20000410000 */
[----:B------:R-:W-:-:S02]  /*12a00*/  HADD2.F32 R32, -RZ, R10.H0_H0 ;  /* 0x2000000aff207230 */ /* 0x000fc40000004100 */
[----:B------:R-:W-:Y:S02]  /*12a10*/  HADD2.F32 R10, -RZ, R10.H1_H1 ;  /* 0x3000000aff0a7230 */ /* 0x000fe40000004100 */
[----:B------:R-:W-:Y:S02]  /*12a20*/  HADD2.F32 R38, -RZ, R24.H0_H0 ;  /* 0x20000018ff267230 */ /* 0x000fe40000004100 */
[----:B------:R-:W-:Y:S01]  /*12a30*/  FFMA.FTZ R3, R3, R5, -R4 ;  /* 0x0000000503037223 */ /* 0x000fe20000010804 */
[----:B------:R-:W-:Y:S02]  /*12a40*/  HADD2.F32 R28, -RZ, R6.H0_H0 ;  /* 0x20000006ff1c7230 */ /* 0x000fe40000004100 */
[-C--:B------:R-:W-:Y:S01]  /*12a50*/  FFMA.FTZ R35, R34, R26.reuse, -R35 ;  /* 0x0000001a22237223 */ /* 0x080fe20000010823 */
[----:B------:R-:W-:Y:S01]  /*12a60*/  FFMA.FTZ R37, R36, R26, R37 ;  /* 0x0000001a24257223 */ /* 0x000fe20000010025 */
[----:B------:R-:W-:Y:S02]  /*12a70*/  HADD2.F32 R4, -RZ, R14.H0_H0 ;  /* 0x2000000eff047230 */ /* 0x000fe40000004100 */
[----:B------:R-:W-:Y:S01]  /*12a80*/  FMUL.FTZ R26, R41, R31 ;  /* 0x0000001f291a7220 */ /* 0x000fe20000410000 */
[----:B------:R-:W-:-:S02]  /*12a90*/  HADD2.F32 R6, -RZ, R6.H1_H1 ;  /* 0x30000006ff067230 */ /* 0x000fc40000004100 */
[----:B------:R-:W-:Y:S01]  /*12aa0*/  FFMA.FTZ R9, R43, R5, R12 ;  /* 0x000000052b097223 */ /* 0x000fe2000001000c */
[-C--:B------:R-:W-:Y:S01]  /*12ab0*/  FMUL.FTZ R5, R38, R10.reuse ;  /* 0x0000000a26057220 */ /* 0x080fe20000410000 */
[C---:B------:R-:W-:Y:S01]  /*12ac0*/  FMUL.FTZ R30, R39.reuse, R31 ;  /* 0x0000001f271e7220 */ /* 0x040fe20000410000 */
[----:B------:R-:W-:Y:S02]  /*12ad0*/  HADD2.F32 R33, -RZ, R11.H0_H0 ;  /* 0x2000000bff217230 */ /* 0x000fe40000004100 */
[----:B------:R-:W-:Y:S01]  /*12ae0*/  FFMA.FTZ R26, R39, R27, -R26 ;  /* 0x0000001b271a7223 */ /* 0x000fe2000001081a */
[----:B------:R-:W-:Y:S02]  /*12af0*/  HADD2.F32 R36, -RZ, R21.H0_H0 ;  /* 0x20000015ff247230 */ /* 0x000fe40000004100 */
[C---:B------:R-:W-:Y:S01]  /*12b00*/  FMUL.FTZ R31, R4.reuse, R10 ;  /* 0x0000000a041f7220 */ /* 0x040fe20000410000 */
[----:B------:R-:W-:Y:S02]  /*12b10*/  HADD2.F32 R11, -RZ, R11.H1_H1 ;  /* 0x3000000bff0b7230 */ /* 0x000fe40000004100 */
[----:B------:R-:W-:Y:S01]  /*12b20*/  FFMA.FTZ R10, R4, R6, -R5 ;  /* 0x00000006040a7223 */ /* 0x000fe20000010805 */
[----:B------:R-:W-:-:S02]  /*12b30*/  HADD2.F32 R34, -RZ, R13.H0_H0 ;  /* 0x2000000dff227230 */ /* 0x000fc40000004100 */
[----:B------:R-:W-:Y:S02]  /*12b40*/  HADD2.F32 R21, -RZ, R21.H1_H1 ;  /* 0x30000015ff157230 */ /* 0x000fe40000004100 */
[----:B------:R-:W-:Y:S02]  /*12b50*/  HADD2.F32 R39, -RZ, R24.H1_H1 ;  /* 0x30000018ff277230 */ /* 0x000fe40000004100 */
[----:B------:R-:W-:Y:S02]  /*12b60*/  HADD2.F32 R13, -RZ, R13.H1_H1 ;  /* 0x3000000dff0d7230 */ /* 0x000fe40000004100 */
[----:B------:R-:W-:Y:S02]  /*12b70*/  HADD2.F32 R5, -RZ, R14.H1_H1 ;  /* 0x3000000eff057230 */ /* 0x000fe40000004100 */
[--C-:B------:R-:W-:Y:S02]  /*12b80*/  HADD2.F32 R29, -RZ, R7.reuse.H0_H0 ;  /* 0x20000007ff1d7230 */ /* 0x100fe40000004100 */
[----:B------:R-:W-:Y:S01]  /*12b90*/  FFMA.FTZ R30, R41, R27, R30 ;  /* 0x0000001b291e7223 */ /* 0x000fe2000001001e */
[----:B------:R-:W-:-:S02]  /*12ba0*/  HADD2.F32 R7, -RZ, R7.H1_H1 ;  /* 0x30000007ff077230 */ /* 0x000fc40000004100 */
[----:B------:R-:W-:Y:S01]  /*12bb0*/  FMUL.FTZ R15, R36, R32 ;  /* 0x00000020240f7220 */ /* 0x000fe20000410000 */
[----:B------:R-:W-:Y:S01]  /*12bc0*/  FFMA.FTZ R12, R38, R6, R31 ;  /* 0x00000006260c7223 */ /* 0x000fe2000001001f */
[----:B------:R-:W-:Y:S01]  /*12bd0*/  FMUL.FTZ R4, R21, R33 ;  /* 0x0000002115047220 */ /* 0x000fe20000410000 */
[----:B------:R-:W-:Y:S01]  /*12be0*/  FMUL.FTZ R14, R39, R11 ;  /* 0x0000000b270e7220 */ /* 0x000fe20000410000 */
[C---:B------:R-:W-:Y:S01]  /*12bf0*/  FMUL.FTZ R27, R34.reuse, R32 ;  /* 0x00000020221b7220 */ /* 0x040fe20000410000 */
[----:B------:R-:W-:Y:S01]  /*12c00*/  FMUL.FTZ R6, R13, R33 ;  /* 0x000000210d067220 */ /* 0x000fe20000410000 */
[----:B------:R-:W-:Y:S01]  /*12c10*/  FMUL.FTZ R24, R5, R11 ;  /* 0x0000000b05187220 */ /* 0x000fe20000410000 */
[-C--:B------:R-:W-:Y:S01]  /*12c20*/  FFMA.FTZ R15, R34, R28.reuse, -R15 ;  /* 0x0000001c220f7223 */ /* 0x080fe2000001080f */
[----:B------:R-:W-:Y:S01]  /*12c30*/  FFMA.FTZ R11, R13, R29, -R4 ;  /* 0x0000001d0d0b7223 */ /* 0x000fe20000010804 */
[----:B------:R-:W-:Y:S01]  /*12c40*/  FFMA.FTZ R14, R5, R7, -R14 ;  /* 0x00000007050e7223 */ /* 0x000fe2000001080e */
[----:B------:R-:W-:Y:S01]  /*12c50*/  FFMA.FTZ R27, R36, R28, R27 ;  /* 0x0000001c241b7223 */ /* 0x000fe2000001001b */
[----:B------:R-:W-:Y:S01]  /*12c60*/  FFMA.FTZ R29, R21, R29, R6 ;  /* 0x0000001d151d7223 */ /* 0x000fe20000010006 */
[----:B------:R-:W-:Y:S01]  /*12c70*/  FFMA.FTZ R24, R39, R7, R24 ;  /* 0x0000000727187223 */ /* 0x000fe20000010018 */
[----:B------:R-:W-:-:S02]  /*12c80*/  F2FP.F16.F32.PACK_AB R4, R8, R35 ;  /* 0x000000230804723e */ /* 0x000fc400000000ff */
[----:B------:R-:W-:Y:S02]  /*12c90*/  F2FP.F16.F32.PACK_AB R5, R3, R26 ;  /* 0x0000001a0305723e */ /* 0x000fe400000000ff */
[----:B------:R-:W-:Y:S02]  /*12ca0*/  F2FP.F16.F32.PACK_AB R6, R10, R15 ;  /* 0x0000000f0a06723e */ /* 0x000fe400000000ff */
[----:B------:R-:W-:Y:S02]  /*12cb0*/  F2FP.F16.F32.PACK_AB R7, R14, R11 ;  /* 0x0000000b0e07723e */ /* 0x000fe400000000ff */
[----:B------:R-:W-:Y:S02]  /*12cc0*/  F2FP.F16.F32.PACK_AB R8, R20, R37 ;  /* 0x000000251408723e */ /* 0x000fe400000000ff */
[----:B------:R-:W-:Y:S02]  /*12cd0*/  F2FP.F16.F32.PACK_AB R9, R9, R30 ;  /* 0x0000001e0909723e */ /* 0x000fe400000000ff */
[----:B------:R-:W-:-:S02]  /*12ce0*/  F2FP.F16.F32.PACK_AB R10, R12, R27 ;  /* 0x0000001b0c0a723e */ /* 0x000fc400000000ff */
[----:B------:R-:W-:Y:S01]  /*12cf0*/  F2FP.F16.F32.PACK_AB R11, R24, R29 ;  /* 0x0000001d180b723e */ /* 0x000fe200000000ff */
[----:B------:R1:W-:Y:S04]  /*12d00*/  STS.128 [R0], R4 ;  /* 0x0000000400007388 */ /* 0x0003e80000000c00 */
[----:B------:R1:W-:Y:S02]  /*12d10*/  STS.128 [R25+0x14400], R8 ;  /* 0x0144000819007388 */ /* 0x0003e40000000c00 */
.L_x_606:
[----:B------:R-:W-:Y:S05]  /*12d20*/  BSYNC B0 ;  /* 0x0000000000007941 */ /* 0x000fea0003800000 */
.L_x_575:
[----:B------:R-:W-:Y:S01]  /*12d30*/  @!PT LDS RZ, [RZ] ;  /* 0x00000000fffff984 */ /* 0x000fe20000000800 */
[----:B------:R-:W-:Y:S01]  /*12d40*/  @!PT LDS RZ, [RZ] ;  /* 0x00000000fffff984 */ /* 0x000fe20000000800 */
[----:B------:R-:W-:Y:S01]  /*12d50*/  @!PT LDS RZ, [RZ] ;  /* 0x00000000fffff984 */ /* 0x000fe20000000800 */
[----:B------:R-:W-:Y:S01]  /*12d60*/  @!PT LDS RZ, [RZ] ;  /* 0x00000000fffff984 */ /* 0x000fe20000000800 */
[----:B------:R4:W-:Y:S06]  /*12d70*/  MEMBAR.ALL.CTA ;  /* 0x0000000000007992 */ /* 0x0009ec0000008000 */
[----:B----4-:R-:W4:Y:S01]  /*12d80*/  FENCE.VIEW.ASYNC.S ;  /* 0x00000000000073c6 */ /* 0x010f220000000000 */
[----:B------:R-:W-:Y:S05]  /*12d90*/  WARPSYNC.ALL ;  /* 0x0000000000007948 */ /* 0x000fea0003800000 */
[----:B----4-:R-:W-:Y:S06]  /*12da0*/  BAR.SYNC.DEFER_BLOCKING 0xd, 0x100 ;  /* 0x0344000000007b1d */ /* 0x010fec0000010000 */
.L_x_573:
[----:B------:R-:W-:-:S06]  /*12db0*/  ULOP3.LUT UR4, UR60, 0x1, URZ, 0xfc, !UPT ;  /* 0x000000013c047892 */ /* 0x000fcc000f8efc3f */
[----:B-1----:R-:W-:-:S05]  /*12dc0*/  IMAD.U32 R0, RZ, RZ, UR4 ;  /* 0x00000004ff007e24 */ /* 0x002fca000f8e00ff */
[----:B------:R-:W-:-:S13]  /*12dd0*/  ISETP.NE.AND P0, PT, R0, 0x3, PT ;  /* 0x000000030000780c */ /* 0x000fda0003f05270 */
[----:B------:R-:W-:Y:S05]  /*12de0*/  @!P0 BRA `(.L_x_632) ;  /* 0x0000000000048947 */ /* 0x000fea0003800000 */
[----:B------:R-:W-:Y:S01]  /*12df0*/  BPT.TRAP 0x1 ;  /* 0x000000040000795c */ /* 0x000fe20000300000 */
.L_x_632:
[----:B------:R-:W-:Y:S02]  /*12e00*/  LEA R0, R220, R18, 0x3 ;  /* 0x00000012dc007211 */ /* 0x000fe400078e18ff */
[----:B0-----:R-:W-:-:S04]  /*12e10*/  SHF.L.U32 R3, R221, 0x1f, RZ ;  /* 0x0000001fdd037819 */ /* 0x001fc800000006ff */
[----:B------:R0:W1:Y:S01]  /*12e20*/  SYNCS.PHASECHK.TRANS64.TRYWAIT P2, [R0+URZ+0x38830], R3 ;  /* 0x03883003000075a7 */ /* 0x000062000804017f */
[----:B------:R-:W-:Y:S05]  /*12e30*/  @!P0 BRA `(.L_x_633) ;  /* 0x0000000000048947 */ /* 0x000fea0003800000 */
[----:B------:R-:W-:Y:S01]  /*12e40*/  BPT.TRAP 0x1 ;  /* 0x000000040000795c */ /* 0x000fe20000300000 */
.L_x_633:
[----:B--23--:R-:W2:Y:S01]  /*12e50*/  S2R R4, SR_TID.X ;  /* 0x0000000000047919 */ /* 0x00cea20000002100 */
[----:B------:R-:W-:Y:S01]  /*12e60*/  IMAD.MOV.U32 R151, RZ, RZ, RZ ;  /* 0x000000ffff977224 */ /* 0x000fe200078e00ff */
[----:B--2---:R-:W-:-:S04]  /*12e70*/  LOP3.LUT R4, R4, 0x7f, RZ, 0xc0, !PT ;  /* 0x0000007f04047812 */ /* 0x004fc800078ec0ff */
[----:B------:R-:W-:Y:S01]  /*12e80*/  ISETP.NE.AND P1, PT, R4, RZ, PT ;  /* 0x000000ff0400720c */ /* 0x000fe20003f25270 */
[----:B-1----:R-:W-:-:S12]  /*12e90*/  @P2 BRA `(.L_x_634) ;  /* 0x0000000000082947 */ /* 0x002fd80003800000 */
[----:B------:R-:W1:Y:S02]  /*12ea0*/  SYNCS.PHASECHK.TRANS64.TRYWAIT P2, [R0+URZ+0x38830], R3 ;  /* 0x03883003000075a7 */ /* 0x000e64000804017f */
[----:B-1----:R-:W-:Y:S05]  /*12eb0*/  @!P2 BRA `(.L_x_635) ;  /* 0x00000194000ca947 */ /* 0x002fea0003800000 */
.L_x_634:
[----:B------:R-:W-:Y:S05]  /*12ec0*/  WARPSYNC.ALL ;  /* 0x0000000000007948 */ /* 0x000fea0003800000 */
[----:B01----:R-:W-:Y:S01]  /*12ed0*/  VIADD R3, R18, 0x24400 ;  /* 0x0002440012037836 */ /* 0x003fe20000000000 */
[----:B------:R-:W-:Y:S01]  /*12ee0*/  R2UR UR20, R2 ;  /* 0x00000000021472ca */ /* 0x000fe200000e0000 */
[----:B------:R-:W-:Y:S01]  /*12ef0*/  WARPGROUP.ARRIVE ;  /* 0x00000000000079c5 */ /* 0x000fe20000000000 */
[----:B------:R-:W-:Y:S01]  /*12f00*/  UMOV UR5, 0x40000040 ;  /* 0x4000004000057882 */ /* 0x000fe20000000000 */
[----:B------:R-:W-:Y:S01]  /*12f10*/  MOV R5, 0x40000040 ;  /* 0x4000004000057802 */ /* 0x000fe20000000f00 */
[----:B------:R-:W-:Y:S01]  /*12f20*/  UMOV UR17, UR5 ;  /* 0x0000000500117c82 */ /* 0x000fe20008000000 */
[----:B------:R-:W-:Y:S01]  /*12f30*/  SHF.R.U32.HI R3, RZ, 0x4, R3 ;  /* 0x00000004ff037819 */ /* 0x000fe20000011603 */
[----:B------:R-:W-:Y:S01]  /*12f40*/  IMAD.U32 R13, RZ, RZ, UR5 ;  /* 0x00000005ff0d7e24 */ /* 0x000fe2000f8e00ff */
[----:B------:R-:W-:Y:S01]  /*12f50*/  UMOV UR9, UR17 ;  /* 0x0000001100097c82 */ /* 0x000fe20008000000 */
[----:B------:R-:W-:Y:S01]  /*12f60*/  IMAD.MOV.U32 R7, RZ, RZ, 0x40000040 ;  /* 0x40000040ff077424 */ /* 0x000fe200078e00ff */
[----:B------:R-:W-:Y:S01]  /*12f70*/  LOP3.LUT R3, R3, 0x3fff, RZ, 0xc0, !PT ;  /* 0x00003fff03037812 */ /* 0x000fe200078ec0ff */
[----:B------:R-:W-:Y:S01]  /*12f80*/  UMOV UR13, UR17 ;  /* 0x00000011000d7c82 */ /* 0x000fe20008000000 */
[----:B------:R-:W-:Y:S01]  /*12f90*/  IMAD.MOV.U32 R9, RZ, RZ, 0x40000040 ;  /* 0x40000040ff097424 */ /* 0x000fe200078e00ff */
[----:B------:R-:W-:Y:S01]  /*12fa0*/  UMOV UR25, 0x40000040 ;  /* 0x4000004000197882 */ /* 0x000fe20000000000 */
[----:B------:R-:W-:Y:S01]  /*12fb0*/  LOP3.LUT R224, R3, 0x10000, RZ, 0xfc, !PT ;  /* 0x0001000003e07812 */ /* 0x000fe200078efcff */
[----:B------:R-:W-:Y:S01]  /*12fc0*/  IMAD.MOV.U32 R3, RZ, RZ, 0x40000040 ;  /* 0x40000040ff037424 */ /* 0x000fe200078e00ff */
[----:B------:R-:W-:Y:S01]  /*12fd0*/  ULOP3.LUT UR20, UR20, 0x10000, URZ, 0xfc, !UPT ;  /* 0x0001000014147892 */ /* 0x000fe2000f8efc3f */
[----:B------:R-:W-:Y:S01]  /*12fe0*/  R2UR UR11, R7 ;  /* 0x00000000070b72ca */ /* 0x000fe200000e0000 */
[----:B------:R-:W-:Y:S01]  /*12ff0*/  IMAD.MOV.U32 R7, RZ, RZ, 0x40000040 ;  /* 0x40000040ff077424 */ /* 0x000fe200078e00ff */
[----:B------:R-:W-:Y:S01]  /*13000*/  R2UR UR27, R9 ;  /* 0x00000000091b72ca */ /* 0x000fe200000e0000 */
[----:B------:R-:W-:Y:S01]  /*13010*/  IMAD R2, R220, 0xa00, R224 ;  /* 0x00000a00dc027824 */ /* 0x000fe200078e02e0 */
[----:B------:R-:W-:Y:S01]  /*13020*/  R2UR UR7, R3 ;  /* 0x00000000030772ca */ /* 0x000fe200000e0000 */
[----:B------:R-:W-:Y:S01]  /*13030*/  IMAD.MOV.U32 R9, RZ, RZ, 0x40000040 ;  /* 0x40000040ff097424 */ /* 0x000fe200078e00ff */
[----:B------:R-:W-:Y:S01]  /*13040*/  UMOV UR4, UR20 ;  /* 0x0000001400047c82 */ /* 0x000fe20008000000 */
[C---:B------:R-:W-:Y:S01]  /*13050*/  VIADD R4, R2.reuse, 0x80 ;  /* 0x0000008002047836 */ /* 0x040fe20000000000 */
[C---:B------:R-:W-:Y:S01]  /*13060*/  R2UR UR6, R2.reuse ;  /* 0x00000000020672ca */ /* 0x040fe200000e0000 */
[----:B------:R-:W-:Y:S01]  /*13070*/  UMOV UR16, UR4 ;  /* 0x0000000400107c82 */ /* 0x000fe20008000000 */
[----:B------:R-:W-:Y:S01]  /*13080*/  MOV R12, UR4 ;  /* 0x00000004000c7c02 */ /* 0x000fe20008000f00 */
[----:B------:R-:W-:Y:S01]  /*13090*/  VIADD R6, R2, 0x100 ;  /* 0x0000010002067836 */ /* 0x000fe20000000000 */
[----:B------:R-:W-:Y:S01]  /*130a0*/  UMOV UR8, UR16 ;  /* 0x0000001000087c82 */ /* 0x000fe20008000000 */
[----:B------:R-:W-:Y:S01]  /*130b0*/  UMOV UR12, UR16 ;  /* 0x00000010000c7c82 */ /* 0x000fe20008000000 */
[----:B------:R-:W-:Y:S01]  /*130c0*/  R2UR UR19, R7 ;  /* 0x00000000071372ca */ /* 0x000fe200000e0000 */
[----:B------:R-:W-:Y:S01]  /*130d0*/  IMAD.MOV.U32 R7, RZ, RZ, 0x40000040 ;  /* 0x40000040ff077424 */ /* 0x000fe200078e00ff */
[----:B------:R-:W-:Y:S01]  /*130e0*/  R2UR UR10, R6 ;  /* 0x00000000060a72ca */ /* 0x000fe200000e0000 */
[C---:B------:R-:W-:Y:S01]  /*130f0*/  VIADD R6, R2.reuse, 0x200 ;  /* 0x0000020002067836 */ /* 0x040fe20000000000 */
[----:B------:R-:W-:Y:S01]  /*13100*/  IADD3 R8, R2, 0x2, RZ ;  /* 0x0000000202087810 */ /* 0x000fe20007ffe0ff */
[----:B------:R0:W-:Y:S01]  /*13110*/  STL.64 [R1+0x58], R12 ;  /* 0x0000580c01007387 */ /* 0x0001e20000100a00 */
[----:B------:R-:W-:Y:S01]  /*13120*/  P2R R10, PR, RZ, 0x1 ;  /* 0x00000001ff0a7803 */ /* 0x000fe20000000000 */
[----:B------:R-:W-:Y:S01]  /*13130*/  HGMMA.64x16x16.F32 R56, gdesc[UR4], RZ, !UPT, gsb0 ;  /* 0x00200000043879f0 */ /* 0x000fe2000c0008ff */
[----:B------:R-:W-:Y:S01]  /*13140*/  R2UR UR6, R4 ;  /* 0x00000000040672ca */ /* 0x000fe200000e0000 */
[----:B------:R-:W-:Y:S01]  /*13150*/  UMOV UR4, UR16 ;  /* 0x0000001000047c82 */ /* 0x000fe20008000000 */
[----:B------:R-:W-:Y:S01]  /*13160*/  R2UR UR7, R5 ;  /* 0x00000000050772ca */ /* 0x000fe200000e0000 */
[----:B------:R-:W-:Y:S01]  /*13170*/  UMOV UR5, UR17 ;  /* 0x0000001100057c82 */ /* 0x000fe20008000000 */
[----:B------:R-:W-:Y:S01]  /*13180*/  VIADD R4, R2, 0x180 ;  /* 0x0000018002047836 */ /* 0x000fe20000000000 */
[----:B------:R-:W-:Y:S01]  /*13190*/  R2UR UR18, R6 ;  /* 0x00000000061272ca */ /* 0x000fe200000e0000 */
[----:B------:R-:W-:Y:S01]  /*131a0*/  IMAD.MOV.U32 R5, RZ, RZ, 0x40000040 ;  /* 0x40000040ff057424 */ /* 0x000fe200078e00ff */
[----:B------:R-:W-:Y:S01]  /*131b0*/  R2UR UR26, R8 ;  /* 0x00000000081a72ca */ /* 0x000fe200000e0000 */
[----:B------:R-:W-:Y:S01]  /*131c0*/  VIADD R6, R2, 0x102 ;  /* 0x0000010202067836 */ /* 0x000fe20000000000 */
[----:B------:R-:W-:Y:S01]  /*131d0*/  R2UR UR14, R4 ;  /* 0x00000000040e72ca */ /* 0x000fe200000e0000 */
[----:B------:R-:W-:Y:S01]  /*131e0*/  VIADD R4, R2, 0x82 ;  /* 0x0000008202047836 */ /* 0x000fe20000000000 */
[----:B------:R-:W-:Y:S01]  /*131f0*/  R2UR UR15, R5 ;  /* 0x00000000050f72ca */ /* 0x000fe200000e0000 */
[----:B0-----:R-:W-:Y:S01]  /*13200*/  IMAD.U32 R13, RZ, RZ, UR25 ;  /* 0x00000019ff0d7e24 */ /* 0x001fe2000f8e00ff */
[----:B------:R-:W-:-:S02]  /*13210*/  MOV R5, 0x40000040 ;  /* 0x4000004000057802 */ /* 0x000fc40000000f00 */
[----:B------:R-:W-:Y:S01]  /*13220*/  IADD3 R8, R2, 0x4, RZ ;  /* 0x0000000402087810 */ /* 0x000fe20007ffe0ff */
[----:B------:R-:W-:Y:S02]  /*13230*/  WARPGROUP.DEPBAR.LE gsb0, 0x0 ;  /* 0x00008000000079c5 */ /* 0x000fe40000010000 */
[----:B------:R-:W-:-:S06]  /*13240*/  WARPGROUP.ARRIVE ;  /* 0x00000000000079c5 */ /* 0x000fcc0000000000 */
[----:B------:R-:W-:Y:S01]  /*13250*/  HGMMA.64x16x16.F32 R48, gdesc[UR4], RZ, !UPT, gsb0 ;  /* 0x00200000043079f0 */ /* 0x000fe2000c0008ff */
[----:B------:R-:W-:-:S07]  /*13260*/  UIADD3 UR4, UR20, 0x2, URZ ;  /* 0x0000000214047890 */ /* 0x000fce000fffe03f */
[----:B------:R-:W-:Y:S02]  /*13270*/  UMOV UR24, UR4 ;  /* 0x0000000400187c82 */ /* 0x000fe40008000000 */
[----:B------:R-:W-:-:S05]  /*13280*/  MOV R12, UR24 ;  /* 0x00000018000c7c02 */ /* 0x000fca0008000f00 */
[----:B------:R0:W-:Y:S01]  /*13290*/  STL.64 [R1+0x50], R12 ;  /* 0x0000500c01007387 */ /* 0x0001e20000100a00 */
[----:B------:R-:W-:Y:S02]  /*132a0*/  WARPGROUP.DEPBAR.LE gsb0, 0x0 ;  /* 0x00008000000079c5 */ /* 0x000fe40000010000 */
[----:B-----5:R-:W-:-:S06]  /*132b0*/  WARPGROUP.ARRIVE ;  /* 0x00000000000079c5 */ /* 0x020fcc0000000000 */
[----:B------:R-:W-:Y:S01]  /*132c0*/  HGMMA.64x16x16.F32 R40, gdesc[UR8], RZ, !UPT, gsb0 ;  /* 0x00200000082879f0 */ /* 0x000fe2000c0008ff */
[----:B------:R-:W-:Y:S01]  /*132d0*/  UMOV UR8, UR24 ;  /* 0x0000001800087c82 */ /* 0x000fe20008000000 */
[----:B------:R-:W-:Y:S01]  /*132e0*/  UMOV UR9, UR25 ;  /* 0x0000001900097c82 */ /* 0x000fe20008000000 */
[----:B------:R-:W-:Y:S01]  /*132f0*/  UMOV UR4, UR8 ;  /* 0x0000000800047c82 */ /* 0x000fe20008000000 */
[----:B------:R-:W-:Y:S01]  /*13300*/  UMOV UR5, UR9 ;  /* 0x0000000900057c82 */ /* 0x000fe20008000000 */
[----:B------:R-:W-:Y:S02]  /*13310*/  WARPGROUP.DEPBAR.LE gsb0, 0x0 ;  /* 0x00008000000079c5 */ /* 0x000fe40000010000 */
[----:B------:R-:W-:-:S06]  /*13320*/  WARPGROUP.ARRIVE ;  /* 0x00000000000079c5 */ /* 0x000fcc0000000000 */
[----:B------:R-:W-:Y:S01]  /*13330*/  HGMMA.64x16x16.F32 R32, gdesc[UR12], RZ, !UPT, gsb0 ;  /* 0x002000000c2079f0 */ /* 0x000fe2000c0008ff */
[----:B------:R-:W-:Y:S01]  /*13340*/  R2UR UR14, R4 ;  /* 0x00000000040e72ca */ /* 0x000fe200000e0000 */
[----:B------:R-:W-:Y:S01]  /*13350*/  UMOV UR12, UR8 ;  /* 0x00000008000c7c82 */ /* 0x000fe20008000000 */
[----:B------:R-:W-:Y:S01]  /*13360*/  R2UR UR15, R5 ;  /* 0x00000000050f72ca */ /* 0x000fe200000e0000 */
[----:B------:R-:W-:Y:S01]  /*13370*/  UMOV UR13, UR9 ;  /* 0x00000009000d7c82 */ /* 0x000fe20008000000 */
[----:B------:R-:W-:Y:S02]  /*13380*/  VIADD R4, R2, 0x182 ;  /* 0x0000018202047836 */ /* 0x000fe40000000000 */
[----:B------:R-:W-:-:S03]  /*13390*/  IMAD.MOV.U32 R5, RZ, RZ, 0x40000040 ;  /* 0x40000040ff057424 */ /* 0x000fc600078e00ff */
[----:B------:R-:W-:Y:S01]  /*133a0*/  R2UR UR6, R4 ;  /* 0x00000000040672ca */ /* 0x000fe200000e0000 */
[----:B------:R-:W-:Y:S01]  /*133b0*/  VIADD R4, R2, 0x84 ;  /* 0x0000008402047836 */ /* 0x000fe20000000000 */
[----:B------:R-:W-:Y:S02]  /*133c0*/  R2UR UR7, R5 ;  /* 0x00000000050772ca */ /* 0x000fe400000e0000 */
[----:B------:R-:W-:Y:S01]  /*133d0*/  MOV R5, 0x40000040 ;  /* 0x4000004000057802 */ /* 0x000fe20000000f00 */
        /* <DEDUP_REMOVED lines=11> */
[----:B------:R-:W-:Y:S01]  /*13490*/  R2UR UR11, R7 ;  /* 0x00000000070b72ca */ /* 0x000fe200000e0000 */
[----:B------:R-:W-:Y:S01]  /*134a0*/  IMAD.MOV.U32 R7, RZ, RZ, 0x40000040 ;  /* 0x40000040ff077424 */ /* 0x000fe200078e00ff */
[----:B------:R-:W-:Y:S02]  /*134b0*/  WARPGROUP.DEPBAR.LE gsb0, 0x0 ;  /* 0x00008000000079c5 */ /* 0x000fe40000010000 */
[----:B------:R-:W-:-:S06]  /*134c0*/  WARPGROUP.ARRIVE ;  /* 0x00000000000079c5 */ /* 0x000fcc0000000000 */
[----:B------:R-:W-:Y:S01]  /*134d0*/  HGMMA.64x16x16.F32 R56, gdesc[UR24], R56, gsb0 ;  /* 0x00200000183879f0 */ /* 0x000fe20008000838 */
[----:B------:R-:W-:Y:S01]  /*134e0*/  R2UR UR26, R8 ;  /* 0x00000000081a72ca */ /* 0x000fe200000e0000 */
[----:B------:R-:W-:Y:S01]  /*134f0*/  UMOV UR25, 0x40000040 ;  /* 0x4000004000197882 */ /* 0x000fe20000000000 */
[----:B------:R-:W-:Y:S01]  /*13500*/  R2UR UR27, R9 ;  /* 0x00000000091b72ca */ /* 0x000fe200000e0000 */
[----:B------:R-:W-:Y:S01]  /*13510*/  IMAD.MOV.U32 R9, RZ, RZ, 0x40000040 ;  /* 0x40000040ff097424 */ /* 0x000fe200078e00ff */
[----:B------:R-:W-:Y:S01]  /*13520*/  IADD3 R8, R2, 0x6, RZ ;  /* 0x0000000602087810 */ /* 0x000fe20007ffe0ff */
[----:B0-----:R-:W-:Y:S01]  /*13530*/  IMAD.U32 R13, RZ, RZ, UR25 ;  /* 0x00000019ff0d7e24 */ /* 0x001fe2000f8e00ff */
[----:B------:R-:W-:Y:S02]  /*13540*/  WARPGROUP.DEPBAR.LE gsb0, 0x0 ;  /* 0x00008000000079c5 */ /* 0x000fe40000010000 */
[----:B------:R-:W-:-:S06]  /*13550*/  WARPGROUP.ARRIVE ;  /* 0x00000000000079c5 */ /* 0x000fcc0000000000 */
[----:B------:R-:W-:Y:S01]  /*13560*/  HGMMA.64x16x16.F32 R48, gdesc[UR12], R48, gsb0 ;  /* 0x002000000c3079f0 */ /* 0x000fe20008000830 */
[----:B------:R-:W-:-:S07]  /*13570*/  UIADD3 UR12, UR20, 0x4, URZ ;  /* 0x00000004140c7890 */ /* 0x000fce000fffe03f */
[----:B------:R-:W-:Y:S02]  /*13580*/  UMOV UR24, UR12 ;  /* 0x0000000c00187c82 */ /* 0x000fe40008000000 */
[----:B------:R-:W-:-:S05]  /*13590*/  MOV R12, UR24 ;  /* 0x00000018000c7c02 */ /* 0x000fca0008000f00 */
[----:B------:R0:W-:Y:S01]  /*135a0*/  STL.64 [R1+0x48], R12 ;  /* 0x0000480c01007387 */ /* 0x0001e20000100a00 */
[----:B------:R-:W-:Y:S02]  /*135b0*/  WARPGROUP.DEPBAR.LE gsb0, 0x0 ;  /* 0x00008000000079c5 */ /* 0x000fe40000010000 */
[----:B------:R-:W-:-:S06]  /*135c0*/  WARPGROUP.ARRIVE ;  /* 0x00000000000079c5 */ /* 0x000fcc0000000000 */
[----:B------:R-:W-:Y:S01]  /*135d0*/  HGMMA.64x16x16.F32 R40, gdesc[UR16], R40, gsb0 ;  /* 0x00200000102879f0 */ /* 0x000fe20008000828 */
[----:B------:R-:W-:Y:S01]  /*135e0*/  UMOV UR16, UR24 ;  /* 0x0000001800107c82 */ /* 0x000fe20008000000 */
[----:B------:R-:W-:Y:S01]  /*135f0*/  UMOV UR17, UR25 ;  /* 0x0000001900117c82 */ /* 0x000fe20008000000 */
[----:B------:R-:W-:Y:S01]  /*13600*/  UMOV UR12, UR16 ;  /* 0x00000010000c7c82 */ /* 0x000fe20008000000 */
[----:B------:R-:W-:Y:S01]  /*13610*/  UMOV UR13, UR17 ;  /* 0x00000011000d7c82 */ /* 0x000fe20008000000 */
[----:B------:R-:W-:Y:S02]  /*13620*/  WARPGROUP.DEPBAR.LE gsb0, 0x0 ;  /* 0x00008000000079c5 */ /* 0x000fe40000010000 */
[----:B------:R-:W-:-:S06]  /*13630*/  WARPGROUP.ARRIVE ;  /* 0x00000000000079c5 */ /* 0x000fcc0000000000 */
[----:B------:R-:W-:Y:S01]  /*13640*/  HGMMA.64x16x16.F32 R32, gdesc[UR4], R32, gsb0 ;  /* 0x00200000042079f0 */ /* 0x000fe20008000820 */
        /* <DEDUP_REMOVED lines=35> */
[----:B------:R-:W-:Y:S01]  /*13880*/  UIADD3 UR4, UR20, 0x6, URZ ;  /* 0x0000000614047890 */ /* 0x000fe2000fffe03f */
[----:B------:R-:W-:Y:S01]  /*13890*/  R2UR UR6, R4 ;  /* 0x00000000040672ca */ /* 0x000fe200000e0000 */
[----:B------:R-:W-:Y:S01]  /*138a0*/  VIADD R4, R2, 0x186 ;  /* 0x0000018602047836 */ /* 0x000fe20000000000 */
[----:B------:R-:W-:Y:S01]  /*138b0*/  R2UR UR7, R5 ;  /* 0x00000000050772ca */ /* 0x000fe200000e0000 */
[----:B------:R-:W-:-:S03]  /*138c0*/  IMAD.MOV.U32 R5, RZ, RZ, 0x40000040 ;  /* 0x40000040ff057424 */ /* 0x000fc600078e00ff */
[----:B------:R-:W-:Y:S02]  /*138d0*/  UMOV UR24, UR4 ;  /* 0x0000000400187c82 */ /* 0x000fe40008000000 */
[----:B------:R-:W-:-:S05]  /*138e0*/  MOV R12, UR24 ;  /* 0x00000018000c7c02 */ /* 0x000fca0008000f00 */
[----:B------:R0:W-:Y:S01]  /*138f0*/  STL.64 [R1+0x40], R12 ;  /* 0x0000400c01007387 */ /* 0x0001e20000100a00 */
[----:B------:R-:W-:Y:S02]  /*13900*/  WARPGROUP.DEPBAR.LE gsb0, 0x0 ;  /* 0x00008000000079c5 */ /* 0x000fe40000010000 */
[----:B------:R-:W-:-:S06]  /*13910*/  WARPGROUP.ARRIVE ;  /* 0x00000000000079c5 */ /* 0x000fcc0000000000 */
[----:B------:R-:W-:Y:S01]  /*13920*/  HGMMA.64x16x16.F32 R40, gdesc[UR8], R40, gsb0 ;  /* 0x00200000082879f0 */ /* 0x000fe20008000828 */
        /* <DEDUP_REMOVED lines=8> */
[----:B------:R-:W-:Y:S01]  /*139b0*/  VIADD R4, R2, 0x300 ;  /* 0x0000030002047836 */ /* 0x000fe20000000000 */
[----:B------:R-:W-:Y:S02]  /*139c0*/  R2UR UR15, R5 ;  /* 0x00000000050f72ca */ /* 0x000fe400000e0000 */
[----:B------:R-:W-:Y:S01]  /*139d0*/  MOV R5, 0x40000040 ;  /* 0x4000004000057802 */ /* 0x000fe20000000f00 */
[----:B------:R-:W-:Y:S02]  /*139e0*/  WARPGROUP.DEPBAR.LE gsb0, 0x0 ;  /* 0x00008000000079c5 */ /* 0x000fe40000010000 */
[----:B------:R-:W-:-:S06]  /*139f0*/  WARPGROUP.ARRIVE ;  /* 0x00000000000079c5 */ /* 0x000fcc0000000000 */
[----:B------:R-:W-:Y:S01]  /*13a00*/  HGMMA.64x16x16.F32 R24, gdesc[UR16], R24, gsb0 ;  /* 0x00200000101879f0 */ /* 0x000fe20008000818 */
[----:B------:R-:W-:Y:S01]  /*13a10*/  UMOV UR16, UR24 ;  /* 0x0000001800107c82 */ /* 0x000fe20008000000 */
[----:B------:R-:W-:Y:S01]  /*13a20*/  UMOV UR17, UR25 ;  /* 0x0000001900117c82 */ /* 0x000fe20008000000 */
[----:B------:R-:W-:Y:S01]  /*13a30*/  UMOV UR4, UR16 ;  /* 0x0000001000047c82 */ /* 0x000fe20008000000 */
[----:B------:R-:W-:Y:S01]  /*13a40*/  UMOV UR5, UR17 ;  /* 0x0000001100057c82 */ /* 0x000fe20008000000 */
[----:B------:R-:W-:Y:S01]  /*13a50*/  UMOV UR8, UR16 ;  /* 0x0000001000087c82 */ /* 0x000fe20008000000 */
[----:B------:R-:W-:Y:S01]  /*13a60*/  UMOV UR9, UR17 ;  /* 0x0000001100097c82 */ /* 0x000fe20008000000 */
[----:B------:R-:W-:Y:S01]  /*13a70*/  UMOV UR12, UR16 ;  /* 0x00000010000c7c82 */ /* 0x000fe20008000000 */
[----:B------:R-:W-:Y:S01]  /*13a80*/  UMOV UR13, UR17 ;  /* 0x00000011000d7c82 */ /* 0x000fe20008000000 */
[----:B------:R-:W-:Y:S01]  /*13a90*/  R2UR UR18, R6 ;  /* 0x00000000061272ca */ /* 0x000fe200000e0000 */
[----:B------:R-:W-:Y:S01]  /*13aa0*/  VIADD R6, R2, 0x380 ;  /* 0x0000038002067836 */ /* 0x000fe20000000000 */
[----:B------:R-:W-:Y:S01]  /*13ab0*/  R2UR UR19, R7 ;  /* 0x00000000071372ca */ /* 0x000fe200000e0000 */
[----:B------:R-:W-:Y:S01]  /*13ac0*/  IMAD.MOV.U32 R7, RZ, RZ, 0x40000040 ;  /* 0x40000040ff077424 */ /* 0x000fe200078e00ff */
[----:B------:R-:W-:-:S02]  /*13ad0*/  WARPGROUP.DEPBAR.LE gsb0, 0x0 ;  /* 0x00008000000079c5 */ /* 0x000fc40000010000 */
        /* <DEDUP_REMOVED lines=263> */
[----:B------:R-:W-:Y:S01]  /*14b50*/  UIADD3 UR4, UR20, 0x802, URZ ;  /* 0x0000080214047890 */ /* 0x000fe2000fffe03f */
[----:B------:R-:W-:Y:S02]  /*14b60*/  R2UR UR6, R4 ;  /* 0x00000000040672ca */ /* 0x000fe400000e0000 */
[----:B------:R-:W-:-:S04]  /*14b70*/  R2UR UR7, R5 ;  /* 0x00000000050772ca */ /* 0x000fc800000e0000 */
[----:B------:R-:W-:Y:S02]  /*14b80*/  UMOV UR24, UR4 ;  /* 0x0000000400187c82 */ /* 0x000fe40008000000 */
[----:B------:R-:W-:Y:S01]  /*14b90*/  MOV R12, UR24 ;  /* 0x00000018000c7c02 */ /* 0x000fe20008000f00 */
[----:B------:R-:W-:Y:S02]  /*14ba0*/  WARPGROUP.DEPBAR.LE gsb0, 0x0 ;  /* 0x00008000000079c5 */ /* 0x000fe40000010000 */
[----:B------:R-:W-:Y:S01]  /*14bb0*/  WARPGROUP.ARRIVE ;  /* 0x00000000000079c5 */ /* 0x000fe20000000000 */
[----:B------:R-:W-:Y:S01]  /*14bc0*/  VIADD R4, R2, 0x584 ;  /* 0x0000058402047836 */ /* 0x000fe20000000000 */
[----:B------:R-:W-:Y:S01]  /*14bd0*/  MOV R5, 0x40000040 ;  /* 0x4000004000057802 */ /* 0x000fe20000000f00 */
[----:B------:R-:W-:Y:S01]  /*14be0*/  UIADD3 UR52, UR20, 0x806, URZ ;  /* 0x0000080614347890 */ /* 0x000fe2000fffe03f */
[----:B------:R0:W-:Y:S02]  /*14bf0*/  STL.64 [R1+0x8], R12 ;  /* 0x0000080c01007387 */ /* 0x0001e40000100a00 */
[----:B------:R-:W-:Y:S01]  /*14c00*/  HGMMA.64x16x16.F32 R32, gdesc[UR8], R32, gsb0 ;  /* 0x00200000082079f0 */ /* 0x000fe20008000820 */
[----:B------:R-:W-:Y:S01]  /*14c10*/  UMOV UR8, UR24 ;  /* 0x0000001800087c82 */ /* 0x000fe20008000000 */
[----:B------:R-:W-:Y:S01]  /*14c20*/  UMOV UR9, UR25 ;  /* 0x0000001900097c82 */ /* 0x000fe20008000000 */
[----:B------:R-:W-:Y:S01]  /*14c30*/  UMOV UR16, UR8 ;  /* 0x0000000800107c82 */ /* 0x000fe20008000000 */
[----:B------:R-:W-:Y:S01]  /*14c40*/  UMOV UR17, UR9 ;  /* 0x0000000900117c82 */ /* 0x000fe20008000000 */
[----:B------:R-:W-:Y:S01]  /*14c50*/  UMOV UR4, UR8 ;  /* 0x0000000800047c82 */ /* 0x000fe20008000000 */
[----:B------:R-:W-:Y:S01]  /*14c60*/  UMOV UR5, UR9 ;  /* 0x0000000900057c82 */ /* 0x000fe20008000000 */
[----:B------:R-:W-:Y:S01]  /*14c70*/  UMOV UR53, 0x40000040 ;  /* 0x4000004000357882 */ /* 0x000fe20000000000 */
[----:B------:R-:W-:Y:S01]  /*14c80*/  UIADD3 UR48, UR20, 0xc00, URZ ;  /* 0x00000c0014307890 */ /* 0x000fe2000fffe03f */
[----:B------:R-:W2:Y:S01]  /*14c90*/  LDL R64, [R1+0x7c] ;  /* 0x00007c0001407983 */ /* 0x000ea20000100800 */
        /* <DEDUP_REMOVED lines=9> */
[----:B------:R-:W-:Y:S02]  /*14d30*/  R2UR UR10, R6 ;  /* 0x00000000060a72ca */ /* 0x000fe400000e0000 */
[----:B------:R-:W-:Y:S01]  /*14d40*/  R2UR UR11, R7 ;  /* 0x00000000070b72ca */ /* 0x000fe200000e0000 */
[----:B------:R-:W-:Y:S02]  /*14d50*/  WARPGROUP.DEPBAR.LE gsb0, 0x0 ;  /* 0x00008000000079c5 */ /* 0x000fe40000010000 */
[----:B------:R-:W-:-:S06]  /*14d60*/  WARPGROUP.ARRIVE ;  /* 0x00000000000079c5 */ /* 0x000fcc0000000000 */
[----:B------:R-:W-:Y:S01]  /*14d70*/  HGMMA.64x16x16.F32 R56, gdesc[UR24], R56, gsb0 ;  /* 0x00200000183879f0 */ /* 0x000fe20008000838 */
[----:B------:R-:W-:Y:S01]  /*14d80*/  R2UR UR26, R8 ;  /* 0x00000000081a72ca */ /* 0x000fe200000e0000 */
[----:B------:R-:W-:Y:S01]  /*14d90*/  UMOV UR25, 0x40000040 ;  /* 0x4000004000197882 */ /* 0x000fe20000000000 */
[----:B------:R-:W-:Y:S01]  /*14da0*/  R2UR UR27, R9 ;  /* 0x00000000091b72ca */ /* 0x000fe200000e0000 */
[----:B------:R-:W-:Y:S02]  /*14db0*/  WARPGROUP.DEPBAR.LE gsb0, 0x0 ;  /* 0x00008000000079c5 */ /* 0x000fe40000010000 */
[----:B------:R-:W-:Y:S01]  /*14dc0*/  WARPGROUP.ARRIVE ;  /* 0x00000000000079c5 */ /* 0x000fe20000000000 */
[C---:B------:R-:W-:Y:S02]  /*14dd0*/  VIADD R6, R2.reuse, 0x604 ;  /* 0x0000060402067836 */ /* 0x040fe40000000000 */
[----:B------:R-:W-:Y:S01]  /*14de0*/  IMAD.MOV.U32 R7, RZ, RZ, 0x40000040 ;  /* 0x40000040ff077424 */ /* 0x000fe200078e00ff */
[----:B------:R-:W-:Y:S01]  /*14df0*/  IADD3 R8, R2, 0x506, RZ ;  /* 0x0000050602087810 */ /* 0x000fe20007ffe0ff */
[----:B------:R-:W-:Y:S01]  /*14e00*/  UMOV UR49, 0x40000040 ;  /* 0x4000004000317882 */ /* 0x000fe20000000000 */
[----:B------:R-:W-:Y:S01]  /*14e10*/  HGMMA.64x16x16.F32 R48, gdesc[UR16], R48, gsb0 ;  /* 0x00200000103079f0 */ /* 0x000fe20008000830 */
[----:B------:R-:W-:Y:S01]  /*14e20*/  UIADD3 UR44, UR20, 0xc02, URZ ;  /* 0x00000c02142c7890 */ /* 0x000fe2000fffe03f */
[----:B------:R-:W-:Y:S01]  /*14e30*/  UMOV UR45, 0x40000040 ;  /* 0x40000040002d7882 */ /* 0x000fe20000000000 */
[----:B------:R-:W-:Y:S01]  /*14e40*/  UIADD3 UR40, UR20, 0xc04, URZ ;  /* 0x00000c0414287890 */ /* 0x000fe2000fffe03f */
[----:B------:R-:W-:Y:S01]  /*14e50*/  UMOV UR41, 0x40000040 ;  /* 0x4000004000297882 */ /* 0x000fe20000000000 */
[----:B------:R-:W-:Y:S01]  /*14e60*/  UIADD3 UR36, UR20, 0xc06, URZ ;  /* 0x00000c0614247890 */ /* 0x000fe2000fffe03f */
[----:B------:R-:W-:Y:S01]  /*14e70*/  UMOV UR37, 0x40000040 ;  /* 0x4000004000257882 */ /* 0x000fe20000000000 */
[----:B------:R-:W-:-:S02]  /*14e80*/  IMAD.MOV.U32 R3, RZ, RZ, 0x40000040 ;  /* 0x40000040ff037424 */ /* 0x000fc400078e00ff */
[----:B0-----:R-:W-:Y:S01]  /*14e90*/  IMAD.U32 R13, RZ, RZ, UR25 ;  /* 0x00000019ff0d7e24 */ /* 0x001fe2000f8e00ff */
[----:B------:R-:W-:Y:S02]  /*14ea0*/  WARPGROUP.DEPBAR.LE gsb0, 0x0 ;  /* 0x00008000000079c5 */ /* 0x000fe40000010000 */
[----:B------:R-:W-:-:S06]  /*14eb0*/  WARPGROUP.ARRIVE ;  /* 0x00000000000079c5 */ /* 0x000fcc0000000000 */
[----:B------:R-:W-:Y:S01]  /*14ec0*/  HGMMA.64x16x16.F32 R40, gdesc[UR12], R40, gsb0 ;  /* 0x002000000c2879f0 */ /* 0x000fe20008000828 */
[----:B------:R-:W-:-:S07]  /*14ed0*/  UIADD3 UR12, UR20, 0x804, URZ ;  /* 0x00000804140c7890 */ /* 0x000fce000fffe03f */
[----:B------:R-:W-:Y:S01]  /*14ee0*/  UMOV UR24, UR12 ;  /* 0x0000000c00187c82 */ /* 0x000fe20008000000 */
[----:B------:R-:W-:Y:S01]  /*14ef0*/  R2UR UR18, R4 ;  /* 0x00000000041272ca */ /* 0x000fe200000e0000 */
[----:B------:R-:W-:Y:S02]  /*14f00*/  WARPGROUP.DEPBAR.LE gsb0, 0x0 ;  /* 0x00008000000079c5 */ /* 0x000fe40000010000 */
[----:B------:R-:W-:Y:S01]  /*14f10*/  WARPGROUP.ARRIVE ;  /* 0x00000000000079c5 */ /* 0x000fe20000000000 */
[----:B------:R-:W-:Y:S02]  /*14f20*/  R2UR UR19, R5 ;  /* 0x00000000051372ca */ /* 0x000fe400000e0000 */
[----:B------:R-:W-:Y:S02]  /*14f30*/  R2UR UR14, R6 ;  /* 0x00000000060e72ca */ /* 0x000fe400000e0000 */
[----:B------:R-:W-:Y:S01]  /*14f40*/  R2UR UR15, R7 ;  /* 0x00000000070f72ca */ /* 0x000fe200000e0000 */
[----:B------:R-:W-:Y:S01]  /*14f50*/  HGMMA.64x16x16.F32 R32, gdesc[UR4], R32, gsb0 ;  /* 0x00200000042079f0 */ /* 0x000fe20008000820 */
[----:B------:R-:W-:Y:S01]  /*14f60*/  IMAD.MOV.U32 R9, RZ, RZ, 0x40000040 ;  /* 0x40000040ff097424 */ /* 0x000fe200078e00ff */
[----:B------:R-:W-:-:S02]  /*14f70*/  R2UR UR54, R8 ;  /* 0x00000000083672ca */ /* 0x000fc400000e0000 */
[----:B------:R-:W-:Y:S01]  /*14f80*/  MOV R12, UR24 ;  /* 0x00000018000c7c02 */ /* 0x000fe20008000f00 */
        /* <DEDUP_REMOVED lines=13> */
[----:B------:R-:W-:Y:S01]  /*15060*/  UMOV UR12, UR4 ;  /* 0x00000004000c7c82 */ /* 0x000fe20008000000 */
[----:B------:R-:W-:Y:S01]  /*15070*/  UMOV UR13, UR5 ;  /* 0x00000005000d7c82 */ /* 0x000fe20008000000 */
[----:B------:R-:W-:Y:S01]  /*15080*/  VIADD R4, R2, 0x684 ;  /* 0x0000068402047836 */ /* 0x000fe20000000000 */
[----:B------:R-:W-:Y:S02]  /*15090*/  WARPGROUP.DEPBAR.LE gsb0, 0x0 ;  /* 0x00008000000079c5 */ /* 0x000fe40000010000 */
[----:B------:R-:W-:-:S06]  /*150a0*/  WARPGROUP.ARRIVE ;  /* 0x00000000000079c5 */ /* 0x000fcc0000000000 */
[----:B------:R-:W-:Y:S01]  /*150b0*/  HGMMA.64x16x16.F32 R40, gdesc[UR12], R40, gsb0 ;  /* 0x002000000c2879f0 */ /* 0x000fe20008000828 */
[----:B------:R-:W-:Y:S01]  /*150c0*/  IMAD.MOV.U32 R5, RZ, RZ, 0x40000040 ;  /* 0x40000040ff057424 */ /* 0x000fe200078e00ff */
[----:B------:R-:W-:-:S04]  /*150d0*/  R2UR UR10, R4 ;  /* 0x00000000040a72ca */ /* 0x000fc800000e0000 */
[----:B------:R-:W-:Y:S01]  /*150e0*/  R2UR UR11, R5 ;  /* 0x00000000050b72ca */ /* 0x000fe200000e0000 */
[----:B------:R-:W-:Y:S01]  /*150f0*/  UMOV UR8, UR4 ;  /* 0x0000000400087c82 */ /* 0x000fe20008000000 */
[----:B------:R-:W-:Y:S01]  /*15100*/  UMOV UR9, UR5 ;  /* 0x0000000500097c82 */ /* 0x000fe20008000000 */
[----:B------:R-:W-:Y:S02]  /*15110*/  WARPGROUP.DEPBAR.LE gsb0, 0x0 ;  /* 0x00008000000079c5 */ /* 0x000fe40000010000 */
[----:B------:R-:W-:-:S08]  /*15120*/  WARPGROUP.ARRIVE ;  /* 0x00000000000079c5 */ /* 0x000fd00000000000 */
[----:B------:R-:W-:Y:S01]  /*15130*/  HGMMA.64x16x16.F32 R32, gdesc[UR8], R32, gsb0 ;  /* 0x00200000082079f0 */ /* 0x000fe20008000820 */
[----:B------:R-:W-:Y:S02]  /*15140*/  VIADD R6, R2, 0x704 ;  /* 0x0000070402067836 */ /* 0x000fe40000000000 */
[----:B------:R-:W-:-:S03]  /*15150*/  IMAD.MOV.U32 R7, RZ, RZ, 0x40000040 ;  /* 0x40000040ff077424 */ /* 0x000fc600078e00ff */
[----:B------:R-:W-:Y:S02]  /*15160*/  R2UR UR6, R6 ;  /* 0x00000000060672ca */ /* 0x000fe400000e0000 */
[----:B------:R-:W-:Y:S01]  /*15170*/  R2UR UR7, R7 ;  /* 0x00000000070772ca */ /* 0x000fe200000e0000 */
[----:B------:R-:W-:Y:S02]  /*15180*/  WARPGROUP.DEPBAR.LE gsb0, 0x0 ;  /* 0x00008000000079c5 */ /* 0x000fe40000010000 */
[----:B------:R-:W-:-:S10]  /*15190*/  WARPGROUP.ARRIVE ;  /* 0x00000000000079c5 */ /* 0x000fd40000000000 */
[----:B------:R-:W-:Y:S01]  /*151a0*/  HGMMA.64x16x16.F32 R24, gdesc[UR4], R24, gsb0 ;  /* 0x00200000041879f0 */ /* 0x000fe20008000818 */
[----:B------:R-:W-:Y:S01]  /*151b0*/  R2UR UR55, R9 ;  /* 0x00000000093772ca */ /* 0x000fe200000e0000 */
[----:B------:R-:W-:Y:S01]  /*151c0*/  IMAD.MOV.U32 R5, RZ, RZ, 0x40000040 ;  /* 0x40000040ff057424 */ /* 0x000fe200078e00ff */
[----:B------:R-:W-:Y:S01]  /*151d0*/  IADD3 R4, R2, 0x586, RZ ;  /* 0x0000058602047810 */ /* 0x000fe20007ffe0ff */
[----:B------:R-:W-:Y:S02]  /*151e0*/  WARPGROUP.DEPBAR.LE gsb0, 0x0 ;  /* 0x00008000000079c5 */ /* 0x000fe40000010000 */
[----:B------:R-:W-:-:S08]  /*151f0*/  WARPGROUP.ARRIVE ;  /* 0x00000000000079c5 */ /* 0x000fd00000000000 */
[----:B------:R-:W-:Y:S01]  /*15200*/  HGMMA.64x16x16.F32 R56, gdesc[UR52], R56, gsb0 ;  /* 0x00200000343879f0 */ /* 0x000fe20008000838 */
[----:B------:R-:W-:Y:S02]  /*15210*/  R2UR UR18, R4 ;  /* 0x00000000041272ca */ /* 0x000fe400000e0000 */
[----:B------:R-:W-:Y:S01]  /*15220*/  R2UR UR19, R5 ;  /* 0x00000000051372ca */ /* 0x000fe200000e0000 */
[----:B------:R-:W-:Y:S01]  /*15230*/  UMOV UR16, UR52 ;  /* 0x0000003400107c82 */ /* 0x000fe20008000000 */
[----:B------:R-:W-:Y:S01]  /*15240*/  UMOV UR17, UR53 ;  /* 0x0000003500117c82 */ /* 0x000fe20008000000 */
[----:B------:R-:W-:Y:S02]  /*15250*/  WARPGROUP.DEPBAR.LE gsb0, 0x0 ;  /* 0x00008000000079c5 */ /* 0x000fe40000010000 */
[----:B------:R-:W-:-:S08]  /*15260*/  WARPGROUP.ARRIVE ;  /* 0x00000000000079c5 */ /* 0x000fd00000000000 */
[----:B------:R-:W-:Y:S01]  /*15270*/  HGMMA.64x16x16.F32 R48, gdesc[UR16], R48, gsb0 ;  /* 0x00200000103079f0 */ /* 0x000fe20008000830 */
[----:B------:R-:W-:Y:S01]  /*15280*/  VIADD R6, R2, 0x606 ;  /* 0x0000060602067836 */ /* 0x000fe20000000000 */
[----:B------:R-:W-:-:S04]  /*15290*/  MOV R7, 0x40000040 ;  /* 0x4000004000077802 */ /* 0x000fc80000000f00 */
[----:B------:R-:W-:Y:S02]  /*152a0*/  R2UR UR14, R6 ;  /* 0x00000000060e72ca */ /* 0x000fe400000e0000 */
        /* <DEDUP_REMOVED lines=67> */
[----:B------:R-:W-:Y:S01]  /*156e0*/  IMAD.MOV.U32 R9, RZ, RZ, 0x40000040 ;  /* 0x40000040ff097424 */ /* 0x000fe200078e00ff */
[----:B------:R-:W-:-:S04]  /*156f0*/  IADD3 R8, R2, 0x782, RZ ;  /* 0x0000078202087810 */ /* 0x000fc80007ffe0ff */
[----:B------:R-:W-:Y:S02]  /*15700*/  R2UR UR46, R8 ;  /* 0x00000000082e72ca */ /* 0x000fe400000e0000 */
[----:B------:R-:W-:Y:S01]  /*15710*/  R2UR UR47, R9 ;  /* 0x00000000092f72ca */ /* 0x000fe200000e0000 */
[----:B------:R-:W-:Y:S02]  /*15720*/  WARPGROUP.DEPBAR.LE gsb0, 0x0 ;  /* 0x00008000000079c5 */ /* 0x000fe40000010000 */
[----:B------:R-:W-:-:S10]  /*15730*/  WARPGROUP.ARRIVE ;  /* 0x00000000000079c5 */ /* 0x000fd40000000000 */
[----:B------:R-:W-:Y:S01]  /*15740*/  HGMMA.64x16x16.F32 R56, gdesc[UR44], R56, gsb0 ;  /* 0x002000002c3879f0 */ /* 0x000fe20008000838 */
[----:B------:R-:W-:Y:S01]  /*15750*/  IMAD.MOV.U32 R5, RZ, RZ, 0x40000040 ;  /* 0x40000040ff057424 */ /* 0x000fe200078e00ff */
[----:B------:R-:W-:-:S04]  /*15760*/  IADD3 R4, R2, 0x802, RZ ;  /* 0x0000080202047810 */ /* 0x000fc80007ffe0ff */
        /* <DEDUP_REMOVED lines=69> */
[----:B------:R-:W-:Y:S01]  /*15bc0*/  IMAD.MOV.U32 R7, RZ, RZ, 0x40000040 ;  /* 0x40000040ff077424 */ /* 0x000fe200078e00ff */
[----:B------:R-:W-:Y:S01]  /*15bd0*/  UMOV UR4, UR40 ;  /* 0x0000002800047c82 */ /* 0x000fe20008000000 */
[----:B------:R-:W-:Y:S01]  /*15be0*/  UMOV UR5, UR41 ;  /* 0x0000002900057c82 */ /* 0x000fe20008000000 */
[----:B------:R-:W-:Y:S01]  /*15bf0*/  R2UR UR6, R6 ;  /* 0x00000000060672ca */ /* 0x000fe200000e0000 */
[----:B------:R-:W-:Y:S01]  /*15c00*/  IMAD.MOV.U32 R9, RZ, RZ, 0x40000040 ;  /* 0x40000040ff097424 */ /* 0x000fe200078e00ff */
[----:B------:R-:W-:Y:S02]  /*15c10*/  R2UR UR7, R7 ;  /* 0x00000000070772ca */ /* 0x000fe400000e0000 */
[C---:B------:R-:W-:Y:S01]  /*15c20*/  IADD3 R8, R2.reuse, 0x786, RZ ;  /* 0x0000078602087810 */ /* 0x040fe20007ffe0ff */
[----:B------:R-:W-:Y:S01]  /*15c30*/  IMAD.MOV.U32 R5, RZ, RZ, 0x40000040 ;  /* 0x40000040ff057424 */ /* 0x000fe200078e00ff */
[----:B------:R-:W-:Y:S01]  /*15c40*/  IADD3 R4, R2, 0x806, RZ ;  /* 0x0000080602047810 */ /* 0x000fe20007ffe0ff */
[----:B------:R-:W-:Y:S01]  /*15c50*/  ULDC UR8, c[0x0][0x9d8] ;  /* 0x0002760000087ab9 */ /* 0x000fe20000000800 */
[----:B------:R-:W-:-:S02]  /*15c60*/  WARPGROUP.DEPBAR.LE gsb0, 0x0 ;  /* 0x00008000000079c5 */ /* 0x000fc40000010000 */
[----:B------:R-:W-:-:S06]  /*15c70*/  WARPGROUP.ARRIVE ;  /* 0x00000000000079c5 */ /* 0x000fcc0000000000 */
[----:B------:R-:W-:Y:S01]  /*15c80*/  HGMMA.64x16x16.F32 R24, gdesc[UR4], R24, gsb0 ;  /* 0x00200000041879f0 */ /* 0x000fe20008000818 */
[----:B------:R-:W-:Y:S02]  /*15c90*/  R2UR UR38, R8 ;  /* 0x00000000082672ca */ /* 0x000fe400000e0000 */
[----:B------:R-:W-:Y:S01]  /*15ca0*/  R2UR UR39, R9 ;  /* 0x00000000092772ca */ /* 0x000fe200000e0000 */
[----:B------:R-:W-:Y:S02]  /*15cb0*/  WARPGROUP.DEPBAR.LE gsb0, 0x0 ;  /* 0x00008000000079c5 */ /* 0x000fe40000010000 */
[----:B------:R-:W-:-:S10]  /*15cc0*/  WARPGROUP.ARRIVE ;  /* 0x00000000000079c5 */ /* 0x000fd40000000000 */
[----:B------:R-:W-:Y:S01]  /*15cd0*/  HGMMA.64x16x16.F32 R56, gdesc[UR36], R56, gsb0 ;  /* 0x00200000243879f0 */ /* 0x000fe20008000838 */
[----:B------:R-:W-:Y:S02]  /*15ce0*/  R2UR UR6, R4 ;  /* 0x00000000040672ca */ /* 0x000fe400000e0000 */
[----:B------:R-:W-:Y:S01]  /*15cf0*/  R2UR UR7, R5 ;  /* 0x00000000050772ca */ /* 0x000fe200000e0000 */
[----:B------:R-:W-:Y:S01]  /*15d00*/  UMOV UR4, UR36 ;  /* 0x0000002400047c82 */ /* 0x000fe20008000000 */
[----:B------:R-:W-:Y:S01]  /*15d10*/  UMOV UR5, UR37 ;  /* 0x0000002500057c82 */ /* 0x000fe20008000000 */
[----:B------:R0:W-:Y:S01]  /*15d20*/  STL.64 [R1], R12 ;  /* 0x0000000c01007387 */ /* 0x0001e20000100a00 */
[----:B--2---:R-:W-:Y:S01]  /*15d30*/  IADD3 R147, R147, 0x50, -R64 ;  /* 0x0000005093937810 */ /* 0x004fe20007ffe840 */
[----:B------:R-:W-:Y:S01]  /*15d40*/  @!P1 VIADD R0, R0, 0x38840 ;  /* 0x0003884000009836 */ /* 0x000fe20000000000 */
[----:B------:R-:W-:Y:S01]  /*15d50*/  ULDC UR39, c[0x0][0x9d8] ;  /* 0x0002760000277ab9 */ /* 0x000fe20000000800 */
[----:B------:R-:W-:Y:S01]  /*15d60*/  ULDC UR38, c[0x0][0x988] ;  /* 0x0002620000267ab9 */ /* 0x000fe20000000800 */
[----:B------:R-:W-:-:S02]  /*15d70*/  WARPGROUP.DEPBAR.LE gsb0, 0x0 ;  /* 0x00008000000079c5 */ /* 0x000fc40000010000 */
[----:B------:R-:W-:-:S06]  /*15d80*/  WARPGROUP.ARRIVE ;  /* 0x00000000000079c5 */ /* 0x000fcc0000000000 */
        /* <DEDUP_REMOVED lines=20> */
[----:B------:R-:W-:-:S04]  /*15ed0*/  R2UR UR7, R3 ;  /* 0x00000000030772ca */ /* 0x000fc800000e0000 */
[----:B------:R-:W-:Y:S01]  /*15ee0*/  R2UR UR6, R2 ;  /* 0x00000000020672ca */ /* 0x000fe200000e0000 */
[----:B------:R-:W-:Y:S01]  /*15ef0*/  FMUL.FTZ R6, R56, UR8 ;  /* 0x0000000838067c20 */ /* 0x000fe20008410000 */
[----:B0-----:R-:W-:Y:S01]  /*15f00*/  FMUL.FTZ R12, R59, UR8 ;  /* 0x000000083b0c7c20 */ /* 0x001fe20008410000 */
[----:B------:R-:W-:Y:S01]  /*15f10*/  FMUL.FTZ R7, R57, UR8 ;  /* 0x0000000839077c20 */ /* 0x000fe20008410000 */
[----:B------:R-:W-:Y:S01]  /*15f20*/  FMUL.FTZ R20, R62, UR8 ;  /* 0x000000083e147c20 */ /* 0x000fe20008410000 */
[----:B------:R-:W-:Y:S01]  /*15f30*/  FMUL.FTZ R8, R60, UR8 ;  /* 0x000000083c087c20 */ /* 0x000fe20008410000 */
[----:B------:R-:W-:Y:S01]  /*15f40*/  UMOV UR4, UR36 ;  /* 0x0000002400047c82 */ /* 0x000fe20008000000 */
[----:B------:R-:W0:Y:S01]  /*15f50*/  MUFU.TANH R6, R6 ;  /* 0x0000000600067308 */ /* 0x000e220000002400 */
[----:B------:R-:W-:Y:S01]  /*15f60*/  UMOV UR5, UR37 ;  /* 0x0000002500057c82 */ /* 0x000fe20008000000 */
[----:B------:R-:W-:Y:S01]  /*15f70*/  FMUL.FTZ R11, R61, UR8 ;  /* 0x000000083d0b7c20 */ /* 0x000fe20008410000 */
[----:B------:R-:W-:-:S05]  /*15f80*/  FMUL.FTZ R9, R58, UR8 ;  /* 0x000000083a097c20 */ /* 0x000fca0008410000 */
[----:B------:R-:W1:Y:S01]  /*15f90*/  MUFU.TANH R12, R12 ;  /* 0x0000000c000c7308 */ /* 0x000e620000002400 */
[----:B------:R-:W-:Y:S01]  /*15fa0*/  FMUL.FTZ R13, R48, UR8 ;  /* 0x00000008300d7c20 */ /* 0x000fe20008410000 */
[----:B------:R-:W-:-:S06]  /*15fb0*/  IMAD R2, R92, -0x50, R147 ;  /* 0xffffffb05c027824 */ /* 0x000fcc00078e0293 */
[----:B------:R-:W2:Y:S01]  /*15fc0*/  MUFU.TANH R7, R7 ;  /* 0x0000000700077308 */ /* 0x000ea20000002400 */
[----:B------:R-:W-:Y:S01]  /*15fd0*/  FMUL.FTZ R14, R49, UR8 ;  /* 0x00000008310e7c20 */ /* 0x000fe20008410000 */
[----:B------:R-:W-:-:S06]  /*15fe0*/  FMUL.FTZ R49, R51, UR8 ;  /* 0x0000000833317c20 */ /* 0x000fcc0008410000 */
[----:B------:R-:W3:Y:S01]  /*15ff0*/  MUFU.TANH R20, R20 ;  /* 0x0000001400147308 */ /* 0x000ee20000002400 */
[----:B------:R-:W-:Y:S02]  /*16000*/  WARPGROUP.DEPBAR.LE gsb0, 0x0 ;  /* 0x00008000000079c5 */ /* 0x000fe40000010000 */
[----:B------:R-:W-:-:S05]  /*16010*/  WARPGROUP.ARRIVE ;  /* 0x00000000000079c5 */ /* 0x000fca0000000000 */
[----:B------:R-:W4:Y:S01]  /*16020*/  MUFU.TANH R8, R8 ;  /* 0x0000000800087308 */ /* 0x000f220000002400 */
[----:B------:R-:W-:Y:S01]  /*16030*/  HGMMA.64x16x16.F32 R24, gdesc[UR4], R24, gsb0 ;  /* 0x00200000041879f0 */ /* 0x000fe20008000818 */
[----:B------:R-:W-:-:S06]  /*16040*/  FMUL.FTZ R5, R40, UR8 ;  /* 0x0000000828057c20 */ /* 0x000fcc0008410000 */
[----:B------:R-:W4:Y:S01]  /*16050*/  MUFU.TANH R11, R11 ;  /* 0x0000000b000b7308 */ /* 0x000f220000002400 */
[----:B------:R-:W-:Y:S01]  /*16060*/  FMUL.FTZ R40, R41, UR8 ;  /* 0x0000000829287c20 */ /* 0x000fe20008410000 */
[----:B------:R-:W-:Y:S01]  /*16070*/  ISETP.GT.AND P6, PT, R2, RZ, PT ;  /* 0x000000ff0200720c */ /* 0x000fe20003fc4270 */
[----:B------:R-:W-:Y:S01]  /*16080*/  FMUL.FTZ R41, R42, UR8 ;  /* 0x000000082a297c20 */ /* 0x000fe20008410000 */
[----:B------:R-:W-:Y:S01]  /*16090*/  ISETP.GT.AND P5, PT, R2, 0x1, PT ;  /* 0x000000010200780c */ /* 0x000fe20003fa4270 */
[----:B------:R-:W-:-:S03]  /*160a0*/  FMUL.FTZ R42, R44, UR8 ;  /* 0x000000082c2a7c20 */ /* 0x000fc60008410000 */
[----:B------:R-:W4:Y:S01]  /*160b0*/  MUFU.TANH R9, R9 ;  /* 0x0000000900097308 */ /* 0x000f220000002400 */
[----:B------:R-:W-:Y:S01]  /*160c0*/  FMUL.FTZ R21, R52, UR8 ;  /* 0x0000000834157c20 */ /* 0x000fe20008410000 */
[----:B------:R-:W-:Y:S01]  /*160d0*/  FMUL.FTZ R44, R45, UR8 ;  /* 0x000000082d2c7c20 */ /* 0x000fe20008410000 */
[----:B0-----:R-:W-:-:S05]  /*160e0*/  FSEL R45, R6, -INF , P6 ;  /* 0xff800000062d7808 */ /* 0x001fca0003000000 */
[----:B------:R-:W0:Y:S01]  /*160f0*/  MUFU.TANH R13, R13 ;  /* 0x0000000d000d7308 */ /* 0x000e220000002400 */
[----:B------:R-:W-:Y:S01]  /*16100*/  ISETP.GT.AND P4, PT, R2, 0x8, PT ;  /* 0x000000080200780c */ /* 0x000fe20003f84270 */
[----:B------:R-:W-:Y:S01]  /*16110*/  FMUL.FTZ R15, R63, UR8 ;  /* 0x000000083f0f7c20 */ /* 0x000fe20008410000 */
[----:B-1----:R-:W-:Y:S01]  /*16120*/  FSEL R6, R12, -INF , P5 ;  /* 0xff8000000c067808 */ /* 0x002fe20002800000 */
[----:B------:R-:W-:Y:S01]  /*16130*/  FMUL.FTZ R51, R55, UR8 ;  /* 0x0000000837337c20 */ /* 0x000fe20008410000 */
[----:B--2---:R-:W-:-:S03]  /*16140*/  FSEL R12, R7, -INF , P5 ;  /* 0xff800000070c7808 */ /* 0x004fc60002800000 */
[----:B------:R-:W1:Y:S01]  /*16150*/  MUFU.TANH R49, R49 ;  /* 0x0000003100317308 */ /* 0x000e620000002400 */
[----:B------:R-:W-:Y:S01]  /*16160*/  FMUL.FTZ R4, R53, UR8 ;  /* 0x0000000835047c20 */ /* 0x000fe20008410000 */
[----:B------:R-:W-:Y:S01]  /*16170*/  FMUL.FTZ R52, R46, UR8 ;  /* 0x000000082e347c20 */ /* 0x000fe20008410000 */
[----:B------:R-:W-:Y:S01]  /*16180*/  FMUL.FTZ R46, R47, UR8 ;  /* 0x000000082f2e7c20 */ /* 0x000fe20008410000 */
[----:B---3--:R-:W-:-:S04]  /*16190*/  FSEL R7, R20, -INF , P4 ;  /* 0xff80000014077808 */ /* 0x008fc80002000000 */
[----:B------:R-:W2:Y:S01]  /*161a0*/  MUFU.TANH R14, R14 ;  /* 0x0000000e000e7308 */ /* 0x000ea20000002400 */
[----:B------:R-:W-:Y:S01]  /*161b0*/  FMUL.FTZ R48, R50, UR8 ;  /* 0x0000000832307c20 */ /* 0x000fe20008410000 */
[C---:B------:R-:W-:Y:S02]  /*161c0*/  ISETP.GT.AND P2, PT, R2.reuse, 0x9, PT ;  /* 0x000000090200780c */ /* 0x040fe40003f44270 */
[----:B------:R-:W-:Y:S01]  /*161d0*/  ISETP.GT.AND P3, PT, R2, 0x10, PT ;  /* 0x000000100200780c */ /* 0x000fe20003f64270 */
[----:B------:R-:W-:Y:S01]  /*161e0*/  FMUL.FTZ R43, R43, UR8 ;  /* 0x000000082b2b7c20 */ /* 0x000fe20008410000 */
[----:B----4-:R-:W-:Y:S01]  /*161f0*/  FSEL R47, R8, -INF , P4 ;  /* 0xff800000082f7808 */ /* 0x010fe20002000000 */
[----:B------:R-:W-:Y:S01]  /*16200*/  FMUL.FTZ R67, R32, UR8 ;  /* 0x0000000820437c20 */ /* 0x000fe20008410000 */
[----:B------:R-:W3:Y:S01]  /*16210*/  MUFU.TANH R21, R21 ;  /* 0x0000001500157308 */ /* 0x000ee20000002400 */
[----:B------:R-:W-:Y:S01]  /*16220*/  FMNMX.FTZ R20, R45, R12, !PT ;  /* 0x0000000c2d147209 */ /* 0x000fe20007810000 */
[----:B------:R-:W-:Y:S01]  /*16230*/  FMUL.FTZ R69, R33, UR8 ;  /* 0x0000000821457c20 */ /* 0x000fe20008410000 */
[----:B------:R-:W-:Y:S01]  /*16240*/  FSEL R55, R11, -INF , P2 ;  /* 0xff8000000b377808 */ /* 0x000fe20001000000 */
[----:B------:R-:W-:Y:S01]  /*16250*/  FMUL.FTZ R36, R36, UR8 ;  /* 0x0000000824247c20 */ /* 0x000fe20008410000 */
[----:B------:R-:W-:Y:S01]  /*16260*/  FMNMX.FTZ R20, R47, R20, !PT ;  /* 0x000000142f147209 */ /* 0x000fe20007810000 */
[----:B------:R-:W-:Y:S01]  /*16270*/  FMUL.FTZ R37, R37, UR8 ;  /* 0x0000000825257c20 */ /* 0x000fe20008410000 */
[----:B------:R-:W-:Y:S01]  /*16280*/  FMUL.FTZ R35, R35, UR8 ;  /* 0x0000000823237c20 */ /* 0x000fe20008410000 */
[----:B------:R-:W4:Y:S01]  /*16290*/  MUFU.TANH R15, R15 ;  /* 0x0000000f000f7308 */ /* 0x000f220000002400 */
[----:B------:R-:W-:Y:S01]  /*162a0*/  FSEL R3, R9, -INF , P6 ;  /* 0xff80000009037808 */ /* 0x000fe20003000000 */
[----:B------:R-:W-:Y:S01]  /*162b0*/  FMUL.FTZ R50, R54, UR8 ;  /* 0x0000000836327c20 */ /* 0x000fe20008410000 */
[----:B------:R-:W-:Y:S01]  /*162c0*/  ISETP.GT.AND P6, PT, R2, 0x11, PT ;  /* 0x000000110200780c */ /* 0x000fe20003fc4270 */
[----:B------:R-:W-:Y:S01]  /*162d0*/  FMUL.FTZ R38, R38, UR8 ;  /* 0x0000000826267c20 */ /* 0x000fe20008410000 */
[----:B------:R-:W-:-:S03]  /*162e0*/  ULDC UR4, c[0x0][0x988] ;  /* 0x0002620000047ab9 */ /* 0x000fc60000000800 */
[----:B------:R-:W4:Y:S01]  /*162f0*/  MUFU.TANH R51, R51 ;  /* 0x0000003300337308 */ /* 0x000f220000002400 */
[----:B0-----:R-:W-:Y:S02]  /*16300*/  FSEL R53, R13, -INF , P3 ;  /* 0xff8000000d357808 */ /* 0x001fe40001800000 */
[----:B------:R-:W-:-:S05]  /*16310*/  FMNMX.FTZ R20, R55, R20, !PT ;  /* 0x0000001437147209 */ /* 0x000fca0007810000 */
[----:B------:R-:W0:Y:S01]  /*16320*/  MUFU.TANH R4, R4 ;  /* 0x0000000400047308 */ /* 0x000e220000002400 */
[----:B-1----:R-:W-:-:S07]  /*16330*/  FSEL R13, R49, -INF , P6 ;  /* 0xff800000310d7808 */ /* 0x002fce0003000000 */
[----:B------:R-:W1:Y:S01]  /*16340*/  MUFU.TANH R48, R48 ;  /* 0x0000003000307308 */ /* 0x000e620000002400 */
[----:B------:R-:W-:Y:S02]  /*16350*/  ISETP.GT.AND P5, PT, R2, 0x18, PT ;  /* 0x000000180200780c */ /* 0x000fe40003fa4270 */
[----:B--2---:R-:W-:-:S05]  /*16360*/  FSEL R49, R14, -INF , P6 ;  /* 0xff8000000e317808 */ /* 0x004fca0003000000 */
[----:B------:R-:W2:Y:S01]  /*16370*/  MUFU.TANH R5, R5 ;  /* 0x0000000500057308 */ /* 0x000ea20000002400 */
[----:B------:R-:W-:Y:S02]  /*16380*/  FMNMX.FTZ R20, R53, R20, !PT ;  /* 0x0000001435147209 */ /* 0x000fe40007810000 */
[----:B------:R-:W-:-:S05]  /*16390*/  ISETP.GT.AND P4, PT, R2, 0x19, PT ;  /* 0x000000190200780c */ /* 0x000fca0003f84270 */
[----:B------:R-:W2:Y:S01]  /*163a0*/  MUFU.TANH R40, R40 ;  /* 0x0000002800287308 */ /* 0x000ea20000002400 */
[----:B---3--:R-:W-:Y:S02]  /*163b0*/  FSEL R57, R21, -INF , P5 ;  /* 0xff80000015397808 */ /* 0x008fe40002800000 */
[----:B------:R-:W-:-:S05]  /*163c0*/  FMNMX.FTZ R20, R49, R20, !PT ;  /* 0x0000001431147209 */ /* 0x000fca0007810000 */
[----:B------:R-:W3:Y:S01]  /*163d0*/  MUFU.TANH R50, R50 ;  /* 0x0000003200327308 */ /* 0x000ee20000002400 */
[----:B----4-:R-:W-:Y:S02]  /*163e0*/  FSEL R9, R15, -INF , P2 ;  /* 0xff8000000f097808 */ /* 0x010fe40001000000 */
[----:B------:R-:W-:-:S05]  /*163f0*/  FSEL R21, R51, -INF , P4 ;  /* 0xff80000033157808 */ /* 0x000fca0002000000 */
[----:B------:R-:W4:Y:S01]  /*16400*/  MUFU.TANH R42, R42 ;  /* 0x0000002a002a7308 */ /* 0x000f220000002400 */
[----:B------:R-:W-:Y:S02]  /*16410*/  ISETP.GT.AND P2, PT, R2, 0x20, PT ;  /* 0x000000200200780c */ /* 0x000fe40003f44270 */
[----:B0-----:R-:W-:Y:S02]  /*16420*/  FSEL R51, R4, -INF , P4 ;  /* 0xff80000004337808 */ /* 0x001fe40002000000 */
[----:B------:R-:W-:-:S03]  /*16430*/  FMNMX.FTZ R20, R57, R20, !PT ;  /* 0x0000001439147209 */ /* 0x000fc60007810000 */
[----:B------:R-:W0:Y:S01]  /*16440*/  MUFU.TANH R44, R44 ;  /* 0x0000002c002c7308 */ /* 0x000e220000002400 */
[----:B-1----:R-:W-:Y:S02]  /*16450*/  FSEL R11, R48, -INF , P3 ;  /* 0xff800000300b7808 */ /* 0x002fe40001800000 */
[----:B------:R-:W-:Y:S02]  /*16460*/  ISETP.GT.AND P3, PT, R2, 0x21, PT ;  /* 0x000000210200780c */ /* 0x000fe40003f64270 */
[----:B--2---:R-:W-:-:S03]  /*16470*/  FSEL R59, R5, -INF , P2 ;  /* 0xff800000053b7808 */ /* 0x004fc60001000000 */
[----:B------:R-:W-:Y:S01]  /*16480*/  MUFU.TANH R43, R43 ;  /* 0x0000002b002b7308 */ /* 0x000fe20000002400 */
[----:B------:R-:W-:Y:S02]  /*16490*/  FMNMX.FTZ R20, R51, R20, !PT ;  /* 0x0000001433147209 */ /* 0x000fe40007810000 */
[----:B------:R-:W-:-:S05]  /*164a0*/  ISETP.GT.AND P6, PT, R2, 0x28, PT ;  /* 0x000000280200780c */ /* 0x000fca0003fc4270 */
[----:B------:R-:W1:Y:S01]  /*164b0*/  MUFU.TANH R67, R67 ;  /* 0x0000004300437308 */ /* 0x000e620000002400 */
[----:B------:R-:W-:Y:S02]  /*164c0*/  FSEL R61, R40, -INF , P3 ;  /* 0xff800000283d7808 */ /* 0x000fe40001800000 */
[----:B------:R-:W-:-:S05]  /*164d0*/  FMNMX.FTZ R20, R59, R20, !PT ;  /* 0x000000143b147209 */ /* 0x000fca0007810000 */
[----:B------:R-:W2:Y:S01]  /*164e0*/  MUFU.TANH R41, R41 ;  /* 0x0000002900297308 */ /* 0x000ea20000002400 */
[----:B---3--:R-:W-:Y:S01]  /*164f0*/  FSEL R15, R50, -INF , P5 ;  /* 0xff800000320f7808 */ /* 0x008fe20002800000 */
[----:B------:R-:W-:-:S06]  /*16500*/  WARPGROUP.DEPBAR.LE gsb0, 0x0 ;  /* 0x00008000000079c5 */ /* 0x000fcc0000010000 */
[----:B------:R-:W3:Y:S01]  /*16510*/  MUFU.TANH R69, R69 ;  /* 0x0000004500457308 */ /* 0x000ee20000002400 */
[----:B------:R-:W-:Y:S01]  /*16520*/  FMUL.FTZ R32, R34, UR8 ;  /* 0x0000000822207c20 */ /* 0x000fe20008410000 */
[----:B------:R-:W-:Y:S01]  /*16530*/  ISETP.GT.AND P5, PT, R2, 0x29, PT ;  /* 0x000000290200780c */ /* 0x000fe20003fa4270 */
[----:B------:R-:W-:Y:S01]  /*16540*/  FMUL.FTZ R24, R24, UR8 ;  /* 0x0000000818187c20 */ /* 0x000fe20008410000 */
[----:B----4-:R-:W-:Y:S02]  /*16550*/  FSEL R63, R42, -INF , P6 ;  /* 0xff8000002a3f7808 */ /* 0x010fe40003000000 */
[----:B------:R-:W-:Y:S02]  /*16560*/  FMNMX.FTZ R20, R61, R20, !PT ;  /* 0x000000143d147209 */ /* 0x000fe40007810000 */
[----:B------:R-:W4:Y:S01]  /*16570*/  MUFU.TANH R52, R52 ;  /* 0x0000003400347308 */ /* 0x000f220000002400 */
[----:B------:R-:W-:Y:S01]  /*16580*/  ISETP.GT.AND P4, PT, R2, 0x30, PT ;  /* 0x000000300200780c */ /* 0x000fe20003f84270 */
[----:B------:R-:W-:Y:S01]  /*16590*/  FMUL.FTZ R4, R25, UR8 ;  /* 0x0000000819047c20 */ /* 0x000fe20008410000 */
[----:B0-----:R-:W-:-:S05]  /*165a0*/  FSEL R65, R44, -INF , P5 ;  /* 0xff8000002c417808 */ /* 0x001fca0002800000 */
[----:B------:R-:W0:Y:S01]  /*165b0*/  MUFU.TANH R36, R36 ;  /* 0x0000002400247308 */ /* 0x000e220000002400 */
[----:B------:R-:W-:-:S07]  /*165c0*/  FMNMX.FTZ R20, R63, R20, !PT ;  /* 0x000000143f147209 */ /* 0x000fce0007810000 */
[----:B------:R-:W0:Y:S01]  /*165d0*/  MUFU.TANH R46, R46 ;  /* 0x0000002e002e7308 */ /* 0x000e220000002400 */
[----:B-1----:R-:W-:Y:S01]  /*165e0*/  FSEL R67, R67, -INF , P4 ;  /* 0xff80000043437808 */ /* 0x002fe20002000000 */
[----:B------:R-:W-:Y:S01]  /*165f0*/  FMUL.FTZ R28, R28, UR8 ;  /* 0x000000081c1c7c20 */ /* 0x000fe20008410000 */
[----:B------:R-:W-:-:S05]  /*16600*/  FMNMX.FTZ R20, R65, R20, !PT ;  /* 0x0000001441147209 */ /* 0x000fca0007810000 */
[----:B------:R-:W1:Y:S01]  /*16610*/  MUFU.TANH R37, R37 ;  /* 0x0000002500257308 */ /* 0x000e620000002400 */
[----:B--2---:R-:W-:-:S07]  /*16620*/  FSEL R33, R41, -INF , P2 ;  /* 0xff80000029217808 */ /* 0x004fce0001000000 */
[----:B------:R-:W2:Y:S01]  /*16630*/  MUFU.TANH R32, R32 ;  /* 0x0000002000207308 */ /* 0x000ea20000002400 */
[----:B------:R-:W-:-:S07]  /*16640*/  ISETP.GT.AND P2, PT, R2, 0x38, PT ;  /* 0x000000380200780c */ /* 0x000fce0003f44270 */
[----:B------:R3:W-:Y:S01]  /*16650*/  MUFU.TANH R8, R35 ;  /* 0x0000002300087308 */ /* 0x0007e20000002400 */
[----:B------:R-:W-:Y:S01]  /*16660*/  FMNMX.FTZ R20, R67, R20, !PT ;  /* 0x0000001443147209 */ /* 0x000fe20007810000 */
[----:B------:R-:W-:-:S06]  /*16670*/  FMUL.FTZ R5, R29, UR8 ;  /* 0x000000081d057c20 */ /* 0x000fcc0008410000 */
[----:B------:R-:W2:Y:S01]  /*16680*/  MUFU.TANH R24, R24 ;  /* 0x0000001800187308 */ /* 0x000ea20000002400 */
[----:B---3--:R-:W-:Y:S02]  /*16690*/  FSEL R35, R43, -INF , P3 ;  /* 0xff8000002b237808 */ /* 0x008fe40001800000 */
[----:B------:R-:W-:-:S04]  /*166a0*/  ISETP.GT.AND P3, PT, R2, 0x31, PT ;  /* 0x000000310200780c */ /* 0x000fc80003f64270 */
[----:B------:R-:W-:Y:S01]  /*166b0*/  FSEL R69, R69, -INF , P3 ;  /* 0xff80000045457808 */ /* 0x000fe20001800000 */
[----:B------:R-:W3:Y:S01]  /*166c0*/  MUFU.TANH R4, R4 ;  /* 0x0000000400047308 */ /* 0x000ee20000002400 */
[----:B----4-:R-:W-:Y:S02]  /*166d0*/  FSEL R25, R52, -INF , P6 ;  /* 0xff80000034197808 */ /* 0x010fe40003000000 */
[----:B------:R-:W-:Y:S02]  /*166e0*/  ISETP.GT.AND P6, PT, R2, 0x39, PT ;  /* 0x000000390200780c */ /* 0x000fe40003fc4270 */
[----:B0-----:R-:W-:-:S03]  /*166f0*/  FSEL R71, R36, -INF , P2 ;  /* 0xff80000024477808 */ /* 0x001fc60001000000 */
[----:B------:R-:W0:Y:S01]  /*16700*/  MUFU.TANH R38, R38 ;  /* 0x0000002600267308 */ /* 0x000e220000002400 */
[----:B------:R-:W-:Y:S02]  /*16710*/  FMNMX.FTZ R20, R69, R20, !PT ;  /* 0x0000001445147209 */ /* 0x000fe40007810000 */
[----:B------:R-:W-:-:S05]  /*16720*/  FSEL R29, R46, -INF , P5 ;  /* 0xff8000002e1d7808 */ /* 0x000fca0002800000 */
[----:B------:R-:W4:Y:S01]  /*16730*/  MUFU.TANH R28, R28 ;  /* 0x0000001c001c7308 */ /* 0x000f220000002400 */
[----:B------:R-:W-:Y:S02]  /*16740*/  ISETP.GT.AND P5, PT, R2, 0x40, PT ;  /* 0x000000400200780c */ /* 0x000fe40003fa4270 */
[----:B-1----:R-:W-:Y:S02]  /*16750*/  FSEL R73, R37, -INF , P6 ;  /* 0xff80000025497808 */ /* 0x002fe40003000000 */
[----:B------:R-:W-:-:S03]  /*16760*/  FMNMX.FTZ R20, R71, R20, !PT ;  /* 0x0000001447147209 */ /* 0x000fc60007810000 */
[----:B------:R-:W1:Y:S01]  /*16770*/  MUFU.TANH R5, R5 ;  /* 0x0000000500057308 */ /* 0x000e620000002400 */
[----:B--2---:R-:W-:Y:S02]  /*16780*/  FSEL R41, R32, -INF , P4 ;  /* 0xff80000020297808 */ /* 0x004fe40002000000 */
[----:B------:R-:W-:Y:S02]  /*16790*/  ISETP.GT.AND P4, PT, R2, 0x41, PT ;  /* 0x000000410200780c */ /* 0x000fe40003f84270 */
[----:B------:R-:W-:Y:S02]  /*167a0*/  FSEL R75, R24, -INF , P5 ;  /* 0xff800000184b7808 */ /* 0x000fe40002800000 */
[----:B------:R-:W-:Y:S02]  /*167b0*/  FMNMX.FTZ R20, R73, R20, !PT ;  /* 0x0000001449147209 */ /* 0x000fe40007810000 */
[----:B------:R-:W-:Y:S02]  /*167c0*/  FSEL R43, R8, -INF , P3 ;  /* 0xff800000082b7808 */ /* 0x000fe40001800000 */
[----:B------:R-:W-:-:S02]  /*167d0*/  ISETP.GT.AND P3, PT, R2, 0x48, PT ;  /* 0x000000480200780c */ /* 0x000fc40003f64270 */
[----:B---3--:R-:W-:Y:S02]  /*167e0*/  FSEL R77, R4, -INF , P4 ;  /* 0xff800000044d7808 */ /* 0x008fe40002000000 */
[----:B------:R-:W-:Y:S02]  /*167f0*/  FMNMX.FTZ R20, R75, R20, !PT ;  /* 0x000000144b147209 */ /* 0x000fe40007810000 */
[----:B0-----:R-:W-:Y:S02]  /*16800*/  FSEL R37, R38, -INF , P2 ;  /* 0xff80000026257808 */ /* 0x001fe40001000000 */
[----:B------:R-:W-:Y:S02]  /*16810*/  ISETP.GT.AND P2, PT, R2, 0x49, PT ;  /* 0x000000490200780c */ /* 0x000fe40003f44270 */
[----:B----4-:R-:W-:Y:S02]  /*16820*/  FSEL R81, R28, -INF , P3 ;  /* 0xff8000001c517808 */ /* 0x010fe40001800000 */
[----:B------:R-:W-:-:S02]  /*16830*/  FMNMX.FTZ R20, R77, R20, !PT ;  /* 0x000000144d147209 */ /* 0x000fc40007810000 */
[----:B-1----:R-:W-:Y:S02]  /*16840*/  FSEL R79, R5, -INF , P2 ;  /* 0xff800000054f7808 */ /* 0x002fe40001000000 */
[----:B------:R-:W-:-:S04]  /*16850*/  FMNMX.FTZ R20, R81, R20, !PT ;  /* 0x0000001451147209 */ /* 0x000fc80007810000 */
[----:B------:R-:W-:-:S05]  /*16860*/  FMNMX.FTZ R20, R79, R20, !PT ;  /* 0x000000144f147209 */ /* 0x000fca0007810000 */
[----:B------:R-:W0:Y:S02]  /*16870*/  SHFL.BFLY PT, R5, R20, 0x2, 0x1f ;  /* 0x0c401f0014057f89 */ /* 0x000e2400000e0000 */
[----:B0-----:R-:W-:-:S05]  /*16880*/  FMNMX.FTZ R4, R20, R5, !PT ;  /* 0x0000000514047209 */ /* 0x001fca0007810000 */
[----:B------:R-:W0:Y:S01]  /*16890*/  SHFL.BFLY PT, R5, R4, 0x1, 0x1f ;  /* 0x0c201f0004057f89 */ /* 0x000e2200000e0000 */
[----:B------:R-:W-:Y:S02]  /*168a0*/  MOV R2, UR4 ;  /* 0x0000000400027c02 */ /* 0x000fe40008000f00 */
[----:B0-----:R-:W-:-:S04]  /*168b0*/  FMNMX.FTZ R5, R4, R5, !PT ;  /* 0x0000000504057209 */ /* 0x001fc80007810000 */
[C---:B------:R-:W-:Y:S01]  /*168c0*/  FSETP.NEU.FTZ.AND P0, PT, R5.reuse, -INF , PT ;  /* 0xff8000000500780b */ /* 0x040fe20003f1d000 */
[----:B------:R-:W-:-:S05]  /*168d0*/  FMUL.FTZ R8, R5, R2 ;  /* 0x0000000205087220 */ /* 0x000fca0000410000 */
[----:B------:R-:W-:Y:S02]  /*168e0*/  FSEL R8, R8, RZ, P0 ;  /* 0x000000ff08087208 */ /* 0x000fe40000000000 */
[----:B------:R-:W-:Y:S02]  /*168f0*/  ISETP.NE.AND P0, PT, R10, RZ, PT ;  /* 0x000000ff0a00720c */ /* 0x000fe40003f05270 */
[----:B------:R-:W-:-:S04]  /*16900*/  FMNMX.FTZ R10, R3, R6, !PT ;  /* 0x00000006030a7209 */ /* 0x000fc80007810000 */
[----:B------:R-:W-:-:S04]  /*16910*/  FMNMX.FTZ R10, R7, R10, !PT ;  /* 0x0000000a070a7209 */ /* 0x000fc80007810000 */
[----:B------:R-:W-:-:S04]  /*16920*/  FMNMX.FTZ R10, R9, R10, !PT ;  /* 0x0000000a090a7209 */ /* 0x000fc80007810000 */
[----:B------:R-:W-:-:S04]  /*16930*/  FMNMX.FTZ R10, R11, R10, !PT ;  /* 0x0000000a0b0a7209 */ /* 0x000fc80007810000 */
[----:B------:R-:W-:-:S04]  /*16940*/  FMNMX.FTZ R14, R13, R10, !PT ;  /* 0x0000000a0d0e7209 */ /* 0x000fc80007810000 */
[----:B------:R-:W-:-:S04]  /*16950*/  FMNMX.FTZ R14, R15, R14, !PT ;  /* 0x0000000e0f0e7209 */ /* 0x000fc80007810000 */
[----:B------:R-:W-:Y:S01]  /*16960*/  FMNMX.FTZ R14, R21, R14, !PT ;  /* 0x0000000e150e7209 */ /* 0x000fe20007810000 */
[----:B------:R-:W-:-:S03]  /*16970*/  FMUL.FTZ R39, R39, UR8 ;  /* 0x0000000827277c20 */ /* 0x000fc60008410000 */
[----:B------:R-:W-:Y:S01]  /*16980*/  FMNMX.FTZ R14, R33, R14, !PT ;  /* 0x0000000e210e7209 */ /* 0x000fe20007810000 */
[----:B------:R-:W-:-:S03]  /*16990*/  FMUL.FTZ R26, R26, UR8 ;  /* 0x000000081a1a7c20 */ /* 0x000fc60008410000 */
[----:B------:R-:W-:Y:S01]  /*169a0*/  FMNMX.FTZ R14, R35, R14, !PT ;  /* 0x0000000e230e7209 */ /* 0x000fe20007810000 */
[----:B------:R-:W0:Y:S03]  /*169b0*/  MUFU.TANH R39, R39 ;  /* 0x0000002700277308 */ /* 0x000e260000002400 */
[----:B------:R-:W-:Y:S01]  /*169c0*/  FMNMX.FTZ R14, R25, R14, !PT ;  /* 0x0000000e190e7209 */ /* 0x000fe20007810000 */
[----:B------:R-:W-:Y:S01]  /*169d0*/  FMUL.FTZ R27, R27, UR8 ;  /* 0x000000081b1b7c20 */ /* 0x000fe20008410000 */
[----:B------:R-:W-:Y:S02]  /*169e0*/  FMUL.FTZ R30, R30, UR8 ;  /* 0x000000081e1e7c20 */ /* 0x000fe40008410000 */
[----:B------:R-:W-:Y:S01]  /*169f0*/  FMNMX.FTZ R14, R29, R14, !PT ;  /* 0x0000000e1d0e7209 */ /* 0x000fe20007810000 */
[----:B------:R-:W1:Y:S03]  /*16a00*/  MUFU.TANH R26, R26 ;  /* 0x0000001a001a7308 */ /* 0x000e660000002400 */
[----:B------:R-:W-:Y:S01]  /*16a10*/  FMNMX.FTZ R14, R41, R14, !PT ;  /* 0x0000000e290e7209 */ /* 0x000fe20007810000 */
[----:B------:R-:W-:-:S04]  /*16a20*/  FMUL.FTZ R31, R31, UR8 ;  /* 0x000000081f1f7c20 */ /* 0x000fc80008410000 */
[----:B------:R-:W2:Y:S01]  /*16a30*/  MUFU.TANH R4, R27 ;  /* 0x0000001b00047308 */ /* 0x000ea20000002400 */
[----:B------:R-:W-:Y:S02]  /*16a40*/  FMNMX.FTZ R14, R43, R14, !PT ;  /* 0x0000000e2b0e7209 */ /* 0x000fe40007810000 */
[----:B0-----:R-:W-:-:S05]  /*16a50*/  FSEL R39, R39, -INF , P6 ;  /* 0xff80000027277808 */ /* 0x001fca0003000000 */
[----:B------:R-:W0:Y:S01]  /*16a60*/  MUFU.TANH R30, R30 ;  /* 0x0000001e001e7308 */ /* 0x000e220000002400 */
[----:B------:R-:W-:Y:S01]  /*16a70*/  FMNMX.FTZ R14, R37, R14, !PT ;  /* 0x0000000e250e7209 */ /* 0x000fe20007810000 */
[----:B------:R-:W-:Y:S01]  /*16a80*/  FFMA.FTZ R208, R45, R2, -R8 ;  /* 0x000000022dd07223 */ /* 0x000fe20000010808 */
[----:B-1----:R-:W-:-:S05]  /*16a90*/  FSEL R45, R26, -INF , P5 ;  /* 0xff8000001a2d7808 */ /* 0x002fca0002800000 */
[----:B------:R1:W3:Y:S01]  /*16aa0*/  MUFU.TANH R10, R31 ;  /* 0x0000001f000a7308 */ /* 0x0002e20000002400 */
[----:B------:R-:W-:Y:S01]  /*16ab0*/  FMNMX.FTZ R14, R39, R14, !PT ;  /* 0x0000000e270e7209 */ /* 0x000fe20007810000 */
[--C-:B------:R-:W-:Y:S01]  /*16ac0*/  FFMA.FTZ R210, R47, R2, -R8.reuse ;  /* 0x000000022fd27223 */ /* 0x100fe20000010808 */
[----:B--2---:R-:W-:Y:S02]  /*16ad0*/  FSEL R47, R4, -INF , P4 ;  /* 0xff800000042f7808 */ /* 0x004fe40002000000 */
[----:B------:R-:W-:Y:S01]  /*16ae0*/  FMNMX.FTZ R14, R45, R14, !PT ;  /* 0x0000000e2d0e7209 */ /* 0x000fe20007810000 */
[--C-:B------:R-:W-:Y:S01]  /*16af0*/  FFMA.FTZ R204, R53, R2, -R8.reuse ;  /* 0x0000000235cc7223 */ /* 0x100fe20000010808 */
[----:B0-----:R-:W-:Y:S02]  /*16b00*/  FSEL R53, R30, -INF , P3 ;  /* 0xff8000001e357808 */ /* 0x001fe40001800000 */
[----:B------:R-:W-:Y:S01]  /*16b10*/  FMNMX.FTZ R14, R47, R14, !PT ;  /* 0x0000000e2f0e7209 */ /* 0x000fe20007810000 */
[----:B-1----:R-:W-:-:S03]  /*16b20*/  FFMA.FTZ R31, R55, R2, -R8 ;  /* 0x00000002371f7223 */ /* 0x002fc60000010808 */
[----:B------:R-:W-:Y:S02]  /*16b30*/  FMNMX.FTZ R14, R53, R14, !PT ;  /* 0x0000000e350e7209 */ /* 0x000fe40007810000 */
[----:B---3--:R-:W-:-:S04]  /*16b40*/  FSEL R55, R10, -INF , P2 ;  /* 0xff8000000a377808 */ /* 0x008fc80001000000 */
[----:B------:R-:W-:-:S05]  /*16b50*/  FMNMX.FTZ R14, R55, R14, !PT ;  /* 0x0000000e370e7209 */ /* 0x000fca0007810000 */
[----:B------:R-:W0:Y:S02]  /*16b60*/  SHFL.BFLY PT, R83, R14, 0x2, 0x1f ;  /* 0x0c401f000e537f89 */ /* 0x000e2400000e0000 */
[----:B0-----:R-:W-:-:S05]  /*16b70*/  FMNMX.FTZ R83, R14, R83, !PT ;  /* 0x000000530e537209 */ /* 0x001fca0007810000 */
[----:B------:R-:W0:Y:S01]  /*16b80*/  SHFL.BFLY PT, R4, R83, 0x1, 0x1f ;  /* 0x0c201f0053047f89 */ /* 0x000e2200000e0000 */
[----:B------:R-:W-:Y:S01]  /*16b90*/  FFMA.FTZ R27, R12, R2, -R8 ;  /* 0x000000020c1b7223 */ /* 0x000fe20000010808 */
[----:B------:R-:W-:Y:S08]  /*16ba0*/  MUFU.EX2 R208, R208 ;  /* 0x000000d000d07308 */ /* 0x000ff00000000800 */
[----:B------:R-:W1:Y:S01]  /*16bb0*/  MUFU.EX2 R27, R27 ;  /* 0x0000001b001b7308 */ /* 0x000e620000000800 */
[----:B0-----:R-:W-:-:S04]  /*16bc0*/  FMNMX.FTZ R4, R83, R4, !PT ;  /* 0x0000000453047209 */ /* 0x001fc80007810000 */
[C---:B------:R-:W-:Y:S01]  /*16bd0*/  FSETP.NEU.FTZ.AND P2, PT, R4.reuse, -INF , PT ;  /* 0xff8000000400780b */ /* 0x040fe20003f5d000 */
[----:B------:R-:W-:-:S05]  /*16be0*/  FMUL.FTZ R14, R4, R2 ;  /* 0x00000002040e7220 */ /* 0x000fca0000410000 */
[----:B------:R-:W-:Y:S01]  /*16bf0*/  FSEL R14, R14, RZ, P2 ;  /* 0x000000ff0e0e7208 */ /* 0x000fe20001000000 */
[----:B------:R-:W0:Y:S04]  /*16c00*/  MUFU.EX2 R210, R210 ;  /* 0x000000d200d27308 */ /* 0x000e280000000800 */
[-CC-:B------:R-:W-:Y:S01]  /*16c10*/  FFMA.FTZ R209, R3, R2.reuse, -R14.reuse ;  /* 0x0000000203d17223 */ /* 0x180fe2000001080e */
[-CC-:B------:R-:W-:Y:S01]  /*16c20*/  FFMA.FTZ R6, R6, R2.reuse, -R14.reuse ;  /* 0x0000000206067223 */ /* 0x180fe2000001080e */
[-C--:B------:R-:W-:Y:S01]  /*16c30*/  FFMA.FTZ R211, R7, R2.reuse, -R14 ;  /* 0x0000000207d37223 */ /* 0x080fe2000001080e */
[-CC-:B------:R-:W-:Y:S01]  /*16c40*/  FFMA.FTZ R206, R57, R2.reuse, -R8.reuse ;  /* 0x0000000239ce7223 */ /* 0x180fe20000010808 */
[----:B------:R-:W2:Y:S01]  /*16c50*/  MUFU.EX2 R31, R31 ;  /* 0x0000001f001f7308 */ /* 0x000ea20000000800 */
[-CC-:B------:R-:W-:Y:S01]  /*16c60*/  FFMA.FTZ R200, R59, R2.reuse, -R8.reuse ;  /* 0x000000023bc87223 */ /* 0x180fe20000010808 */
[-CC-:B------:R-:W-:Y:S01]  /*16c70*/  FFMA.FTZ R57, R61, R2.reuse, -R8.reuse ;  /* 0x000000023d397223 */ /* 0x180fe20000010808 */
[-CC-:B------:R-:W-:Y:S01]  /*16c80*/  FFMA.FTZ R202, R63, R2.reuse, -R8.reuse ;  /* 0x000000023fca7223 */ /* 0x180fe20000010808 */
[-CC-:B------:R-:W-:Y:S01]  /*16c90*/  FFMA.FTZ R59, R65, R2.reuse, -R8.reuse ;  /* 0x00000002413b7223 */ /* 0x180fe20000010808 */
        /* <DEDUP_REMOVED lines=10> */
[-C--:B------:R-:W-:Y:S01]  /*16d40*/  FFMA.FTZ R67, R79, R2.reuse, -R8 ;  /* 0x000000024f437223 */ /* 0x080fe20000010808 */
[----:B------:R-:W3:Y:S01]  /*16d50*/  MUFU.EX2 R6, R6 ;  /* 0x0000000600067308 */ /* 0x000ee20000000800 */
[-CC-:B------:R-:W-:Y:S01]  /*16d60*/  FFMA.FTZ R8, R9, R2.reuse, -R14.reuse ;  /* 0x0000000209087223 */ /* 0x180fe2000001080e */
[----:B------:R-:W-:Y:S01]  /*16d70*/  FFMA.FTZ R205, R11, R2, -R14 ;  /* 0x000000020bcd7223 */ /* 0x000fe2000001080e */
[----:B-1----:R-:W-:-:S05]  /*16d80*/  FADD.FTZ R3, R208, R27 ;  /* 0x0000001bd0037221 */ /* 0x002fca0000010000 */
[----:B------:R-:W1:Y:S01]  /*16d90*/  MUFU.EX2 R204, R204 ;  /* 0x000000cc00cc7308 */ /* 0x000e620000000800 */
[----:B------:R-:W-:-:S07]  /*16da0*/  FFMA.FTZ R10, R13, R2, -R14 ;  /* 0x000000020d0a7223 */ /* 0x000fce000001080e */
[----:B------:R-:W4:Y:S01]  /*16db0*/  MUFU.EX2 R211, R211 ;  /* 0x000000d300d37308 */ /* 0x000f220000000800 */
[----:B0-----:R-:W-:-:S07]  /*16dc0*/  FADD.FTZ R26, R210, R3 ;  /* 0x00000003d21a7221 */ /* 0x001fce0000010000 */
[----:B------:R-:W0:Y:S01]  /*16dd0*/  MUFU.EX2 R49, R49 ;  /* 0x0000003100317308 */ /* 0x000e220000000800 */
[----:B------:R-:W-:-:S07]  /*16de0*/  FFMA.FTZ R207, R15, R2, -R14 ;  /* 0x000000020fcf7223 */ /* 0x000fce000001080e */
[----:B------:R-:W0:Y:S01]  /*16df0*/  MUFU.EX2 R8, R8 ;  /* 0x0000000800087308 */ /* 0x000e220000000800 */
[----:B--2---:R-:W-:Y:S01]  /*16e00*/  FADD.FTZ R3, R31, R26 ;  /* 0x0000001a1f037221 */ /* 0x004fe20000010000 */
[----:B---3--:R-:W-:-:S06]  /*16e10*/  FADD.FTZ R28, R209, R6 ;  /* 0x00000006d11c7221 */ /* 0x008fcc0000010000 */
[----:B------:R-:W2:Y:S01]  /*16e20*/  MUFU.EX2 R206, R206 ;  /* 0x000000ce00ce7308 */ /* 0x000ea20000000800 */
[----:B------:R-:W-:-:S07]  /*16e30*/  FFMA.FTZ R12, R21, R2, -R14 ;  /* 0x00000002150c7223 */ /* 0x000fce000001080e */
[----:B------:R-:W3:Y:S01]  /*16e40*/  MUFU.EX2 R205, R205 ;  /* 0x000000cd00cd7308 */ /* 0x000ee20000000800 */
[----:B-1----:R-:W-:Y:S01]  /*16e50*/  FADD.FTZ R26, R204, R3 ;  /* 0x00000003cc1a7221 */ /* 0x002fe20000010000 */
[----:B----4-:R-:W-:-:S06]  /*16e60*/  FADD.FTZ R3, R211, R28 ;  /* 0x0000001cd3037221 */ /* 0x010fcc0000010000 */
[----:B------:R-:W1:Y:S01]  /*16e70*/  MUFU.EX2 R51, R51 ;  /* 0x0000003300337308 */ /* 0x000e620000000800 */
[----:B------:R-:W-:-:S07]  /*16e80*/  FFMA.FTZ R201, R33, R2, -R14 ;  /* 0x0000000221c97223 */ /* 0x000fce000001080e */
[----:B------:R-:W4:Y:S01]  /*16e90*/  MUFU.EX2 R10, R10 ;  /* 0x0000000a000a7308 */ /* 0x000f220000000800 */
[----:B0-----:R-:W-:Y:S01]  /*16ea0*/  FADD.FTZ R7, R49, R26 ;  /* 0x0000001a31077221 */ /* 0x001fe20000010000 */
[----:B------:R-:W-:-:S06]  /*16eb0*/  FADD.FTZ R28, R8, R3 ;  /* 0x00000003081c7221 */ /* 0x000fcc0000010000 */
        /* <DEDUP_REMOVED lines=31> */
[----:B------:R-:W-:-:S07]  /*170b0*/  @!P1 PRMT R0, RZ, 0x654, R0 ;  /* 0x00000654ff009816 */ /* 0x000fce0000000000 */
[----:B------:R-:W0:Y:S01]  /*170c0*/  MUFU.EX2 R197, R197 ;  /* 0x000000c500c57308 */ /* 0x000e220000000800 */
[----:B------:R-:W-:Y:S01]  /*170d0*/  FFMA.FTZ R39, R39, R2, -R14 ;  /* 0x0000000227277223 */ /* 0x000fe2000001080e */
[----:B--2---:R-:W-:-:S06]  /*170e0*/  FADD.FTZ R30, R196, R7 ;  /* 0x00000007c41e7221 */ /* 0x004fcc0000010000 */
[----:B------:R-:W2:Y:S01]  /*170f0*/  MUFU.EX2 R63, R63 ;  /* 0x0000003f003f7308 */ /* 0x000ea20000000800 */
[----:B---3--:R-:W-:Y:S01]  /*17100*/  FADD.FTZ R3, R203, R28 ;  /* 0x0000001ccb037221 */ /* 0x008fe20000010000 */
[----:B------:R-:W-:Y:S01]  /*17110*/  FFMA.FTZ R45, R45, R2, -R14 ;  /* 0x000000022d2d7223 */ /* 0x000fe2000001080e */
[----:B------:R3:W-:Y:S05]  /*17120*/  @!P1 SYNCS.ARRIVE.TRANS64.RED.A1T0 RZ, [R0+URZ], RZ ;  /* 0x000000ff00ff99a7 */ /* 0x0007ea000810043f */
[----:B------:R-:W2:Y:S01]  /*17130*/  MUFU.EX2 R26, R26 ;  /* 0x0000001a001a7308 */ /* 0x000ea20000000800 */
[----:B-1----:R-:W-:Y:S01]  /*17140*/  FADD.FTZ R7, R61, R30 ;  /* 0x0000001e3d077221 */ /* 0x002fe20000010000 */
[----:B----4-:R-:W-:-:S06]  /*17150*/  FADD.FTZ R28, R24, R3 ;  /* 0x00000003181c7221 */ /* 0x010fcc0000010000 */
[----:B------:R-:W1:Y:S08]  /*17160*/  MUFU.EX2 R192, R192 ;  /* 0x000000c000c07308 */ /* 0x000e700000000800 */
[----:B------:R-:W4:Y:S01]  /*17170*/  MUFU.EX2 R199, R199 ;  /* 0x000000c700c77308 */ /* 0x000f220000000800 */
[----:B------:R-:W-:Y:S01]  /*17180*/  FFMA.FTZ R47, R47, R2, -R14 ;  /* 0x000000022f2f7223 */ /* 0x000fe2000001080e */
[----:B0-----:R-:W-:-:S06]  /*17190*/  FADD.FTZ R30, R198, R7 ;  /* 0x00000007c61e7221 */ /* 0x001fcc0000010000 */
[----:B------:R-:W0:Y:S01]  /*171a0*/  MUFU.EX2 R65, R65 ;  /* 0x0000004100417308 */ /* 0x000e220000000800 */
[----:B------:R-:W-:Y:S01]  /*171b0*/  FADD.FTZ R3, R197, R28 ;  /* 0x0000001cc5037221 */ /* 0x000fe20000010000 */
[----:B------:R-:W-:-:S06]  /*171c0*/  FFMA.FTZ R53, R53, R2, -R14 ;  /* 0x0000000235357223 */ /* 0x000fcc000001080e */
[----:B---3--:R-:W3:Y:S01]  /*171d0*/  MUFU.EX2 R0, R39 ;  /* 0x0000002700007308 */ /* 0x008ee20000000800 */
[----:B------:R-:W-:Y:S01]  /*171e0*/  FFMA.FTZ R55, R55, R2, -R14 ;  /* 0x0000000237377223 */ /* 0x000fe2000001080e */
[----:B--2---:R-:W-:Y:S01]  /*171f0*/  FADD.FTZ R7, R63, R30 ;  /* 0x0000001e3f077221 */ /* 0x004fe20000010000 */
[----:B------:R-:W-:-:S05]  /*17200*/  FADD.FTZ R28, R26, R3 ;  /* 0x000000031a1c7221 */ /* 0x000fca0000010000 */
[----:B------:R-:W2:Y:S01]  /*17210*/  MUFU.EX2 R45, R45 ;  /* 0x0000002d002d7308 */ /* 0x000ea20000000800 */
[----:B-1----:R-:W-:Y:S01]  /*17220*/  FADD.FTZ R30, R192, R7 ;  /* 0x00000007c01e7221 */ /* 0x002fe20000010000 */
[----:B----4-:R-:W-:-:S06]  /*17230*/  FADD.FTZ R3, R199, R28 ;  /* 0x0000001cc7037221 */ /* 0x010fcc0000010000 */
[----:B------:R-:W1:Y:S01]  /*17240*/  MUFU.EX2 R14, R47 ;  /* 0x0000002f000e7308 */ /* 0x000e620000000800 */
[----:B0-----:R-:W-:Y:S01]  /*17250*/  FADD.FTZ R7, R65, R30 ;  /* 0x0000001e41077221 */ /* 0x001fe20000010000 */
[----:B---3--:R-:W-:-:S06]  /*17260*/  FADD.FTZ R30, R0, R3 ;  /* 0x00000003001e7221 */ /* 0x008fcc0000010000 */
[----:B------:R-:W0:Y:S01]  /*17270*/  MUFU.EX2 R53, R53 ;  /* 0x0000003500357308 */ /* 0x000e220000000800 */
[----:B--2---:R-:W-:Y:S01]  /*17280*/  FADD.FTZ R3, R45, R30 ;  /* 0x0000001e2d037221 */ /* 0x004fe20000010000 */
[----:B------:R-:W-:-:S03]  /*17290*/  F2FP.F16.F32.PACK_AB R209, R6, R209 ;  /* 0x000000d106d1723e */ /* 0x000fc600000000ff */
[----:B-1----:R-:W-:-:S03]  /*172a0*/  FADD.FTZ R6, R14, R3 ;  /* 0x000000030e067221 */ /* 0x002fc60000010000 */
[----:B------:R-:W1:Y:S01]  /*172b0*/  MUFU.EX2 R194, R194 ;  /* 0x000000c200c27308 */ /* 0x000e620000000800 */
[----:B0-----:R-:W-:Y:S01]  /*172c0*/  FADD.FTZ R3, R53, R6 ;  /* 0x0000000635037221 */ /* 0x001fe20000010000 */
[----:B------:R-:W-:-:S06]  /*172d0*/  VIADD R6, R92, 0xfffffffe ;  /* 0xfffffffe5c067836 */ /* 0x000fcc0000000000 */
[----:B------:R-:W0:Y:S01]  /*172e0*/  MUFU.EX2 R67, R67 ;  /* 0x0000004300437308 */ /* 0x000e220000000800 */
[----:B------:R-:W-:-:S07]  /*172f0*/  ISETP.GE.AND P2, PT, R6, R226, PT ;  /* 0x000000e20600720c */ /* 0x000fce0003f46270 */
[----:B------:R-:W2:Y:S01]  /*17300*/  MUFU.EX2 R28, R55 ;  /* 0x00000037001c7308 */ /* 0x000ea20000000800 */
[----:B-1----:R-:W-:Y:S01]  /*17310*/  FADD.FTZ R32, R194, R7 ;  /* 0x00000007c2207221 */ /* 0x002fe20000010000 */
[----:B------:R-:W-:Y:S01]  /*17320*/  BSSY B0, `(.L_x_636) ;  /* 0x00005b4000007945 */ /* 0x000fe20003800000 */
[----:B------:R-:W-:Y:S01]  /*17330*/  F2FP.F16.F32.PACK_AB R207, R12, R207 ;  /* 0x000000cf0ccf723e */ /* 0x000fe200000000ff */
[--C-:B------:R-:W-:Y:S01]  /*17340*/  IMAD.MOV.U32 R150, RZ, RZ, R151.reuse ;  /* 0x000000ffff967224 */ /* 0x100fe200078e0097 */
[----:B------:R-:W-:Y:S01]  /*17350*/  F2FP.F16.F32.PACK_AB R208, R27, R208 ;  /* 0x000000d01bd0723e */ /* 0x000fe200000000ff */
[--C-:B------:R-:W-:Y:S01]  /*17360*/  IMAD.MOV.U32 R149, RZ, RZ, R151.reuse ;  /* 0x000000ffff957224 */ /* 0x100fe200078e0097 */
[----:B------:R-:W-:Y:S01]  /*17370*/  F2FP.F16.F32.PACK_AB R210, R31, R210 ;  /* 0x000000d21fd2723e */ /* 0x000fe200000000ff */
[--C-:B------:R-:W-:Y:S01]  /*17380*/  IMAD.MOV.U32 R148, RZ, RZ, R151.reuse ;  /* 0x000000ffff947224 */ /* 0x100fe200078e0097 */
[----:B------:R-:W-:Y:S01]  /*17390*/  F2FP.F16.F32.PACK_AB R204, R49, R204 ;  /* 0x000000cc31cc723e */ /* 0x000fe200000000ff */
[----:B0-----:R-:W-:Y:S01]  /*173a0*/  FADD.FTZ R13, R67, R32 ;  /* 0x00000020430d7221 */ /* 0x001fe20000010000 */
[----:B------:R-:W-:Y:S01]  /*173b0*/  F2FP.F16.F32.PACK_AB R206, R51, R206 ;  /* 0x000000ce33ce723e */ /* 0x000fe200000000ff */
[--C-:B------:R-:W-:Y:S01]  /*173c0*/  IMAD.MOV.U32 R146, RZ, RZ, R151.reuse ;  /* 0x000000ffff927224 */ /* 0x100fe200078e0097 */
[----:B------:R-:W-:Y:S01]  /*173d0*/  F2FP.F16.F32.PACK_AB R200, R57, R200 ;  /* 0x000000c839c8723e */ /* 0x000fe200000000ff */
[--C-:B------:R-:W-:Y:S01]  /*173e0*/  IMAD.MOV.U32 R145, RZ, RZ, R151.reuse ;  /* 0x000000ffff917224 */ /* 0x100fe200078e0097 */
[----:B------:R-:W-:Y:S01]  /*173f0*/  F2FP.F16.F32.PACK_AB R202, R59, R202 ;  /* 0x000000ca3bca723e */ /* 0x000fe200000000ff */
[----:B------:R-:W-:Y:S01]  /*17400*/  IMAD.MOV.U32 R144, RZ, RZ, R151 ;  /* 0x000000ffff907224 */ /* 0x000fe200078e0097 */
[----:B------:R-:W-:Y:S01]  /*17410*/  F2FP.F16.F32.PACK_AB R196, R61, R196 ;  /* 0x000000c43dc4723e */ /* 0x000fe200000000ff */
[----:B--2---:R-:W-:Y:S01]  /*17420*/  FADD.FTZ R12, R28, R3 ;  /* 0x000000031c0c7221 */ /* 0x004fe20000010000 */
[----:B------:R-:W-:Y:S01]  /*17430*/  F2FP.F16.F32.PACK_AB R198, R63, R198 ;  /* 0x000000c63fc6723e */ /* 0x000fe200000000ff */
[--C-:B------:R-:W-:Y:S01]  /*17440*/  IMAD.MOV.U32 R142, RZ, RZ, R151.reuse ;  /* 0x000000ffff8e7224 */ /* 0x100fe200078e0097 */
        /* <DEDUP_REMOVED lines=9> */
[----:B------:R-:W-:Y:S01]  /*174e0*/  IMAD.MOV.U32 R0, RZ, RZ, 0x3f800000 ;  /* 0x3f800000ff007424 */ /* 0x000fe200078e00ff */
        /* <DEDUP_REMOVED lines=10> */
[----:B------:R-:W-:Y:S01]  /*17590*/  MOV R3, 0x3f800000 ;  /* 0x3f80000000037802 */ /* 0x000fe20000000f00 */
        /* <DEDUP_REMOVED lines=111> */
[----:B------:R-:W-:Y:S06]  /*17c90*/  @!P2 BRA `(.L_x_637) ;  /* 0x000000500070a947 */ /* 0x000fec0003800000 */
[----:B------:R-:W-:Y:S01]  /*17ca0*/  MOV R7, R4 ;  /* 0x0000000400077202 */ /* 0x000fe20000000f00 */
[----:B------:R-:W-:Y:S01]  /*17cb0*/  IMAD.MOV.U32 R8, RZ, RZ, R5 ;  /* 0x000000ffff087224 */ /* 0x000fe200078e0005 */
[----:B------:R-:W-:Y:S01]  /*17cc0*/  MOV R0, 0x3f800000 ;  /* 0x3f80000000007802 */ /* 0x000fe20000000f00 */
[----:B------:R-:W-:Y:S01]  /*17cd0*/  IMAD.MOV.U32 R9, RZ, RZ, R221 ;  /* 0x000000ffff097224 */ /* 0x000fe200078e00dd */
[----:B------:R-:W-:Y:S01]  /*17ce0*/  CS2R R150, SRZ ;  /* 0x0000000000967805 */ /* 0x000fe2000001ff00 */
[----:B------:R-:W-:Y:S01]  /*17cf0*/  IMAD.MOV.U32 R10, RZ, RZ, R220 ;  /* 0x000000ffff0a7224 */ /* 0x000fe200078e00dc */
        /* <DEDUP_REMOVED lines=62> */
[----:B------:R-:W-:-:S07]  /*180e0*/  CS2R R24, SRZ ;  /* 0x0000000000187805 */ /* 0x000fce000001ff00 */
.L_x_648:
[----:B------:R-:W-:-:S05]  /*180f0*/  VIADD R2, R10, 0x1 ;  /* 0x000000010a027836 */ /* 0x000fca0000000000 */
[----:B------:R-:W-:-:S04]  /*18100*/  ISETP.NE.AND P2, PT, R2, 0x2, PT ;  /* 0x000000020200780c */ /* 0x000fc80003f45270 */
[----:B------:R-:W-:Y:S02]  /*18110*/  SEL R2, R2, RZ, P2 ;  /* 0x000000ff02027207 */ /* 0x000fe40001000000 */
[----:B------:R-:W-:-:S03]  /*18120*/  SEL R221, RZ, 0x1, P2 ;  /* 0x00000001ffdd7807 */ /* 0x000fc60001000000 */
[----:B------:R-:W-:Y:S01]  /*18130*/  IMAD.MOV.U32 R220, RZ, RZ, R2 ;  /* 0x000000ffffdc7224 */ /* 0x000fe200078e0002 */
[----:B------:R-:W-:Y:S01]  /*18140*/  LOP3.LUT R221, R9, R221, RZ, 0x3c, !PT ;  /* 0x000000dd09dd7212 */ /* 0x000fe200078e3cff */
[----:B------:R-:W-:Y:S06]  /*18150*/  @!P0 BRA `(.L_x_638) ;  /* 0x0000000000048947 */ /* 0x000fec0003800000 */
[----:B------:R-:W-:Y:S01]  /*18160*/  BPT.TRAP 0x1 ;  /* 0x000000040000795c */ /* 0x000fe20000300000 */
.L_x_638:
[----:B------:R-:W-:Y:S01]  /*18170*/  IMAD R11, R2, 0x8, R18 ;  /* 0x00000008020b7824 */ /* 0x000fe200078e0212 */
[----:B------:R-:W-:-:S04]  /*18180*/  SHF.L.U32 R4, R221, 0x1f, RZ ;  /* 0x0000001fdd047819 */ /* 0x000fc800000006ff */
[----:B------:R0:W1:Y:S01]  /*18190*/  SYNCS.PHASECHK.TRANS64.TRYWAIT P2, [R11+URZ+0x38830], R4 ;  /* 0x038830040b0075a7 */ /* 0x000062000804017f */
[----:B------:R-:W-:Y:S05]  /*181a0*/  @!P0 BRA `(.L_x_639) ;  /* 0x0000000000048947 */ /* 0x000fea0003800000 */
[----:B------:R-:W-:Y:S01]  /*181b0*/  BPT.TRAP 0x1 ;  /* 0x000000040000795c */ /* 0x000fe20000300000 */
.L_x_639:
[----:B------:R-:W-:Y:S01]  /*181c0*/  IMAD R2, R220, 0xa00, R224 ;  /* 0x00000a00dc027824 */ /* 0x000fe200078e02e0 */
[----:B------:R-:W-:Y:S03]  /*181d0*/  BSSY B1, `(.L_x_640) ;  /* 0x0000006000017945 */ /* 0x000fe60003800000 */
[C---:B------:R-:W-:Y:S01]  /*181e0*/  VIADD R20, R2.reuse, 0x100 ;  /* 0x0000010002147836 */ /* 0x040fe20000000000 */
[----:B------:R-:W-:Y:S01]  /*181f0*/  IADD3 R15, R2, 0x80, RZ ;  /* 0x00000080020f7810 */ /* 0x000fe20007ffe0ff */
[----:B-1----:R-:W-:Y:S06]  /*18200*/  @P2 BRA `(.L_x_641) ;  /* 0x0000000000082947 */ /* 0x002fec0003800000 */
[----:B------:R-:W1:Y:S02]  /*18210*/  SYNCS.PHASECHK.TRANS64.TRYWAIT P2, [R11+URZ+0x38830], R4 ;  /* 0x038830040b0075a7 */ /* 0x000e64000804017f */
[----:B-1----:R-:W-:Y:S05]  /*18220*/  @!P2 BRA `(.L_x_642) ;  /* 0x000001400044a947 */ /* 0x002fea0003800000 */
.L_x_641:
[----:B------:R-:W-:Y:S05]  /*18230*/  BSYNC B1 ;  /* 0x0000000000017941 */ /* 0x000fea0003800000 */
.L_x_640:
[----:B------:R-:W2:Y:S04]  /*18240*/  LDL.64 R152, [R1+0x50] ;  /* 0x0000500001987983 */ /* 0x000ea80000100a00 */
[----:B------:R-:W3:Y:S01]  /*18250*/  LDL.64 R154, [R1+0x58] ;  /* 0x00005800019a7983 */ /* 0x000ee20000100a00 */
[----:B01----:R-:W-:Y:S02]  /*18260*/  IMAD.MOV.U32 R4, RZ, RZ, R2 ;  /* 0x000000ffff047224 */ /* 0x003fe400078e0002 */
[----:B------:R-:W-:-:S03]  /*18270*/  IMAD.MOV.U32 R5, RZ, RZ, 0x40000040 ;  /* 0x40000040ff057424 */ /* 0x000fc600078e00ff */
[----:B------:R-:W-:Y:S02]  /*18280*/  R2UR UR14, R4 ;  /* 0x00000000040e72ca */ /* 0x000fe400000e0000 */
[C---:B------:R-:W-:Y:S01]  /*18290*/  R2UR UR15, R5.reuse ;  /* 0x00000000050f72ca */ /* 0x040fe200000e0000 */
[----:B------:R-:W-:Y:S01]  /*182a0*/  WARPGROUP.ARRIVE ;  /* 0x00000000000079c5 */ /* 0x000fe20000000000 */
[----:B------:R-:W-:Y:S01]  /*182b0*/  IMAD.MOV.U32 R4, RZ, RZ, R15 ;  /* 0x000000ffff047224 */ /* 0x000fe200078e000f */
[----:B------:R-:W-:-:S04]  /*182c0*/  R2UR UR11, R5 ;  /* 0x00000000050b72ca */ /* 0x000fc800000e0000 */
[----:B------:R-:W-:Y:S01]  /*182d0*/  R2UR UR10, R4 ;  /* 0x00000000040a72ca */ /* 0x000fe200000e0000 */
[----:B------:R-:W-:Y:S01]  /*182e0*/  IMAD.MOV.U32 R21, RZ, RZ, 0x40000040 ;  /* 0x40000040ff157424 */ /* 0x000fe200078e00ff */
[----:B------:R-:W-:-:S04]  /*182f0*/  R2UR UR6, R20 ;  /* 0x00000000140672ca */ /* 0x000fc800000e0000 */
[----:B------:R-:W-:Y:S02]  /*18300*/  R2UR UR7, R21 ;  /* 0x00000000150772ca */ /* 0x000fe400000e0000 */
[----:B------:R-:W-:Y:S02]  /*18310*/  IADD3 R14, R2, 0x180, RZ ;  /* 0x00000180020e7810 */ /* 0x000fe40007ffe0ff */
[----:B------:R-:W-:Y:S02]  /*18320*/  MOV R15, 0x40000040 ;  /* 0x40000040000f7802 */ /* 0x000fe40000000f00 */
[----:B--2---:R-:W-:Y:S02]  /*18330*/  R2UR UR30, R152 ;  /* 0x00000000981e72ca */ /* 0x004fe400000e0000 */
[----:B------:R-:W-:Y:S02]  /*18340*/  R2UR UR31, R153 ;  /* 0x00000000991f72ca */ /* 0x000fe400000e0000 */
[----:B---3--:R-:W-:Y:S01]  /*18350*/  R2UR UR16, R154 ;  /* 0x000000009a1072ca */ /* 0x008fe200000e0000 */
[----:B------:R-:W2:Y:S01]  /*18360*/  LDL.64 R152, [R1+0x48] ;  /* 0x0000480001987983 */ /* 0x000ea20000100a00 */
[----:B------:R-:W-:Y:S01]  /*18370*/  R2UR UR17, R155 ;  /* 0x000000009b1172ca */ /* 0x000fe200000e0000 */
[----:B------:R-:W-:Y:S01]  /*18380*/  VIADD R4, R2, 0x200 ;  /* 0x0000020002047836 */ /* 0x000fe20000000000 */
[----:B------:R-:W-:Y:S01]  /*18390*/  R2UR UR19, R5 ;  /* 0x00000000051372ca */ /* 0x000fe200000e0000 */
[----:B------:R-:W3:Y:S08]  /*183a0*/  LDL.64 R20, [R1+0x40] ;  /* 0x0000400001147983 */ /* 0x000ef00000100a00 */
[----:B------:R-:W-:-:S02]  /*183b0*/  UMOV UR12, UR16 ;  /* 0x00000010000c7c82 */ /* 0x000fc40008000000 */
[----:B------:R-:W-:Y:S02]  /*183c0*/  UMOV UR13, UR17 ;  /* 0x00000011000d7c82 */ /* 0x000fe40008000000 */
[----:B------:R-:W-:Y:S01]  /*183d0*/  HGMMA.64x16x16.F32 R184, gdesc[UR12], RZ, !UPT, gsb0 ;  /* 0x002000000cb879f0 */ /* 0x000fe2000c0008ff */
[----:B------:R-:W-:Y:S01]  /*183e0*/  UMOV UR8, UR16 ;  /* 0x0000001000087c82 */ /* 0x000fe20008000000 */
[----:B------:R-:W-:Y:S01]  /*183f0*/  UMOV UR9, UR17 ;  /* 0x0000001100097c82 */ /* 0x000fe20008000000 */
[----:B------:R-:W-:Y:S02]  /*18400*/  WARPGROUP.DEPBAR.LE gsb0, 0x0 ;  /* 0x00008000000079c5 */ /* 0x000fe40000010000 */
[----:B------:R-:W-:-:S06]  /*18410*/  WARPGROUP.ARRIVE ;  /* 0x00000000000079c5 */ /* 0x000fcc0000000000 */
[----:B------:R-:W-:Y:S01]  /*18420*/  HGMMA.64x16x16.F32 R176, gdesc[UR8], RZ, !UPT, gsb0 ;  /* 0x0020000008b079f0 */ /* 0x000fe2000c0008ff */
[----:B------:R-:W-:Y:S01]  /*18430*/  UMOV UR4, UR16 ;  /* 0x0000001000047c82 */ /* 0x000fe20008000000 */
[----:B------:R-:W-:Y:S01]  /*18440*/  UMOV UR5, UR17 ;  /* 0x0000001100057c82 */ /* 0x000fe20008000000 */
[----:B------:R-:W-:Y:S02]  /*18450*/  WARPGROUP.DEPBAR.LE gsb0, 0x0 ;  /* 0x00008000000079c5 */ /* 0x000fe40000010000 */
[----:B------:R-:W-:-:S06]  /*18460*/  WARPGROUP.ARRIVE ;  /* 0x00000000000079c5 */ /* 0x000fcc0000000000 */
[----:B------:R-:W-:Y:S01]  /*18470*/  HGMMA.64x16x16.F32 R168, gdesc[UR4], RZ, !UPT, gsb0 ;  /* 0x0020000004a879f0 */ /* 0x000fe2000c0008ff */
[----:B------:R-:W-:Y:S02]  /*18480*/  R2UR UR22, R14 ;  /* 0x000000000e1672ca */ /* 0x000fe400000e0000 */
[----:B------:R-:W-:Y:S01]  /*18490*/  R2UR UR23, R15 ;  /* 0x000000000f1772ca */ /* 0x000fe200000e0000 */
[----:B------:R-:W-:Y:S01]  /*184a0*/  UMOV UR20, UR16 ;  /* 0x0000001000147c82 */ /* 0x000fe20008000000 */
[----:B------:R-:W-:Y:S01]  /*184b0*/  UMOV UR21, UR17 ;  /* 0x0000001100157c82 */ /* 0x000fe20008000000 */
[----:B------:R-:W-:Y:S02]  /*184c0*/  WARPGROUP.DEPBAR.LE gsb0, 0x0 ;  /* 0x00008000000079c5 */ /* 0x000fe40000010000 */
[----:B------:R-:W-:-:S08]  /*184d0*/  WARPGROUP.ARRIVE ;  /* 0x00000000000079c5 */ /* 0x000fd00000000000 */
[----:B------:R-:W-:Y:S01]  /*184e0*/  HGMMA.64x16x16.F32 R160, gdesc[UR20], RZ, !UPT, gsb0 ;  /* 0x0020000014a079f0 */ /* 0x000fe2000c0008ff */
[----:B------:R-:W-:Y:S01]  /*184f0*/  R2UR UR18, R4 ;  /* 0x00000000041272ca */ /* 0x000fe200000e0000 */
[----:B------:R-:W-:Y:S02]  /*18500*/  VIADD R14, R2, 0x2 ;  /* 0x00000002020e7836 */ /* 0x000fe40000000000 */
[----:B------:R-:W-:Y:S01]  /*18510*/  IMAD.MOV.U32 R15, RZ, RZ, 0x40000040 ;  /* 0x40000040ff0f7424 */ /* 0x000fe200078e00ff */
[----:B------:R-:W-:Y:S02]  /*18520*/  WARPGROUP.DEPBAR.LE gsb0, 0x0 ;  /* 0x00008000000079c5 */ /* 0x000fe40000010000 */
[----:B--2---:R-:W-:Y:S02]  /*18530*/  R2UR UR28, R152 ;  /* 0x00000000981c72ca */ /* 0x004fe400000e0000 */
[----:B------:R-:W-:Y:S02]  /*18540*/  R2UR UR29, R153 ;  /* 0x00000000991d72ca */ /* 0x000fe400000e0000 */
        /* <DEDUP_REMOVED lines=24> */
[----:B------:R-:W-:Y:S01]  /*186d0*/  VIADD R4, R2, 0x182 ;  /* 0x0000018202047836 */ /* 0x000fe20000000000 */
[----:B------:R-:W-:Y:S01]  /*186e0*/  MOV R5, 0x40000040 ;  /* 0x4000004000057802 */ /* 0x000fe20000000f00 */
[----:B------:R-:W-:Y:S01]  /*186f0*/  UMOV UR4, UR30 ;  /* 0x0000001e00047c82 */ /* 0x000fe20008000000 */
[----:B------:R-:W-:Y:S01]  /*18700*/  UMOV UR5, UR31 ;  /* 0x0000001f00057c82 */ /* 0x000fe20008000000 */
[----:B------:R-:W-:Y:S01]  /*18710*/  UMOV UR20, UR30 ;  /* 0x0000001e00147c82 */ /* 0x000fe20008000000 */
[----:B------:R-:W-:-:S02]  /*18720*/  WARPGROUP.DEPBAR.LE gsb0, 0x0 ;  /* 0x00008000000079c5 */ /* 0x000fc40000010000 */
[----:B------:R-:W-:Y:S01]  /*18730*/  WARPGROUP.ARRIVE ;  /* 0x00000000000079c5 */ /* 0x000fe20000000000 */
[----:B------:R-:W-:Y:S01]  /*18740*/  UMOV UR21, UR31 ;  /* 0x0000001f00157c82 */ /* 0x000fe20008000000 */
[----:B------:R-:W-:Y:S01]  /*18750*/  UMOV UR16, UR28 ;  /* 0x0000001c00107c82 */ /* 0x000fe20008000000 */
[----:B------:R-:W-:Y:S01]  /*18760*/  UMOV UR17, UR29 ;  /* 0x0000001d00117c82 */ /* 0x000fe20008000000 */
[----:B------:R-:W-:Y:S01]  /*18770*/  UMOV UR12, UR28 ;  /* 0x0000001c000c7c82 */ /* 0x000fe20008000000 */
[----:B------:R-:W-:Y:S01]  /*18780*/  UMOV UR13, UR29 ;  /* 0x0000001d000d7c82 */ /* 0x000fe20008000000 */
[----:B------:R-:W-:Y:S01]  /*18790*/  HGMMA.64x16x16.F32 R168, gdesc[UR8], R168, gsb0 ;  /* 0x0020000008a879f0 */ /* 0x000fe200080008a8 */
[----:B------:R-:W-:Y:S01]  /*187a0*/  R2UR UR6, R4 ;  /* 0x00000000040672ca */ /* 0x000fe200000e0000 */
[----:B------:R-:W-:Y:S01]  /*187b0*/  UMOV UR24, UR28 ;  /* 0x0000001c00187c82 */ /* 0x000fe20008000000 */
[----:B------:R-:W-:Y:S01]  /*187c0*/  R2UR UR7, R5 ;  /* 0x00000000050772ca */ /* 0x000fe200000e0000 */
[----:B------:R-:W-:Y:S01]  /*187d0*/  VIADD R4, R2, 0x202 ;  /* 0x0000020202047836 */ /* 0x000fe20000000000 */
[----:B------:R-:W-:Y:S01]  /*187e0*/  UMOV UR25, UR29 ;  /* 0x0000001d00197c82 */ /* 0x000fe20008000000 */
[----:B------:R-:W2:Y:S01]  /*187f0*/  LDL.64 R14, [R1+0x38] ;  /* 0x00003800010e7983 */ /* 0x000ea20000100a00 */
[----:B------:R-:W-:-:S02]  /*18800*/  WARPGROUP.DEPBAR.LE gsb0, 0x0 ;  /* 0x00008000000079c5 */ /* 0x000fc40000010000 */
[----:B------:R-:W-:-:S07]  /*18810*/  WARPGROUP.ARRIVE ;  /* 0x00000000000079c5 */ /* 0x000fce0000000000 */
[----:B------:R-:W-:Y:S01]  /*18820*/  HGMMA.64x16x16.F32 R160, gdesc[UR4], R160, gsb0 ;  /* 0x0020000004a079f0 */ /* 0x000fe200080008a0 */
[----:B------:R-:W-:Y:S01]  /*18830*/  IMAD.MOV.U32 R5, RZ, RZ, 0x40000040 ;  /* 0x40000040ff057424 */ /* 0x000fe200078e00ff */
[----:B------:R-:W-:-:S04]  /*18840*/  R2UR UR22, R4 ;  /* 0x00000000041672ca */ /* 0x000fc800000e0000 */
        /* <DEDUP_REMOVED lines=8> */
[----:B------:R-:W-:Y:S02]  /*188d0*/  WARPGROUP.DEPBAR.LE gsb0, 0x0 ;  /* 0x00008000000079c5 */ /* 0x000fe40000010000 */
[----:B------:R-:W-:-:S10]  /*188e0*/  WARPGROUP.ARRIVE ;  /* 0x00000000000079c5 */ /* 0x000fd40000000000 */
        /* <DEDUP_REMOVED lines=34> */
[----:B------:R-:W-:Y:S01]  /*18b10*/  IMAD.MOV.U32 R5, RZ, RZ, 0x40000040 ;  /* 0x40000040ff057424 */ /* 0x000fe200078e00ff */
[----:B---3--:R-:W-:Y:S02]  /*18b20*/  R2UR UR30, R20 ;  /* 0x00000000141e72ca */ /* 0x008fe400000e0000 */
[----:B------:R-:W-:Y:S02]  /*18b30*/  R2UR UR31, R21 ;  /* 0x00000000151f72ca */ /* 0x000fe400000e0000 */
[----:B------:R-:W-:Y:S01]  /*18b40*/  R2UR UR22, R4 ;  /* 0x00000000041672ca */ /* 0x000fe200000e0000 */
[----:B------:R-:W3:Y:S01]  /*18b50*/  LDL.64 R20, [R1+0x30] ;  /* 0x0000300001147983 */ /* 0x000ee20000100a00 */
[----:B------:R-:W-:-:S07]  /*18b60*/  R2UR UR23, R5 ;  /* 0x00000000051772ca */ /* 0x000fce00000e0000 */
[----:B------:R-:W-:Y:S02]  /*18b70*/  UMOV UR20, UR30 ;  /* 0x0000001e00147c82 */ /* 0x000fe40008000000 */
[----:B------:R-:W-:Y:S01]  /*18b80*/  UMOV UR21, UR31 ;  /* 0x0000001f00157c82 */ /* 0x000fe20008000000 */
[----:B------:R-:W-:Y:S02]  /*18b90*/  WARPGROUP.DEPBAR.LE gsb0, 0x0 ;  /* 0x00008000000079c5 */ /* 0x000fe40000010000 */
[----:B------:R-:W-:-:S06]  /*18ba0*/  WARPGROUP.ARRIVE ;  /* 0x00000000000079c5 */ /* 0x000fcc0000000000 */
        /* <DEDUP_REMOVED lines=38> */
[----:B------:R-:W-:Y:S02]  /*18e10*/  MOV R5, 0x40000040 ;  /* 0x4000004000057802 */ /* 0x000fe40000000f00 */
[----:B--2---:R-:W-:Y:S02]  /*18e20*/  R2UR UR28, R14 ;  /* 0x000000000e1c72ca */ /* 0x004fe400000e0000 */
[----:B------:R-:W-:Y:S02]  /*18e30*/  R2UR UR29, R15 ;  /* 0x000000000f1d72ca */ /* 0x000fe400000e0000 */
[----:B------:R-:W-:Y:S01]  /*18e40*/  R2UR UR26, R4 ;  /* 0x00000000041a72ca */ /* 0x000fe200000e0000 */
[----:B------:R-:W2:Y:S01]  /*18e50*/  LDL.64 R14, [R1+0x28] ;  /* 0x00002800010e7983 */ /* 0x000ea20000100a00 */
[----:B------:R-:W-:-:S07]  /*18e60*/  R2UR UR27, R5 ;  /* 0x00000000051b72ca */ /* 0x000fce00000e0000 */
[----:B------:R-:W-:Y:S02]  /*18e70*/  UMOV UR24, UR28 ;  /* 0x0000001c00187c82 */ /* 0x000fe40008000000 */
[----:B------:R-:W-:Y:S01]  /*18e80*/  UMOV UR25, UR29 ;  /* 0x0000001d00197c82 */ /* 0x000fe20008000000 */
[----:B------:R-:W-:Y:S02]  /*18e90*/  WARPGROUP.DEPBAR.LE gsb0, 0x0 ;  /* 0x00008000000079c5 */ /* 0x000fe40000010000 */
        /* <DEDUP_REMOVED lines=187> */
[----:B------:R-:W2:Y:S01]  /*19a50*/  LDL.64 R14, [R1] ;  /* 0x00000000010e7983 */ /* 0x000ea20000100a00 */
        /* <DEDUP_REMOVED lines=46> */
[----:B------:R-:W-:Y:S02]  /*19d40*/  R2UR UR14, R4 ;  /* 0x00000000040e72ca */ /* 0x000fe400000e0000 */
        /* <DEDUP_REMOVED lines=445> */
.L_x_643:
[----:B------:R-:W-:Y:S01]  /*1b920*/  SHF.L.U32 R0, R9, 0x1f, RZ ;  /* 0x0000001f09007819 */ /* 0x000fe200000006ff */
[----:B------:R-:W-:-:S04]  /*1b930*/  IMAD R9, R10, 0x8, R18 ;  /* 0x000000080a097824 */ /* 0x000fc800078e0212 */
[----:B------:R0:W1:Y:S01]  /*1b940*/  SYNCS.PHASECHK.TRANS64.TRYWAIT P2, [R9+URZ+0x38850], R0 ;  /* 0x03885000090075a7 */ /* 0x000062000804017f */
[----:B------:R-:W-:Y:S05]  /*1b950*/  @!P0 BRA `(.L_x_644) ;  /* 0x0000000000048947 */ /* 0x000fea0003800000 */
[----:B------:R-:W-:Y:S01]  /*1b960*/  BPT.TRAP 0x1 ;  /* 0x000000040000795c */ /* 0x000fe20000300000 */
.L_x_644:
[----:B------:R-:W-:Y:S04]  /*1b970*/  BSSY B1, `(.L_x_645) ;  /* 0x0000004000017945 */ /* 0x000fe80003800000 */
[----:B-1----:R-:W-:Y:S05]  /*1b980*/  @P2 BRA `(.L_x_646) ;  /* 0x0000000000082947 */ /* 0x002fea0003800000 */
[----:B------:R-:W1:Y:S02]  /*1b990*/  SYNCS.PHASECHK.TRANS64.TRYWAIT P2, [R9+URZ+0x38850], R0 ;  /* 0x03885000090075a7 */ /* 0x000e64000804017f */
[----:B-1----:R-:W-:Y:S05]  /*1b9a0*/  @!P2 BRA `(.L_x_647) ;  /* 0x000001080078a947 */ /* 0x002fea0003800000 */
.L_x_646:
[----:B------:R-:W-:Y:S05]  /*1b9b0*/  BSYNC B1 ;  /* 0x0000000000017941 */ /* 0x000fea0003800000 */
.L_x_645:
[----:B01----:R-:W-:Y:S01]  /*1b9c0*/  IADD3 R0, R18, 0x400, RZ ;  /* 0x0000040012007810 */ /* 0x003fe20007ffe0ff */
[----:B------:R-:W-:Y:S01]  /*1b9d0*/  IMAD.MOV.U32 R3, RZ, RZ, 0x40000040 ;  /* 0x40000040ff037424 */ /* 0x000fe200078e00ff */
[----:B------:R-:W-:Y:S01]  /*1b9e0*/  WARPGROUP.ARRIVE ;  /* 0x00000000000079c5 */ /* 0x000fe20000000000 */
[----:B------:R-:W-:Y:S01]  /*1b9f0*/  IMAD.MOV.U32 R5, RZ, RZ, 0x40000040 ;  /* 0x40000040ff057424 */ /* 0x000fe200078e00ff */
[----:B------:R-:W-:Y:S01]  /*1ba00*/  SHF.R.U32.HI R0, RZ, 0x4, R0 ;  /* 0x00000004ff007819 */ /* 0x000fe20000011600 */
[----:B------:R-:W-:Y:S01]  /*1ba10*/  FMUL.FTZ R20, R188, UR39 ;  /* 0x00000027bc147c20 */ /* 0x000fe20008410000 */
[----:B------:R-:W-:Y:S01]  /*1ba20*/  R2UR UR7, R3 ;  /* 0x00000000030772ca */ /* 0x000fe200000e0000 */
[----:B------:R-:W-:Y:S01]  /*1ba30*/  FMUL.FTZ R21, R189, UR39 ;  /* 0x00000027bd157c20 */ /* 0x000fe20008410000 */
[----:B------:R-:W-:Y:S01]  /*1ba40*/  LOP3.LUT R0, R0, 0x3fff, RZ, 0xc0, !PT ;  /* 0x00003fff00007812 */ /* 0x000fe200078ec0ff */
[----:B------:R-:W-:Y:S01]  /*1ba50*/  FMUL.FTZ R177, R177, UR39 ;  /* 0x00000027b1b17c20 */ /* 0x000fe20008410000 */
[----:B------:R-:W-:Y:S01]  /*1ba60*/  FMUL.FTZ R180, R180, UR39 ;  /* 0x00000027b4b47c20 */ /* 0x000fe20008410000 */
[----:B------:R-:W-:Y:S01]  /*1ba70*/  MUFU.TANH R20, R20 ;  /* 0x0000001400147308 */ /* 0x000fe20000002400 */
[----:B------:R-:W-:Y:S01]  /*1ba80*/  LOP3.LUT R0, R0, 0x2800000, RZ, 0xfc, !PT ;  /* 0x0280000000007812 */ /* 0x000fe200078efcff */
[----:B------:R-:W-:Y:S01]  /*1ba90*/  FMUL.FTZ R181, R181, UR39 ;  /* 0x00000027b5b57c20 */ /* 0x000fe20008410000 */
[----:B------:R-:W-:Y:S01]  /*1baa0*/  FMUL.FTZ R168, R168, UR39 ;  /* 0x00000027a8a87c20 */ /* 0x000fe20008410000 */
[----:B------:R-:W-:Y:S01]  /*1bab0*/  FMUL.FTZ R169, R169, UR39 ;  /* 0x00000027a9a97c20 */ /* 0x000fe20008410000 */
[----:B------:R-:W-:Y:S01]  /*1bac0*/  FMUL.FTZ R172, R172, UR39 ;  /* 0x00000027acac7c20 */ /* 0x000fe20008410000 */
[----:B------:R-:W-:-:S02]  /*1bad0*/  IMAD R2, R10, 0xa00, R0 ;  /* 0x00000a000a027824 */ /* 0x000fc400078e0200 */
[----:B------:R-:W-:Y:S01]  /*1bae0*/  FMUL.FTZ R0, R184, UR39 ;  /* 0x00000027b8007c20 */ /* 0x000fe20008410000 */
[----:B------:R-:W-:Y:S01]  /*1baf0*/  MUFU.TANH R21, R21 ;  /* 0x0000001500157308 */ /* 0x000fe20000002400 */
[----:B------:R-:W-:Y:S01]  /*1bb00*/  FMUL.FTZ R173, R173, UR39 ;  /* 0x00000027adad7c20 */ /* 0x000fe20008410000 */
[C---:B------:R-:W-:Y:S01]  /*1bb10*/  VIADD R4, R2.reuse, 0x80 ;  /* 0x0000008002047836 */ /* 0x040fe20000000000 */
[----:B------:R-:W-:Y:S01]  /*1bb20*/  R2UR UR6, R2 ;  /* 0x00000000020672ca */ /* 0x000fe200000e0000 */
[----:B------:R-:W-:Y:S01]  /*1bb30*/  FMUL.FTZ R160, R160, UR39 ;  /* 0x00000027a0a07c20 */ /* 0x000fe20008410000 */
[----:B------:R-:W-:Y:S01]  /*1bb40*/  FMUL.FTZ R161, R161, UR39 ;  /* 0x00000027a1a17c20 */ /* 0x000fe20008410000 */
[----:B------:R-:W-:Y:S01]  /*1bb50*/  FMUL.FTZ R164, R164, UR39 ;  /* 0x00000027a4a47c20 */ /* 0x000fe20008410000 */
[----:B------:R-:W-:Y:S01]  /*1bb60*/  FMUL.FTZ R165, R165, UR39 ;  /* 0x00000027a5a57c20 */ /* 0x000fe20008410000 */
[----:B------:R-:W0:Y:S01]  /*1bb70*/  MUFU.TANH R0, R0 ;  /* 0x0000000000007308 */ /* 0x000e220000002400 */
[----:B------:R-:W-:Y:S01]  /*1bb80*/  FMUL.FTZ R152, R152, UR39 ;  /* 0x0000002798987c20 */ /* 0x000fe20008410000 */
[----:B------:R-:W-:Y:S01]  /*1bb90*/  FMUL.FTZ R157, R157, UR39 ;  /* 0x000000279d9d7c20 */ /* 0x000fe20008410000 */
[----:B------:R-:W-:-:S02]  /*1bba0*/  IMAD.MOV.U32 R3, RZ, RZ, 0x40000040 ;  /* 0x40000040ff037424 */ /* 0x000fc400078e00ff */
[----:B------:R-:W-:Y:S01]  /*1bbb0*/  FMUL.FTZ R10, R186, UR39 ;  /* 0x00000027ba0a7c20 */ /* 0x000fe20008410000 */
[----:B------:R-:W-:Y:S01]  /*1bbc0*/  FMUL.FTZ R14, R187, UR39 ;  /* 0x00000027bb0e7c20 */ /* 0x000fe20008410000 */
[----:B------:R-:W-:Y:S01]  /*1bbd0*/  FMUL.FTZ R15, R190, UR39 ;  /* 0x00000027be0f7c20 */ /* 0x000fe20008410000 */
[----:B------:R-:W-:Y:S01]  /*1bbe0*/  FMUL.FTZ R184, R191, UR39 ;  /* 0x00000027bfb87c20 */ /* 0x000fe20008410000 */
[----:B------:R-:W-:Y:S01]  /*1bbf0*/  HGMMA.64x256x16.F32 R24, R208, gdesc[UR4].tnspB, R24, gsb0 ;  /* 0x43e00004d0187df0 */ /* 0x000fe20008000818 */
[----:B------:R-:W-:Y:S01]  /*1bc00*/  R2UR UR6, R4 ;  /* 0x00000000040672ca */ /* 0x000fe200000e0000 */
[----:B------:R-:W-:Y:S01]  /*1bc10*/  MUFU.TANH R177, R177 ;  /* 0x000000b100b17308 */ /* 0x000fe20000002400 */
[----:B------:R-:W-:Y:S01]  /*1bc20*/  R2UR UR7, R5 ;  /* 0x00000000050772ca */ /* 0x000fe200000e0000 */
[----:B------:R-:W-:Y:S01]  /*1bc30*/  IMAD.MOV.U32 R5, RZ, RZ, 0x40000040 ;  /* 0x40000040ff057424 */ /* 0x000fe200078e00ff */
[----:B------:R-:W-:Y:S01]  /*1bc40*/  IADD3 R4, R2, 0x100, RZ ;  /* 0x0000010002047810 */ /* 0x000fe20007ffe0ff */
[----:B------:R-:W-:Y:S01]  /*1bc50*/  FMUL.FTZ R170, R170, UR39 ;  /* 0x00000027aaaa7c20 */ /* 0x000fe20008410000 */
[----:B------:R-:W-:Y:S01]  /*1bc60*/  FMUL.FTZ R171, R171, UR39 ;  /* 0x00000027abab7c20 */ /* 0x000fe20008410000 */
[----:B------:R-:W-:Y:S01]  /*1bc70*/  FMUL.FTZ R174, R174, UR39 ;  /* 0x00000027aeae7c20 */ /* 0x000fe20008410000 */
[----:B------:R-:W-:Y:S01]  /*1bc80*/  FMUL.FTZ R175, R175, UR39 ;  /* 0x00000027afaf7c20 */ /* 0x000fe20008410000 */
        /* <DEDUP_REMOVED lines=10> */
[----:B------:R-:W-:-:S02]  /*1bd30*/  @!P1 IADD3 R9, R9, 0x38860, RZ ;  /* 0x0003886009099810 */ /* 0x000fc40007ffe0ff */
[C---:B------:R-:W-:Y:S01]  /*1bd40*/  ISETP.GT.AND P2, PT, R6.reuse, R226, PT ;  /* 0x000000e20600720c */ /* 0x040fe20003f44270 */
[----:B------:R-:W-:-:S03]  /*1bd50*/  VIADD R6, R6, 0xffffffff ;  /* 0xffffffff06067836 */ /* 0x000fc60000000000 */
        /* <DEDUP_REMOVED lines=27> */
[----:B------:R-:W-:-:S06]  /*1bf10*/  WARPGROUP.ARRIVE ;  /* 0x00000000000079c5 */ /* 0x000fcc0000000000 */
[----:B------:R-:W-:Y:S01]  /*1bf20*/  HGMMA.64x256x16.F32 R24, R204, gdesc[UR4].tnspB, R24, gsb0 ;  /* 0x43e00004cc187df0 */ /* 0x000fe20008000818 */
[----:B------:R-:W-:Y:S01]  /*1bf30*/  R2UR UR6, R4 ;  /* 0x00000000040672ca */ /* 0x000fe200000e0000 */
[C---:B------:R-:W-:Y:S01]  /*1bf40*/  VIADD R4, R2.reuse, 0x180 ;  /* 0x0000018002047836 */ /* 0x040fe20000000000 */
[----:B------:R-:W-:Y:S01]  /*1bf50*/  R2UR UR7, R5 ;  /* 0x00000000050772ca */ /* 0x000fe200000e0000 */
[----:B------:R-:W-:Y:S01]  /*1bf60*/  IMAD.MOV.U32 R5, RZ, RZ, 0x40000040 ;  /* 0x40000040ff057424 */ /* 0x000fe200078e00ff */
[----:B------:R-:W-:Y:S01]  /*1bf70*/  IADD3 R2, R2, 0x200, RZ ;  /* 0x0000020002027810 */ /* 0x000fe20007ffe0ff */
[----:B------:R-:W-:Y:S02]  /*1bf80*/  WARPGROUP.DEPBAR.LE gsb0, 0x0 ;  /* 0x00008000000079c5 */ /* 0x000fe40000010000 */
[----:B------:R-:W-:-:S15]  /*1bf90*/  WARPGROUP.ARRIVE ;  /* 0x00000000000079c5 */ /* 0x000fde0000000000 */
[----:B------:R-:W-:-:S05]  /*1bfa0*/  NOP ;  /* 0x0000000000007918 */ /* 0x000fca0000000000 */
[----:B------:R-:W-:Y:S01]  /*1bfb0*/  HGMMA.64x256x16.F32 R24, R200, gdesc[UR4].tnspB, R24, gsb0 ;  /* 0x43e00004c8187df0 */ /* 0x000fe20008000818 */
[----:B------:R-:W-:Y:S01]  /*1bfc0*/  R2UR UR6, R4 ;  /* 0x00000000040672ca */ /* 0x000fe200000e0000 */
[----:B------:R-:W-:Y:S01]  /*1bfd0*/  FMUL.FTZ R4, R185, UR39 ;  /* 0x00000027b9047c20 */ /* 0x000fe20008410000 */
[----:B------:R-:W-:Y:S01]  /*1bfe0*/  R2UR UR7, R5 ;  /* 0x00000000050772ca */ /* 0x000fe200000e0000 */
[----:B------:R-:W-:Y:S01]  /*1bff0*/  FMUL.FTZ R185, R176, UR39 ;  /* 0x00000027b0b97c20 */ /* 0x000fe20008410000 */
[----:B------:R-:W-:Y:S01]  /*1c000*/  FMUL.FTZ R176, R178, UR39 ;  /* 0x00000027b2b07c20 */ /* 0x000fe20008410000 */
[----:B------:R-:W-:Y:S01]  /*1c010*/  FMUL.FTZ R178, R179, UR39 ;  /* 0x00000027b3b27c20 */ /* 0x000fe20008410000 */
[----:B------:R-:W-:Y:S01]  /*1c020*/  FMUL.FTZ R179, R182, UR39 ;  /* 0x00000027b6b37c20 */ /* 0x000fe20008410000 */
[----:B------:R-:W1:Y:S01]  /*1c030*/  MUFU.TANH R4, R4 ;  /* 0x0000000400047308 */ /* 0x000e620000002400 */
[----:B------:R-:W-:Y:S01]  /*1c040*/  FMUL.FTZ R182, R153, UR39 ;  /* 0x0000002799b67c20 */ /* 0x000fe20008410000 */
[----:B------:R-:W-:Y:S01]  /*1c050*/  FMUL.FTZ R153, R156, UR39 ;  /* 0x000000279c997c20 */ /* 0x000fe20008410000 */
[----:B------:R-:W-:-:S05]  /*1c060*/  FMUL.FTZ R156, R183, UR39 ;  /* 0x00000027b79c7c20 */ /* 0x000fca0008410000 */
[----:B------:R-:W2:Y:S08]  /*1c070*/  MUFU.TANH R185, R185 ;  /* 0x000000b900b97308 */ /* 0x000eb00000002400 */
[----:B------:R-:W3:Y:S08]  /*1c080*/  MUFU.TANH R182, R182 ;  /* 0x000000b600b67308 */ /* 0x000ef00000002400 */
[----:B------:R-:W4:Y:S08]  /*1c090*/  MUFU.TANH R153, R153 ;  /* 0x0000009900997308 */ /* 0x000f300000002400 */
[----:B------:R-:W5:Y:S08]  /*1c0a0*/  MUFU.TANH R176, R176 ;  /* 0x000000b000b07308 */ /* 0x000f700000002400 */
[----:B------:R-:W5:Y:S08]  /*1c0b0*/  MUFU.TANH R178, R178 ;  /* 0x000000b200b27308 */ /* 0x000f700000002400 */
[----:B------:R-:W5:Y:S08]  /*1c0c0*/  MUFU.TANH R179, R179 ;  /* 0x000000b300b37308 */ /* 0x000f700000002400 */
[----:B------:R-:W5:Y:S01]  /*1c0d0*/  MUFU.TANH R156, R156 ;  /* 0x0000009c009c7308 */ /* 0x000f620000002400 */
[----:B------:R-:W-:-:S02]  /*1c0e0*/  WARPGROUP.DEPBAR.LE gsb0, 0x0 ;  /* 0x00008000000079c5 */ /* 0x000fc40000010000 */
[----:B------:R-:W-:-:S06]  /*1c0f0*/  WARPGROUP.ARRIVE ;  /* 0x00000000000079c5 */ /* 0x000fcc0000000000 */
[----:B------:R-:W-:Y:S01]  /*1c100*/  HGMMA.64x256x16.F32 R24, R196, gdesc[UR4].tnspB, R24, gsb0 ;  /* 0x43e00004c4187df0 */ /* 0x000fe20008000818 */
[----:B------:R-:W-:Y:S02]  /*1c110*/  R2UR UR6, R2 ;  /* 0x00000000020672ca */ /* 0x000fe400000e0000 */
[----:B0-----:R-:W-:Y:S02]  /*1c120*/  FMNMX.FTZ R2, R0, R8, !PT ;  /* 0x0000000800027209 */ /* 0x001fe40007810000 */
[----:B------:R-:W-:Y:S02]  /*1c130*/  R2UR UR7, R3 ;  /* 0x00000000030772ca */ /* 0x000fe400000e0000 */
[----:B-1----:R-:W-:Y:S02]  /*1c140*/  FMNMX.FTZ R2, R4, R2, !PT ;  /* 0x0000000204027209 */ /* 0x002fe40007810000 */
[----:B------:R-:W-:Y:S02]  /*1c150*/  FMNMX.FTZ R3, R10, R7, !PT ;  /* 0x000000070a037209 */ /* 0x000fe40007810000 */
[----:B------:R-:W-:-:S02]  /*1c160*/  FMNMX.FTZ R2, R20, R2, !PT ;  /* 0x0000000214027209 */ /* 0x000fc40007810000 */
[----:B------:R-:W-:Y:S02]  /*1c170*/  FMNMX.FTZ R3, R14, R3, !PT ;  /* 0x000000030e037209 */ /* 0x000fe40007810000 */
[----:B------:R-:W-:Y:S02]  /*1c180*/  FMNMX.FTZ R2, R21, R2, !PT ;  /* 0x0000000215027209 */ /* 0x000fe40007810000 */
[----:B------:R-:W-:Y:S02]  /*1c190*/  FMNMX.FTZ R3, R15, R3, !PT ;  /* 0x000000030f037209 */ /* 0x000fe40007810000 */
[----:B--2---:R-:W-:-:S04]  /*1c1a0*/  FMNMX.FTZ R2, R185, R2, !PT ;  /* 0x00000002b9027209 */ /* 0x004fc80007810000 */
[----:B------:R-:W-:-:S04]  /*1c1b0*/  FMNMX.FTZ R2, R177, R2, !PT ;  /* 0x00000002b1027209 */ /* 0x000fc80007810000 */
        /* <DEDUP_REMOVED lines=11> */
[----:B---3--:R-:W-:-:S04]  /*1c270*/  FMNMX.FTZ R2, R182, R2, !PT ;  /* 0x00000002b6027209 */ /* 0x008fc80007810000 */
[----:B----4-:R-:W-:-:S04]  /*1c280*/  FMNMX.FTZ R2, R153, R2, !PT ;  /* 0x0000000299027209 */ /* 0x010fc80007810000 */
[----:B------:R-:W-:-:S05]  /*1c290*/  FMNMX.FTZ R5, R157, R2, !PT ;  /* 0x000000029d057209 */ /* 0x000fca0007810000 */
[----:B------:R-:W0:Y:S02]  /*1c2a0*/  SHFL.BFLY PT, R2, R5, 0x2, 0x1f ;  /* 0x0c401f0005027f89 */ /* 0x000e2400000e0000 */
[----:B0-----:R-:W-:-:S05]  /*1c2b0*/  FMNMX.FTZ R5, R5, R2, !PT ;  /* 0x0000000205057209 */ /* 0x001fca0007810000 */
[----:B------:R-:W0:Y:S02]  /*1c2c0*/  SHFL.BFLY PT, R2, R5, 0x1, 0x1f ;  /* 0x0c201f0005027f89 */ /* 0x000e2400000e0000 */
[----:B0-----:R-:W-:Y:S01]  /*1c2d0*/  FMNMX.FTZ R5, R5, R2, !PT ;  /* 0x0000000205057209 */ /* 0x001fe20007810000 */
[----:B------:R-:W-:-:S04]  /*1c2e0*/  IMAD.U32 R2, RZ, RZ, UR38 ;  /* 0x00000026ff027e24 */ /* 0x000fc8000f8e00ff */
[----:B------:R-:W-:-:S04]  /*1c2f0*/  FADD.FTZ R8, -R5, R8 ;  /* 0x0000000805087221 */ /* 0x000fc80000010100 */
[----:B------:R-:W-:Y:S01]  /*1c300*/  FMUL.FTZ R183, R8, R2 ;  /* 0x0000000208b77220 */ /* 0x000fe20000410000 */
[----:B------:R-:W-:-:S03]  /*1c310*/  FMNMX.FTZ R8, R184, R3, !PT ;  /* 0x00000003b8087209 */ /* 0x000fc60007810000 */
[----:B------:R0:W-:Y:S01]  /*1c320*/  MUFU.EX2 R3, R183 ;  /* 0x000000b700037308 */ /* 0x0001e20000000800 */
[----:B-----5:R-:W-:-:S04]  /*1c330*/  FMNMX.FTZ R8, R176, R8, !PT ;  /* 0x00000008b0087209 */ /* 0x020fc80007810000 */
[----:B------:R-:W-:Y:S01]  /*1c340*/  FMNMX.FTZ R8, R178, R8, !PT ;  /* 0x00000008b2087209 */ /* 0x000fe20007810000 */
[----:B0-----:R-:W-:-:S04]  /*1c350*/  FMUL.FTZ R183, R5, R2 ;  /* 0x0000000205b77220 */ /* 0x001fc80000410000 */
        /* <DEDUP_REMOVED lines=14> */
[----:B------:R-:W0:Y:S01]  /*1c440*/  MUFU.EX2 R208, R208 ;  /* 0x000000d000d07308 */ /* 0x000e220000000800 */
[-CC-:B------:R-:W-:Y:S01]  /*1c450*/  FFMA.FTZ R200, R168, R2.reuse, -R183.reuse ;  /* 0x00000002a8c87223 */ /* 0x180fe200000108b7 */
[--C-:B------:R-:W-:Y:S01]  /*1c460*/  FFMA.FTZ R168, R169, R2, -R183.reuse ;  /* 0x00000002a9a87223 */ /* 0x100fe200000108b7 */
[----:B------:R-:W-:Y:S01]  /*1c470*/  FMNMX.FTZ R0, R174, R0, !PT ;  /* 0x00000000ae007209 */ /* 0x000fe20007810000 */
[-CC-:B------:R-:W-:Y:S01]  /*1c480*/  FFMA.FTZ R202, R172, R2.reuse, -R183.reuse ;  /* 0x00000002acca7223 */ /* 0x180fe200000108b7 */
[----:B------:R-:W-:-:S02]  /*1c490*/  FFMA.FTZ R169, R173, R2, -R183 ;  /* 0x00000002ada97223 */ /* 0x000fc400000108b7 */
[----:B------:R-:W-:Y:S01]  /*1c4a0*/  FMNMX.FTZ R0, R175, R0, !PT ;  /* 0x00000000af007209 */ /* 0x000fe20007810000 */
[----:B------:R-:W1:Y:S03]  /*1c4b0*/  MUFU.EX2 R210, R210 ;  /* 0x000000d200d27308 */ /* 0x000e660000000800 */
[----:B------:R-:W-:-:S04]  /*1c4c0*/  FMNMX.FTZ R0, R162, R0, !PT ;  /* 0x00000000a2007209 */ /* 0x000fc80007810000 */
[----:B------:R-:W-:Y:S01]  /*1c4d0*/  FMNMX.FTZ R0, R163, R0, !PT ;  /* 0x00000000a3007209 */ /* 0x000fe20007810000 */
[----:B------:R-:W2:Y:S01]  /*1c4e0*/  MUFU.EX2 R186, R186 ;  /* 0x000000ba00ba7308 */ /* 0x000ea20000000800 */
[----:B0-----:R-:W-:Y:S01]  /*1c4f0*/  FFMA.FTZ R13, R3, R13, R208 ;  /* 0x0000000d030d7223 */ /* 0x001fe200000100d0 */
[----:B------:R-:W-:Y:S02]  /*1c500*/  F2FP.F16.F32.PACK_AB R208, R8, R208 ;  /* 0x000000d008d0723e */ /* 0x000fe400000000ff */
[----:B------:R-:W-:Y:S01]  /*1c510*/  FMNMX.FTZ R0, R166, R0, !PT ;  /* 0x00000000a6007209 */ /* 0x000fe20007810000 */
[----:B------:R-:W-:-:S03]  /*1c520*/  FADD.FTZ R13, R8, R13 ;  /* 0x0000000d080d7221 */ /* 0x000fc60000010000 */
        /* <DEDUP_REMOVED lines=8> */
[----:B------:R-:W0:Y:S04]  /*1c5b0*/  SHFL.BFLY PT, R4, R0, 0x2, 0x1f ;  /* 0x0c401f0000047f89 */ /* 0x000e2800000e0000 */
[----:B------:R-:W-:Y:S08]  /*1c5c0*/  MUFU.EX2 R21, R21 ;  /* 0x0000001500157308 */ /* 0x000ff00000000800 */
[----:B------:R-:W-:Y:S08]  /*1c5d0*/  MUFU.EX2 R200, R200 ;  /* 0x000000c800c87308 */ /* 0x000ff00000000800 */
[----:B------:R-:W-:Y:S01]  /*1c5e0*/  MUFU.EX2 R168, R168 ;  /* 0x000000a800a87308 */ /* 0x000fe20000000800 */
[----:B0-----:R-:W-:-:S07]  /*1c5f0*/  FMNMX.FTZ R0, R0, R4, !PT ;  /* 0x0000000400007209 */ /* 0x001fce0007810000 */
[----:B------:R-:W-:Y:S01]  /*1c600*/  MUFU.EX2 R202, R202 ;  /* 0x000000ca00ca7308 */ /* 0x000fe20000000800 */
[----:B------:R-:W0:Y:S07]  /*1c610*/  SHFL.BFLY PT, R4, R0, 0x1, 0x1f ;  /* 0x0c201f0000047f89 */ /* 0x000e2e00000e0000 */
[----:B------:R-:W-:Y:S01]  /*1c620*/  MUFU.EX2 R169, R169 ;  /* 0x000000a900a97308 */ /* 0x000fe20000000800 */
[----:B------:R-:W-:Y:S02]  /*1c630*/  WARPGROUP.DEPBAR.LE gsb0, 0x0 ;  /* 0x00008000000079c5 */ /* 0x000fe40000010000 */
[----:B------:R-:W-:Y:S01]  /*1c640*/  WARPGROUP.ARRIVE ;  /* 0x00000000000079c5 */ /* 0x000fe20000000000 */
[-CC-:B------:R-:W-:Y:S01]  /*1c650*/  FFMA.FTZ R196, R160, R2.reuse, -R183.reuse ;  /* 0x00000002a0c47223 */ /* 0x180fe200000108b7 */
[--C-:B------:R-:W-:Y:S01]  /*1c660*/  FFMA.FTZ R160, R161, R2, -R183.reuse ;  /* 0x00000002a1a07223 */ /* 0x100fe200000108b7 */
[----:B0-----:R-:W-:Y:S01]  /*1c670*/  FMNMX.FTZ R4, R0, R4, !PT ;  /* 0x0000000400047209 */ /* 0x001fe20007810000 */
[-CC-:B------:R-:W-:Y:S01]  /*1c680*/  FFMA.FTZ R198, R164, R2.reuse, -R183.reuse ;  /* 0x00000002a4c67223 */ /* 0x180fe200000108b7 */
[----:B------:R-:W-:Y:S01]  /*1c690*/  FFMA.FTZ R161, R165, R2, -R183 ;  /* 0x00000002a5a17223 */ /* 0x000fe200000108b7 */
[----:B------:R-:W-:Y:S01]  /*1c6a0*/  HGMMA.64x256x16.F32 R24, R192, gdesc[UR4].tnspB, R24, gsb0 ;  /* 0x43e00004c0187df0 */ /* 0x000fe20008000818 */
[----:B------:R-:W-:Y:S01]  /*1c6b0*/  MUFU.EX2 R196, R196 ;  /* 0x000000c400c47308 */ /* 0x000fe20000000800 */
[----:B------:R-:W-:-:S04]  /*1c6c0*/  FADD.FTZ R0, -R4, R7 ;  /* 0x0000000704007221 */ /* 0x000fc80000010100 */
[----:B------:R-:W-:-:S03]  /*1c6d0*/  FMUL.FTZ R0, R0, R2 ;  /* 0x0000000200007220 */ /* 0x000fc60000410000 */
[----:B------:R0:W-:Y:S08]  /*1c6e0*/  MUFU.EX2 R7, R157 ;  /* 0x0000009d00077308 */ /* 0x0001f00000000800 */
[----:B------:R-:W-:Y:S01]  /*1c6f0*/  MUFU.EX2 R0, R0 ;  /* 0x0000000000007308 */ /* 0x000fe20000000800 */
[----:B0-----:R-:W-:-:S05]  /*1c700*/  @!P1 VIADD R157, R11, 0x38840 ;  /* 0x000388400b9d9836 */ /* 0x001fca0000000000 */
[----:B------:R-:W-:Y:S02]  /*1c710*/  @!P1 PRMT R157, RZ, 0x654, R157 ;  /* 0x00000654ff9d9816 */ /* 0x000fe4000000009d */
[----:B------:R-:W-:Y:S08]  /*1c720*/  MUFU.EX2 R160, R160 ;  /* 0x000000a000a07308 */ /* 0x000ff00000000800 */
[----:B------:R-:W-:Y:S08]  /*1c730*/  MUFU.EX2 R198, R198 ;  /* 0x000000c600c67308 */ /* 0x000ff00000000800 */
[----:B------:R-:W-:Y:S01]  /*1c740*/  MUFU.EX2 R161, R161 ;  /* 0x000000a100a17308 */ /* 0x000fe20000000800 */
[----:B------:R-:W-:-:S02]  /*1c750*/  WARPGROUP.DEPBAR.LE gsb0, 0x0 ;  /* 0x00008000000079c5 */ /* 0x000fc40000010000 */
[-CC-:B------:R-:W-:Y:S01]  /*1c760*/  FFMA.FTZ R194, R153, R2.reuse, -R183.reuse ;  /* 0x0000000299c27223 */ /* 0x180fe200000108b7 */
[-C--:B------:R-:W-:Y:S01]  /*1c770*/  FMUL.FTZ R153, R4, R2.reuse ;  /* 0x0000000204997220 */ /* 0x080fe20000410000 */
[----:B------:R1:W-:Y:S01]  /*1c780*/  @!P1 SYNCS.ARRIVE.TRANS64.RED.A1T0 RZ, [R157+URZ], RZ ;  /* 0x000000ff9dff99a7 */ /* 0x0003e2000810043f */
[-CC-:B------:R-:W-:Y:S01]  /*1c790*/  FFMA.FTZ R192, R152, R2.reuse, -R183.reuse ;  /* 0x0000000298c07223 */ /* 0x180fe200000108b7 */
[-C--:B------:R-:W-:Y:S01]  /*1c7a0*/  FFMA.FTZ R152, R182, R2.reuse, -R183 ;  /* 0x00000002b6987223 */ /* 0x080fe200000108b7 */
[-CC-:B------:R-:W-:Y:S01]  /*1c7b0*/  FFMA.FTZ R209, R10, R2.reuse, -R153.reuse ;  /* 0x000000020ad17223 */ /* 0x180fe20000010899 */
[-CC-:B------:R-:W-:Y:S01]  /*1c7c0*/  FFMA.FTZ R10, R14, R2.reuse, -R153.reuse ;  /* 0x000000020e0a7223 */ /* 0x180fe20000010899 */
[-CC-:B------:R-:W-:Y:S01]  /*1c7d0*/  FFMA.FTZ R211, R15, R2.reuse, -R153.reuse ;  /* 0x000000020fd37223 */ /* 0x180fe20000010899 */
[-CC-:B------:R-:W-:Y:S01]  /*1c7e0*/  FFMA.FTZ R14, R184, R2.reuse, -R153.reuse ;  /* 0x00000002b80e7223 */ /* 0x180fe20000010899 */
[-CC-:B------:R-:W-:Y:S01]  /*1c7f0*/  FFMA.FTZ R205, R176, R2.reuse, -R153.reuse ;  /* 0x00000002b0cd7223 */ /* 0x180fe20000010899 */
[-CC-:B------:R-:W-:Y:S01]  /*1c800*/  FFMA.FTZ R15, R178, R2.reuse, -R153.reuse ;  /* 0x00000002b20f7223 */ /* 0x180fe20000010899 */
[----:B------:R-:W0:Y:S01]  /*1c810*/  MUFU.EX2 R209, R209 ;  /* 0x000000d100d17308 */ /* 0x000e220000000800 */
[-CC-:B------:R-:W-:Y:S01]  /*1c820*/  FFMA.FTZ R207, R179, R2.reuse, -R153.reuse ;  /* 0x00000002b3cf7223 */ /* 0x180fe20000010899 */
[-C--:B------:R-:W-:Y:S01]  /*1c830*/  FFMA.FTZ R156, R156, R2.reuse, -R153 ;  /* 0x000000029c9c7223 */ /* 0x080fe20000010899 */
[----:B-1----:R-:W-:Y:S01]  /*1c840*/  FADD.FTZ R157, R210, R13 ;  /* 0x0000000dd29d7221 */ /* 0x002fe20000010000 */
[-CC-:B------:R-:W-:Y:S01]  /*1c850*/  FFMA.FTZ R201, R170, R2.reuse, -R153.reuse ;  /* 0x00000002aac97223 */ /* 0x180fe20000010899 */
[-CC-:B------:R-:W-:Y:S01]  /*1c860*/  FFMA.FTZ R171, R171, R2.reuse, -R153.reuse ;  /* 0x00000002abab7223 */ /* 0x180fe20000010899 */
[-C--:B------:R-:W-:Y:S01]  /*1c870*/  FFMA.FTZ R203, R174, R2.reuse, -R153 ;  /* 0x00000002aecb7223 */ /* 0x080fe20000010899 */
[----:B--2---:R-:W-:Y:S01]  /*1c880*/  FADD.FTZ R157, R186, R157 ;  /* 0x0000009dba9d7221 */ /* 0x004fe20000010000 */
[----:B------:R-:W1:Y:S01]  /*1c890*/  MUFU.EX2 R10, R10 ;  /* 0x0000000a000a7308 */ /* 0x000e620000000800 */
[-CC-:B------:R-:W-:Y:S01]  /*1c8a0*/  FFMA.FTZ R175, R175, R2.reuse, -R153.reuse ;  /* 0x00000002afaf7223 */ /* 0x180fe20000010899 */
[-CC-:B------:R-:W-:Y:S01]  /*1c8b0*/  FFMA.FTZ R197, R162, R2.reuse, -R153.reuse ;  /* 0x00000002a2c57223 */ /* 0x180fe20000010899 */
[-CC-:B------:R-:W-:Y:S01]  /*1c8c0*/  FFMA.FTZ R163, R163, R2.reuse, -R153.reuse ;  /* 0x00000002a3a37223 */ /* 0x180fe20000010899 */
[-CC-:B------:R-:W-:Y:S01]  /*1c8d0*/  FFMA.FTZ R199, R166, R2.reuse, -R153.reuse ;  /* 0x00000002a6c77223 */ /* 0x180fe20000010899 */
[-CC-:B------:R-:W-:Y:S01]  /*1c8e0*/  FFMA.FTZ R167, R167, R2.reuse, -R153.reuse ;  /* 0x00000002a7a77223 */ /* 0x180fe20000010899 */
[-CC-:B------:R-:W-:Y:S01]  /*1c8f0*/  FFMA.FTZ R155, R155, R2.reuse, -R153.reuse ;  /* 0x000000029b9b7223 */ /* 0x180fe20000010899 */
[----:B------:R-:W-:Y:S01]  /*1c900*/  FFMA.FTZ R158, R158, R2, -R153 ;  /* 0x000000029e9e7223 */ /* 0x000fe20000010899 */
[----:B------:R-:W2:Y:S01]  /*1c910*/  MUFU.EX2 R211, R211 ;  /* 0x000000d300d37308 */ /* 0x000ea20000000800 */
[----:B0-----:R-:W-:Y:S01]  /*1c920*/  FFMA.FTZ R12, R0, R12, R209 ;  /* 0x0000000c000c7223 */ /* 0x001fe200000100d1 */
[----:B------:R-:W-:-:S06]  /*1c930*/  F2FP.F16.F32.PACK_AB R210, R186, R210 ;  /* 0x000000d2bad2723e */ /* 0x000fcc00000000ff */
[----:B------:R-:W0:Y:S01]  /*1c940*/  MUFU.EX2 R14, R14 ;  /* 0x0000000e000e7308 */ /* 0x000e220000000800 */
[C---:B-1----:R-:W-:Y:S01]  /*1c950*/  FADD.FTZ R12, R10.reuse, R12 ;  /* 0x0000000c0a0c7221 */ /* 0x042fe20000010000 */
[----:B------:R-:W-:Y:S01]  /*1c960*/  F2FP.F16.F32.PACK_AB R209, R10, R209 ;  /* 0x000000d10ad1723e */ /* 0x000fe200000000ff */
[----:B------:R-:W-:-:S05]  /*1c970*/  IMAD.MOV.U32 R10, RZ, RZ, R220 ;  /* 0x000000ffff0a7224 */ /* 0x000fca00078e00dc */
[----:B------:R-:W1:Y:S01]  /*1c980*/  MUFU.EX2 R205, R205 ;  /* 0x000000cd00cd7308 */ /* 0x000e620000000800 */
[----:B--2---:R-:W-:-:S07]  /*1c990*/  FADD.FTZ R13, R211, R12 ;  /* 0x0000000cd30d7221 */ /* 0x004fce0000010000 */
[----:B------:R-:W2:Y:S01]  /*1c9a0*/  MUFU.EX2 R15, R15 ;  /* 0x0000000f000f7308 */ /* 0x000ea20000000800 */
[C---:B0-----:R-:W-:Y:S01]  /*1c9b0*/  FADD.FTZ R13, R14.reuse, R13 ;  /* 0x0000000d0e0d7221 */ /* 0x041fe20000010000 */
[----:B------:R-:W-:-:S06]  /*1c9c0*/  F2FP.F16.F32.PACK_AB R211, R14, R211 ;  /* 0x000000d30ed3723e */ /* 0x000fcc00000000ff */
[----:B------:R-:W0:Y:S08]  /*1c9d0*/  MUFU.EX2 R207, R207 ;  /* 0x000000cf00cf7308 */ /* 0x000e300000000800 */
[----:B------:R3:W4:Y:S08]  /*1c9e0*/  MUFU.EX2 R11, R156 ;  /* 0x0000009c000b7308 */ /* 0x0007300000000800 */
[----:B------:R-:W5:Y:S01]  /*1c9f0*/  MUFU.EX2 R201, R201 ;  /* 0x000000c900c97308 */ /* 0x000f620000000800 */
[----:B---3--:R-:W-:-:S04]  /*1ca00*/  @!P1 PRMT R156, RZ, 0x654, R9 ;  /* 0x00000654ff9c9816 */ /* 0x008fc80000000009 */
[----:B------:R3:W-:Y:S03]  /*1ca10*/  @!P1 SYNCS.ARRIVE.TRANS64.RED.A1T0 RZ, [R156+URZ], RZ ;  /* 0x000000ff9cff99a7 */ /* 0x0007e6000810043f */
[----:B------:R-:W5:Y:S01]  /*1ca20*/  MUFU.EX2 R9, R171 ;  /* 0x000000ab00097308 */ /* 0x000f620000000800 */
[-CC-:B---3--:R-:W-:Y:S01]  /*1ca30*/  FFMA.FTZ R156, R154, R2.reuse, -R153.reuse ;  /* 0x000000029a9c7223 */ /* 0x188fe20000010899 */
[----:B------:R-:W-:Y:S01]  /*1ca40*/  FFMA.FTZ R153, R159, R2, -R153 ;  /* 0x000000029f997223 */ /* 0x000fe20000010899 */
[----:B------:R-:W-:Y:S01]  /*1ca50*/  FADD.FTZ R159, R204, R157 ;  /* 0x0000009dcc9f7221 */ /* 0x000fe20000010000 */
[----:B-1----:R-:W-:-:S04]  /*1ca60*/  FADD.FTZ R157, R205, R13 ;  /* 0x0000000dcd9d7221 */ /* 0x002fc80000010000 */
[----:B------:R-:W1:Y:S01]  /*1ca70*/  MUFU.EX2 R203, R203 ;  /* 0x000000cb00cb7308 */ /* 0x000e620000000800 */
[C---:B------:R-:W-:Y:S01]  /*1ca80*/  F2FP.F16.F32.PACK_AB R204, R20.reuse, R204 ;  /* 0x000000cc14cc723e */ /* 0x040fe200000000ff */
[----:B------:R-:W-:Y:S01]  /*1ca90*/  FADD.FTZ R13, R20, R159 ;  /* 0x0000009f140d7221 */ /* 0x000fe20000010000 */
[C---:B--2---:R-:W-:Y:S01]  /*1caa0*/  FADD.FTZ R157, R15.reuse, R157 ;  /* 0x0000009d0f9d7221 */ /* 0x044fe20000010000 */
[----:B------:R-:W-:Y:S02]  /*1cab0*/  F2FP.F16.F32.PACK_AB R205, R15, R205 ;  /* 0x000000cd0fcd723e */ /* 0x000fe400000000ff */
[----:B------:R-:W-:Y:S01]  /*1cac0*/  FADD.FTZ R13, R206, R13 ;  /* 0x0000000dce0d7221 */ /* 0x000fe20000010000 */
[----:B0-----:R-:W-:Y:S01]  /*1cad0*/  FADD.FTZ R157, R207, R157 ;  /* 0x0000009dcf9d7221 */ /* 0x001fe20000010000 */
[----:B------:R-:W0:Y:S01]  /*1cae0*/  MUFU.EX2 R154, R175 ;  /* 0x000000af009a7308 */ /* 0x000e220000000800 */
[C---:B------:R-:W-:Y:S01]  /*1caf0*/  F2FP.F16.F32.PACK_AB R206, R21.reuse, R206 ;  /* 0x000000ce15ce723e */ /* 0x040fe200000000ff */
[----:B------:R-:W-:Y:S01]  /*1cb00*/  FADD.FTZ R13, R21, R13 ;  /* 0x0000000d150d7221 */ /* 0x000fe20000010000 */
[C---:B----4-:R-:W-:Y:S01]  /*1cb10*/  FADD.FTZ R157, R11.reuse, R157 ;  /* 0x0000009d0b9d7221 */ /* 0x050fe20000010000 */
[----:B------:R-:W-:-:S02]  /*1cb20*/  F2FP.F16.F32.PACK_AB R207, R11, R207 ;  /* 0x000000cf0bcf723e */ /* 0x000fc400000000ff */
[----:B------:R-:W-:Y:S01]  /*1cb30*/  FADD.FTZ R13, R200, R13 ;  /* 0x0000000dc80d7221 */ /* 0x000fe20000010000 */
[----:B-----5:R-:W-:Y:S01]  /*1cb40*/  FADD.FTZ R157, R201, R157 ;  /* 0x0000009dc99d7221 */ /* 0x020fe20000010000 */
[----:B------:R-:W2:Y:S01]  /*1cb50*/  MUFU.EX2 R197, R197 ;  /* 0x000000c500c57308 */ /* 0x000ea20000000800 */
[C---:B------:R-:W-:Y:S01]  /*1cb60*/  F2FP.F16.F32.PACK_AB R201, R9.reuse, R201 ;  /* 0x000000c909c9723e */ /* 0x040fe200000000ff */
[C---:B------:R-:W-:Y:S01]  /*1cb70*/  FADD.FTZ R13, R168.reuse, R13 ;  /* 0x0000000da80d7221 */ /* 0x040fe20000010000 */
[----:B------:R-:W-:Y:S01]  /*1cb80*/  FADD.FTZ R157, R9, R157 ;  /* 0x0000009d099d7221 */ /* 0x000fe20000010000 */
[----:B------:R-:W-:Y:S01]  /*1cb90*/  F2FP.F16.F32.PACK_AB R200, R168, R200 ;  /* 0x000000c8a8c8723e */ /* 0x000fe200000000ff */
[----:B------:R-:W-:Y:S02]  /*1cba0*/  IMAD.MOV.U32 R9, RZ, RZ, R221 ;  /* 0x000000ffff097224 */ /* 0x000fe400078e00dd */
[----:B------:R-:W-:Y:S01]  /*1cbb0*/  FADD.FTZ R13, R202, R13 ;  /* 0x0000000dca0d7221 */ /* 0x000fe20000010000 */
[----:B-1----:R-:W-:Y:S01]  /*1cbc0*/  FADD.FTZ R157, R203, R157 ;  /* 0x0000009dcb9d7221 */ /* 0x002fe20000010000 */
[----:B------:R-:W1:Y:S01]  /*1cbd0*/  MUFU.EX2 R12, R163 ;  /* 0x000000a3000c7308 */ /* 0x000e620000000800 */
[C---:B------:R-:W-:Y:S01]  /*1cbe0*/  F2FP.F16.F32.PACK_AB R202, R169.reuse, R202 ;  /* 0x000000caa9ca723e */ /* 0x040fe200000000ff */
[----:B------:R-:W-:Y:S01]  /*1cbf0*/  FADD.FTZ R13, R169, R13 ;  /* 0x0000000da90d7221 */ /* 0x000fe20000010000 */
[C---:B0-----:R-:W-:Y:S01]  /*1cc00*/  FADD.FTZ R157, R154.reuse, R157 ;  /* 0x0000009d9a9d7221 */ /* 0x041fe20000010000 */
[----:B------:R-:W-:-:S02]  /*1cc10*/  F2FP.F16.F32.PACK_AB R203, R154, R203 ;  /* 0x000000cb9acb723e */ /* 0x000fc400000000ff */
[----:B------:R-:W-:Y:S01]  /*1cc20*/  FADD.FTZ R13, R196, R13 ;  /* 0x0000000dc40d7221 */ /* 0x000fe20000010000 */
[C---:B------:R-:W-:Y:S01]  /*1cc30*/  F2FP.F16.F32.PACK_AB R196, R160.reuse, R196 ;  /* 0x000000c4a0c4723e */ /* 0x040fe200000000ff */
[----:B------:R-:W0:Y:S01]  /*1cc40*/  MUFU.EX2 R199, R199 ;  /* 0x000000c700c77308 */ /* 0x000e220000000800 */
[----:B--2---:R-:W-:Y:S01]  /*1cc50*/  FADD.FTZ R157, R197, R157 ;  /* 0x0000009dc59d7221 */ /* 0x004fe20000010000 */
[----:B------:R-:W-:-:S04]  /*1cc60*/  FADD.FTZ R13, R160, R13 ;  /* 0x0000000da00d7221 */ /* 0x000fc80000010000 */
[----:B------:R-:W-:Y:S01]  /*1cc70*/  FADD.FTZ R13, R198, R13 ;  /* 0x0000000dc60d7221 */ /* 0x000fe20000010000 */
[C---:B------:R-:W-:Y:S01]  /*1cc80*/  F2FP.F16.F32.PACK_AB R198, R161.reuse, R198 ;  /* 0x000000c6a1c6723e */ /* 0x040fe200000000ff */
[----:B------:R-:W2:Y:S01]  /*1cc90*/  MUFU.EX2 R8, R167 ;  /* 0x000000a700087308 */ /* 0x000ea20000000800 */
[C---:B-1----:R-:W-:Y:S01]  /*1cca0*/  FADD.FTZ R157, R12.reuse, R157 ;  /* 0x0000009d0c9d7221 */ /* 0x042fe20000010000 */
[----:B------:R-:W-:Y:S01]  /*1ccb0*/  FADD.FTZ R13, R161, R13 ;  /* 0x0000000da10d7221 */ /* 0x000fe20000010000 */
[----:B------:R-:W-:-:S05]  /*1ccc0*/  F2FP.F16.F32.PACK_AB R197, R12, R197 ;  /* 0x000000c50cc5723e */ /* 0x000fca00000000ff */
[----:B------:R-:W1:Y:S01]  /*1ccd0*/  MUFU.EX2 R192, R192 ;  /* 0x000000c000c07308 */ /* 0x000e620000000800 */
[----:B0-----:R-:W-:-:S07]  /*1cce0*/  FADD.FTZ R157, R199, R157 ;  /* 0x0000009dc79d7221 */ /* 0x001fce0000010000 */
[----:B------:R-:W0:Y:S01]  /*1ccf0*/  MUFU.EX2 R156, R156 ;  /* 0x0000009c009c7308 */ /* 0x000e220000000800 */
[C---:B--2---:R-:W-:Y:S01]  /*1cd00*/  FADD.FTZ R157, R8.reuse, R157 ;  /* 0x0000009d089d7221 */ /* 0x044fe20000010000 */
[----:B------:R-:W-:Y:S01]  /*1cd10*/  F2FP.F16.F32.PACK_AB R199, R8, R199 ;  /* 0x000000c708c7723e */ /* 0x000fe200000000ff */
[----:B------:R-:W-:-:S05]  /*1cd20*/  IMAD.MOV.U32 R8, RZ, RZ, R5 ;  /* 0x000000ffff087224 */ /* 0x000fca00078e0005 */
[----:B------:R-:W2:Y:S01]  /*1cd30*/  MUFU.EX2 R152, R152 ;  /* 0x0000009800987308 */ /* 0x000ea20000000800 */
[----:B-1----:R-:W-:-:S07]  /*1cd40*/  FADD.FTZ R13, R192, R13 ;  /* 0x0000000dc00d7221 */ /* 0x002fce0000010000 */
[----:B------:R-:W1:Y:S01]  /*1cd50*/  MUFU.EX2 R155, R155 ;  /* 0x0000009b009b7308 */ /* 0x000e620000000800 */
[----:B0-----:R-:W-:-:S07]  /*1cd60*/  FADD.FTZ R157, R156, R157 ;  /* 0x0000009d9c9d7221 */ /* 0x001fce0000010000 */
[----:B------:R-:W0:Y:S01]  /*1cd70*/  MUFU.EX2 R194, R194 ;  /* 0x000000c200c27308 */ /* 0x000e220000000800 */
[C---:B--2---:R-:W-:Y:S01]  /*1cd80*/  FADD.FTZ R13, R152.reuse, R13 ;  /* 0x0000000d980d7221 */ /* 0x044fe20000010000 */
[----:B------:R-:W-:-:S06]  /*1cd90*/  F2FP.F16.F32.PACK_AB R192, R152, R192 ;  /* 0x000000c098c0723e */ /* 0x000fcc00000000ff */
[----:B------:R-:W2:Y:S01]  /*1cda0*/  MUFU.EX2 R158, R158 ;  /* 0x0000009e009e7308 */ /* 0x000ea20000000800 */
[C---:B-1----:R-:W-:Y:S01]  /*1cdb0*/  FADD.FTZ R157, R155.reuse, R157 ;  /* 0x0000009d9b9d7221 */ /* 0x042fe20000010000 */
[----:B------:R-:W-:-:S06]  /*1cdc0*/  F2FP.F16.F32.PACK_AB R193, R155, R156 ;  /* 0x0000009c9bc1723e */ /* 0x000fcc00000000ff */
[----:B------:R-:W1:Y:S01]  /*1cdd0*/  MUFU.EX2 R153, R153 ;  /* 0x0000009900997308 */ /* 0x000e620000000800 */
[----:B0-----:R-:W-:Y:S01]  /*1cde0*/  FADD.FTZ R13, R194, R13 ;  /* 0x0000000dc20d7221 */ /* 0x001fe20000010000 */
[----:B------:R-:W-:-:S03]  /*1cdf0*/  F2FP.F16.F32.PACK_AB R194, R7, R194 ;  /* 0x000000c207c2723e */ /* 0x000fc600000000ff */
[----:B------:R-:W-:Y:S01]  /*1ce00*/  FADD.FTZ R13, R7, R13 ;  /* 0x0000000d070d7221 */ /* 0x000fe20000010000 */
[----:B------:R-:W-:Y:S01]  /*1ce10*/  MOV R7, R4 ;  /* 0x0000000400077202 */ /* 0x000fe20000000f00 */
[----:B--2---:R-:W-:-:S04]  /*1ce20*/  FADD.FTZ R157, R158, R157 ;  /* 0x0000009d9e9d7221 */ /* 0x004fc80000010000 */
[C---:B-1----:R-:W-:Y:S01]  /*1ce30*/  FADD.FTZ R12, R153.reuse, R157 ;  /* 0x0000009d990c7221 */ /* 0x042fe20000010000 */
[----:B------:R-:W-:Y:S01]  /*1ce40*/  F2FP.F16.F32.PACK_AB R195, R153, R158 ;  /* 0x0000009e99c3723e */ /* 0x000fe200000000ff */
[----:B------:R-:W-:Y:S06]  /*1ce50*/  @P2 BRA `(.L_x_648) ;  /* 0xffffffb000a42947 */ /* 0x000fec000383ffff */
.L_x_637:
[----:B------:R-:W-:Y:S05]  /*1ce60*/  BSYNC B0 ;  /* 0x0000000000007941 */ /* 0x000fea0003800000 */
.L_x_636:
        /* <DEDUP_REMOVED lines=131> */
.L_x_649:
[----:B------:R-:W-:Y:S01]  /*1d6a0*/  IMAD R3, R220, 0x8, R18 ;  /* 0x00000008dc037824 */ /* 0x000fe200078e0212 */
[----:B------:R-:W-:-:S04]  /*1d6b0*/  SHF.L.U32 R0, R221, 0x1f, RZ ;  /* 0x0000001fdd007819 */ /* 0x000fc800000006ff */
[----:B------:R0:W1:Y:S01]  /*1d6c0*/  SYNCS.PHASECHK.TRANS64.TRYWAIT P2, [R3+URZ+0x38850], R0 ;  /* 0x03885000030075a7 */ /* 0x000062000804017f */
[----:B------:R-:W-:Y:S05]  /*1d6d0*/  @!P0 BRA `(.L_x_650) ;  /* 0x0000000000048947 */ /* 0x000fea0003800000 */
[----:B------:R-:W-:Y:S01]  /*1d6e0*/  BPT.TRAP 0x1 ;  /* 0x000000040000795c */ /* 0x000fe20000300000 */
.L_x_650:
[----:B------:R-:W-:Y:S04]  /*1d6f0*/  BSSY B0, `(.L_x_651) ;  /* 0x0000004000007945 */ /* 0x000fe80003800000 */
[----:B-1----:R-:W-:Y:S05]  /*1d700*/  @P2 BRA `(.L_x_652) ;  /* 0x0000000000082947 */ /* 0x002fea0003800000 */
[----:B------:R-:W1:Y:S02]  /*1d710*/  SYNCS.PHASECHK.TRANS64.TRYWAIT P0, [R3+URZ+0x38850], R0 ;  /* 0x03885000030075a7 */ /* 0x000e64000800017f */
[----:B-1----:R-:W-:Y:S05]  /*1d720*/  @!P0 BRA `(.L_x_653) ;  /* 0x000000ec002c8947 */ /* 0x002fea0003800000 */
.L_x_652:
[----:B------:R-:W-:Y:S05]  /*1d730*/  BSYNC B0 ;  /* 0x0000000000007941 */ /* 0x000fea0003800000 */
.L_x_651:
[----:B------:R-:W-:Y:S01]  /*1d740*/  VIADD R18, R18, 0x400 ;  /* 0x0000040012127836 */ /* 0x000fe20000000000 */
[----:B------:R-:W2:Y:S01]  /*1d750*/  LDL.LU R168, [R1+0x60] ;  /* 0x0000600001a87983 */ /* 0x000ea20000300800 */
[----:B------:R-:W-:Y:S01]  /*1d760*/  MOV R7, 0x40000040 ;  /* 0x4000004000077802 */ /* 0x000fe20000000f00 */
[----:B------:R-:W-:Y:S01]  /*1d770*/  WARPGROUP.ARRIVE ;  /* 0x00000000000079c5 */ /* 0x000fe20000000000 */
[----:B------:R-:W-:Y:S01]  /*1d780*/  IMAD.MOV.U32 R9, RZ, RZ, 0x40000040 ;  /* 0x40000040ff097424 */ /* 0x000fe200078e00ff */
[----:B------:R-:W-:Y:S01]  /*1d790*/  SHF.R.U32.HI R18, RZ, 0x4, R18 ;  /* 0x00000004ff127819 */ /* 0x000fe20000011612 */
[----:B01----:R-:W0:Y:S01]  /*1d7a0*/  SHFL.BFLY PT, R0, R13, 0x2, 0x1f ;  /* 0x0c401f000d007f89 */ /* 0x003e2200000e0000 */
[----:B------:R-:W-:Y:S01]  /*1d7b0*/  R2UR UR7, R7 ;  /* 0x00000000070772ca */ /* 0x000fe200000e0000 */
[----:B------:R-:W-:Y:S01]  /*1d7c0*/  IMAD.MOV.U32 R166, RZ, RZ, -0x800000 ;  /* 0xff800000ffa67424 */ /* 0x000fe200078e00ff */
[----:B------:R-:W-:Y:S01]  /*1d7d0*/  LOP3.LUT R18, R18, 0x3fff, RZ, 0xc0, !PT ;  /* 0x00003fff12127812 */ /* 0x000fe200078ec0ff */
[----:B------:R-:W-:Y:S01]  /*1d7e0*/  @!P1 VIADD R3, R3, 0x38860 ;  /* 0x0003886003039836 */ /* 0x000fe20000000000 */
[----:B------:R-:W-:Y:S01]  /*1d7f0*/  MOV R7, 0x40000040 ;  /* 0x4000004000077802 */ /* 0x000fe20000000f00 */
[----:B------:R-:W-:Y:S01]  /*1d800*/  IMAD.MOV.U32 R167, RZ, RZ, -0x800000 ;  /* 0xff800000ffa77424 */ /* 0x000fe200078e00ff */
[----:B------:R-:W-:-:S02]  /*1d810*/  LOP3.LUT R18, R18, 0x2800000, RZ, 0xfc, !PT ;  /* 0x0280000012127812 */ /* 0x000fc400078efcff */
[----:B------:R-:W-:-:S03]  /*1d820*/  @!P1 PRMT R3, RZ, 0x654, R3 ;  /* 0x00000654ff039816 */ /* 0x000fc60000000003 */
[C---:B------:R-:W-:Y:S01]  /*1d830*/  IMAD R6, R220.reuse, 0xa00, R18 ;  /* 0x00000a00dc067824 */ /* 0x040fe200078e0212 */
[----:B------:R-:W-:Y:S01]  /*1d840*/  IADD3 R220, R220, 0x1, RZ ;  /* 0x00000001dcdc7810 */ /* 0x000fe20007ffe0ff */
[----:B------:R-:W-:Y:S02]  /*1d850*/  IMAD.MOV.U32 R18, RZ, RZ, RZ ;  /* 0x000000ffff127224 */ /* 0x000fe400078e00ff */
[C---:B------:R-:W-:Y:S01]  /*1d860*/  VIADD R8, R6.reuse, 0x80 ;  /* 0x0000008006087836 */ /* 0x040fe20000000000 */
[----:B------:R-:W-:Y:S02]  /*1d870*/  R2UR UR6, R6 ;  /* 0x00000000060672ca */ /* 0x000fe400000e0000 */
[----:B------:R-:W-:-:S04]  /*1d880*/  ISETP.NE.AND P2, PT, R220, 0x2, PT ;  /* 0x00000002dc00780c */ /* 0x000fc80003f45270 */
[----:B------:R-:W-:Y:S01]  /*1d890*/  SEL R220, R220, RZ, P2 ;  /* 0x000000ffdcdc7207 */ /* 0x000fe20001000000 */
[----:B0-----:R-:W-:-:S06]  /*1d8a0*/  FADD.FTZ R0, R0, R13 ;  /* 0x0000000d00007221 */ /* 0x001fcc0000010000 */
[----:B------:R-:W-:Y:S01]  /*1d8b0*/  HGMMA.64x256x16.F32 R24, R208, gdesc[UR4].tnspB, R24, gsb0 ;  /* 0x43e00004d0187df0 */ /* 0x000fe20008000818 */
[----:B------:R-:W-:Y:S01]  /*1d8c0*/  R2UR UR6, R8 ;  /* 0x00000000080672ca */ /* 0x000fe200000e0000 */
[----:B------:R-:W-:Y:S01]  /*1d8d0*/  VIADD R8, R6, 0x100 ;  /* 0x0000010006087836 */ /* 0x000fe20000000000 */
[----:B------:R-:W-:Y:S02]  /*1d8e0*/  R2UR UR7, R9 ;  /* 0x00000000090772ca */ /* 0x000fe400000e0000 */
[----:B------:R-:W-:Y:S01]  /*1d8f0*/  MOV R9, 0x40000040 ;  /* 0x4000004000097802 */ /* 0x000fe20000000f00 */
        /* <DEDUP_REMOVED lines=23> */
[----:B------:R-:W0:Y:S04]  /*1da70*/  SHFL.BFLY PT, R6, R12, 0x2, 0x1f ;  /* 0x0c401f000c067f89 */ /* 0x000e2800000e0000 */
[----:B------:R-:W1:Y:S01]  /*1da80*/  SHFL.BFLY PT, R7, R0, 0x1, 0x1f ;  /* 0x0c201f0000077f89 */ /* 0x000e6200000e0000 */
[----:B0-----:R-:W-:Y:S01]  /*1da90*/  FADD.FTZ R6, R6, R12 ;  /* 0x0000000c06067221 */ /* 0x001fe20000010000 */
[----:B-1----:R-:W-:-:S04]  /*1daa0*/  FADD.FTZ R0, R0, R7 ;  /* 0x0000000700007221 */ /* 0x002fc80000010000 */
[----:B------:R-:W0:Y:S01]  /*1dab0*/  SHFL.BFLY PT, R8, R6, 0x1, 0x1f ;  /* 0x0c201f0006087f89 */ /* 0x000e2200000e0000 */
[----:B------:R-:W-:-:S13]  /*1dac0*/  FSETP.NE.FTZ.AND P0, PT, R0, RZ, PT ;  /* 0x000000ff0000720b */ /* 0x000fda0003f15000 */
[----:B------:R-:W1:Y:S01]  /*1dad0*/  @P0 MUFU.LG2 R7, R0 ;  /* 0x0000000000070308 */ /* 0x000e620000000c00 */
[----:B0-----:R-:W-:Y:S01]  /*1dae0*/  FADD.FTZ R6, R6, R8 ;  /* 0x0000000806067221 */ /* 0x001fe20000010000 */
[----:B------:R-:W-:-:S06]  /*1daf0*/  @P0 FMUL.FTZ R8, R2, 0.69314718246459960938 ;  /* 0x3f31721802080820 */ /* 0x000fcc0000410000 */
[----:B------:R0:W-:Y:S01]  /*1db00*/  @P0 MUFU.RCP R18, R0 ;  /* 0x0000000000120308 */ /* 0x0001e20000001000 */
[----:B------:R-:W-:Y:S01]  /*1db10*/  FSETP.NE.FTZ.AND P3, PT, R6, RZ, PT ;  /* 0x000000ff0600720b */ /* 0x000fe20003f75000 */
[----:B-1----:R-:W-:Y:S01]  /*1db20*/  @P0 FMUL.FTZ R7, R7, 0.69314718246459960938 ;  /* 0x3f31721807070820 */ /* 0x002fe20000410000 */
[----:B0-----:R-:W-:-:S03]  /*1db30*/  IMAD.MOV.U32 R0, RZ, RZ, RZ ;  /* 0x000000ffff007224 */ /* 0x001fc600078e00ff */
[----:B------:R-:W-:Y:S01]  /*1db40*/  @P0 FFMA.FTZ R166, R8, R5, R7 ;  /* 0x0000000508a60223 */ /* 0x000fe20000010007 */
[----:B------:R-:W-:-:S07]  /*1db50*/  PLOP3.LUT P0, PT, PT, PT, PT, 0x8, 0x0 ;  /* 0x000000000000781c */ /* 0x000fce0003f0e170 */
[----:B------:R-:W0:Y:S08]  /*1db60*/  @P3 MUFU.LG2 R5, R6 ;  /* 0x0000000600053308 */ /* 0x000e300000000c00 */
[----:B------:R1:W2:Y:S02]  /*1db70*/  @P3 MUFU.RCP R0, R6 ;  /* 0x0000000600003308 */ /* 0x0002a40000001000 */
[----:B-1----:R-:W-:Y:S01]  /*1db80*/  @P3 FMUL.FTZ R6, R2, 0.69314718246459960938 ;  /* 0x3f31721802063820 */ /* 0x002fe20000410000 */
[----:B------:R-:W-:Y:S01]  /*1db90*/  SEL R2, RZ, 0x1, P2 ;  /* 0x00000001ff027807 */ /* 0x000fe20001000000 */
[----:B0-----:R-:W-:-:S03]  /*1dba0*/  @P3 FMUL.FTZ R5, R5, 0.69314718246459960938 ;  /* 0x3f31721805053820 */ /* 0x001fc60000410000 */
[----:B------:R-:W-:Y:S01]  /*1dbb0*/  LOP3.LUT R221, R221, R2, RZ, 0x3c, !PT ;  /* 0x00000002dddd7212 */ /* 0x000fe200078e3cff */
[----:B------:R-:W-:Y:S01]  /*1dbc0*/  @P3 FFMA.FTZ R167, R6, R4, R5 ;  /* 0x0000000406a73223 */ /* 0x000fe20000010005 */
[----:B------:R-:W-:Y:S02]  /*1dbd0*/  WARPGROUP.DEPBAR.LE gsb0, 0x0 ;  /* 0x00008000000079c5 */ /* 0x000fe40000010000 */
[----:B------:R-:W-:-:S06]  /*1dbe0*/  WARPGROUP.ARRIVE ;  /* 0x00000000000079c5 */ /* 0x000fcc0000000000 */
[----:B------:R-:W-:Y:S03]  /*1dbf0*/  HGMMA.64x256x16.F32 R24, R192, gdesc[UR4].tnspB, R24, gsb0 ;  /* 0x43e00004c0187df0 */ /* 0x000fe60008000818 */
[----:B------:R-:W-:Y:S02]  /*1dc00*/  WARPGROUP.DEPBAR.LE gsb0, 0x0 ;  /* 0x00008000000079c5 */ /* 0x000fe40000010000 */
[----:B------:R0:W-:Y:S01]  /*1dc10*/  @!P1 SYNCS.ARRIVE.TRANS64.RED.A1T0 RZ, [R3+URZ], RZ ;  /* 0x000000ff03ff99a7 */ /* 0x0001e2000810043f */
[-C--:B------:R-:W-:Y:S01]  /*1dc20*/  FMUL.FTZ R152, R48, R18.reuse ;  /* 0x0000001230987220 */ /* 0x080fe20000410000 */
[-C--:B------:R-:W-:Y:S01]  /*1dc30*/  FMUL.FTZ R153, R49, R18.reuse ;  /* 0x0000001231997220 */ /* 0x080fe20000410000 */
[-C--:B------:R-:W-:Y:S01]  /*1dc40*/  FMUL.FTZ R2, R52, R18.reuse ;  /* 0x0000001234027220 */ /* 0x080fe20000410000 */
[-C--:B------:R-:W-:Y:S01]  /*1dc50*/  FMUL.FTZ R4, R56, R18.reuse ;  /* 0x0000001238047220 */ /* 0x080fe20000410000 */
[-C--:B------:R-:W-:Y:S01]  /*1dc60*/  FMUL.FTZ R5, R57, R18.reuse ;  /* 0x0000001239057220 */ /* 0x080fe20000410000 */
[-C--:B------:R-:W-:Y:S01]  /*1dc70*/  FMUL.FTZ R48, R108, R18.reuse ;  /* 0x000000126c307220 */ /* 0x080fe20000410000 */
[-C--:B------:R-:W-:Y:S01]  /*1dc80*/  FMUL.FTZ R49, R109, R18.reuse ;  /* 0x000000126d317220 */ /* 0x080fe20000410000 */
        /* <DEDUP_REMOVED lines=19> */
[-C--:B--2---:R-:W-:Y:S01]  /*1ddc0*/  FMUL.FTZ R108, R114, R0.reuse ;  /* 0x00000000726c7220 */ /* 0x084fe20000410000 */
        /* <DEDUP_REMOVED lines=100> */
[----:B------:R-:W-:-:S07]  /*1e410*/  FMUL.FTZ R129, R151, R0 ;  /* 0x0000000097817220 */ /* 0x000fce0000410000 */
.L_x_567:
[----:B------:R-:W0:Y:S08]  /*1e420*/  S2UR UR5, SR_CgaCtaId ;  /* 0x00000000000579c3 */ /* 0x000e300000008800 */
[----:B------:R-:W-:Y:S06]  /*1e430*/  BAR.SYNC.DEFER_BLOCKING 0x5, 0x180 ;  /* 0x0146000000007b1d */ /* 0x000fec0000010000 */
[----:B------:R-:W-:Y:S01]  /*1e440*/  UMOV UR4, 0x400 ;  /* 0x0000040000047882 */ /* 0x000fe20000000000 */
[----:B------:R-:W-:Y:S01]  /*1e450*/  BSSY B0, `(.L_x_654) ;  /* 0x0000472000007945 */ /* 0x000fe20003800000 */
[----:B0-----:R-:W-:-:S06]  /*1e460*/  ULEA UR4, UR5, UR4, 0x18 ;  /* 0x0000000405047291 */ /* 0x001fcc000f8ec03f */
[----:B------:R-:W-:-:S05]  /*1e470*/  MOV R18, UR4 ;  /* 0x0000000400127c02 */ /* 0x000fca0008000f00 */
[----:B------:R0:W1:Y:S01]  /*1e480*/  LDS.128 R140, [R18+0x388d0] ;  /* 0x0388d000128c7984 */ /* 0x0000620000000c00 */
[----:B------:R-:W-:Y:S06]  /*1e490*/  BAR.ARV 0x4, 0x180 ;  /* 0x0106000000007b1d */ /* 0x000fec0000002000 */
[----:B------:R-:W-:Y:S05]  /*1e4a0*/  @P0 BRA `(.L_x_655) ;  /* 0x0000003800180947 */ /* 0x000fea0003800000 */
[----:B------:R-:W2:Y:S01]  /*1e4b0*/  LDL R92, [R1+0x1ac] ;  /* 0x0001ac00015c7983 */ /* 0x000ea20000100800 */
[----:B------:R-:W-:Y:S01]  /*1e4c0*/  F2FP.F16.F32.PACK_AB R94, R163, R162 ;  /* 0x000000a2a35e723e */ /* 0x000fe200000000ff */
[----:B------:R-:W-:Y:S01]  /*1e4d0*/  ULDC.64 UR6, c[0x0][0xc00] ;  /* 0x0003000000067ab9 */ /* 0x000fe20000000a00 */
[----:B------:R-:W-:Y:S01]  /*1e4e0*/  F2FP.F16.F32.PACK_AB R95, R31, R30 ;  /* 0x0000001e1f5f723e */ /* 0x000fe200000000ff */
[----:B------:R-:W3:Y:S01]  /*1e4f0*/  S2R R0, SR_SWINHI ;  /* 0x0000000000007919 */ /* 0x000ee20000002f00 */
[----:B------:R-:W-:Y:S01]  /*1e500*/  F2FP.F16.F32.PACK_AB R96, R161, R160 ;  /* 0x000000a0a160723e */ /* 0x000fe200000000ff */
[----:B------:R-:W-:Y:S01]  /*1e510*/  ULDC.64 UR4, c[0x0][0xc08] ;  /* 0x0003020000047ab9 */ /* 0x000fe20000000a00 */
[----:B------:R-:W-:Y:S01]  /*1e520*/  F2FP.F16.F32.PACK_AB R97, R35, R34 ;  /* 0x000000222361723e */ /* 0x000fe200000000ff */
[----:B------:R-:W-:Y:S01]  /*1e530*/  ULDC.64 UR8, c[0x0][0x208] ;  /* 0x0000820000087ab9 */ /* 0x000fe20000000a00 */
[----:B------:R-:W-:Y:S02]  /*1e540*/  F2FP.F16.F32.PACK_AB R98, R159, R158 ;  /* 0x0000009e9f62723e */ /* 0x000fe400000000ff */
[----:B------:R-:W-:Y:S01]  /*1e550*/  F2FP.F16.F32.PACK_AB R99, R39, R38 ;  /* 0x000000262763723e */ /* 0x000fe200000000ff */
[----:B------:R-:W-:Y:S01]  /*1e560*/  BAR.SYNC.DEFER_BLOCKING 0x1, 0x100 ;  /* 0x0044000000007b1d */ /* 0x000fe20000010000 */
[----:B------:R-:W-:-:S04]  /*1e570*/  ISETP.NE.U32.AND P1, PT, RZ, UR6, PT ;  /* 0x00000006ff007c0c */ /* 0x000fc8000bf25070 */
[----:B------:R-:W-:Y:S02]  /*1e580*/  ISETP.NE.AND.EX P1, PT, RZ, UR7, PT, P1 ;  /* 0x00000007ff007c0c */ /* 0x000fe4000bf25310 */
[----:B------:R-:W-:Y:S02]  /*1e590*/  MOV R130, R18 ;  /* 0x0000001200827202 */ /* 0x000fe40000000f00 */
[----:B---3--:R-:W-:-:S03]  /*1e5a0*/  MOV R131, R0 ;  /* 0x0000000000837202 */ /* 0x008fc60000000f00 */
[----:B--2---:R-:W-:-:S04]  /*1e5b0*/  IMAD.WIDE R132, R92, 0x2, R130 ;  /* 0x000000025c847825 */ /* 0x004fc800078e0282 */
[----:B------:R-:W-:Y:S01]  /*1e5c0*/  IMAD.MOV.U32 R93, RZ, RZ, R133 ;  /* 0x000000ffff5d7224 */ /* 0x000fe200078e0085 */
[----:B------:R-:W-:-:S04]  /*1e5d0*/  LOP3.LUT R0, R132, 0x380, RZ, 0xc0, !PT ;  /* 0x0000038084007812 */ /* 0x000fc800078ec0ff */
[----:B------:R-:W-:-:S04]  /*1e5e0*/  SHF.R.U64 R0, R0, 0x3, RZ ;  /* 0x0000000300007819 */ /* 0x000fc800000012ff */
[----:B------:R-:W-:-:S04]  /*1e5f0*/  LOP3.LUT R92, R0, R132, RZ, 0x3c, !PT ;  /* 0x00000084005c7212 */ /* 0x000fc800078e3cff */
[----:B------:R-:W-:Y:S02]  /*1e600*/  MOV R0, R92 ;  /* 0x0000005c00007202 */ /* 0x000fe40000000f00 */
[----:B------:R-:W-:Y:S02]  /*1e610*/  F2FP.F16.F32.PACK_AB R92, R165, R164 ;  /* 0x000000a4a55c723e */ /* 0x000fe400000000ff */
[----:B------:R-:W-:-:S05]  /*1e620*/  F2FP.F16.F32.PACK_AB R93, R27, R26 ;  /* 0x0000001a1b5d723e */ /* 0x000fca00000000ff */
[----:B------:R2:W-:Y:S02]  /*1e630*/  STSM.16.M88.4 [R0], R92 ;  /* 0x0000005c00007844 */ /* 0x0005e40000000200 */
[----:B--2---:R-:W-:Y:S02]  /*1e640*/  IADD3 R92, P0, R132, 0x20, RZ ;  /* 0x00000020845c7810 */ /* 0x004fe40007f1e0ff */
[----:B------:R-:W-:Y:S02]  /*1e650*/  F2FP.F16.F32.PACK_AB R94, R155, R154 ;  /* 0x0000009a9b5e723e */ /* 0x000fe400000000ff */
[----:B------:R-:W-:Y:S01]  /*1e660*/  LOP3.LUT R0, R92, 0x380, RZ, 0xc0, !PT ;  /* 0x000003805c007812 */ /* 0x000fe200078ec0ff */
[----:B------:R-:W-:Y:S01]  /*1e670*/  IMAD.X R93, RZ, RZ, R133, P0 ;  /* 0x000000ffff5d7224 */ /* 0x000fe200000e0685 */
[----:B------:R-:W-:Y:S02]  /*1e680*/  F2FP.F16.F32.PACK_AB R95, R47, R46 ;  /* 0x0000002e2f5f723e */ /* 0x000fe400000000ff */
[----:B------:R-:W-:-:S04]  /*1e690*/  SHF.R.U64 R0, R0, 0x3, RZ ;  /* 0x0000000300007819 */ /* 0x000fc800000012ff */
[----:B------:R-:W-:-:S04]  /*1e6a0*/  LOP3.LUT R92, R0, R92, RZ, 0x3c, !PT ;  /* 0x0000005c005c7212 */ /* 0x000fc800078e3cff */
[----:B------:R-:W-:-:S05]  /*1e6b0*/  MOV R92, R92 ;  /* 0x0000005c005c7202 */ /* 0x000fca0000000f00 */
[----:B------:R2:W-:Y:S02]  /*1e6c0*/  STSM.16.M88.4 [R92], R96 ;  /* 0x000000605c007844 */ /* 0x0005e40000000200 */
[----:B--2---:R-:W-:Y:S02]  /*1e6d0*/  IADD3 R92, P0, R132, 0x40, RZ ;  /* 0x00000040845c7810 */ /* 0x004fe40007f1e0ff */
[----:B------:R-:W-:Y:S02]  /*1e6e0*/  F2FP.F16.F32.PACK_AB R96, R153, R152 ;  /* 0x000000989960723e */ /* 0x000fe400000000ff */
[----:B------:R-:W-:Y:S01]  /*1e6f0*/  LOP3.LUT R0, R92, 0x380, RZ, 0xc0, !PT ;  /* 0x000003805c007812 */ /* 0x000fe200078ec0ff */
[----:B------:R-:W-:Y:S01]  /*1e700*/  IMAD.X R93, RZ, RZ, R133, P0 ;  /* 0x000000ffff5d7224 */ /* 0x000fe200000e0685 */
[----:B------:R-:W-:Y:S02]  /*1e710*/  F2FP.F16.F32.PACK_AB R97, R51, R50 ;  /* 0x000000323361723e */ /* 0x000fe400000000ff */
[----:B------:R-:W-:-:S02]  /*1e720*/  SHF.R.U64 R0, R0, 0x3, RZ ;  /* 0x0000000300007819 */ /* 0x000fc400000012ff */
[----:B------:R-:W-:Y:S02]  /*1e730*/  F2FP.F16.F32.PACK_AB R98, R3, R2 ;  /* 0x000000020362723e */ /* 0x000fe400000000ff */
[----:B------:R-:W-:Y:S02]  /*1e740*/  LOP3.LUT R92, R0, R92, RZ, 0x3c, !PT ;  /* 0x0000005c005c7212 */ /* 0x000fe400078e3cff */
[----:B------:R-:W-:Y:S02]  /*1e750*/  F2FP.F16.F32.PACK_AB R99, R55, R54 ;  /* 0x000000363763723e */ /* 0x000fe400000000ff */
[----:B------:R-:W-:Y:S02]  /*1e760*/  MOV R0, R92 ;  /* 0x0000005c00007202 */ /* 0x000fe40000000f00 */
[----:B------:R-:W-:Y:S02]  /*1e770*/  F2FP.F16.F32.PACK_AB R92, R157, R156 ;  /* 0x0000009c9d5c723e */ /* 0x000fe400000000ff */
[----:B------:R-:W-:-:S05]  /*1e780*/  F2FP.F16.F32.PACK_AB R93, R43, R42 ;  /* 0x0000002a2b5d723e */ /* 0x000fca00000000ff */
[----:B------:R2:W-:Y:S02]  /*1e790*/  STSM.16.M88.4 [R0], R92 ;  /* 0x0000005c00007844 */ /* 0x0005e40000000200 */
[----:B--2---:R-:W-:Y:S02]  /*1e7a0*/  IADD3 R92, P0, R132, 0x60, RZ ;  /* 0x00000060845c7810 */ /* 0x004fe40007f1e0ff */
[----:B------:R-:W-:Y:S02]  /*1e7b0*/  F2FP.F16.F32.PACK_AB R94, R7, R6 ;  /* 0x00000006075e723e */ /* 0x000fe400000000ff */
[----:B------:R-:W-:Y:S02]  /*1e7c0*/  LOP3.LUT R0, R92, 0x380, RZ, 0xc0, !PT ;  /* 0x000003805c007812 */ /* 0x000fe400078ec0ff */
[----:B------:R-:W-:Y:S02]  /*1e7d0*/  IADD3.X R93, RZ, R133, RZ, P0, !PT ;  /* 0x00000085ff5d7210 */ /* 0x000fe400007fe4ff */
[----:B------:R-:W-:-:S02]  /*1e7e0*/  SHF.R.U64 R0, R0, 0x3, RZ ;  /* 0x0000000300007819 */ /* 0x000fc400000012ff */
[----:B------:R-:W-:Y:S02]  /*1e7f0*/  F2FP.F16.F32.PACK_AB R95, R63, R62 ;  /* 0x0000003e3f5f723e */ /* 0x000fe400000000ff */
        /* <DEDUP_REMOVED lines=126> */
[----:B--2---:R-:W-:-:S04]  /*1efe0*/  IADD3 R0, P0, R132, 0xc060, RZ ;  /* 0x0000c06084007810 */ /* 0x004fc80007f1e0ff */
[----:B------:R-:W-:Y:S02]  /*1eff0*/  LOP3.LUT R92, R0, 0x380, RZ, 0xc0, !PT ;  /* 0x00000380005c7812 */ /* 0x000fe400078ec0ff */
[----:B------:R-:W-:Y:S02]  /*1f000*/  IADD3.X R133, RZ, R133, RZ, P0, !PT ;  /* 0x00000085ff857210 */ /* 0x000fe400007fe4ff */
[----:B------:R-:W-:-:S04]  /*1f010*/  SHF.R.U64 R92, R92, 0x3, RZ ;  /* 0x000000035c5c7819 */ /* 0x000fc800000012ff */
[----:B------:R-:W-:Y:S01]  /*1f020*/  LOP3.LUT R132, R92, R0, RZ, 0x3c, !PT ;  /* 0x000000005c847212 */ /* 0x000fe200078e3cff */
[----:B------:R-:W-:Y:S01]  /*1f030*/  IMAD.MOV.U32 R0, RZ, RZ, RZ ;  /* 0x000000ffff007224 */ /* 0x000fe200078e00ff */
[----:B------:R-:W-:Y:S02]  /*1f040*/  IADD3 R92, P0, R236, UR6, RZ ;  /* 0x00000006ec5c7c10 */ /* 0x000fe4000ff1e0ff */
[----:B------:R-:W-:Y:S02]  /*1f050*/  MOV R132, R132 ;  /* 0x0000008400847202 */ /* 0x000fe40000000f00 */
[----:B------:R-:W-:Y:S02]  /*1f060*/  IADD3.X R93, R237, UR7, RZ, P0, !PT ;  /* 0x00000007ed5d7c10 */ /* 0x000fe400087fe4ff */
[----:B------:R-:W-:Y:S01]  /*1f070*/  ISETP.NE.U32.AND P0, PT, RZ, UR4, PT ;  /* 0x00000004ff007c0c */ /* 0x000fe2000bf05070 */
[----:B------:R2:W-:Y:S01]  /*1f080*/  STSM.16.M88.4 [R132], R96 ;  /* 0x0000006084007844 */ /* 0x0005e20000000200 */
[----:B------:R-:W-:Y:S02]  /*1f090*/  BAR.SYNC.DEFER_BLOCKING 0x1, 0x100 ;  /* 0x0044000000007b1d */ /* 0x000fe40000010000 */
[----:B------:R-:W-:-:S13]  /*1f0a0*/  ISETP.NE.AND.EX P0, PT, RZ, UR5, PT, P0 ;  /* 0x00000005ff007c0c */ /* 0x000fda000bf05300 */
[----:B------:R-:W-:Y:S01]  /*1f0b0*/  @P0 IADD3 R236, P2, R236, UR4, RZ ;  /* 0x00000004ecec0c10 */ /* 0x000fe2000ff5e0ff */
[----:B------:R-:W-:-:S03]  /*1f0c0*/  ULDC UR4, c[0x0][0xa88] ;  /* 0x0002a20000047ab9 */ /* 0x000fc60000000800 */
[----:B------:R-:W-:Y:S01]  /*1f0d0*/  @P0 IADD3.X R237, R237, UR5, RZ, P2, !PT ;  /* 0x00000005eded0c10 */ /* 0x000fe200097fe4ff */
[----:B--2---:R-:W-:Y:S01]  /*1f0e0*/  IMAD.U32 R132, RZ, RZ, UR4 ;  /* 0x00000004ff847e24 */ /* 0x004fe2000f8e00ff */
[----:B------:R-:W-:Y:S01]  /*1f0f0*/  ISETP.NE.AND P2, PT, R234, RZ, PT ;  /* 0x000000ffea00720c */ /* 0x000fe20003f45270 */
[----:B------:R-:W-:-:S03]  /*1f100*/  ULDC UR4, c[0x0][0xad4] ;  /* 0x0002b50000047ab9 */ /* 0x000fc60000000800 */
[----:B------:R-:W-:Y:S01]  /*1f110*/  SEL R234, R234, UR4, P2 ;  /* 0x00000004eaea7c07 */ /* 0x000fe20009000000 */
[----:B------:R-:W-:Y:S01]  /*1f120*/  IMAD.MOV.U32 R98, RZ, RZ, 0x9b8 ;  /* 0x000009b8ff627424 */ /* 0x000fe200078e00ff */
[----:B------:R2:W5:Y:S02]  /*1f130*/  @P1 LDG.E R0, desc[UR8][R92.64] ;  /* 0x000000085c001981 */ /* 0x000564000c1e1900 */
[----:B------:R-:W-:Y:S02]  /*1f140*/  ISETP.GT.AND P2, PT, R234, 0x1, PT ;  /* 0x00000001ea00780c */ /* 0x000fe40003f44270 */
[----:B------:R2:W5:Y:S02]  /*1f150*/  @P0 LDG.E R132, desc[UR8][R236.64] ;  /* 0x00000008ec840981 */ /* 0x000564000c1e1900 */
[----:B------:R-:W-:-:S04]  /*1f160*/  SEL R98, R98, 0x978, P2 ;  /* 0x0000097862627807 */ /* 0x000fc80001000000 */
[----:B------:R2:W3:Y:S08]  /*1f170*/  LDC.64 R96, c[0x0][R98+0x220] ;  /* 0x0000880062607b82 */ /* 0x0004f00000000a00 */
[----:B------:R2:W4:Y:S01]  /*1f180*/  LDC.64 R94, c[0x0][R98+0x218] ;  /* 0x00008600625e7b82 */ /* 0x0005220000000a00 */
[----:B------:R-:W-:Y:S05]  /*1f190*/  @P0 BRA `(.L_x_656) ;  /* 0x0000000000140947 */ /* 0x000fea0003800000 */
[----:B------:R-:W-:Y:S05]  /*1f1a0*/  @!P1 BRA `(.L_x_656) ;  /* 0x0000000000109947 */ /* 0x000fea0003800000 */
[----:B------:R-:W-:Y:S02]  /*1f1b0*/  ULDC.64 UR4, c[0x0][0x208] ;  /* 0x0000820000047ab9 */ /* 0x000fe40000000a00 */
[----:B-----5:R-:W3:Y:S04]  /*1f1c0*/  LDG.E R132, desc[UR4][R92.64] ;  /* 0x000000045c847981 */ /* 0x020ee8000c1e1900 */
[----:B--2---:R-:W3:Y:S02]  /*1f1d0*/  LDG.E R92, desc[UR4][R92.64+0x4] ;  /* 0x000004045c5c7981 */ /* 0x004ee4000c1e1900 */
[----:B---3--:R-:W-:-:S07]  /*1f1e0*/  IADD3 R132, -R132, R92, RZ ;  /* 0x0000005c84847210 */ /* 0x008fce0007ffe1ff */
.L_x_656:
[----:B------:R-:W3:Y:S01]  /*1f1f0*/  LDL.LU R99, [R1+0xfc] ;  /* 0x0000fc0001637983 */ /* 0x000ee20000300800 */
[----:B------:R-:W0:Y:S03]  /*1f200*/  LDC R136, c[0x0][0xbe8] ;  /* 0x0002fa00ff887b82 */ /* 0x000e260000000800 */
[----:B------:R-:W3:Y:S04]  /*1f210*/  LDL R137, [R1+0x78] ;  /* 0x0000780001897983 */ /* 0x000ee80000100800 */
[----:B------:R-:W3:Y:S04]  /*1f220*/  LDL R144, [R1+0x1a8] ;  /* 0x0001a80001907983 */ /* 0x000ee80000100800 */
[----:B------:R-:W3:Y:S04]  /*1f230*/  LDL R138, [R1+0x74] ;  /* 0x00007400018a7983 */ /* 0x000ee80000100800 */
[----:B-1----:R-:W3:Y:S04]  /*1f240*/  LDL R140, [R1+0x1a4] ;  /* 0x0001a400018c7983 */ /* 0x002ee80000100800 */
[----:B-----5:R-:W3:Y:S01]  /*1f250*/  LDL R139, [R1+0x10c] ;  /* 0x00010c00018b7983 */ /* 0x020ee20000100800 */
[----:B--2---:R-:W1:Y:S01]  /*1f260*/  LDC.64 R92, c[0x0][R98+0x228] ;  /* 0x00008a00625c7b82 */ /* 0x004e620000000a00 */
[----:B------:R-:W-:-:S04]  /*1f270*/  ISETP.NE.U32.AND P0, PT, RZ, UR6, PT ;  /* 0x00000006ff007c0c */ /* 0x000fc8000bf05070 */
[----:B------:R-:W-:Y:S02]  /*1f280*/  ISETP.NE.AND.EX P0, PT, RZ, UR7, PT, P0 ;  /* 0x00000007ff007c0c */ /* 0x000fe4000bf05300 */
[----:B0-----:R-:W-:Y:S02]  /*1f290*/  ISETP.NE.AND P1, PT, R136, 0x1, PT ;  /* 0x000000018800780c */ /* 0x001fe40003f25270 */
[----:B------:R-:W-:Y:S01]  /*1f2a0*/  SEL R235, R235, RZ, !P0 ;  /* 0x000000ffebeb7207 */ /* 0x000fe20004000000 */
[-C--:B----4-:R-:W-:Y:S02]  /*1f2b0*/  IMAD R134, R95, R232.reuse, RZ ;  /* 0x000000e85f867224 */ /* 0x090fe400078e02ff */
[----:B------:R-:W-:-:S04]  /*1f2c0*/  IMAD.WIDE.U32 R94, R94, R232, RZ ;  /* 0x000000e85e5e7225 */ /* 0x000fc800078e00ff */
[----:B---3--:R-:W-:Y:S02]  /*1f2d0*/  IMAD R97, R97, R235, RZ ;  /* 0x000000eb61617224 */ /* 0x008fe400078e02ff */
[----:B------:R-:W-:Y:S02]  /*1f2e0*/  IMAD.IADD R135, R95, 0x1, R134 ;  /* 0x000000015f877824 */ /* 0x000fe400078e0286 */
[----:B------:R-:W0:Y:S01]  /*1f2f0*/  @P1 LDC R95, c[0x0][0xbec] ;  /* 0x0002fb00ff5f1b82 */ /* 0x000e220000000800 */
[----:B------:R-:W-:Y:S01]  /*1f300*/  ULDC.64 UR4, c[0x0][0x208] ;  /* 0x0000820000047ab9 */ /* 0x000fe20000000a00 */
[----:B------:R-:W-:-:S05]  /*1f310*/  SEL R133, R99, RZ, !P0 ;  /* 0x000000ff63857207 */ /* 0x000fca0004000000 */
[C---:B------:R-:W-:Y:S02]  /*1f320*/  IMAD R133, R96.reuse, R133, R97 ;  /* 0x0000008560857224 */ /* 0x040fe400078e0261 */
[----:B------:R-:W-:-:S03]  /*1f330*/  IMAD.WIDE.U32 R96, R96, R235, RZ ;  /* 0x000000eb60607225 */ /* 0x000fc600078e00ff */
[----:B------:R-:W-:Y:S02]  /*1f340*/  IADD3 R99, P0, P3, R96, R94, R0 ;  /* 0x0000005e60637210 */ /* 0x000fe40007b1e000 */
[----:B------:R-:W2:Y:S01]  /*1f350*/  @P1 LDC R94, c[0x0][0xbf0] ;  /* 0x0002fc00ff5e1b82 */ /* 0x000ea20000000800 */
[----:B------:R-:W-:Y:S01]  /*1f360*/  SEL R96, R137, RZ, P2 ;  /* 0x000000ff89607207 */ /* 0x000fe20001000000 */
[----:B------:R-:W-:-:S04]  /*1f370*/  IMAD.IADD R133, R97, 0x1, R133 ;  /* 0x0000000161857824 */ /* 0x000fc800078e0285 */
[-C--:B-1----:R-:W-:Y:S01]  /*1f380*/  IMAD R134, R93, R96.reuse, RZ ;  /* 0x000000605d867224 */ /* 0x082fe200078e02ff */
[----:B------:R-:W-:Y:S01]  /*1f390*/  SHF.R.S32.HI R93, RZ, 0x1f, R0 ;  /* 0x0000001fff5d7819 */ /* 0x000fe20000011400 */
[----:B------:R-:W-:-:S03]  /*1f3a0*/  IMAD.WIDE.U32 R96, R92, R96, RZ ;  /* 0x000000605c607225 */ /* 0x000fc600078e00ff */
[----:B------:R-:W-:Y:S01]  /*1f3b0*/  IADD3.X R92, R133, R135, R93, P0, P3 ;  /* 0x00000087855c7210 */ /* 0x000fe200007e645d */
[----:B------:R-:W-:-:S04]  /*1f3c0*/  IMAD R133, R138, 0x80, R144 ;  /* 0x000000808a857824 */ /* 0x000fc800078e0290 */
[----:B0-----:R-:W-:Y:S01]  /*1f3d0*/  @P1 IMAD.HI.U32 R95, R133, R95, RZ ;  /* 0x0000005f855f1227 */ /* 0x001fe200078e00ff */
[----:B------:R-:W-:-:S04]  /*1f3e0*/  MOV R135, R133 ;  /* 0x0000008500877202 */ /* 0x000fc80000000f00 */
[----:B--2---:R-:W-:Y:S02]  /*1f3f0*/  @P1 SHF.R.U32.HI R135, RZ, R94, R95 ;  /* 0x0000005eff871219 */ /* 0x004fe4000001165f */
[----:B------:R0:W1:Y:S02]  /*1f400*/  LDC.64 R94, c[0x0][R98+0x210] ;  /* 0x00008400625e7b82 */ /* 0x0000640000000a00 */
[----:B------:R-:W-:-:S06]  /*1f410*/  IADD3 R96, P0, P3, R135, R99, R96 ;  /* 0x0000006387607210 */ /* 0x000fcc0007b1e060 */
[----:B0-----:R-:W0:Y:S01]  /*1f420*/  LDC.64 R98, c[0x0][0xba8] ;  /* 0x0002ea00ff627b82 */ /* 0x001e220000000a00 */
[----:B------:R-:W-:Y:S01]  /*1f430*/  IMAD.IADD R134, R97, 0x1, R134 ;  /* 0x0000000161867824 */ /* 0x000fe200078e0286 */
[----:B------:R-:W-:-:S04]  /*1f440*/  SHF.R.S32.HI R97, RZ, 0x1f, R135 ;  /* 0x0000001fff617819 */ /* 0x000fc80000011487 */
[----:B------:R-:W-:Y:S01]  /*1f450*/  IADD3.X R97, R97, R92, R134, P0, P3 ;  /* 0x0000005c61617210 */ /* 0x000fe200007e6486 */
[----:B------:R-:W-:-:S04]  /*1f460*/  IMAD.MOV R134, RZ, RZ, -R135 ;  /* 0x000000ffff867224 */ /* 0x000fc800078e0a87 */
[----:B------:R-:W-:Y:S01]  /*1f470*/  IMAD R134, R136, R134, R133 ;  /* 0x0000008688867224 */ /* 0x000fe200078e0285 */
[----:B0-----:R-:W0:Y:S08]  /*1f480*/  @!P2 LDC R98, c[0x0][0xb50] ;  /* 0x0002d400ff62ab82 */ /* 0x001e300000000800 */
[----:B------:R-:W2:Y:S01]  /*1f490*/  @!P2 LDC R99, c[0x0][0xb54] ;  /* 0x0002d500ff63ab82 */ /* 0x000ea20000000800 */
[----:B------:R-:W-:Y:S01]  /*1f4a0*/  SHF.R.S32.HI R92, RZ, 0x1f, R134 ;  /* 0x0000001fff5c7819 */ /* 0x000fe20000011486 */
[----:B-1----:R-:W-:-:S02]  /*1f4b0*/  IMAD R95, R95, R134, RZ ;  /* 0x000000865f5f7224 */ /* 0x002fc400078e02ff */
[----:B------:R-:W-:-:S04]  /*1f4c0*/  IMAD.WIDE.U32 R96, R94, R134, R96 ;  /* 0x000000865e607225 */ /* 0x000fc800078e0060 */
[----:B------:R-:W-:Y:S01]  /*1f4d0*/  IMAD R92, R94, R92, R95 ;  /* 0x0000005c5e5c7224 */ /* 0x000fe200078e025f */
[----:B0-----:R-:W-:-:S03]  /*1f4e0*/  LEA R98, P0, R96, R98, 0x2 ;  /* 0x0000006260627211 */ /* 0x001fc600078010ff */
[----:B------:R-:W-:-:S05]  /*1f4f0*/  IMAD.IADD R92, R97, 0x1, R92 ;  /* 0x00000001615c7824 */ /* 0x000fca00078e025c */
[----:B--2---:R-:W-:Y:S01]  /*1f500*/  LEA.HI.X R92, R96, R99, R92, 0x2, P0 ;  /* 0x00000063605c7211 */ /* 0x004fe200000f145c */
[----:B------:R-:W-:Y:S01]  /*1f510*/  SHFL.IDX PT, R94, R98, RZ, 0x1c1f ;  /* 0x001c1fff625e7589 */ /* 0x000fe200000e0000 */
[----:B------:R-:W-:-:S03]  /*1f520*/  LEA R99, R138, R140, 0x7 ;  /* 0x0000008c8a637211 */ /* 0x000fc600078e38ff */
[----:B------:R-:W0:Y:S04]  /*1f530*/  SHFL.IDX PT, R95, R92, RZ, 0x1c1f ;  /* 0x001c1fff5c5f7589 */ /* 0x000e2800000e0000 */
[----:B------:R1:W-:Y:S04]  /*1f540*/  SHFL.IDX PT, R96, R98, 0x1, 0x1c1f ;  /* 0x003c1f0062607f89 */ /* 0x0003e800000e0000 */
[----:B------:R2:W3:Y:S01]  /*1f550*/  SHFL.IDX PT, R97, R92, 0x1, 0x1c1f ;  /* 0x003c1f005c617f89 */ /* 0x0004e200000e0000 */
[----:B------:R-:W-:Y:S01]  /*1f560*/  LOP3.LUT P0, RZ, R139, 0x3, RZ, 0xc0, !PT ;  /* 0x000000038bff7812 */ /* 0x000fe2000780c0ff */
[----:B-1----:R-:W-:-:S02]  /*1f570*/  VIADD R98, R99, 0x8 ;  /* 0x0000000863627836 */ /* 0x002fc40000000000 */
[----:B--2---:R-:W-:-:S05]  /*1f580*/  IMAD R92, R132, R136, RZ ;  /* 0x00000088845c7224 */ /* 0x004fca00078e02ff */
[-C--:B------:R-:W-:Y:S02]  /*1f590*/  ISETP.GE.OR P3, PT, R99, R92.reuse, P0 ;  /* 0x0000005c6300720c */ /* 0x080fe40000766670 */
[----:B------:R-:W-:-:S11]  /*1f5a0*/  ISETP.GE.OR P0, PT, R98, R92, P0 ;  /* 0x0000005c6200720c */ /* 0x000fd60000706670 */
[----:B0-----:R0:W-:Y:S04]  /*1f5b0*/  @!P3 ST.E desc[UR4][R94.64], R166 ;  /* 0x000000a65e00b985 */ /* 0x0011e8000c101904 */
[----:B---3--:R0:W-:Y:S01]  /*1f5c0*/  @!P0 ST.E desc[UR4][R96.64], R167 ;  /* 0x000000a760008985 */ /* 0x0081e2000c101904 */
[----:B------:R-:W-:Y:S05]  /*1f5d0*/  @P2 BRA `(.L_x_657) ;  /* 0x0000000c00ec2947 */ /* 0x000fea0003800000 */
[----:B------:R1:W5:Y:S01]  /*1f5e0*/  LDL R86, [R1+0x100] ;  /* 0x0001000001567983 */ /* 0x0003620000100800 */
[----:B------:R-:W-:Y:S01]  /*1f5f0*/  IMAD.SHL.U32 R139, R212, 0x40, RZ ;  /* 0x00000040d48b7824 */ /* 0x000fe200078e00ff */
[----:B------:R-:W2:Y:S01]  /*1f600*/  @P1 LDC R21, c[0x0][0xbec] ;  /* 0x0002fb00ff151b82 */ /* 0x000ea20000000800 */
[----:B------:R-:W-:Y:S01]  /*1f610*/  ULDC.64 UR4, c[0x0][0x208] ;  /* 0x0000820000047ab9 */ /* 0x000fe20000000a00 */
[----:B------:R1:W5:Y:S01]  /*1f620*/  LDL R85, [R1+0x68] ;  /* 0x0000680001557983 */ /* 0x0003620000100800 */
[----:B------:R-:W-:-:S03]  /*1f630*/  IMAD R3, R233, 0x8, R139 ;  /* 0x00000008e9037824 */ /* 0x000fc600078e028b */
[----:B------:R1:W5:Y:S01]  /*1f640*/  LDL R84, [R1+0x70] ;  /* 0x0000700001547983 */ /* 0x0003620000100800 */
[----:B------:R-:W-:Y:S01]  /*1f650*/  IMAD.WIDE R130, R3, 0x2, R130 ;  /* 0x0000000203827825 */ /* 0x000fe200078e0282 */
[----:B------:R-:W3:Y:S02]  /*1f660*/  @P1 LDC R77, c[0x0][0xbf0] ;  /* 0x0002fc00ff4d1b82 */ /* 0x000ee40000000800 */
[----:B------:R1:W5:Y:S01]  /*1f670*/  LDL R82, [R1+0x6c] ;  /* 0x00006c0001527983 */ /* 0x0003620000100800 */
[C---:B------:R-:W-:Y:S02]  /*1f680*/  IADD3 R9, P4, R130.reuse, 0x1000, RZ ;  /* 0x0000100082097810 */ /* 0x040fe40007f9e0ff */
[C---:B------:R-:W-:Y:S02]  /*1f690*/  IADD3 R13, P3, R130.reuse, 0x2000, RZ ;  /* 0x00002000820d7810 */ /* 0x040fe40007f7e0ff */
[----:B------:R-:W-:Y:S02]  /*1f6a0*/  IADD3 R25, P2, R130, 0x3000, RZ ;  /* 0x0000300082197810 */ /* 0x000fe40007f5e0ff */
[----:B------:R-:W-:-:S02]  /*1f6b0*/  LOP3.LUT R8, R9, 0x380, RZ, 0xc0, !PT ;  /* 0x0000038009087812 */ /* 0x000fc400078ec0ff */
[----:B------:R-:W-:Y:S02]  /*1f6c0*/  LOP3.LUT R12, R13, 0x380, RZ, 0xc0, !PT ;  /* 0x000003800d0c7812 */ /* 0x000fe400078ec0ff */
[----:B------:R-:W-:Y:S02]  /*1f6d0*/  LOP3.LUT R24, R25, 0x380, RZ, 0xc0, !PT ;  /* 0x0000038019187812 */ /* 0x000fe400078ec0ff */
[----:B------:R-:W-:Y:S02]  /*1f6e0*/  SHF.R.U64 R8, R8, 0x3, RZ ;  /* 0x0000000308087819 */ /* 0x000fe400000012ff */
[----:B------:R-:W-:Y:S02]  /*1f6f0*/  SHF.R.U64 R12, R12, 0x3, RZ ;  /* 0x000000030c0c7819 */ /* 0x000fe400000012ff */
[----:B------:R-:W-:Y:S02]  /*1f700*/  SHF.R.U64 R24, R24, 0x3, RZ ;  /* 0x0000000318187819 */ /* 0x000fe400000012ff */
[----:B------:R-:W-:-:S02]  /*1f710*/  LOP3.LUT R8, R8, R9, RZ, 0x3c, !PT ;  /* 0x0000000908087212 */ /* 0x000fc400078e3cff */
[----:B------:R-:W-:Y:S01]  /*1f720*/  LOP3.LUT R12, R12, R13, RZ, 0x3c, !PT ;  /* 0x0000000d0c0c7212 */ /* 0x000fe200078e3cff */
[--C-:B------:R-:W-:Y:S01]  /*1f730*/  IMAD.X R13, RZ, RZ, R131.reuse, P3 ;  /* 0x000000ffff0d7224 */ /* 0x100fe200018e0683 */
[----:B------:R-:W-:Y:S01]  /*1f740*/  LOP3.LUT R24, R24, R25, RZ, 0x3c, !PT ;  /* 0x0000001918187212 */ /* 0x000fe200078e3cff */
[----:B------:R-:W-:Y:S01]  /*1f750*/  IMAD.X R25, RZ, RZ, R131, P2 ;  /* 0x000000ffff197224 */ /* 0x000fe200010e0683 */
[----:B------:R-:W-:Y:S02]  /*1f760*/  IADD3.X R9, RZ, R131, RZ, P4, !PT ;  /* 0x00000083ff097210 */ /* 0x000fe400027fe4ff */
[C---:B------:R-:W-:Y:S01]  /*1f770*/  IADD3 R29, P0, R130.reuse, 0x4000, RZ ;  /* 0x00004000821d7810 */ /* 0x040fe20007f1e0ff */
[----:B------:R-:W5:Y:S01]  /*1f780*/  LD.E.128 R12, desc[UR4][R12.64] ;  /* 0x000000040c0c7980 */ /* 0x000f62000c101d00 */
[C---:B------:R-:W-:Y:S02]  /*1f790*/  IADD3 R33, P6, R130.reuse, 0x5000, RZ ;  /* 0x0000500082217810 */ /* 0x040fe40007fde0ff */
[C---:B------:R-:W-:Y:S01]  /*1f7a0*/  IADD3 R37, P5, R130.reuse, 0x6000, RZ ;  /* 0x0000600082257810 */ /* 0x040fe20007fbe0ff */
[----:B------:R-:W5:Y:S01]  /*1f7b0*/  LD.E.128 R8, desc[UR4][R8.64] ;  /* 0x0000000408087980 */ /* 0x000f62000c101d00 */
[----:B------:R-:W-:-:S02]  /*1f7c0*/  IADD3 R41, P4, R130, 0x7000, RZ ;  /* 0x0000700082297810 */ /* 0x000fc40007f9e0ff */
[C---:B------:R-:W-:Y:S01]  /*1f7d0*/  IADD3 R45, P3, R130.reuse, 0x8000, RZ ;  /* 0x00008000822d7810 */ /* 0x040fe20007f7e0ff */
[----:B------:R-:W5:Y:S01]  /*1f7e0*/  LD.E.128 R24, desc[UR4][R24.64] ;  /* 0x0000000418187980 */ /* 0x000f62000c101d00 */
[----:B------:R-:W-:Y:S02]  /*1f7f0*/  IADD3 R49, P2, R130, 0x9000, RZ ;  /* 0x0000900082317810 */ /* 0x000fe40007f5e0ff */
[----:B------:R-:W-:Y:S02]  /*1f800*/  LOP3.LUT R28, R29, 0x380, RZ, 0xc0, !PT ;  /* 0x000003801d1c7812 */ /* 0x000fe400078ec0ff */
[----:B------:R-:W-:Y:S02]  /*1f810*/  LOP3.LUT R32, R33, 0x380, RZ, 0xc0, !PT ;  /* 0x0000038021207812 */ /* 0x000fe400078ec0ff */
[----:B------:R-:W-:Y:S02]  /*1f820*/  LOP3.LUT R36, R37, 0x380, RZ, 0xc0, !PT ;  /* 0x0000038025247812 */ /* 0x000fe400078ec0ff */
[----:B------:R-:W-:-:S02]  /*1f830*/  LOP3.LUT R40, R41, 0x380, RZ, 0xc0, !PT ;  /* 0x0000038029287812 */ /* 0x000fc400078ec0ff */
[----:B------:R-:W-:Y:S02]  /*1f840*/  LOP3.LUT R44, R45, 0x380, RZ, 0xc0, !PT ;  /* 0x000003802d2c7812 */ /* 0x000fe400078ec0ff */
[----:B------:R-:W-:Y:S02]  /*1f850*/  LOP3.LUT R48, R49, 0x380, RZ, 0xc0, !PT ;  /* 0x0000038031307812 */ /* 0x000fe400078ec0ff */
[----:B------:R-:W-:Y:S02]  /*1f860*/  SHF.R.U64 R28, R28, 0x3, RZ ;  /* 0x000000031c1c7819 */ /* 0x000fe400000012ff */
[----:B------:R-:W-:Y:S02]  /*1f870*/  SHF.R.U64 R32, R32, 0x3, RZ ;  /* 0x0000000320207819 */ /* 0x000fe400000012ff */
[----:B------:R-:W-:Y:S02]  /*1f880*/  SHF.R.U64 R36, R36, 0x3, RZ ;  /* 0x0000000324247819 */ /* 0x000fe400000012ff */
[----:B------:R-:W-:-:S02]  /*1f890*/  SHF.R.U64 R40, R40, 0x3, RZ ;  /* 0x0000000328287819 */ /* 0x000fc400000012ff */
[----:B------:R-:W-:Y:S02]  /*1f8a0*/  SHF.R.U64 R44, R44, 0x3, RZ ;  /* 0x000000032c2c7819 */ /* 0x000fe400000012ff */
[----:B------:R-:W-:Y:S02]  /*1f8b0*/  SHF.R.U64 R48, R48, 0x3, RZ ;  /* 0x0000000330307819 */ /* 0x000fe400000012ff */
[----:B------:R-:W-:Y:S01]  /*1f8c0*/  LOP3.LUT R28, R28, R29, RZ, 0x3c, !PT ;  /* 0x0000001d1c1c7212 */ /* 0x000fe200078e3cff */
[--C-:B------:R-:W-:Y:S01]  /*1f8d0*/  IMAD.X R29, RZ, RZ, R131.reuse, P0 ;  /* 0x000000ffff1d7224 */ /* 0x100fe200000e0683 */
[----:B------:R-:W-:Y:S02]  /*1f8e0*/  LOP3.LUT R32, R32, R33, RZ, 0x3c, !PT ;  /* 0x0000002120207212 */ /* 0x000fe400078e3cff */
        /* <DEDUP_REMOVED lines=8> */
[----:B------:R-:W-:-:S02]  /*1f970*/  IADD3.X R33, RZ, R131, RZ, P6, !PT ;  /* 0x00000083ff217210 */ /* 0x000fc400037fe4ff */
[C---:B------:R-:W-:Y:S01]  /*1f980*/  IADD3 R53, P0, R130.reuse, 0xa000, RZ ;  /* 0x0000a00082357810 */ /* 0x040fe20007f1e0ff */
[----:B------:R-:W5:Y:S01]  /*1f990*/  LD.E.128 R36, desc[UR4][R36.64] ;  /* 0x0000000424247980 */ /* 0x000f62000c101d00 */
[C---:B------:R-:W-:Y:S02]  /*1f9a0*/  IADD3 R57, P6, R130.reuse, 0xb000, RZ ;  /* 0x0000b00082397810 */ /* 0x040fe40007fde0ff */
[C---:B------:R-:W-:Y:S01]  /*1f9b0*/  IADD3 R61, P5, R130.reuse, 0xc000, RZ ;  /* 0x0000c000823d7810 */ /* 0x040fe20007fbe0ff */
[----:B------:R-:W5:Y:S01]  /*1f9c0*/  LD.E.128 R32, desc[UR4][R32.64] ;  /* 0x0000000420207980 */ /* 0x000f62000c101d00 */
[C---:B------:R-:W-:Y:S02]  /*1f9d0*/  IADD3 R65, P4, R130.reuse, 0xd000, RZ ;  /* 0x0000d00082417810 */ /* 0x040fe40007f9e0ff */
[----:B------:R-:W-:Y:S01]  /*1f9e0*/  IADD3 R69, P3, R130, 0xe000, RZ ;  /* 0x0000e00082457810 */ /* 0x000fe20007f7e0ff */
[----:B------:R-:W5:Y:S01]  /*1f9f0*/  LD.E.128 R40, desc[UR4][R40.64] ;  /* 0x0000000428287980 */ /* 0x000f62000c101d00 */
[----:B------:R-:W-:-:S02]  /*1fa00*/  IADD3.X R49, RZ, R131, RZ, P2, !PT ;  /* 0x00000083ff317210 */ /* 0x000fc400017fe4ff */
[----:B------:R-:W-:Y:S01]  /*1fa10*/  IADD3 R3, P2, R130, 0xf000, RZ ;  /* 0x0000f00082037810 */ /* 0x000fe20007f5e0ff */
[----:B------:R-:W5:Y:S01]  /*1fa20*/  LD.E.128 R44, desc[UR4][R44.64] ;  /* 0x000000042c2c7980 */ /* 0x000f62000c101d00 */
[----:B------:R-:W-:Y:S02]  /*1fa30*/  LOP3.LUT R52, R53, 0x380, RZ, 0xc0, !PT ;  /* 0x0000038035347812 */ /* 0x000fe400078ec0ff */
[----:B------:R-:W-:Y:S01]  /*1fa40*/  LOP3.LUT R56, R57, 0x380, RZ, 0xc0, !PT ;  /* 0x0000038039387812 */ /* 0x000fe200078ec0ff */
[----:B------:R-:W-:Y:S01]  /*1fa50*/  IMAD.X R73, RZ, RZ, R131, P2 ;  /* 0x000000ffff497224 */ /* 0x000fe200010e0683 */
[----:B------:R-:W-:Y:S01]  /*1fa60*/  LOP3.LUT R60, R61, 0x380, RZ, 0xc0, !PT ;  /* 0x000003803d3c7812 */ /* 0x000fe200078ec0ff */
[----:B------:R-:W5:Y:S01]  /*1fa70*/  LD.E.128 R48, desc[UR4][R48.64] ;  /* 0x0000000430307980 */ /* 0x000f62000c101d00 */
        /* <DEDUP_REMOVED lines=18> */
[----:B------:R-:W5:Y:S01]  /*1fba0*/  LD.E.128 R52, desc[UR4][R52.64] ;  /* 0x0000000434347980 */ /* 0x000f62000c101d00 */
[----:B------:R-:W-:Y:S01]  /*1fbb0*/  LOP3.LUT R68, R68, R69, RZ, 0x3c, !PT ;  /* 0x0000004544447212 */ /* 0x000fe200078e3cff */
[--C-:B------:R-:W-:Y:S01]  /*1fbc0*/  IMAD.X R69, RZ, RZ, R131.reuse, P3 ;  /* 0x000000ffff457224 */ /* 0x100fe200018e0683 */
[----:B------:R-:W-:Y:S01]  /*1fbd0*/  LOP3.LUT R4, R5, R130, RZ, 0x3c, !PT ;  /* 0x0000008205047212 */ /* 0x000fe200078e3cff */
[----:B------:R-:W-:Y:S01]  /*1fbe0*/  IMAD.MOV.U32 R5, RZ, RZ, R131 ;  /* 0x000000ffff057224 */ /* 0x000fe200078e0083 */
[----:B------:R-:W-:Y:S01]  /*1fbf0*/  IADD3.X R65, RZ, R131, RZ, P4, !PT ;  /* 0x00000083ff417210 */ /* 0x000fe200027fe4ff */
[----:B------:R-:W5:Y:S01]  /*1fc00*/  LD.E.128 R56, desc[UR4][R56.64] ;  /* 0x0000000438387980 */ /* 0x000f62000c101d00 */
[----:B------:R-:W-:-:S03]  /*1fc10*/  LOP3.LUT R72, R2, R3, RZ, 0x3c, !PT ;  /* 0x0000000302487212 */ /* 0x000fc600078e3cff */
[----:B------:R-:W5:Y:S04]  /*1fc20*/  LD.E.128 R4, desc[UR4][R4.64] ;  /* 0x0000000404047980 */ /* 0x000f68000c101d00 */
[----:B------:R-:W5:Y:S04]  /*1fc30*/  LD.E.128 R60, desc[UR4][R60.64] ;  /* 0x000000043c3c7980 */ /* 0x000f68000c101d00 */
[----:B------:R-:W5:Y:S04]  /*1fc40*/  LD.E.128 R64, desc[UR4][R64.64] ;  /* 0x0000000440407980 */ /* 0x000f68000c101d00 */
[----:B------:R-:W5:Y:S04]  /*1fc50*/  LD.E.128 R68, desc[UR4][R68.64] ;  /* 0x0000000444447980 */ /* 0x000f68000c101d00 */
[----:B------:R-:W5:Y:S01]  /*1fc60*/  LD.E.128 R72, desc[UR4][R72.64] ;  /* 0x0000000448487980 */ /* 0x000f62000c101d00 */
[----:B------:R-:W-:-:S02]  /*1fc70*/  ULDC.64 UR4, c[0x0][0xaa0] ;  /* 0x0002a80000047ab9 */ /* 0x000fc40000000a00 */
[----:B------:R-:W-:Y:S01]  /*1fc80*/  IMAD R93, R93, UR4, RZ ;  /* 0x000000045d5d7c24 */ /* 0x000fe2000f8e02ff */
[----:B------:R-:W-:Y:S01]  /*1fc90*/  SHF.R.S32.HI R20, RZ, 0x1f, R235 ;  /* 0x0000001fff147819 */ /* 0x000fe200000114eb */
[C---:B------:R-:W-:Y:S01]  /*1fca0*/  IMAD.WIDE.U32 R2, R0.reuse, UR4, RZ ;  /* 0x0000000400027c25 */ /* 0x040fe2000f8e00ff */
[----:B------:R-:W-:Y:S01]  /*1fcb0*/  @!PT LDS RZ, [RZ] ;  /* 0x00000000fffff984 */ /* 0x000fe20000000800 */
[----:B------:R-:W-:Y:S01]  /*1fcc0*/  @!PT LDS RZ, [RZ] ;  /* 0x00000000fffff984 */ /* 0x000fe20000000800 */
[----:B------:R-:W-:Y:S01]  /*1fcd0*/  @!PT LDS RZ, [RZ] ;  /* 0x00000000fffff984 */ /* 0x000fe20000000800 */
[----:B------:R-:W-:Y:S01]  /*1fce0*/  @!PT LDS RZ, [RZ] ;  /* 0x00000000fffff984 */ /* 0x000fe20000000800 */
[----:B------:R4:W-:Y:S06]  /*1fcf0*/  MEMBAR.ALL.CTA ;  /* 0x0000000000007992 */ /* 0x0009ec0000008000 */
[----:B----4-:R-:W4:Y:S01]  /*1fd00*/  FENCE.VIEW.ASYNC.S ;  /* 0x00000000000073c6 */ /* 0x010f220000000000 */
[----:B------:R-:W-:Y:S01]  /*1fd10*/  IMAD R93, R0, UR5, R93 ;  /* 0x00000005005d7c24 */ /* 0x000fe2000f8e025d */
[----:B------:R-:W-:Y:S01]  /*1fd20*/  ULDC.64 UR4, c[0x0][0xae8] ;  /* 0x0002ba0000047ab9 */ /* 0x000fe20000000a00 */
[----:B------:R-:W-:-:S03]  /*1fd30*/  IMAD R0, R233, 0x20, R212 ;  /* 0x00000020e9007824 */ /* 0x000fc600078e02d4 */
[----:B------:R-:W-:Y:S01]  /*1fd40*/  IADD3 R3, R3, R93, RZ ;  /* 0x0000005d03037210 */ /* 0x000fe20007ffe0ff */
[----:B------:R-:W-:Y:S02]  /*1fd50*/  IMAD R76, R138, 0x80, R0 ;  /* 0x000000808a4c7824 */ /* 0x000fe400078e0200 */
[----:B------:R-:W-:-:S04]  /*1fd60*/  IMAD.WIDE.U32 R2, R232, UR4, R2 ;  /* 0x00000004e8027c25 */ /* 0x000fc8000f8e0002 */
[----:B--2---:R-:W-:-:S04]  /*1fd70*/  @P1 IMAD.HI.U32 R0, R76, R21, RZ ;  /* 0x000000154c001227 */ /* 0x004fc800078e00ff */
[----:B------:R-:W-:Y:S01]  /*1fd80*/  IMAD R3, R232, UR5, R3 ;  /* 0x00000005e8037c24 */ /* 0x000fe2000f8e0203 */
[----:B------:R-:W-:Y:S01]  /*1fd90*/  ULDC.64 UR4, c[0x0][0xaf0] ;  /* 0x0002bc0000047ab9 */ /* 0x000fe20000000a00 */
[----:B------:R-:W-:Y:S01]  /*1fda0*/  IMAD.MOV.U32 R21, RZ, RZ, R76 ;  /* 0x000000ffff157224 */ /* 0x000fe200078e004c */
[----:B---3--:R-:W-:Y:S01]  /*1fdb0*/  @P1 SHF.R.U32.HI R21, RZ, R77, R0 ;  /* 0x0000004dff151219 */ /* 0x008fe20000011600 */
[----:B------:R-:W-:Y:S02]  /*1fdc0*/  IMAD R20, R20, UR4, RZ ;  /* 0x0000000414147c24 */ /* 0x000fe4000f8e02ff */
[----:B------:R-:W-:Y:S01]  /*1fdd0*/  IMAD.WIDE.U32 R2, R235, UR4, R2 ;  /* 0x00000004eb027c25 */ /* 0x000fe2000f8e0002 */
[----:B------:R-:W-:Y:S02]  /*1fde0*/  SHF.R.S32.HI R0, RZ, 0x1f, R21 ;  /* 0x0000001fff007819 */ /* 0x000fe40000011415 */
[----:B------:R-:W-:Y:S01]  /*1fdf0*/  IADD3 R79, -R21, RZ, RZ ;  /* 0x000000ff154f7210 */ /* 0x000fe20007ffe1ff */
[----:B------:R-:W-:Y:S01]  /*1fe00*/  IMAD R77, R235, UR5, R20 ;  /* 0x00000005eb4d7c24 */ /* 0x000fe2000f8e0214 */
[----:B------:R-:W-:-:S02]  /*1fe10*/  ULDC.64 UR4, c[0x0][0xae0] ;  /* 0x0002b80000047ab9 */ /* 0x000fc40000000a00 */
[----:B------:R-:W-:Y:S02]  /*1fe20*/  IMAD R0, R0, UR4, RZ ;  /* 0x0000000400007c24 */ /* 0x000fe4000f8e02ff */
[----:B------:R-:W-:Y:S02]  /*1fe30*/  IMAD.IADD R3, R3, 0x1, R77 ;  /* 0x0000000103037824 */ /* 0x000fe400078e024d */
[----:B------:R-:W-:Y:S02]  /*1fe40*/  IMAD R77, R136, R79, R76 ;  /* 0x0000004f884d7224 */ /* 0x000fe400078e024c */
[C---:B------:R-:W-:Y:S02]  /*1fe50*/  IMAD R79, R21.reuse, UR5, R0 ;  /* 0x00000005154f7c24 */ /* 0x040fe4000f8e0200 */
[----:B------:R-:W-:Y:S01]  /*1fe60*/  IMAD.WIDE.U32 R2, R21, UR4, R2 ;  /* 0x0000000415027c25 */ /* 0x000fe2000f8e0002 */
[----:B------:R-:W-:Y:S01]  /*1fe70*/  SHF.R.S32.HI R0, RZ, 0x1f, R77 ;  /* 0x0000001fff007819 */ /* 0x000fe2000001144d */
[----:B------:R-:W-:-:S02]  /*1fe80*/  ULDC.64 UR4, c[0x0][0xad8] ;  /* 0x0002b60000047ab9 */ /* 0x000fc40000000a00 */
[----:B------:R-:W-:Y:S02]  /*1fe90*/  IMAD.IADD R3, R3, 0x1, R79 ;  /* 0x0000000103037824 */ /* 0x000fe400078e024f */
[----:B------:R-:W-:Y:S02]  /*1fea0*/  IMAD R0, R0, UR4, RZ ;  /* 0x0000000400007c24 */ /* 0x000fe4000f8e02ff */
[----:B------:R-:W-:Y:S02]  /*1feb0*/  IMAD R81, R138, 0x80, R212 ;  /* 0x000000808a517824 */ /* 0x000fe400078e02d4 */
[C---:B------:R-:W-:Y:S02]  /*1fec0*/  IMAD R79, R77.reuse, UR5, R0 ;  /* 0x000000054d4f7c24 */ /* 0x040fe4000f8e0200 */
[----:B------:R-:W-:Y:S01]  /*1fed0*/  IMAD.WIDE.U32 R2, R77, UR4, R2 ;  /* 0x000000044d027c25 */ /* 0x000fe2000f8e0002 */
[----:B------:R-:W-:Y:S01]  /*1fee0*/  ISETP.GE.AND P2, PT, R81, R92, PT ;  /* 0x0000005c5100720c */ /* 0x000fe20003f46270 */
[----:B------:R-:W-:-:S02]  /*1fef0*/  ULDC.64 UR4, c[0x0][0xa80] ;  /* 0x0002a00000047ab9 */ /* 0x000fc40000000a00 */
[----:B------:R-:W-:Y:S01]  /*1ff00*/  IMAD.IADD R3, R3, 0x1, R79 ;  /* 0x0000000103037824 */ /* 0x000fe200078e024f */
[----:B------:R-:W-:Y:S01]  /*1ff10*/  LEA R0, P3, R2, UR4, 0x1 ;  /* 0x0000000402007c11 */ /* 0x000fe2000f8608ff */
[----:B------:R-:W-:Y:S01]  /*1ff20*/  VIADD R20, R18, 0x38820 ;  /* 0x0003882012147836 */ /* 0x000fe20000000000 */
[----:B------:R-:W-:Y:S02]  /*1ff30*/  IADD3 R21, R81, 0x20, RZ ;  /* 0x0000002051157810 */ /* 0x000fe40007ffe0ff */
[----:B------:R-:W-:Y:S02]  /*1ff40*/  LEA.HI.X R80, R2, UR5, R3, 0x1, P3 ;  /* 0x0000000502507c11 */ /* 0x000fe400098f0c03 */
[----:B------:R-:W-:Y:S02]  /*1ff50*/  PRMT R20, RZ, 0x654, R20 ;  /* 0x00000654ff147816 */ /* 0x000fe40000000014 */
[-C--:B------:R-:W-:Y:S01]  /*1ff60*/  ISETP.GE.AND P1, PT, R21, R92.reuse, PT ;  /* 0x0000005c1500720c */ /* 0x080fe20003f26270 */
[----:B------:R-:W-:Y:S01]  /*1ff70*/  VIADD R21, R81, 0x40 ;  /* 0x0000004051157836 */ /* 0x000fe20000000000 */
[----:B----4-:R1:W-:Y:S01]  /*1ff80*/  SYNCS.ARRIVE.TRANS64.RED.A1T0 RZ, [R20+URZ], RZ ;  /* 0x000000ff14ff79a7 */ /* 0x0103e2000810043f */
[----:B------:R1:W2:Y:S01]  /*1ff90*/  SHFL.IDX PT, R83, R0, RZ, 0x181f ;  /* 0x00181fff00537589 */ /* 0x0002a200000e0000 */
[----:B------:R-:W-:Y:S03]  /*1ffa0*/  BSSY B1, `(.L_x_658) ;  /* 0x0000016000017945 */ /* 0x000fe60003800000 */
[----:B------:R1:W3:Y:S01]  /*1ffb0*/  SHFL.IDX PT, R79, R80, RZ, 0x181f ;  /* 0x00181fff504f7589 */ /* 0x0002e200000e0000 */
[----:B------:R-:W-:Y:S01]  /*1ffc0*/  ISETP.GE.AND P0, PT, R21, R92, PT ;  /* 0x0000005c1500720c */ /* 0x000fe20003f06270 */
[----:B------:R-:W-:-:S12]  /*1ffd0*/  @P2 BRA `(.L_x_659) ;  /* 0x0000000000482947 */ /* 0x000fd80003800000 */
[----:B------:R-:W-:Y:S01]  /*1ffe0*/  ULDC UR4, c[0x0][0xac8] ;  /* 0x0002b20000047ab9 */ /* 0x000fe20000000800 */
[----:B------:R-:W-:Y:S01]  /*1fff0*/  ULDC.64 UR6, c[0x0][0x208] ;  /* 0x0000820000067ab9 */ /* 0x000fe20000000a00 */
[----:B------:R-:W-:Y:S02]  /*20000*/  ISETP.GE.AND P5, PT, R16, UR4, PT ;  /* 0x0000000410007c0c */ /* 0x000fe4000bfa6270 */
[----:B------:R-:W-:Y:S02]  /*20010*/  ISETP.GE.AND P4, PT, R213, UR4, PT ;  /* 0x00000004d5007c0c */ /* 0x000fe4000bf86270 */
[----:B------:R-:W-:Y:S02]  /*20020*/  ISETP.GE.AND P3, PT, R218, UR4, PT ;  /* 0x00000004da007c0c */ /* 0x000fe4000bf66270 */
[----:B------:R-:W-:-:S07]  /*20030*/  ISETP.GE.AND P2, PT, R219, UR4, PT ;  /* 0x00000004db007c0c */ /* 0x000fce000bf46270 */
[----:B--2---:R-:W-:-:S04]  /*20040*/  @!P5 LEA R2, P6, R16, R83, 0x1 ;  /* 0x000000531002d211 */ /* 0x004fc800078c08ff */
[----:B---3--:R-:W-:Y:S02]  /*20050*/  @!P5 LEA.HI.X R3, R16, R79, R17, 0x1, P6 ;  /* 0x0000004f1003d211 */ /* 0x008fe400030f0c11 */
[----:B-1---5:R-:W-:-:S03]  /*20060*/  @!P4 LEA R20, P6, R85, R83, 0x1 ;  /* 0x000000535514c211 */ /* 0x022fc600078c08ff */
[----:B------:R4:W-:Y:S01]  /*20070*/  @!P5 ST.E.128 desc[UR6][R2.64], R4 ;  /* 0x000000040200d985 */ /* 0x0009e2000c101d06 */
        /* <DEDUP_REMOVED lines=8> */
.L_x_659:
[----:B------:R-:W-:Y:S05]  /*20100*/  BSYNC B1 ;  /* 0x0000000000017941 */ /* 0x000fea0003800000 */
.L_x_658:
[----:B----4-:R4:W0:Y:S01]  /*20110*/  SHFL.IDX PT, R21, R80, 0x1, 0x181f ;  /* 0x00381f0050157f89 */ /* 0x01082200000e0000 */
[----:B------:R-:W-:Y:S03]  /*20120*/  BSSY B1, `(.L_x_660) ;  /* 0x0000015000017945 */ /* 0x000fe60003800000 */
[----:B-----5:R4:W0:Y:S01]  /*20130*/  SHFL.IDX PT, R7, R0, 0x1, 0x181f ;  /* 0x00381f0000077f89 */ /* 0x02082200000e0000 */
[----:B------:R-:W-:Y:S05]  /*20140*/  @P1 BRA `(.L_x_661) ;  /* 0x0000000000481947 */ /* 0x000fea0003800000 */
[----:B------:R-:W-:Y:S01]  /*20150*/  ULDC UR4, c[0x0][0xac8] ;  /* 0x0002b20000047ab9 */ /* 0x000fe20000000800 */
[----:B------:R-:W-:Y:S01]  /*20160*/  ULDC.64 UR6, c[0x0][0x208] ;  /* 0x0000820000067ab9 */ /* 0x000fe20000000a00 */
[----:B------:R-:W-:Y:S02]  /*20170*/  ISETP.GE.AND P4, PT, R16, UR4, PT ;  /* 0x0000000410007c0c */ /* 0x000fe4000bf86270 */
[----:B------:R-:W-:Y:S02]  /*20180*/  ISETP.GE.AND P3, PT, R213, UR4, PT ;  /* 0x00000004d5007c0c */ /* 0x000fe4000bf66270 */
[----:B------:R-:W-:Y:S02]  /*20190*/  ISETP.GE.AND P2, PT, R218, UR4, PT ;  /* 0x00000004da007c0c */ /* 0x000fe4000bf46270 */
[----:B------:R-:W-:-:S07]  /*201a0*/  ISETP.GE.AND P1, PT, R219, UR4, PT ;  /* 0x00000004db007c0c */ /* 0x000fce000bf26270 */
[CC--:B0-----:R-:W-:Y:S02]  /*201b0*/  @!P4 LEA R2, P6, R16.reuse, R7.reuse, 0x1 ;  /* 0x000000071002c211 */ /* 0x0c1fe400078c08ff */
[C---:B------:R-:W-:Y:S02]  /*201c0*/  @!P3 LEA R4, P5, R85.reuse, R7, 0x1 ;  /* 0x000000075504b211 */ /* 0x040fe400078a08ff */
[----:B------:R-:W-:Y:S02]  /*201d0*/  @!P4 LEA.HI.X R3, R16, R21, R17, 0x1, P6 ;  /* 0x000000151003c211 */ /* 0x000fe400030f0c11 */
[----:B------:R-:W-:Y:S02]  /*201e0*/  @!P2 LEA R6, P6, R218, R7, 0x1 ;  /* 0x00000007da06a211 */ /* 0x000fe400078c08ff */
[----:B------:R-:W-:Y:S01]  /*201f0*/  @!P3 LEA.HI.X R5, R85, R21, R86, 0x1, P5 ;  /* 0x000000155505b211 */ /* 0x000fe200028f0c56 */
[----:B------:R0:W-:Y:S01]  /*20200*/  @!P4 ST.E.128 desc[UR6][R2.64], R8 ;  /* 0x000000080200c985 */ /* 0x0001e2000c101d06 */
[----:B-1----:R-:W-:-:S02]  /*20210*/  @!P1 LEA R20, P5, R219, R7, 0x1 ;  /* 0x00000007db149211 */ /* 0x002fc400078a08ff */
[-C--:B------:R-:W-:Y:S01]  /*20220*/  @!P2 LEA.HI.X R7, R218, R21.reuse, R84, 0x1, P6 ;  /* 0x00000015da07a211 */ /* 0x080fe200030f0c54 */
[----:B------:R0:W-:Y:S01]  /*20230*/  @!P3 ST.E.128 desc[UR6][R4.64], R32 ;  /* 0x000000200400b985 */ /* 0x0001e2000c101d06 */
[----:B------:R-:W-:-:S03]  /*20240*/  @!P1 LEA.HI.X R21, R219, R21, R82, 0x1, P5 ;  /* 0x00000015db159211 */ /* 0x000fc600028f0c52 */
[----:B------:R0:W-:Y:S04]  /*20250*/  @!P2 ST.E.128 desc[UR6][R6.64], R48 ;  /* 0x000000300600a985 */ /* 0x0001e8000c101d06 */
[----:B------:R0:W-:Y:S02]  /*20260*/  @!P1 ST.E.128 desc[UR6][R20.64], R64 ;  /* 0x0000004014009985 */ /* 0x0001e4000c101d06 */
.L_x_661:
[----:B------:R-:W-:Y:S05]  /*20270*/  BSYNC B1 ;  /* 0x0000000000017941 */ /* 0x000fea0003800000 */
.L_x_660:
[----:B0-----:R0:W0:Y:S01]  /*20280*/  SHFL.IDX PT, R9, R80, 0x2, 0x181f ;  /* 0x00581f0050097f89 */ /* 0x00102200000e0000 */
        /* <DEDUP_REMOVED lines=16> */
[----:B------:R-:W-:-:S02]  /*20390*/  @!P1 LEA.HI.X R7, R218, R9, R84, 0x1, P4 ;  /* 0x00000009da079211 */ /* 0x000fc400020f0c54 */
[----:B------:R-:W-:Y:S01]  /*203a0*/  @!P0 LEA.HI.X R9, R219, R9, R82, 0x1, P6 ;  /* 0x00000009db098211 */ /* 0x000fe200030f0c52 */
[----:B------:R0:W-:Y:S04]  /*203b0*/  @!P2 ST.E.128 desc[UR6][R4.64], R36 ;  /* 0x000000240400a985 */ /* 0x0001e8000c101d06 */
[----:B------:R0:W-:Y:S04]  /*203c0*/  @!P1 ST.E.128 desc[UR6][R6.64], R52 ;  /* 0x0000003406009985 */ /* 0x0001e8000c101d06 */
[----:B------:R0:W-:Y:S02]  /*203d0*/  @!P0 ST.E.128 desc[UR6][R8.64], R68 ;  /* 0x0000004408008985 */ /* 0x0001e4000c101d06 */
.L_x_663:
[----:B------:R-:W-:Y:S05]  /*203e0*/  BSYNC B1 ;  /* 0x0000000000017941 */ /* 0x000fea0003800000 */
.L_x_662:
[----:B------:R-:W-:Y:S01]  /*203f0*/  IADD3 R81, R81, 0x60, RZ ;  /* 0x0000006051517810 */ /* 0x000fe20007ffe0ff */
[----:B0-----:R0:W0:Y:S03]  /*20400*/  SHFL.IDX PT, R9, R80, 0x3, 0x181f ;  /* 0x00781f0050097f89 */ /* 0x00102600000e0000 */
[----:B------:R-:W-:Y:S01]  /*20410*/  ISETP.GE.AND P0, PT, R81, R92, PT ;  /* 0x0000005c5100720c */ /* 0x000fe20003f06270 */
[----:B------:R0:W0:-:S12]  /*20420*/  SHFL.IDX PT, R11, R0, 0x3, 0x181f ;  /* 0x00781f00000b7f89 */ /* 0x00001800000e0000 */
[----:B------:R-:W-:Y:S05]  /*20430*/  @P0 BRA `(.L_x_664) ;  /* 0x0000002400cc0947 */ /* 0x000fea0003800000 */
[----:B------:R-:W-:Y:S01]  /*20440*/  ULDC UR4, c[0x0][0xac8] ;  /* 0x0002b20000047ab9 */ /* 0x000fe20000000800 */
[----:B------:R-:W-:Y:S01]  /*20450*/  ULDC.64 UR6, c[0x0][0x208] ;  /* 0x0000820000067ab9 */ /* 0x000fe20000000a00 */
[----:B------:R-:W-:Y:S02]  /*20460*/  ISETP.GE.AND P3, PT, R16, UR4, PT ;  /* 0x0000000410007c0c */ /* 0x000fe4000bf66270 */
[----:B------:R-:W-:Y:S02]  /*20470*/  ISETP.GE.AND P4, PT, R213, UR4, PT ;  /* 0x00000004d5007c0c */ /* 0x000fe4000bf86270 */
[----:B------:R-:W-:-:S09]  /*20480*/  ISETP.GE.AND P5, PT, R218, UR4, PT ;  /* 0x00000004da007c0c */ /* 0x000fd2000bfa6270 */
[CC--:B0-----:R-:W-:Y:S02]  /*20490*/  @!P3 LEA R2, P0, R16.reuse, R11.reuse, 0x1 ;  /* 0x0000000b1002b211 */ /* 0x0c1fe400078008ff */
[----:B------:R-:W-:Y:S02]  /*204a0*/  @!P4 LEA R4, P1, R85, R11, 0x1 ;  /* 0x0000000b5504c211 */ /* 0x000fe400078208ff */
[----:B------:R-:W-:Y:S02]  /*204b0*/  @!P3 LEA.HI.X R3, R16, R9, R17, 0x1, P0 ;  /* 0x000000091003b211 */ /* 0x000fe400000f0c11 */
[----:B------:R-:W-:Y:S02]  /*204c0*/  ISETP.GE.AND P0, PT, R219, UR4, PT ;  /* 0x00000004db007c0c */ /* 0x000fe4000bf06270 */
[----:B------:R-:W-:Y:S01]  /*204d0*/  @!P5 LEA R6, P2, R218, R11, 0x1 ;  /* 0x0000000bda06d211 */ /* 0x000fe200078408ff */
[----:B------:R0:W-:Y:S01]  /*204e0*/  @!P3 ST.E.128 desc[UR6][R2.64], R24 ;  /* 0x000000180200b985 */ /* 0x0001e2000c101d06 */
[----:B------:R-:W-:-:S02]  /*204f0*/  @!P4 LEA.HI.X R5, R85, R9, R86, 0x1, P1 ;  /* 0x000000095505c211 */ /* 0x000fc400008f0c56 */
[----:B------:R-:W-:-:S03]  /*20500*/  @!P5 LEA.HI.X R7, R218, R9, R84, 0x1, P2 ;  /* 0x00000009da07d211 */ /* 0x000fc600010f0c54 */
        /* <DEDUP_REMOVED lines=8> */
.L_x_657:
[----:B0-----:R-:W0:Y:S01]  /*20590*/  @P1 LDC R95, c[0x0][0xbec] ;  /* 0x0002fb00ff5f1b82 */ /* 0x001e220000000800 */
[----:B------:R-:W-:Y:S01]  /*205a0*/  ULDC.64 UR4, c[0x0][0xb08] ;  /* 0x0002c20000047ab9 */ /* 0x000fe20000000a00 */
[----:B------:R-:W-:Y:S01]  /*205b0*/  IMAD.MOV.U32 R96, RZ, RZ, R133 ;  /* 0x000000ffff607224 */ /* 0x000fe200078e0085 */
[----:B------:R1:W5:Y:S01]  /*205c0*/  LDL R209, [R1+0x7c] ;  /* 0x00007c0001d17983 */ /* 0x0003620000100800 */
[----:B------:R-:W-:-:S03]  /*205d0*/  IMAD R93, R93, UR4, RZ ;  /* 0x000000045d5d7c24 */ /* 0x000fc6000f8e02ff */
[----:B------:R1:W5:Y:S01]  /*205e0*/  LDL R208, [R1+0x188] ;  /* 0x0001880001d07983 */ /* 0x0003620000100800 */
[----:B------:R-:W2:Y:S01]  /*205f0*/  @P1 LDC R94, c[0x0][0xbf0] ;  /* 0x0002fc00ff5e1b82 */ /* 0x000ea20000000800 */
[----:B------:R-:W-:Y:S02]  /*20600*/  IMAD R93, R0, UR5, R93 ;  /* 0x00000005005d7c24 */ /* 0x000fe4000f8e025d */
[----:B------:R1:W5:Y:S04]  /*20610*/  LDL R207, [R1+0xf8] ;  /* 0x0000f80001cf7983 */ /* 0x0003680000100800 */
[----:B------:R1:W5:Y:S04]  /*20620*/  LDL R206, [R1+0x184] ;  /* 0x0001840001ce7983 */ /* 0x0003680000100800 */
[----:B------:R1:W5:Y:S04]  /*20630*/  LDL R205, [R1+0xf4] ;  /* 0x0000f40001cd7983 */ /* 0x0003680000100800 */
[----:B------:R1:W5:Y:S01]  /*20640*/  LDL R204, [R1+0x180] ;  /* 0x0001800001cc7983 */ /* 0x0003620000100800 */
[----:B0-----:R-:W-:-:S03]  /*20650*/  @P1 IMAD.HI.U32 R95, R133, R95, RZ ;  /* 0x0000005f855f1227 */ /* 0x001fc600078e00ff */
[----:B------:R1:W5:Y:S04]  /*20660*/  LDL R203, [R1+0xf0] ;  /* 0x0000f00001cb7983 */ /* 0x0003680000100800 */
[----:B------:R1:W5:Y:S01]  /*20670*/  LDL R202, [R1+0x17c] ;  /* 0x00017c0001ca7983 */ /* 0x0003620000100800 */
[----:B--2---:R-:W-:Y:S01]  /*20680*/  @P1 SHF.R.U32.HI R96, RZ, R94, R95 ;  /* 0x0000005eff601219 */ /* 0x004fe2000001165f */
[----:B------:R-:W-:Y:S01]  /*20690*/  IMAD.WIDE.U32 R94, R0, UR4, RZ ;  /* 0x00000004005e7c25 */ /* 0x000fe2000f8e00ff */
[----:B------:R-:W-:Y:S01]  /*206a0*/  ULDC.64 UR4, c[0x0][0xb38] ;  /* 0x0002ce0000047ab9 */ /* 0x000fe20000000a00 */
[----:B------:R-:W-:Y:S01]  /*206b0*/  SHF.R.S32.HI R0, RZ, 0x1f, R235 ;  /* 0x0000001fff007819 */ /* 0x000fe200000114eb */
[----:B------:R1:W5:Y:S01]  /*206c0*/  LDL R201, [R1+0xec] ;  /* 0x0000ec0001c97983 */ /* 0x0003620000100800 */
[----:B------:R-:W-:Y:S01]  /*206d0*/  IMAD.IADD R95, R95, 0x1, R93 ;  /* 0x000000015f5f7824 */ /* 0x000fe200078e025d */
[----:B------:R-:W-:-:S02]  /*206e0*/  SHF.R.S32.HI R93, RZ, 0x1f, R96 ;  /* 0x0000001fff5d7819 */ /* 0x000fc40000011460 */
[----:B------:R1:W5:Y:S01]  /*206f0*/  LDL R200, [R1+0x178] ;  /* 0x0001780001c87983 */ /* 0x0003620000100800 */
[----:B------:R-:W-:-:S03]  /*20700*/  IMAD.WIDE.U32 R94, R232, UR4, R94 ;  /* 0x00000004e85e7c25 */ /* 0x000fc6000f8e005e */
[----:B------:R1:W5:Y:S01]  /*20710*/  LDL R199, [R1+0xe8] ;  /* 0x0000e80001c77983 */ /* 0x0003620000100800 */
[----:B------:R-:W-:Y:S01]  /*20720*/  IMAD R95, R232, UR5, R95 ;  /* 0x00000005e85f7c24 */ /* 0x000fe2000f8e025f */
[----:B------:R-:W-:Y:S02]  /*20730*/  ULDC.64 UR4, c[0x0][0xb40] ;  /* 0x0002d00000047ab9 */ /* 0x000fe40000000a00 */
[----:B------:R-:W-:Y:S01]  /*20740*/  IMAD R0, R0, UR4, RZ ;  /* 0x0000000400007c24 */ /* 0x000fe2000f8e02ff */
[----:B------:R1:W5:Y:S01]  /*20750*/  LDL R198, [R1+0x174] ;  /* 0x0001740001c67983 */ /* 0x0003620000100800 */
[----:B------:R-:W-:-:S03]  /*20760*/  IMAD.WIDE.U32 R94, R235, UR4, R94 ;  /* 0x00000004eb5e7c25 */ /* 0x000fc6000f8e005e */
[----:B------:R1:W5:Y:S01]  /*20770*/  LDL R197, [R1+0xe4] ;  /* 0x0000e40001c57983 */ /* 0x0003620000100800 */
[----:B------:R-:W-:Y:S01]  /*20780*/  IMAD R0, R235, UR5, R0 ;  /* 0x00000005eb007c24 */ /* 0x000fe2000f8e0200 */
[----:B------:R-:W-:Y:S02]  /*20790*/  ULDC.64 UR4, c[0x0][0xb48] ;  /* 0x0002d20000047ab9 */ /* 0x000fe40000000a00 */
[----:B------:R1:W5:Y:S01]  /*207a0*/  LDL R196, [R1+0x170] ;  /* 0x0001700001c47983 */ /* 0x0003620000100800 */
[----:B------:R-:W-:Y:S01]  /*207b0*/  IMAD.IADD R95, R95, 0x1, R0 ;  /* 0x000000015f5f7824 */ /* 0x000fe200078e0200 */
[----:B------:R-:W-:Y:S02]  /*207c0*/  IADD3 R0, -R96, RZ, RZ ;  /* 0x000000ff60007210 */ /* 0x000fe40007ffe1ff */
[----:B------:R1:W5:Y:S01]  /*207d0*/  LDL R195, [R1+0xe0] ;  /* 0x0000e00001c37983 */ /* 0x0003620000100800 */
[----:B------:R-:W-:-:S03]  /*207e0*/  IMAD.WIDE.U32 R94, R137, UR4, R94 ;  /* 0x00000004895e7c25 */ /* 0x000fc6000f8e005e */
[----:B------:R1:W5:Y:S01]  /*207f0*/  LDL R194, [R1+0x16c] ;  /* 0x00016c0001c27983 */ /* 0x0003620000100800 */
[----:B------:R-:W-:Y:S02]  /*20800*/  IMAD R0, R136, R0, R133 ;  /* 0x0000000088007224 */ /* 0x000fe400078e0285 */
[----:B------:R-:W-:Y:S01]  /*20810*/  IMAD R95, R137, UR5, R95 ;  /* 0x00000005895f7c24 */ /* 0x000fe2000f8e025f */
[----:B------:R1:W5:Y:S01]  /*20820*/  LDL R193, [R1+0xdc] ;  /* 0x0000dc0001c17983 */ /* 0x0003620000100800 */
[----:B------:R-:W-:-:S03]  /*20830*/  ULDC.64 UR4, c[0x0][0xb30] ;  /* 0x0002cc0000047ab9 */ /* 0x000fc60000000a00 */
[----:B------:R1:W5:Y:S04]  /*20840*/  LDL R192, [R1+0x168] ;  /* 0x0001680001c07983 */ /* 0x0003680000100800 */
        /* <DEDUP_REMOVED lines=44> */
[----:B------:R1:W5:Y:S01]  /*20b10*/  LDL R130, [R1+0x80] ;  /* 0x0000800001827983 */ /* 0x0003620000100800 */
[----:B------:R-:W-:-:S02]  /*20b20*/  IMAD R93, R93, UR4, RZ ;  /* 0x000000045d5d7c24 */ /* 0x000fc4000f8e02ff */
[----:B------:R-:W-:-:S04]  /*20b30*/  IMAD.WIDE.U32 R94, R96, UR4, R94 ;  /* 0x00000004605e7c25 */ /* 0x000fc8000f8e005e */
[----:B------:R-:W-:Y:S01]  /*20b40*/  IMAD R93, R96, UR5, R93 ;  /* 0x00000005605d7c24 */ /* 0x000fe2000f8e025d */
[----:B------:R-:W-:Y:S01]  /*20b50*/  SHF.R.S32.HI R96, RZ, 0x1f, R0 ;  /* 0x0000001fff607819 */ /* 0x000fe20000011400 */
[----:B------:R-:W-:Y:S02]  /*20b60*/  ULDC.64 UR4, c[0x0][0xb28] ;  /* 0x0002ca0000047ab9 */ /* 0x000fe40000000a00 */
[----:B------:R-:W-:Y:S02]  /*20b70*/  IMAD.IADD R95, R95, 0x1, R93 ;  /* 0x000000015f5f7824 */ /* 0x000fe400078e025d */
[----:B------:R-:W-:Y:S02]  /*20b80*/  IMAD R96, R96, UR4, RZ ;  /* 0x0000000460607c24 */ /* 0x000fe4000f8e02ff */
[----:B------:R-:W-:-:S04]  /*20b90*/  IMAD.WIDE.U32 R94, R0, UR4, R94 ;  /* 0x00000004005e7c25 */ /* 0x000fc8000f8e005e */
[----:B------:R-:W-:Y:S01]  /*20ba0*/  IMAD R96, R0, UR5, R96 ;  /* 0x0000000500607c24 */ /* 0x000fe2000f8e0260 */
[----:B------:R-:W-:Y:S02]  /*20bb0*/  ULDC.64 UR4, c[0x0][0xb00] ;  /* 0x0002c00000047ab9 */ /* 0x000fe40000000a00 */
[----:B------:R-:W-:Y:S01]  /*20bc0*/  LEA R0, P0, R94, UR4, 0x2 ;  /* 0x000000045e007c11 */ /* 0x000fe2000f8010ff */
[----:B------:R-:W-:-:S05]  /*20bd0*/  IMAD.IADD R93, R95, 0x1, R96 ;  /* 0x000000015f5d7824 */ /* 0x000fca00078e0260 */
[----:B------:R-:W-:Y:S01]  /*20be0*/  LEA.HI.X R93, R94, UR5, R93, 0x2, P0 ;  /* 0x000000055e5d7c11 */ /* 0x000fe200080f145d */
[----:B------:R-:W-:Y:S01]  /*20bf0*/  VIADD R94, R18, 0x38820 ;  /* 0x00038820125e7836 */ /* 0x000fe20000000000 */
[----:B------:R-:W-:-:S04]  /*20c00*/  ISETP.GE.AND P0, PT, R99, R92, PT ;  /* 0x0000005c6300720c */ /* 0x000fc80003f06270 */
[----:B------:R-:W-:Y:S01]  /*20c10*/  PRMT R94, RZ, 0x654, R94 ;  /* 0x00000654ff5e7816 */ /* 0x000fe2000000005e */
[----:B------:R1:W0:Y:S01]  /*20c20*/  SHFL.IDX PT, R95, R93, RZ, 0x1c1f ;  /* 0x001c1fff5d5f7589 */ /* 0x00022200000e0000 */
[----:B------:R-:W-:Y:S02]  /*20c30*/  BSSY B1, `(.L_x_665) ;  /* 0x0000085000017945 */ /* 0x000fe40003800000 */
[----:B------:R2:W-:Y:S02]  /*20c40*/  SYNCS.ARRIVE.TRANS64.RED.A1T0 RZ, [R94+URZ], RZ ;  /* 0x000000ff5eff79a7 */ /* 0x0005e4000810043f */
[----:B--2---:R1:W2:Y:S03]  /*20c50*/  SHFL.IDX PT, R94, R0, RZ, 0x1c1f ;  /* 0x001c1fff005e7589 */ /* 0x0042a600000e0000 */
[----:B------:R-:W-:Y:S05]  /*20c60*/  @P0 BRA `(.L_x_666) ;  /* 0x0000000800040947 */ /* 0x000fea0003800000 */
[----:B------:R-:W-:Y:S01]  /*20c70*/  ULDC UR4, c[0x0][0xac8] ;  /* 0x0002b20000047ab9 */ /* 0x000fe20000000800 */
[----:B------:R-:W-:Y:S01]  /*20c80*/  ULDC.64 UR6, c[0x0][0x208] ;  /* 0x0000820000067ab9 */ /* 0x000fe20000000a00 */
[----:B-----5:R-:W-:Y:S02]  /*20c90*/  ISETP.GE.AND P0, PT, R209, UR4, PT ;  /* 0x00000004d1007c0c */ /* 0x020fe4000bf06270 */
[----:B------:R-:W-:Y:S02]  /*20ca0*/  ISETP.GE.AND P5, PT, R187, UR4, PT ;  /* 0x00000004bb007c0c */ /* 0x000fe4000bfa6270 */
[----:B------:R-:W-:Y:S02]  /*20cb0*/  ISETP.GE.AND P4, PT, R185, UR4, PT ;  /* 0x00000004b9007c0c */ /* 0x000fe4000bf86270 */
[----:B------:R-:W-:-:S07]  /*20cc0*/  ISETP.GE.AND P3, PT, R183, UR4, PT ;  /* 0x00000004b7007c0c */ /* 0x000fce000bf66270 */
[----:B0-2---:R-:W-:-:S05]  /*20cd0*/  @!P0 IMAD.WIDE R96, R209, 0x4, R94 ;  /* 0x00000004d1608825 */ /* 0x005fca00078e025e */
[----:B------:R0:W-:Y:S01]  /*20ce0*/  @!P0 ST.E.64 desc[UR6][R96.64], R164 ;  /* 0x000000a460008985 */ /* 0x0001e2000c101b06 */
[----:B------:R-:W-:-:S13]  /*20cf0*/  ISETP.GE.AND P0, PT, R207, UR4, PT ;  /* 0x00000004cf007c0c */ /* 0x000fda000bf06270 */
[----:B0-----:R-:W-:-:S04]  /*20d00*/  @!P0 LEA R96, P1, R207, R94, 0x2 ;  /* 0x0000005ecf608211 */ /* 0x001fc800078210ff */
[----:B------:R-:W-:Y:S02]  /*20d10*/  @!P0 LEA.HI.X R97, R207, R95, R208, 0x2, P1 ;  /* 0x0000005fcf618211 */ /* 0x000fe400008f14d0 */
[----:B------:R-:W-:-:S03]  /*20d20*/  ISETP.GE.AND P1, PT, R203, UR4, PT ;  /* 0x00000004cb007c0c */ /* 0x000fc6000bf26270 */
[----:B------:R0:W-:Y:S01]  /*20d30*/  @!P0 ST.E.64 desc[UR6][R96.64], R162 ;  /* 0x000000a260008985 */ /* 0x0001e2000c101b06 */
[----:B------:R-:W-:-:S13]  /*20d40*/  ISETP.GE.AND P0, PT, R205, UR4, PT ;  /* 0x00000004cd007c0c */ /* 0x000fda000bf06270 */
[----:B0-----:R-:W-:-:S04]  /*20d50*/  @!P0 LEA R96, P2, R205, R94, 0x2 ;  /* 0x0000005ecd608211 */ /* 0x001fc800078410ff */
[----:B------:R-:W-:-:S05]  /*20d60*/  @!P0 LEA.HI.X R97, R205, R95, R206, 0x2, P2 ;  /* 0x0000005fcd618211 */ /* 0x000fca00010f14ce */
[----:B------:R0:W-:Y:S01]  /*20d70*/  @!P0 ST.E.64 desc[UR6][R96.64], R160 ;  /* 0x000000a060008985 */ /* 0x0001e2000c101b06 */
[----:B------:R-:W-:Y:S02]  /*20d80*/  ISETP.GE.AND P0, PT, R201, UR4, PT ;  /* 0x00000004c9007c0c */ /* 0x000fe4000bf06270 */
        /* <DEDUP_REMOVED lines=25> */
[----:B------:R-:W-:Y:S02]  /*20f20*/  @!P1 LEA.HI.X R3, R191, R95, R192, 0x2, P2 ;  /* 0x0000005fbf039211 */ /* 0x000fe400010f14c0 */
[----:B------:R-:W-:-:S03]  /*20f30*/  @!P4 LEA R4, P2, R185, R94, 0x2 ;  /* 0x0000005eb904c211 */ /* 0x000fc600078410ff */
[----:B------:R0:W-:Y:S01]  /*20f40*/  @!P1 ST.E.64 desc[UR6][R2.64], R6 ;  /* 0x0000000602009985 */ /* 0x0001e2000c101b06 */
[----:B------:R-:W-:Y:S02]  /*20f50*/  @!P4 LEA.HI.X R5, R185, R95, R186, 0x2, P2 ;  /* 0x0000005fb905c211 */ /* 0x000fe400010f14ba */
[----:B------:R-:W-:Y:S02]  /*20f60*/  ISETP.GE.AND P2, PT, R177, UR4, PT ;  /* 0x00000004b1007c0c */ /* 0x000fe4000bf46270 */
[----:B0-----:R-:W-:-:S04]  /*20f70*/  @!P0 LEA R2, P1, R189, R94, 0x2 ;  /* 0x0000005ebd028211 */ /* 0x001fc800078210ff */
[----:B------:R-:W-:Y:S02]  /*20f80*/  @!P0 LEA.HI.X R3, R189, R95, R190, 0x2, P1 ;  /* 0x0000005fbd038211 */ /* 0x000fe400008f14be */
[----:B------:R-:W-:-:S03]  /*20f90*/  ISETP.GE.AND P1, PT, R179, UR4, PT ;  /* 0x00000004b3007c0c */ /* 0x000fc6000bf26270 */
[----:B------:R0:W-:Y:S01]  /*20fa0*/  @!P0 ST.E.64 desc[UR6][R2.64], R8 ;  /* 0x0000000802008985 */ /* 0x0001e2000c101b06 */
[----:B------:R-:W-:Y:S02]  /*20fb0*/  ISETP.GE.AND P0, PT, R181, UR4, PT ;  /* 0x00000004b5007c0c */ /* 0x000fe4000bf06270 */
[----:B0-----:R-:W-:-:S04]  /*20fc0*/  @!P5 LEA R2, P6, R187, R94, 0x2 ;  /* 0x0000005ebb02d211 */ /* 0x001fc800078c10ff */
[----:B------:R-:W-:Y:S02]  /*20fd0*/  @!P5 LEA.HI.X R3, R187, R95, R188, 0x2, P6 ;  /* 0x0000005fbb03d211 */ /* 0x000fe400030f14bc */
[----:B------:R-:W-:-:S03]  /*20fe0*/  @!P3 LEA R6, P6, R183, R94, 0x2 ;  /* 0x0000005eb706b211 */ /* 0x000fc600078c10ff */
[----:B------:R0:W-:Y:S01]  /*20ff0*/  @!P5 ST.E.64 desc[UR6][R2.64], R10 ;  /* 0x0000000a0200d985 */ /* 0x0001e2000c101b06 */
[----:B------:R-:W-:-:S03]  /*21000*/  @!P3 LEA.HI.X R7, R183, R95, R184, 0x2, P6 ;  /* 0x0000005fb707b211 */ /* 0x000fc600030f14b8 */
[----:B------:R2:W-:Y:S04]  /*21010*/  @!P4 ST.E.64 desc[UR6][R4.64], R12 ;  /* 0x0000000c0400c985 */ /* 0x0005e8000c101b06 */
[----:B------:R3:W-:Y:S01]  /*21020*/  @!P3 ST.E.64 desc[UR6][R6.64], R14 ;  /* 0x0000000e0600b985 */ /* 0x0007e2000c101b06 */
[----:B------:R-:W-:Y:S02]  /*21030*/  ISETP.GE.AND P3, PT, R175, UR4, PT ;  /* 0x00000004af007c0c */ /* 0x000fe4000bf66270 */
[----:B0-----:R-:W-:-:S04]  /*21040*/  @!P0 LEA R2, P4, R181, R94, 0x2 ;  /* 0x0000005eb5028211 */ /* 0x001fc800078810ff */
[-C--:B------:R-:W-:Y:S02]  /*21050*/  @!P0 LEA.HI.X R3, R181, R95.reuse, R182, 0x2, P4 ;  /* 0x0000005fb5038211 */ /* 0x080fe400020f14b6 */
[----:B------:R-:W-:Y:S02]  /*21060*/  ISETP.GE.AND P4, PT, R173, UR4, PT ;  /* 0x00000004ad007c0c */ /* 0x000fe4000bf86270 */
[-C--:B--2---:R-:W-:Y:S01]  /*21070*/  @!P1 LEA R4, P5, R179, R94.reuse, 0x2 ;  /* 0x0000005eb3049211 */ /* 0x084fe200078a10ff */
[----:B------:R0:W-:Y:S01]  /*21080*/  @!P0 ST.E.64 desc[UR6][R2.64], R20 ;  /* 0x0000001402008985 */ /* 0x0001e2000c101b06 */
[----:B---3--:R-:W-:Y:S02]  /*21090*/  @!P2 LEA R6, P6, R177, R94, 0x2 ;  /* 0x0000005eb106a211 */ /* 0x008fe400078c10ff */
[----:B------:R-:W-:Y:S02]  /*210a0*/  @!P1 LEA.HI.X R5, R179, R95, R180, 0x2, P5 ;  /* 0x0000005fb3059211 */ /* 0x000fe400028f14b4 */
[----:B------:R-:W-:-:S02]  /*210b0*/  ISETP.GE.AND P5, PT, R171, UR4, PT ;  /* 0x00000004ab007c0c */ /* 0x000fc4000bfa6270 */
[----:B------:R-:W-:Y:S01]  /*210c0*/  @!P2 LEA.HI.X R7, R177, R95, R178, 0x2, P6 ;  /* 0x0000005fb107a211 */ /* 0x000fe200030f14b2 */
[----:B------:R2:W-:Y:S01]  /*210d0*/  @!P1 ST.E.64 desc[UR6][R4.64], R24 ;  /* 0x0000001804009985 */ /* 0x0005e2000c101b06 */
[----:B------:R-:W-:-:S03]  /*210e0*/  ISETP.GE.AND P1, PT, R167, UR4, PT ;  /* 0x00000004a7007c0c */ /* 0x000fc6000bf26270 */
[----:B------:R3:W-:Y:S01]  /*210f0*/  @!P2 ST.E.64 desc[UR6][R6.64], R28 ;  /* 0x0000001c0600a985 */ /* 0x0007e2000c101b06 */
[----:B------:R-:W-:Y:S02]  /*21100*/  ISETP.GE.AND P2, PT, R169, UR4, PT ;  /* 0x00000004a9007c0c */ /* 0x000fe4000bf46270 */
[----:B0-----:R-:W-:-:S04]  /*21110*/  @!P3 LEA R2, P6, R175, R94, 0x2 ;  /* 0x0000005eaf02b211 */ /* 0x001fc800078c10ff */
[----:B------:R-:W-:Y:S02]  /*21120*/  @!P3 LEA.HI.X R3, R175, R95, R176, 0x2, P6 ;  /* 0x0000005faf03b211 */ /* 0x000fe400030f14b0 */
[----:B--2---:R-:W-:-:S03]  /*21130*/  @!P4 LEA R4, P0, R173, R94, 0x2 ;  /* 0x0000005ead04c211 */ /* 0x004fc600078010ff */
[----:B------:R0:W-:Y:S01]  /*21140*/  @!P3 ST.E.64 desc[UR6][R2.64], R32 ;  /* 0x000000200200b985 */ /* 0x0001e2000c101b06 */
[-C--:B------:R-:W-:Y:S02]  /*21150*/  @!P4 LEA.HI.X R5, R173, R95.reuse, R174, 0x2, P0 ;  /* 0x0000005fad05c211 */ /* 0x080fe400000f14ae */
[----:B------:R-:W-:Y:S02]  /*21160*/  ISETP.GE.AND P0, PT, R151, UR4, PT ;  /* 0x0000000497007c0c */ /* 0x000fe4000bf06270 */
[-C--:B---3--:R-:W-:Y:S01]  /*21170*/  @!P5 LEA R6, P6, R171, R94.reuse, 0x2 ;  /* 0x0000005eab06d211 */ /* 0x088fe200078c10ff */
[----:B------:R2:W-:Y:S01]  /*21180*/  @!P4 ST.E.64 desc[UR6][R4.64], R36 ;  /* 0x000000240400c985 */ /* 0x0005e2000c101b06 */
[----:B------:R-:W-:Y:S02]  /*21190*/  ISETP.GE.AND P4, PT, R147, UR4, PT ;  /* 0x0000000493007c0c */ /* 0x000fe4000bf86270 */
[----:B------:R-:W-:Y:S02]  /*211a0*/  @!P5 LEA.HI.X R7, R171, R95, R172, 0x2, P6 ;  /* 0x0000005fab07d211 */ /* 0x000fe400030f14ac */
[----:B0-----:R-:W-:-:S03]  /*211b0*/  @!P2 LEA R2, P6, R169, R94, 0x2 ;  /* 0x0000005ea902a211 */ /* 0x001fc600078c10ff */
[----:B------:R0:W-:Y:S01]  /*211c0*/  @!P5 ST.E.64 desc[UR6][R6.64], R40 ;  /* 0x000000280600d985 */ /* 0x0001e2000c101b06 */
[----:B------:R-:W-:Y:S02]  /*211d0*/  ISETP.GE.AND P5, PT, R149, UR4, PT ;  /* 0x0000000495007c0c */ /* 0x000fe4000bfa6270 */
[----:B------:R-:W-:Y:S02]  /*211e0*/  @!P2 LEA.HI.X R3, R169, R95, R170, 0x2, P6 ;  /* 0x0000005fa903a211 */ /* 0x000fe400030f14aa */
[----:B--2---:R-:W-:-:S03]  /*211f0*/  @!P1 LEA R4, P3, R167, R94, 0x2 ;  /* 0x0000005ea7049211 */ /* 0x004fc600078610ff */
[----:B------:R2:W-:Y:S01]  /*21200*/  @!P2 ST.E.64 desc[UR6][R2.64], R44 ;  /* 0x0000002c0200a985 */ /* 0x0005e2000c101b06 */
[-C--:B------:R-:W-:Y:S02]  /*21210*/  @!P1 LEA.HI.X R5, R167, R95.reuse, R168, 0x2, P3 ;  /* 0x0000005fa7059211 */ /* 0x080fe400018f14a8 */
[----:B------:R-:W-:Y:S02]  /*21220*/  ISETP.GE.AND P3, PT, R145, UR4, PT ;  /* 0x0000000491007c0c */ /* 0x000fe4000bf66270 */
[CC--:B0-----:R-:W-:Y:S01]  /*21230*/  @!P0 LEA R6, P6, R151.reuse, R94.reuse, 0x2 ;  /* 0x0000005e97068211 */ /* 0x0c1fe200078c10ff */
[----:B------:R0:W-:Y:S03]  /*21240*/  @!P1 ST.E.64 desc[UR6][R4.64], R48 ;  /* 0x0000003004009985 */ /* 0x0001e6000c101b06 */
[----:B------:R-:W-:Y:S02]  /*21250*/  @!P0 LEA.HI.X R7, R151, R95, R166, 0x2, P6 ;  /* 0x0000005f97078211 */ /* 0x000fe400030f14a6 */
[----:B--2---:R-:W-:-:S03]  /*21260*/  @!P5 LEA R2, P1, R149, R94, 0x2 ;  /* 0x0000005e9502d211 */ /* 0x004fc600078210ff */
[----:B------:R2:W-:Y:S01]  /*21270*/  @!P0 ST.E.64 desc[UR6][R6.64], R52 ;  /* 0x0000003406008985 */ /* 0x0005e2000c101b06 */
[----:B------:R-:W-:Y:S02]  /*21280*/  ISETP.GE.AND P0, PT, R140, UR4, PT ;  /* 0x000000048c007c0c */ /* 0x000fe4000bf06270 */
[-C--:B------:R-:W-:Y:S02]  /*21290*/  @!P5 LEA.HI.X R3, R149, R95.reuse, R150, 0x2, P1 ;  /* 0x0000005f9503d211 */ /* 0x080fe400008f1496 */
[----:B------:R-:W-:Y:S02]  /*212a0*/  ISETP.GE.AND P1, PT, R138, UR4, PT ;  /* 0x000000048a007c0c */ /* 0x000fe4000bf26270 */
[C---:B0-----:R-:W-:Y:S01]  /*212b0*/  @!P4 LEA R4, P2, R147.reuse, R94, 0x2 ;  /* 0x0000005e9304c211 */ /* 0x041fe200078410ff */
[----:B------:R0:W-:Y:S03]  /*212c0*/  @!P5 ST.E.64 desc[UR6][R2.64], R56 ;  /* 0x000000380200d985 */ /* 0x0001e6000c101b06 */
[----:B------:R-:W-:-:S02]  /*212d0*/  @!P4 LEA.HI.X R5, R147, R95, R148, 0x2, P2 ;  /* 0x0000005f9305c211 */ /* 0x000fc400010f1494 */
[----:B------:R-:W-:Y:S02]  /*212e0*/  ISETP.GE.AND P2, PT, R132, UR4, PT ;  /* 0x0000000484007c0c */ /* 0x000fe4000bf46270 */
[CC--:B--2---:R-:W-:Y:S01]  /*212f0*/  @!P3 LEA R6, P6, R145.reuse, R94.reuse, 0x2 ;  /* 0x0000005e9106b211 */ /* 0x0c4fe200078c10ff */
[----:B------:R2:W-:Y:S01]  /*21300*/  @!P4 ST.E.64 desc[UR6][R4.64], R60 ;  /* 0x0000003c0400c985 */ /* 0x0005e2000c101b06 */
[----:B------:R-:W-:Y:S02]  /*21310*/  ISETP.GE.AND P4, PT, R136, UR4, PT ;  /* 0x0000000488007c0c */ /* 0x000fe4000bf86270 */
[----:B------:R-:W-:Y:S02]  /*21320*/  @!P3 LEA.HI.X R7, R145, R95, R146, 0x2, P6 ;  /* 0x0000005f9107b211 */ /* 0x000fe400030f1492 */
[----:B0-----:R-:W-:-:S03]  /*21330*/  @!P0 LEA R2, P5, R140, R94, 0x2 ;  /* 0x0000005e8c028211 */ /* 0x001fc600078a10ff */
[----:B------:R0:W-:Y:S01]  /*21340*/  @!P3 ST.E.64 desc[UR6][R6.64], R64 ;  /* 0x000000400600b985 */ /* 0x0001e2000c101b06 */
[----:B------:R-:W-:Y:S02]  /*21350*/  ISETP.GE.AND P3, PT, R134, UR4, PT ;  /* 0x0000000486007c0c */ /* 0x000fe4000bf66270 */
[-C--:B------:R-:W-:Y:S02]  /*21360*/  @!P0 LEA.HI.X R3, R140, R95.reuse, R144, 0x2, P5 ;  /* 0x0000005f8c038211 */ /* 0x080fe400028f1490 */
[----:B------:R-:W-:Y:S02]  /*21370*/  ISETP.GE.AND P5, PT, R130, UR4, PT ;  /* 0x0000000482007c0c */ /* 0x000fe4000bfa6270 */
[C---:B--2---:R-:W-:Y:S01]  /*21380*/  @!P1 LEA R4, P6, R138.reuse, R94, 0x2 ;  /* 0x0000005e8a049211 */ /* 0x044fe200078c10ff */
[----:B------:R2:W-:Y:S03]  /*21390*/  @!P0 ST.E.64 desc[UR6][R2.64], R68 ;  /* 0x0000004402008985 */ /* 0x0005e6000c101b06 */
[----:B------:R-:W-:-:S03]  /*213a0*/  @!P1 LEA.HI.X R5, R138, R95, R139, 0x2, P6 ;  /* 0x0000005f8a059211 */ /* 0x000fc600030f148b */
[CC--:B0-----:R-:W-:Y:S02]  /*213b0*/  @!P3 LEA R6, P6, R134.reuse, R94.reuse, 0x2 ;  /* 0x0000005e8606b211 */ /* 0x0c1fe400078c10ff */
[----:B------:R0:W-:Y:S02]  /*213c0*/  @!P1 ST.E.64 desc[UR6][R4.64], R72 ;  /* 0x0000004804009985 */ /* 0x0001e4000c101b06 */
[----:B------:R-:W-:Y:S02]  /*213d0*/  @!P3 LEA.HI.X R7, R134, R95, R135, 0x2, P6 ;  /* 0x0000005f8607b211 */ /* 0x000fe400030f1487 */
[----:B--2---:R-:W-:-:S04]  /*213e0*/  @!P4 LEA R2, P0, R136, R94, 0x2 ;  /* 0x0000005e8802c211 */ /* 0x004fc800078010ff */
[-C--:B------:R-:W-:Y:S02]  /*213f0*/  @!P4 LEA.HI.X R3, R136, R95.reuse, R137, 0x2, P0 ;  /* 0x0000005f8803c211 */ /* 0x080fe400000f1489 */
[-C--:B------:R-:W-:Y:S02]  /*21400*/  @!P5 LEA R8, P0, R130, R94.reuse, 0x2 ;  /* 0x0000005e8208d211 */ /* 0x080fe400078010ff */
[----:B0-----:R-:W-:Y:S01]  /*21410*/  @!P2 LEA R4, P1, R132, R94, 0x2 ;  /* 0x0000005e8404a211 */ /* 0x001fe200078210ff */
[----:B------:R3:W-:Y:S01]  /*21420*/  @!P4 ST.E.64 desc[UR6][R2.64], R76 ;  /* 0x0000004c0200c985 */ /* 0x0007e2000c101b06 */
[-C--:B------:R-:W-:Y:S02]  /*21430*/  @!P5 LEA.HI.X R9, R130, R95.reuse, R131, 0x2, P0 ;  /* 0x0000005f8209d211 */ /* 0x080fe400000f1483 */
[----:B------:R-:W-:Y:S01]  /*21440*/  @!P2 LEA.HI.X R5, R132, R95, R133, 0x2, P1 ;  /* 0x0000005f8405a211 */ /* 0x000fe200008f1485 */
[----:B------:R3:W-:Y:S04]  /*21450*/  @!P3 ST.E.64 desc[UR6][R6.64], R80 ;  /* 0x000000500600b985 */ /* 0x0007e8000c101b06 */
[----:B------:R3:W-:Y:S04]  /*21460*/  @!P2 ST.E.64 desc[UR6][R4.64], R84 ;  /* 0x000000540400a985 */ /* 0x0007e8000c101b06 */
[----:B------:R3:W-:Y:S02]  /*21470*/  @!P5 ST.E.64 desc[UR6][R8.64], R88 ;  /* 0x000000580800d985 */ /* 0x0007e4000c101b06 */
.L_x_666:
[----:B------:R-:W-:Y:S05]  /*21480*/  BSYNC B1 ;  /* 0x0000000000017941 */ /* 0x000fea0003800000 */
.L_x_665:
[----:B------:R-:W-:Y:S01]  /*21490*/  ISETP.GE.AND P0, PT, R98, R92, PT ;  /* 0x0000005c6200720c */ /* 0x000fe20003f06270 */
[----:B---3--:R3:W4:Y:S04]  /*214a0*/  SHFL.IDX PT, R3, R93, 0x1, 0x1c1f ;  /* 0x003c1f005d037f89 */ /* 0x00872800000e0000 */
[----:B------:R3:W0:Y:S08]  /*214b0*/  SHFL.IDX PT, R2, R0, 0x1, 0x1c1f ;  /* 0x003c1f0000027f89 */ /* 0x00063000000e0000 */
[----:B---3--:R-:W-:Y:S05]  /*214c0*/  @P0 BRA `(.L_x_664) ;  /* 0x0000001400a80947 */ /* 0x008fea0003800000 */
[----:B------:R-:W-:Y:S01]  /*214d0*/  ULDC UR4, c[0x0][0xac8] ;  /* 0x0002b20000047ab9 */ /* 0x000fe20000000800 */
[----:B------:R-:W-:Y:S01]  /*214e0*/  ULDC.64 UR6, c[0x0][0x208] ;  /* 0x0000820000067ab9 */ /* 0x000fe20000000a00 */
[----:B-----5:R-:W-:Y:S02]  /*214f0*/  ISETP.GE.AND P3, PT, R209, UR4, PT ;  /* 0x00000004d1007c0c */ /* 0x020fe4000bf66270 */
[----:B------:R-:W-:Y:S02]  /*21500*/  ISETP.GE.AND P2, PT, R207, UR4, PT ;  /* 0x00000004cf007c0c */ /* 0x000fe4000bf46270 */
[----:B------:R-:W-:Y:S02]  /*21510*/  ISETP.GE.AND P1, PT, R205, UR4, PT ;  /* 0x00000004cd007c0c */ /* 0x000fe4000bf26270 */
[----:B------:R-:W-:Y:S02]  /*21520*/  ISETP.GE.AND P0, PT, R203, UR4, PT ;  /* 0x00000004cb007c0c */ /* 0x000fe4000bf06270 */
[----:B------:R-:W-:-:S05]  /*21530*/  ISETP.GE.AND P4, PT, R199, UR4, PT ;  /* 0x00000004c7007c0c */ /* 0x000fca000bf86270 */
[----:B0---4-:R-:W-:-:S04]  /*21540*/  @!P3 IMAD.WIDE R4, R209, 0x4, R2 ;  /* 0x00000004d104b825 */ /* 0x011fc800078e0202 */
[-C--:B------:R-:W-:Y:S01]  /*21550*/  @!P1 LEA R6, P5, R205, R2.reuse, 0x2 ;  /* 0x00000002cd069211 */ /* 0x080fe200078a10ff */
[----:B------:R0:W-:Y:S01]  /*21560*/  @!P3 ST.E.64 desc[UR6][R4.64], R26 ;  /* 0x0000001a0400b985 */ /* 0x0001e2000c101b06 */
[----:B------:R-:W-:Y:S02]  /*21570*/  ISETP.GE.AND P3, PT, R201, UR4, PT ;  /* 0x00000004c9007c0c */ /* 0x000fe4000bf66270 */
[----:B------:R-:W-:Y:S02]  /*21580*/  @!P1 LEA.HI.X R7, R205, R3, R206, 0x2, P5 ;  /* 0x00000003cd079211 */ /* 0x000fe400028f14ce */
        /* <DEDUP_REMOVED lines=9> */
[-C--:B0-----:R-:W-:Y:S02]  /*21620*/  @!P3 LEA R4, P1, R201, R2.reuse, 0x2 ;  /* 0x00000002c904b211 */ /* 0x081fe400078210ff */
[----:B---3--:R-:W-:Y:S02]  /*21630*/  @!P4 LEA R6, P2, R199, R2, 0x2 ;  /* 0x00000002c706c211 */ /* 0x008fe400078410ff */
[----:B------:R-:W-:-:S02]  /*21640*/  @!P3 LEA.HI.X R5, R201, R3, R202, 0x2, P1 ;  /* 0x00000003c905b211 */ /* 0x000fc400008f14ca */
[----:B------:R-:W-:Y:S02]  /*21650*/  ISETP.GE.AND P1, PT, R193, UR4, PT ;  /* 0x00000004c1007c0c */ /* 0x000fe4000bf26270 */
[-C--:B------:R-:W-:Y:S01]  /*21660*/  @!P4 LEA.HI.X R7, R199, R3.reuse, R200, 0x2, P2 ;  /* 0x00000003c707c211 */ /* 0x080fe200010f14c8 */
[----:B------:R0:W-:Y:S01]  /*21670*/  @!P3 ST.E.64 desc[UR6][R4.64], R42 ;  /* 0x0000002a0400b985 */ /* 0x0001e2000c101b06 */
[----:B------:R-:W-:Y:S02]  /*21680*/  ISETP.GE.AND P2, PT, R191, UR4, PT ;  /* 0x00000004bf007c0c */ /* 0x000fe4000bf46270 */
[----:B----4-:R-:W-:Y:S01]  /*21690*/  @!P5 LEA R8, P6, R197, R2, 0x2 ;  /* 0x00000002c508d211 */ /* 0x010fe200078c10ff */
[----:B------:R3:W-:Y:S01]  /*216a0*/  @!P4 ST.E.64 desc[UR6][R6.64], R46 ;  /* 0x0000002e0600c985 */ /* 0x0007e2000c101b06 */
[----:B------:R-:W-:Y:S02]  /*216b0*/  ISETP.GE.AND P3, PT, R189, UR4, PT ;  /* 0x00000004bd007c0c */ /* 0x000fe4000bf66270 */
[----:B------:R-:W-:-:S02]  /*216c0*/  @!P5 LEA.HI.X R9, R197, R3, R198, 0x2, P6 ;  /* 0x00000003c509d211 */ /* 0x000fc400030f14c6 */
[----:B------:R-:W-:-:S03]  /*216d0*/  ISETP.GE.AND P4, PT, R187, UR4, PT ;  /* 0x00000004bb007c0c */ /* 0x000fc6000bf86270 */
[----:B------:R4:W-:Y:S01]  /*216e0*/  @!P5 ST.E.64 desc[UR6][R8.64], R50 ;  /* 0x000000320800d985 */ /* 0x0009e2000c101b06 */
[-C--:B0-----:R-:W-:Y:S02]  /*216f0*/  @!P0 LEA R4, P6, R195, R2.reuse, 0x2 ;  /* 0x00000002c3048211 */ /* 0x081fe400078c10ff */
[-C--:B---3--:R-:W-:Y:S02]  /*21700*/  @!P1 LEA R6, P5, R193, R2.reuse, 0x2 ;  /* 0x00000002c1069211 */ /* 0x088fe400078a10ff */
[-C--:B------:R-:W-:Y:S02]  /*21710*/  @!P0 LEA.HI.X R5, R195, R3.reuse, R196, 0x2, P6 ;  /* 0x00000003c3058211 */ /* 0x080fe400030f14c4 */
[----:B------:R-:W-:Y:S02]  /*21720*/  @!P1 LEA.HI.X R7, R193, R3, R194, 0x2, P5 ;  /* 0x00000003c1079211 */ /* 0x000fe400028f14c2 */
[----:B------:R-:W-:Y:S01]  /*21730*/  ISETP.GE.AND P5, PT, R185, UR4, PT ;  /* 0x00000004b9007c0c */ /* 0x000fe2000bfa6270 */
[----:B------:R0:W-:Y:S01]  /*21740*/  @!P0 ST.E.64 desc[UR6][R4.64], R54 ;  /* 0x0000003604008985 */ /* 0x0001e2000c101b06 */
[----:B----4-:R-:W-:-:S02]  /*21750*/  @!P2 LEA R8, P6, R191, R2, 0x2 ;  /* 0x00000002bf08a211 */ /* 0x010fc400078c10ff */
[----:B------:R-:W-:Y:S01]  /*21760*/  ISETP.GE.AND P0, PT, R183, UR4, PT ;  /* 0x00000004b7007c0c */ /* 0x000fe2000bf06270 */
[----:B------:R3:W-:Y:S01]  /*21770*/  @!P1 ST.E.64 desc[UR6][R6.64], R58 ;  /* 0x0000003a06009985 */ /* 0x0007e2000c101b06 */
[----:B------:R-:W-:Y:S02]  /*21780*/  @!P2 LEA.HI.X R9, R191, R3, R192, 0x2, P6 ;  /* 0x00000003bf09a211 */ /* 0x000fe400030f14c0 */
        /* <DEDUP_REMOVED lines=8> */
[----:B----4-:R-:W-:-:S03]  /*21810*/  @!P5 LEA R8, P6, R185, R2, 0x2 ;  /* 0x00000002b908d211 */ /* 0x010fc600078c10ff */
[----:B------:R3:W-:Y:S01]  /*21820*/  @!P4 ST.E.64 desc[UR6][R6.64], R70 ;  /* 0x000000460600c985 */ /* 0x0007e2000c101b06 */
[----:B------:R-:W-:-:S05]  /*21830*/  @!P5 LEA.HI.X R9, R185, R3, R186, 0x2, P6 ;  /* 0x00000003b909d211 */ /* 0x000fca00030f14ba */
[----:B------:R4:W-:Y:S01]  /*21840*/  @!P5 ST.E.64 desc[UR6][R8.64], R74 ;  /* 0x0000004a0800d985 */ /* 0x0009e2000c101b06 */
[----:B------:R-:W-:Y:S02]  /*21850*/  ISETP.GE.AND P5, PT, R177, UR4, PT ;  /* 0x00000004b1007c0c */ /* 0x000fe4000bfa6270 */
[----:B0-----:R-:W-:-:S04]  /*21860*/  @!P0 LEA R4, P4, R183, R2, 0x2 ;  /* 0x00000002b7048211 */ /* 0x001fc800078810ff */
[-C--:B------:R-:W-:Y:S02]  /*21870*/  @!P0 LEA.HI.X R5, R183, R3.reuse, R184, 0x2, P4 ;  /* 0x00000003b7058211 */ /* 0x080fe400020f14b8 */
[----:B------:R-:W-:Y:S02]  /*21880*/  ISETP.GE.AND P4, PT, R175, UR4, PT ;  /* 0x00000004af007c0c */ /* 0x000fe4000bf86270 */
[-C--:B---3--:R-:W-:Y:S01]  /*21890*/  @!P1 LEA R6, P3, R181, R2.reuse, 0x2 ;  /* 0x00000002b5069211 */ /* 0x088fe200078610ff */
[----:B------:R0:W-:Y:S01]  /*218a0*/  @!P0 ST.E.64 desc[UR6][R4.64], R78 ;  /* 0x0000004e04008985 */ /* 0x0001e2000c101b06 */
[----:B----4-:R-:W-:Y:S02]  /*218b0*/  @!P2 LEA R8, P6, R179, R2, 0x2 ;  /* 0x00000002b308a211 */ /* 0x010fe400078c10ff */
        /* <DEDUP_REMOVED lines=9> */
[----:B---3--:R-:W-:-:S03]  /*21950*/  @!P4 LEA R6, P0, R175, R2, 0x2 ;  /* 0x00000002af06c211 */ /* 0x008fc600078010ff */
[----:B------:R0:W-:Y:S01]  /*21960*/  @!P5 ST.E.64 desc[UR6][R4.64], R90 ;  /* 0x0000005a0400d985 */ /* 0x0001e2000c101b06 */
[----:B------:R-:W-:Y:S02]  /*21970*/  ISETP.GE.AND P5, PT, R151, UR4, PT ;  /* 0x0000000497007c0c */ /* 0x000fe4000bfa6270 */
[-C--:B------:R-:W-:Y:S02]  /*21980*/  @!P4 LEA.HI.X R7, R175, R3.reuse, R176, 0x2, P0 ;  /* 0x00000003af07c211 */ /* 0x080fe400000f14b0 */
[----:B------:R-:W-:Y:S02]  /*21990*/  ISETP.GE.AND P0, PT, R167, UR4, PT ;  /* 0x00000004a7007c0c */ /* 0x000fe4000bf06270 */
[----:B----4-:R-:W-:Y:S01]  /*219a0*/  @!P3 LEA R8, P6, R173, R2, 0x2 ;  /* 0x00000002ad08b211 */ /* 0x010fe200078c10ff */
[----:B------:R3:W-:Y:S01]  /*219b0*/  @!P4 ST.E.64 desc[UR6][R6.64], R100 ;  /* 0x000000640600c985 */ /* 0x0007e2000c101b06 */
[----:B------:R-:W-:Y:S02]  /*219c0*/  ISETP.GE.AND P4, PT, R149, UR4, PT ;  /* 0x0000000495007c0c */ /* 0x000fe4000bf86270 */
[----:B------:R-:W-:-:S02]  /*219d0*/  @!P3 LEA.HI.X R9, R173, R3, R174, 0x2, P6 ;  /* 0x00000003ad09b211 */ /* 0x000fc400030f14ae */
[----:B0-----:R-:W-:-:S03]  /*219e0*/  @!P2 LEA R4, P6, R171, R2, 0x2 ;  /* 0x00000002ab04a211 */ /* 0x001fc600078c10ff */
[----:B------:R0:W-:Y:S01]  /*219f0*/  @!P3 ST.E.64 desc[UR6][R8.64], R104 ;  /* 0x000000680800b985 */ /* 0x0001e2000c101b06 */
[----:B------:R-:W-:Y:S02]  /*21a00*/  @!P2 LEA.HI.X R5, R171, R3, R172, 0x2, P6 ;  /* 0x00000003ab05a211 */ /* 0x000fe400030f14ac */
[----:B---3--:R-:W-:-:S03]  /*21a10*/  @!P1 LEA R6, P3, R169, R2, 0x2 ;  /* 0x00000002a9069211 */ /* 0x008fc600078610ff */
[----:B------:R3:W-:Y:S01]  /*21a20*/  @!P2 ST.E.64 desc[UR6][R4.64], R102 ;  /* 0x000000660400a985 */ /* 0x0007e2000c101b06 */
[-C--:B------:R-:W-:Y:S02]  /*21a30*/  @!P1 LEA.HI.X R7, R169, R3.reuse, R170, 0x2, P3 ;  /* 0x00000003a9079211 */ /* 0x080fe400018f14aa */
[----:B------:R-:W-:Y:S02]  /*21a40*/  ISETP.GE.AND P3, PT, R147, UR4, PT ;  /* 0x0000000493007c0c */ /* 0x000fe4000bf66270 */
[CC--:B0-----:R-:W-:Y:S01]  /*21a50*/  @!P0 LEA R8, P6, R167.reuse, R2.reuse, 0x2 ;  /* 0x00000002a7088211 */ /* 0x0c1fe200078c10ff */
[----:B------:R0:W-:Y:S03]  /*21a60*/  @!P1 ST.E.64 desc[UR6][R6.64], R106 ;  /* 0x0000006a06009985 */ /* 0x0001e6000c101b06 */
[----:B------:R-:W-:Y:S02]  /*21a70*/  @!P0 LEA.HI.X R9, R167, R3, R168, 0x2, P6 ;  /* 0x00000003a7098211 */ /* 0x000fe400030f14a8 */
[----:B---3--:R-:W-:-:S03]  /*21a80*/  @!P5 LEA R4, P1, R151, R2, 0x2 ;  /* 0x000000029704d211 */ /* 0x008fc600078210ff */
        /* <DEDUP_REMOVED lines=8> */
[CC--:B---3--:R-:W-:Y:S01]  /*21b10*/  @!P3 LEA R8, P6, R147.reuse, R2.reuse, 0x2 ;  /* 0x000000029308b211 */ /* 0x0c8fe200078c10ff */
[----:B------:R3:W-:Y:S01]  /*21b20*/  @!P4 ST.E.64 desc[UR6][R6.64], R112 ;  /* 0x000000700600c985 */ /* 0x0007e2000c101b06 */
[----:B------:R-:W-:Y:S02]  /*21b30*/  ISETP.GE.AND P4, PT, R138, UR4, PT ;  /* 0x000000048a007c0c */ /* 0x000fe4000bf86270 */
[----:B------:R-:W-:Y:S02]  /*21b40*/  @!P3 LEA.HI.X R9, R147, R3, R148, 0x2, P6 ;  /* 0x000000039309b211 */ /* 0x000fe400030f1494 */
[----:B0-----:R-:W-:-:S03]  /*21b50*/  @!P1 LEA R4, P6, R140, R2, 0x2 ;  /* 0x000000028c049211 */ /* 0x001fc600078c10ff */
[----:B------:R0:W-:Y:S01]  /*21b60*/  @!P3 ST.E.64 desc[UR6][R8.64], R114 ;  /* 0x000000720800b985 */ /* 0x0001e2000c101b06 */
[----:B------:R-:W-:Y:S02]  /*21b70*/  ISETP.GE.AND P3, PT, R136, UR4, PT ;  /* 0x0000000488007c0c */ /* 0x000fe4000bf66270 */
[----:B------:R-:W-:Y:S02]  /*21b80*/  @!P1 LEA.HI.X R5, R140, R3, R144, 0x2, P6 ;  /* 0x000000038c059211 */ /* 0x000fe400030f1490 */
[----:B---3--:R-:W-:-:S04]  /*21b90*/  @!P0 LEA R6, P5, R145, R2, 0x2 ;  /* 0x0000000291068211 */ /* 0x008fc800078a10ff */
[----:B------:R-:W-:Y:S02]  /*21ba0*/  @!P0 LEA.HI.X R7, R145, R3, R146, 0x2, P5 ;  /* 0x0000000391078211 */ /* 0x000fe400028f1492 */
[----:B------:R-:W-:-:S03]  /*21bb0*/  ISETP.GE.AND P5, PT, R132, UR4, PT ;  /* 0x0000000484007c0c */ /* 0x000fc6000bfa6270 */
[----:B------:R3:W-:Y:S04]  /*21bc0*/  @!P0 ST.E.64 desc[UR6][R6.64], R116 ;  /* 0x0000007406008985 */ /* 0x0007e8000c101b06 */
[----:B------:R4:W-:Y:S01]  /*21bd0*/  @!P1 ST.E.64 desc[UR6][R4.64], R118 ;  /* 0x0000007604009985 */ /* 0x0009e2000c101b06 */
[----:B0-----:R-:W-:-:S04]  /*21be0*/  @!P2 LEA R8, P1, R134, R2, 0x2 ;  /* 0x000000028608a211 */ /* 0x001fc800078210ff */
[----:B------:R-:W-:Y:S02]  /*21bf0*/  @!P2 LEA.HI.X R9, R134, R3, R135, 0x2, P1 ;  /* 0x000000038609a211 */ /* 0x000fe400008f1487 */
[----:B---3--:R-:W-:-:S04]  /*21c00*/  @!P4 LEA R6, P0, R138, R2, 0x2 ;  /* 0x000000028a06c211 */ /* 0x008fc800078010ff */
[-C--:B------:R-:W-:Y:S02]  /*21c10*/  @!P4 LEA.HI.X R7, R138, R3.reuse, R139, 0x2, P0 ;  /* 0x000000038a07c211 */ /* 0x080fe400000f148b */
[-C--:B------:R-:W-:Y:S02]  /*21c20*/  @!P5 LEA R10, P0, R132, R2.reuse, 0x2 ;  /* 0x00000002840ad211 */ /* 0x080fe400078010ff */
[----:B----4-:R-:W-:Y:S01]  /*21c30*/  @!P3 LEA R4, P6, R136, R2, 0x2 ;  /* 0x000000028804b211 */ /* 0x010fe200078c10ff */
[----:B------:R0:W-:Y:S01]  /*21c40*/  @!P4 ST.E.64 desc[UR6][R6.64], R120 ;  /* 0x000000780600c985 */ /* 0x0001e2000c101b06 */
[-C--:B------:R-:W-:Y:S02]  /*21c50*/  @!P5 LEA.HI.X R11, R132, R3.reuse, R133, 0x2, P0 ;  /* 0x00000003840bd211 */ /* 0x080fe400000f1485 */
[----:B------:R-:W-:Y:S02]  /*21c60*/  ISETP.GE.AND P0, PT, R130, UR4, PT ;  /* 0x0000000482007c0c */ /* 0x000fe4000bf06270 */
[----:B------:R-:W-:-:S05]  /*21c70*/  @!P3 LEA.HI.X R5, R136, R3, R137, 0x2, P6 ;  /* 0x000000038805b211 */ /* 0x000fca00030f1489 */
[----:B------:R0:W-:Y:S04]  /*21c80*/  @!P3 ST.E.64 desc[UR6][R4.64], R122 ;  /* 0x0000007a0400b985 */ /* 0x0001e8000c101b06 */
[----:B------:R0:W-:Y:S04]  /*21c90*/  @!P2 ST.E.64 desc[UR6][R8.64], R124 ;  /* 0x0000007c0800a985 */ /* 0x0001e8000c101b06 */
[----:B------:R0:W-:Y:S01]  /*21ca0*/  @!P5 ST.E.64 desc[UR6][R10.64], R126 ;  /* 0x0000007e0a00d985 */ /* 0x0001e2000c101b06 */
[----:B------:R-:W-:Y:S05]  /*21cb0*/  @P0 BRA `(.L_x_664) ;  /* 0x0000000c00ac0947 */ /* 0x000fea0003800000 */
[----:B------:R-:W-:Y:S01]  /*21cc0*/  LEA R2, P0, R130, R2, 0x2 ;  /* 0x0000000282027211 */ /* 0x000fe200078010ff */
[----:B------:R-:W-:-:S03]  /*21cd0*/  ULDC.64 UR4, c[0x0][0x208] ;  /* 0x0000820000047ab9 */ /* 0x000fc60000000a00 */
[----:B------:R-:W-:-:S05]  /*21ce0*/  LEA.HI.X R3, R130, R3, R131, 0x2, P0 ;  /* 0x0000000382037211 */ /* 0x000fca00000f1483 */
[----:B------:R3:W-:Y:S01]  /*21cf0*/  ST.E.64 desc[UR4][R2.64], R128 ;  /* 0x0000008002007985 */ /* 0x0007e2000c101b04 */
[----:B------:R-:W-:Y:S05]  /*21d00*/  BRA `(.L_x_664) ;  /* 0x0000000c00987947 */ /* 0x000fea0003800000 */
.L_x_655:
[----:B------:R-:W-:Y:S01]  /*21d10*/  ULDC.64 UR6, c[0x0][0xc08] ;  /* 0x0003020000067ab9 */ /* 0x000fe20000000a00 */
[----:B------:R-:W-:Y:S01]  /*21d20*/  ULDC.64 UR4, c[0x0][0xc00] ;  /* 0x0003000000047ab9 */ /* 0x000fe20000000a00 */
[----:B------:R-:W-:Y:S01]  /*21d30*/  ISETP.NE.U32.AND P1, PT, RZ, UR6, PT ;  /* 0x00000006ff007c0c */ /* 0x000fe2000bf25070 */
[----:B------:R-:W-:Y:S01]  /*21d40*/  ULDC.64 UR8, c[0x0][0x208] ;  /* 0x0000820000087ab9 */ /* 0x000fe20000000a00 */
[----:B------:R-:W-:Y:S02]  /*21d50*/  IADD3 R2, P2, R236, UR4, RZ ;  /* 0x00000004ec027c10 */ /* 0x000fe4000ff5e0ff */
[----:B------:R-:W-:Y:S02]  /*21d60*/  ISETP.NE.AND.EX P1, PT, RZ, UR7, PT, P1 ;  /* 0x00000007ff007c0c */ /* 0x000fe4000bf25310 */
[----:B------:R-:W-:Y:S01]  /*21d70*/  IADD3.X R3, R237, UR5, RZ, P2, !PT ;  /* 0x00000005ed037c10 */ /* 0x000fe200097fe4ff */
[----:B------:R-:W2:Y:S01]  /*21d80*/  S2R R4, SR_TID.X ;  /* 0x0000000000047919 */ /* 0x000ea20000002100 */
[----:B------:R-:W-:-:S02]  /*21d90*/  ISETP.NE.U32.AND P0, PT, RZ, UR4, PT ;  /* 0x00000004ff007c0c */ /* 0x000fc4000bf05070 */
[----:B------:R-:W-:Y:S02]  /*21da0*/  MOV R15, RZ ;  /* 0x000000ff000f7202 */ /* 0x000fe40000000f00 */
[----:B------:R-:W-:-:S05]  /*21db0*/  ISETP.NE.AND.EX P0, PT, RZ, UR5, PT, P0 ;  /* 0x00000005ff007c0c */ /* 0x000fca000bf05300 */
[----:B------:R-:W-:-:S04]  /*21dc0*/  @P1 IADD3 R236, P2, R236, UR6, RZ ;  /* 0x00000006ecec1c10 */ /* 0x000fc8000ff5e0ff */
[----:B------:R-:W-:Y:S02]  /*21dd0*/  @P1 IADD3.X R237, R237, UR7, RZ, P2, !PT ;  /* 0x00000007eded1c10 */ /* 0x000fe400097fe4ff */
[----:B------:R-:W-:Y:S01]  /*21de0*/  ISETP.NE.AND P2, PT, R234, RZ, PT ;  /* 0x000000ffea00720c */ /* 0x000fe20003f45270 */
[----:B------:R-:W-:Y:S01]  /*21df0*/  ULDC UR4, c[0x0][0xa88] ;  /* 0x0002a20000047ab9 */ /* 0x000fe20000000800 */
[----:B------:R3:W5:Y:S01]  /*21e00*/  @P0 LDG.E R15, desc[UR8][R2.64] ;  /* 0x00000008020f0981 */ /* 0x000762000c1e1900 */
[----:B------:R-:W-:-:S06]  /*21e10*/  IMAD.U32 R0, RZ, RZ, UR4 ;  /* 0x00000004ff007e24 */ /* 0x000fcc000f8e00ff */
[----:B------:R3:W5:Y:S04]  /*21e20*/  @P1 LDG.E R0, desc[UR8][R236.64] ;  /* 0x00000008ec001981 */ /* 0x000768000c1e1900 */
[----:B------:R-:W4:Y:S01]  /*21e30*/  @!P2 LDC R234, c[0x0][0xad4] ;  /* 0x0002b500ffeaab82 */ /* 0x000f220000000800 */
[----:B--2---:R-:W-:-:S05]  /*21e40*/  VIADD R5, R4, 0xffffff80 ;  /* 0xffffff8004057836 */ /* 0x004fca0000000000 */
[----:B------:R-:W-:Y:S02]  /*21e50*/  ISETP.GT.AND P3, PT, R5, 0x7f, PT ;  /* 0x0000007f0500780c */ /* 0x000fe40003f64270 */
[----:B----4-:R-:W-:Y:S01]  /*21e60*/  ISETP.GT.AND P2, PT, R234, 0x1, PT ;  /* 0x00000001ea00780c */ /* 0x010fe20003f44270 */
[----:B---3--:R-:W-:-:S12]  /*21e70*/  @P1 BRA `(.L_x_667) ;  /* 0x0000000000141947 */ /* 0x008fd80003800000 */
[----:B------:R-:W-:Y:S05]  /*21e80*/  @!P0 BRA `(.L_x_667) ;  /* 0x0000000000108947 */ /* 0x000fea0003800000 */
[----:B------:R-:W-:Y:S02]  /*21e90*/  ULDC.64 UR4, c[0x0][0x208] ;  /* 0x0000820000047ab9 */ /* 0x000fe40000000a00 */
[----:B------:R-:W2:Y:S04]  /*21ea0*/  LDG.E R5, desc[UR4][R2.64] ;  /* 0x0000000402057981 */ /* 0x000ea8000c1e1900 */
[----:B-----5:R-:W2:Y:S02]  /*21eb0*/  LDG.E R0, desc[UR4][R2.64+0x4] ;  /* 0x0000040402007981 */ /* 0x020ea4000c1e1900 */
[----:B--2---:R-:W-:-:S07]  /*21ec0*/  IMAD.IADD R0, R0, 0x1, -R5 ;  /* 0x0000000100007824 */ /* 0x004fce00078e0a05 */
.L_x_667:
[----:B------:R-:W2:Y:S01]  /*21ed0*/  LDL.LU R2, [R1+0xfc] ;  /* 0x0000fc0001027983 */ /* 0x000ea20000300800 */
[----:B------:R-:W-:Y:S01]  /*21ee0*/  BSSY B1, `(.L_x_668) ;  /* 0x0000039000017945 */ /* 0x000fe20003800000 */
[----:B------:R-:W-:Y:S02]  /*21ef0*/  SEL R235, R235, RZ, !P0 ;  /* 0x000000ffebeb7207 */ /* 0x000fe40004000000 */
[----:B-----5:R-:W-:Y:S02]  /*21f00*/  SHF.R.S32.HI R24, RZ, 0x1f, R15 ;  /* 0x0000001fff187819 */ /* 0x020fe4000001140f */
[----:B--2---:R-:W-:Y:S01]  /*21f10*/  SEL R26, R2, RZ, !P0 ;  /* 0x000000ff021a7207 */ /* 0x004fe20004000000 */
[----:B------:R-:W-:Y:S06]  /*21f20*/  @P3 BRA `(.L_x_669) ;  /* 0x0000000000d03947 */ /* 0x000fec0003800000 */
[----:B------:R-:W2:Y:S01]  /*21f30*/  LDL R2, [R1+0x74] ;  /* 0x0000740001027983 */ /* 0x000ea20000100800 */
[----:B------:R-:W3:Y:S02]  /*21f40*/  LDC R29, c[0x0][0xbe8] ;  /* 0x0002fa00ff1d7b82 */ /* 0x000ee40000000800 */
[----:B---3--:R-:W-:Y:S01]  /*21f50*/  IMAD R3, R0, R29, RZ ;  /* 0x0000001d00037224 */ /* 0x008fe200078e02ff */
[----:B--2---:R-:W-:-:S05]  /*21f60*/  LEA R2, R2, R4, 0x7 ;  /* 0x0000000402027211 */ /* 0x004fca00078e38ff */
[----:B------:R-:W-:-:S05]  /*21f70*/  VIADD R28, R2, 0xffffff80 ;  /* 0xffffff80021c7836 */ /* 0x000fca0000000000 */
[----:B------:R-:W-:-:S13]  /*21f80*/  ISETP.GE.AND P0, PT, R28, R3, PT ;  /* 0x000000031c00720c */ /* 0x000fda0003f06270 */
[----:B------:R-:W-:Y:S05]  /*21f90*/  @P0 BRA `(.L_x_669) ;  /* 0x0000000000b40947 */ /* 0x000fea0003800000 */
[----:B------:R-:W2:Y:S01]  /*21fa0*/  LDL.LU R30, [R1+0x78] ;  /* 0x00007800011e7983 */ /* 0x000ea20000300800 */
[----:B------:R-:W-:Y:S01]  /*21fb0*/  IMAD.MOV.U32 R20, RZ, RZ, 0x9b8 ;  /* 0x000009b8ff147424 */ /* 0x000fe200078e00ff */
[----:B------:R-:W-:Y:S01]  /*21fc0*/  ISETP.GT.AND P0, PT, R234, 0x1, PT ;  /* 0x00000001ea00780c */ /* 0x000fe20003f04270 */
[----:B------:R-:W3:Y:S01]  /*21fd0*/  LDC.64 R8, c[0x0][0xba8] ;  /* 0x0002ea00ff087b82 */ /* 0x000ee20000000a00 */
[----:B------:R-:W-:Y:S01]  /*21fe0*/  ISETP.NE.AND P1, PT, R29, 0x1, PT ;  /* 0x000000011d00780c */ /* 0x000fe20003f25270 */
[----:B------:R-:W-:Y:S01]  /*21ff0*/  IMAD.MOV.U32 R21, RZ, RZ, R28 ;  /* 0x000000ffff157224 */ /* 0x000fe200078e001c */
[----:B------:R-:W-:Y:S01]  /*22000*/  SEL R20, R20, 0x978, P0 ;  /* 0x0000097814147807 */ /* 0x000fe20000000000 */
[----:B------:R-:W-:-:S04]  /*22010*/  ULDC.64 UR4, c[0x0][0x208] ;  /* 0x0000820000047ab9 */ /* 0x000fc80000000a00 */
[----:B------:R-:W4:Y:S08]  /*22020*/  LDC.64 R2, c[0x0][R20+0x220] ;  /* 0x0000880014027b82 */ /* 0x000f300000000a00 */
[----:B------:R-:W5:Y:S08]  /*22030*/  LDC.64 R10, c[0x0][R20+0x218] ;  /* 0x00008600140a7b82 */ /* 0x000f700000000a00 */
[----:B------:R-:W0:Y:S08]  /*22040*/  LDC.64 R4, c[0x0][R20+0x228] ;  /* 0x00008a0014047b82 */ /* 0x000e300000000a00 */
[----:B------:R-:W1:Y:S08]  /*22050*/  @P1 LDC R13, c[0x0][0xbec] ;  /* 0x0002fb00ff0d1b82 */ /* 0x000e700000000800 */
[----:B------:R-:W0:Y:S08]  /*22060*/  LDC.64 R6, c[0x0][R20+0x210] ;  /* 0x0000840014067b82 */ /* 0x000e300000000a00 */
[----:B------:R-:W0:Y:S01]  /*22070*/  @P1 LDC R27, c[0x0][0xbf0] ;  /* 0x0002fc00ff1b1b82 */ /* 0x000e220000000800 */
[----:B-1----:R-:W-:-:S07]  /*22080*/  @P1 IMAD.HI.U32 R14, R28, R13, RZ ;  /* 0x0000000d1c0e1227 */ /* 0x002fce00078e00ff */
[----:B---3--:R-:W1:Y:S01]  /*22090*/  @!P0 LDC R8, c[0x0][0xb50] ;  /* 0x0002d400ff088b82 */ /* 0x008e620000000800 */
[-C--:B----4-:R-:W-:Y:S02]  /*220a0*/  IMAD R3, R3, R235.reuse, RZ ;  /* 0x000000eb03037224 */ /* 0x090fe400078e02ff */
[----:B------:R-:W-:-:S05]  /*220b0*/  IMAD.WIDE.U32 R12, R2, R235, RZ ;  /* 0x000000eb020c7225 */ /* 0x000fca00078e00ff */
[----:B------:R-:W3:Y:S01]  /*220c0*/  @!P0 LDC R9, c[0x0][0xb54] ;  /* 0x0002d500ff098b82 */ /* 0x000ee20000000800 */
[-C--:B-----5:R-:W-:Y:S02]  /*220d0*/  IMAD R25, R11, R232.reuse, RZ ;  /* 0x000000e80b197224 */ /* 0x0a0fe400078e02ff */
[----:B------:R-:W-:Y:S01]  /*220e0*/  IMAD.WIDE.U32 R10, R10, R232, RZ ;  /* 0x000000e80a0a7225 */ /* 0x000fe200078e00ff */
[----:B0-----:R-:W-:-:S03]  /*220f0*/  @P1 SHF.R.U32.HI R21, RZ, R27, R14 ;  /* 0x0000001bff151219 */ /* 0x001fc6000001160e */
[----:B------:R-:W-:Y:S01]  /*22100*/  IMAD R27, R2, R26, R3 ;  /* 0x0000001a021b7224 */ /* 0x000fe200078e0203 */
[----:B------:R-:W-:Y:S02]  /*22110*/  IADD3 R25, R11, R25, RZ ;  /* 0x000000190b197210 */ /* 0x000fe40007ffe0ff */
[----:B------:R-:W-:Y:S01]  /*22120*/  IADD3 R10, P1, P3, R12, R10, R15 ;  /* 0x0000000a0c0a7210 */ /* 0x000fe20007b3e00f */
[----:B------:R-:W-:Y:S02]  /*22130*/  IMAD.MOV R2, RZ, RZ, -R21 ;  /* 0x000000ffff027224 */ /* 0x000fe400078e0a15 */
[----:B------:R-:W-:Y:S01]  /*22140*/  IMAD.IADD R27, R13, 0x1, R27 ;  /* 0x000000010d1b7824 */ /* 0x000fe200078e021b */
[----:B--2---:R-:W-:-:S05]  /*22150*/  SEL R3, R30, RZ, P0 ;  /* 0x000000ff1e037207 */ /* 0x004fca0000000000 */
[-C--:B------:R-:W-:Y:S02]  /*22160*/  IMAD R11, R5, R3.reuse, RZ ;  /* 0x00000003050b7224 */ /* 0x080fe400078e02ff */
[----:B------:R-:W-:-:S04]  /*22170*/  IMAD.WIDE.U32 R4, R4, R3, RZ ;  /* 0x0000000304047225 */ /* 0x000fc800078e00ff */
[----:B------:R-:W-:Y:S01]  /*22180*/  IMAD R3, R29, R2, R28 ;  /* 0x000000021d037224 */ /* 0x000fe200078e021c */
[----:B------:R-:W-:Y:S01]  /*22190*/  IADD3.X R2, R27, R25, R24, P1, P3 ;  /* 0x000000191b027210 */ /* 0x000fe20000fe6418 */
[----:B------:R-:W-:Y:S01]  /*221a0*/  IMAD.IADD R11, R5, 0x1, R11 ;  /* 0x00000001050b7824 */ /* 0x000fe200078e020b */
[----:B------:R-:W-:Y:S02]  /*221b0*/  IADD3 R4, P0, P1, R21, R10, R4 ;  /* 0x0000000a15047210 */ /* 0x000fe4000791e004 */
[----:B------:R-:W-:-:S04]  /*221c0*/  SHF.R.S32.HI R21, RZ, 0x1f, R21 ;  /* 0x0000001fff157819 */ /* 0x000fc80000011415 */
[----:B------:R-:W-:Y:S01]  /*221d0*/  IADD3.X R5, R21, R2, R11, P0, P1 ;  /* 0x0000000215057210 */ /* 0x000fe200007e240b */
[-C--:B------:R-:W-:Y:S01]  /*221e0*/  IMAD R2, R7, R3.reuse, RZ ;  /* 0x0000000307027224 */ /* 0x080fe200078e02ff */
[----:B------:R-:W-:Y:S01]  /*221f0*/  SHF.R.S32.HI R11, RZ, 0x1f, R3 ;  /* 0x0000001fff0b7819 */ /* 0x000fe20000011403 */
[----:B------:R-:W-:-:S04]  /*22200*/  IMAD.WIDE.U32 R4, R6, R3, R4 ;  /* 0x0000000306047225 */ /* 0x000fc800078e0004 */
[----:B------:R-:W-:Y:S01]  /*22210*/  IMAD R11, R6, R11, R2 ;  /* 0x0000000b060b7224 */ /* 0x000fe200078e0202 */
[----:B-1----:R-:W-:Y:S01]  /*22220*/  LEA R8, P0, R4, R8, 0x2 ;  /* 0x0000000804087211 */ /* 0x002fe200078010ff */
[----:B------:R-:W-:-:S03]  /*22230*/  IMAD.MOV.U32 R3, RZ, RZ, -0x800000 ;  /* 0xff800000ff037424 */ /* 0x000fc600078e00ff */
[----:B------:R-:W-:-:S04]  /*22240*/  IADD3 R2, R5, R11, RZ ;  /* 0x0000000b05027210 */ /* 0x000fc80007ffe0ff */
[----:B---3--:R-:W-:-:S05]  /*22250*/  LEA.HI.X R9, R4, R9, R2, 0x2, P0 ;  /* 0x0000000904097211 */ /* 0x008fca00000f1402 */
[----:B------:R2:W-:Y:S02]  /*22260*/  STG.E desc[UR4][R8.64], R3 ;  /* 0x0000000308007986 */ /* 0x0005e4000c101904 */
.L_x_669:
[----:B------:R-:W-:Y:S05]  /*22270*/  BSYNC B1 ;  /* 0x0000000000017941 */ /* 0x000fea0003800000 */
.L_x_668:
[----:B------:R-:W-:Y:S05]  /*22280*/  @P2 BRA `(.L_x_664) ;  /* 0x0000000800382947 */ /* 0x000fea0003800000 */
[----:B--2---:R-:W2:Y:S01]  /*22290*/  LDL.LU R8, [R1+0x74] ;  /* 0x0000740001087983 */ /* 0x004ea20000300800 */
[----:B------:R-:W3:Y:S01]  /*222a0*/  LDC R11, c[0x0][0xbe8] ;  /* 0x0002fa00ff0b7b82 */ /* 0x000ee20000000800 */
[----:B------:R-:W-:Y:S01]  /*222b0*/  ULDC.64 UR4, c[0x0][0xaa0] ;  /* 0x0002a80000047ab9 */ /* 0x000fe20000000a00 */
[----:B------:R-:W-:Y:S01]  /*222c0*/  IMAD R4, R233, 0x20, R212 ;  /* 0x00000020e9047824 */ /* 0x000fe200078e02d4 */
[----:B------:R4:W5:Y:S01]  /*222d0*/  LDL R21, [R1+0x14] ;  /* 0x0000140001157983 */ /* 0x0009620000100800 */
[----:B------:R-:W-:-:S03]  /*222e0*/  ULDC.64 UR6, c[0x0][0xaf0] ;  /* 0x0002bc0000067ab9 */ /* 0x000fc60000000a00 */
[----:B------:R4:W5:Y:S01]  /*222f0*/  LDL R20, [R1+0x70] ;  /* 0x0000700001147983 */ /* 0x0009620000100800 */
[----:B------:R-:W-:-:S03]  /*22300*/  IMAD R2, R24, UR4, RZ ;  /* 0x0000000418027c24 */ /* 0x000fc6000f8e02ff */
[----:B------:R4:W5:Y:S01]  /*22310*/  LDL R14, [R1+0x6c] ;  /* 0x00006c00010e7983 */ /* 0x0009620000100800 */
[C---:B------:R-:W-:Y:S02]  /*22320*/  IMAD R5, R15.reuse, UR5, R2 ;  /* 0x000000050f057c24 */ /* 0x040fe4000f8e0202 */
[----:B------:R-:W-:Y:S01]  /*22330*/  IMAD.WIDE.U32 R2, R15, UR4, RZ ;  /* 0x000000040f027c25 */ /* 0x000fe2000f8e00ff */
[----:B------:R-:W-:-:S03]  /*22340*/  ULDC.64 UR4, c[0x0][0xae8] ;  /* 0x0002ba0000047ab9 */ /* 0x000fc60000000a00 */
[----:B------:R-:W-:Y:S02]  /*22350*/  IMAD.IADD R3, R3, 0x1, R5 ;  /* 0x0000000103037824 */ /* 0x000fe400078e0205 */
[----:B------:R-:W-:Y:S01]  /*22360*/  IMAD.WIDE.U32 R2, R232, UR4, R2 ;  /* 0x00000004e8027c25 */ /* 0x000fe2000f8e0002 */
[----:B---3--:R-:W-:-:S03]  /*22370*/  ISETP.NE.AND P0, PT, R11, 0x1, PT ;  /* 0x000000010b00780c */ /* 0x008fc60003f05270 */
[----:B------:R-:W-:Y:S01]  /*22380*/  IMAD R3, R232, UR5, R3 ;  /* 0x00000005e8037c24 */ /* 0x000fe2000f8e0203 */
[----:B------:R-:W-:Y:S01]  /*22390*/  ULDC.64 UR4, c[0x0][0xae0] ;  /* 0x0002b80000047ab9 */ /* 0x000fe20000000a00 */
[----:B------:R-:W-:-:S08]  /*223a0*/  IMAD.WIDE.U32 R2, R235, UR6, R2 ;  /* 0x00000006eb027c25 */ /* 0x000fd0000f8e0002 */
[----:B------:R-:W3:Y:S08]  /*223b0*/  @P0 LDC R6, c[0x0][0xbec] ;  /* 0x0002fb00ff060b82 */ /* 0x000ef00000000800 */
[----:B------:R-:W0:Y:S01]  /*223c0*/  @P0 LDC R7, c[0x0][0xbf0] ;  /* 0x0002fc00ff070b82 */ /* 0x000e220000000800 */
[----:B------:R-:W-:Y:S01]  /*223d0*/  IMAD R13, R0, R11, RZ ;  /* 0x0000000b000d7224 */ /* 0x000fe200078e02ff */
[----:B------:R-:W-:Y:S01]  /*223e0*/  BSSY B1, `(.L_x_670) ;  /* 0x0000033000017945 */ /* 0x000fe20003800000 */
[C---:B--2---:R-:W-:Y:S01]  /*223f0*/  LEA R9, R8.reuse, R4, 0x7 ;  /* 0x0000000408097211 */ /* 0x044fe200078e38ff */
[----:B------:R-:W-:-:S04]  /*22400*/  IMAD R12, R8, 0x80, R212 ;  /* 0x00000080080c7824 */ /* 0x000fc800078e02d4 */
[----:B---3--:R-:W-:-:S04]  /*22410*/  @P0 IMAD.HI.U32 R4, R9, R6, RZ ;  /* 0x0000000609040227 */ /* 0x008fc800078e00ff */
[----:B------:R-:W-:Y:S01]  /*22420*/  IMAD.MOV.U32 R5, RZ, RZ, R9 ;  /* 0x000000ffff057224 */ /* 0x000fe200078e0009 */
[----:B0-----:R-:W-:Y:S01]  /*22430*/  @P0 SHF.R.U32.HI R5, RZ, R7, R4 ;  /* 0x00000007ff050219 */ /* 0x001fe20000011604 */
[----:B------:R-:W-:-:S03]  /*22440*/  IMAD R6, R26, UR6, RZ ;  /* 0x000000061a067c24 */ /* 0x000fc6000f8e02ff */
[--C-:B------:R-:W-:Y:S01]  /*22450*/  SHF.R.S32.HI R4, RZ, 0x1f, R5.reuse ;  /* 0x0000001fff047819 */ /* 0x100fe20000011405 */
[----:B------:R-:W-:Y:S02]  /*22460*/  IMAD R7, R235, UR7, R6 ;  /* 0x00000007eb077c24 */ /* 0x000fe4000f8e0206 */
[----:B------:R-:W-:Y:S02]  /*22470*/  IMAD.MOV R6, RZ, RZ, -R5 ;  /* 0x000000ffff067224 */ /* 0x000fe400078e0a05 */
[----:B------:R-:W-:Y:S02]  /*22480*/  IMAD.IADD R3, R3, 0x1, R7 ;  /* 0x0000000103037824 */ /* 0x000fe400078e0207 */
[----:B------:R-:W-:Y:S02]  /*22490*/  IMAD R4, R4, UR4, RZ ;  /* 0x0000000404047c24 */ /* 0x000fe4000f8e02ff */
[----:B------:R-:W-:Y:S02]  /*224a0*/  IMAD R7, R11, R6, R9 ;  /* 0x000000060b077224 */ /* 0x000fe400078e0209 */
[----:B------:R-:W-:-:S02]  /*224b0*/  IMAD R9, R5, UR5, R4 ;  /* 0x0000000505097c24 */ /* 0x000fc4000f8e0204 */
[----:B------:R-:W-:Y:S01]  /*224c0*/  IMAD.WIDE.U32 R2, R5, UR4, R2 ;  /* 0x0000000405027c25 */ /* 0x000fe2000f8e0002 */
[----:B------:R-:W-:Y:S01]  /*224d0*/  SHF.R.S32.HI R4, RZ, 0x1f, R7 ;  /* 0x0000001fff047819 */ /* 0x000fe20000011407 */
[----:B------:R-:W-:-:S03]  /*224e0*/  ULDC.64 UR4, c[0x0][0xad8] ;  /* 0x0002b60000047ab9 */ /* 0x000fc60000000a00 */
[----:B------:R-:W-:Y:S01]  /*224f0*/  IADD3 R3, R3, R9, RZ ;  /* 0x0000000903037210 */ /* 0x000fe20007ffe0ff */
[----:B------:R-:W-:Y:S01]  /*22500*/  IMAD R4, R4, UR4, RZ ;  /* 0x0000000404047c24 */ /* 0x000fe2000f8e02ff */
[----:B------:R-:W-:-:S03]  /*22510*/  ISETP.GE.AND P2, PT, R12, R13, PT ;  /* 0x0000000d0c00720c */ /* 0x000fc60003f46270 */
[C---:B------:R-:W-:Y:S02]  /*22520*/  IMAD R5, R7.reuse, UR5, R4 ;  /* 0x0000000507057c24 */ /* 0x040fe4000f8e0204 */
[----:B------:R-:W-:Y:S01]  /*22530*/  IMAD.WIDE.U32 R2, R7, UR4, R2 ;  /* 0x0000000407027c25 */ /* 0x000fe2000f8e0002 */
[----:B------:R-:W-:-:S03]  /*22540*/  ULDC.64 UR4, c[0x0][0xa80] ;  /* 0x0002a00000047ab9 */ /* 0x000fc60000000a00 */
[----:B------:R-:W-:Y:S01]  /*22550*/  VIADD R0, R12, 0x20 ;  /* 0x000000200c007836 */ /* 0x000fe20000000000 */
[----:B------:R-:W-:Y:S02]  /*22560*/  IADD3 R3, R3, R5, RZ ;  /* 0x0000000503037210 */ /* 0x000fe40007ffe0ff */
[----:B------:R-:W-:Y:S02]  /*22570*/  LEA R10, P3, R2, UR4, 0x1 ;  /* 0x00000004020a7c11 */ /* 0x000fe4000f8608ff */
[-C--:B------:R-:W-:Y:S02]  /*22580*/  ISETP.GE.AND P1, PT, R0, R13.reuse, PT ;  /* 0x0000000d0000720c */ /* 0x080fe40003f26270 */
[----:B------:R-:W-:Y:S01]  /*22590*/  LEA.HI.X R11, R2, UR5, R3, 0x1, P3 ;  /* 0x00000005020b7c11 */ /* 0x000fe200098f0c03 */
[----:B------:R-:W-:Y:S01]  /*225a0*/  VIADD R0, R12, 0x40 ;  /* 0x000000400c007836 */ /* 0x000fe20000000000 */
[----:B------:R4:W0:Y:S04]  /*225b0*/  SHFL.IDX PT, R8, R10, RZ, 0x181f ;  /* 0x00181fff0a087589 */ /* 0x00082800000e0000 */
[----:B------:R4:W2:Y:S01]  /*225c0*/  SHFL.IDX PT, R9, R11, RZ, 0x181f ;  /* 0x00181fff0b097589 */ /* 0x0008a200000e0000 */
        /* <DEDUP_REMOVED lines=8> */
[----:B0-----:R-:W-:-:S04]  /*22650*/  @!P5 LEA R6, P6, R16, R8, 0x1 ;  /* 0x000000081006d211 */ /* 0x001fc800078c08ff */
[-C--:B--2---:R-:W-:Y:S02]  /*22660*/  @!P5 LEA.HI.X R7, R16, R9.reuse, R17, 0x1, P6 ;  /* 0x000000091007d211 */ /* 0x084fe400030f0c11 */
[CC--:B------:R-:W-:Y:S01]  /*22670*/  @!P3 LEA R4, P6, R218.reuse, R8.reuse, 0x1 ;  /* 0x00000008da04b211 */ /* 0x0c0fe200078c08ff */
[----:B-----5:R-:W-:Y:S02]  /*22680*/  @!P4 IMAD.SHL.U32 R15, R21, 0x8, RZ ;  /* 0x00000008150fc824 */ /* 0x020fe400078e00ff */
[----:B------:R3:W-:Y:S01]  /*22690*/  @!P5 ST.E.128 desc[UR6][R6.64], RZ ;  /* 0x000000ff0600d985 */ /* 0x0007e2000c101d06 */
[----:B------:R-:W-:Y:S02]  /*226a0*/  @!P3 LEA.HI.X R5, R218, R9, R20, 0x1, P6 ;  /* 0x00000009da05b211 */ /* 0x000fe400030f0c14 */
[----:B------:R-:W-:-:S04]  /*226b0*/  @!P2 LEA R2, P6, R219, R8, 0x1 ;  /* 0x00000008db02a211 */ /* 0x000fc800078c08ff */
[----:B------:R-:W-:Y:S01]  /*226c0*/  @!P2 LEA.HI.X R3, R219, R9, R14, 0x1, P6 ;  /* 0x00000009db03a211 */ /* 0x000fe200030f0c0e */
[----:B------:R-:W-:-:S05]  /*226d0*/  @!P4 IMAD.WIDE R8, R15, 0x2, R8 ;  /* 0x000000020f08c825 */ /* 0x000fca00078e0208 */
[----:B------:R3:W-:Y:S04]  /*226e0*/  @!P4 ST.E.128 desc[UR6][R8.64], RZ ;  /* 0x000000ff0800c985 */ /* 0x0007e8000c101d06 */
[----:B------:R3:W-:Y:S04]  /*226f0*/  @!P3 ST.E.128 desc[UR6][R4.64], RZ ;  /* 0x000000ff0400b985 */ /* 0x0007e8000c101d06 */
[----:B------:R3:W-:Y:S02]  /*22700*/  @!P2 ST.E.128 desc[UR6][R2.64], RZ ;  /* 0x000000ff0200a985 */ /* 0x0007e4000c101d06 */
.L_x_671:
[----:B------:R-:W-:Y:S05]  /*22710*/  BSYNC B1 ;  /* 0x0000000000017941 */ /* 0x000fea0003800000 */
.L_x_670:
[----:B--23--:R2:W3:Y:S01]  /*22720*/  SHFL.IDX PT, R9, R11, 0x1, 0x181f ;  /* 0x00381f000b097f89 */ /* 0x00c4e200000e0000 */
[----:B------:R-:W-:Y:S03]  /*22730*/  BSSY B1, `(.L_x_672) ;  /* 0x0000015000017945 */ /* 0x000fe60003800000 */
[----:B0-----:R2:W0:Y:S01]  /*22740*/  SHFL.IDX PT, R8, R10, 0x1, 0x181f ;  /* 0x00381f000a087f89 */ /* 0x00142200000e0000 */
        /* <DEDUP_REMOVED lines=9> */
[-C--:B---3--:R-:W-:Y:S02]  /*227e0*/  @!P4 LEA.HI.X R7, R16, R9.reuse, R17, 0x1, P6 ;  /* 0x000000091007c211 */ /* 0x088fe400030f0c11 */
[----:B------:R-:W-:Y:S01]  /*227f0*/  @!P1 LEA R2, P6, R219, R8, 0x1 ;  /* 0x00000008db029211 */ /* 0x000fe200078c08ff */
[----:B-----5:R-:W-:Y:S01]  /*22800*/  @!P3 IMAD.SHL.U32 R15, R21, 0x8, RZ ;  /* 0x00000008150fb824 */ /* 0x020fe200078e00ff */
[-C--:B------:R-:W-:Y:S01]  /*22810*/  @!P2 LEA.HI.X R5, R218, R9.reuse, R20, 0x1, P5 ;  /* 0x00000009da05a211 */ /* 0x080fe200028f0c14 */
[----:B------:R0:W-:Y:S01]  /*22820*/  @!P4 ST.E.128 desc[UR6][R6.64], RZ ;  /* 0x000000ff0600c985 */ /* 0x0001e2000c101d06 */
[----:B------:R-:W-:Y:S01]  /*22830*/  @!P1 LEA.HI.X R3, R219, R9, R14, 0x1, P6 ;  /* 0x00000009db039211 */ /* 0x000fe200030f0c0e */
[----:B------:R-:W-:-:S05]  /*22840*/  @!P3 IMAD.WIDE R8, R15, 0x2, R8 ;  /* 0x000000020f08b825 */ /* 0x000fca00078e0208 */
[----:B------:R0:W-:Y:S04]  /*22850*/  @!P3 ST.E.128 desc[UR6][R8.64], RZ ;  /* 0x000000ff0800b985 */ /* 0x0001e8000c101d06 */
[----:B------:R0:W-:Y:S04]  /*22860*/  @!P2 ST.E.128 desc[UR6][R4.64], RZ ;  /* 0x000000ff0400a985 */ /* 0x0001e8000c101d06 */
[----:B------:R0:W-:Y:S02]  /*22870*/  @!P1 ST.E.128 desc[UR6][R2.64], RZ ;  /* 0x000000ff02009985 */ /* 0x0001e4000c101d06 */
.L_x_673:
[----:B------:R-:W-:Y:S05]  /*22880*/  BSYNC B1 ;  /* 0x0000000000017941 */ /* 0x000fea0003800000 */
.L_x_672:
[----:B0--3--:R0:W3:Y:S01]  /*22890*/  SHFL.IDX PT, R9, R11, 0x2, 0x181f ;  /* 0x00581f000b097f89 */ /* 0x0090e200000e0000 */
        /* <DEDUP_REMOVED lines=12> */
[----:B-----5:R-:W-:Y:S01]  /*22960*/  @!P4 IMAD.SHL.U32 R15, R21, 0x8, RZ ;  /* 0x00000008150fc824 */ /* 0x020fe200078e00ff */
[-C--:B---3--:R-:W-:Y:S02]  /*22970*/  @!P3 LEA.HI.X R7, R16, R9.reuse, R17, 0x1, P0 ;  /* 0x000000091007b211 */ /* 0x088fe400000f0c11 */
[-C--:B------:R-:W-:Y:S02]  /*22980*/  @!P5 LEA.HI.X R5, R218, R9.reuse, R20, 0x1, P1 ;  /* 0x00000009da05d211 */ /* 0x080fe400008f0c14 */
[----:B------:R-:W-:Y:S01]  /*22990*/  @!P6 LEA.HI.X R3, R219, R9, R14, 0x1, P2 ;  /* 0x00000009db03e211 */ /* 0x000fe200010f0c0e */
[----:B------:R-:W-:Y:S01]  /*229a0*/  @!P4 IMAD.WIDE R8, R15, 0x2, R8 ;  /* 0x000000020f08c825 */ /* 0x000fe200078e0208 */
[----:B------:R0:W-:Y:S04]  /*229b0*/  @!P3 ST.E.128 desc[UR6][R6.64], RZ ;  /* 0x000000ff0600b985 */ /* 0x0001e8000c101d06 */
[----:B------:R0:W-:Y:S04]  /*229c0*/  @!P4 ST.E.128 desc[UR6][R8.64], RZ ;  /* 0x000000ff0800c985 */ /* 0x0001e8000c101d06 */
[----:B------:R0:W-:Y:S04]  /*229d0*/  @!P5 ST.E.128 desc[UR6][R4.64], RZ ;  /* 0x000000ff0400d985 */ /* 0x0001e8000c101d06 */
[----:B------:R0:W-:Y:S02]  /*229e0*/  @!P6 ST.E.128 desc[UR6][R2.64], RZ ;  /* 0x000000ff0200e985 */ /* 0x0001e4000c101d06 */
.L_x_675:
[----:B------:R-:W-:Y:S05]  /*229f0*/  BSYNC B1 ;  /* 0x0000000000017941 */ /* 0x000fea0003800000 */
.L_x_674:
[----:B------:R-:W-:Y:S01]  /*22a00*/  IADD3 R0, R12, 0x60, RZ ;  /* 0x000000600c007810 */ /* 0x000fe20007ffe0ff */
[----:B0--3--:R3:W0:Y:S03]  /*22a10*/  SHFL.IDX PT, R9, R11, 0x3, 0x181f ;  /* 0x00781f000b097f89 */ /* 0x00962600000e0000 */
[----:B------:R-:W-:Y:S01]  /*22a20*/  ISETP.GE.AND P0, PT, R0, R13, PT ;  /* 0x0000000d0000720c */ /* 0x000fe20003f06270 */
[----:B------:R3:W0:-:S12]  /*22a30*/  SHFL.IDX PT, R8, R10, 0x3, 0x181f ;  /* 0x00781f000a087f89 */ /* 0x00061800000e0000 */
[----:B---3--:R-:W-:Y:S05]  /*22a40*/  @P0 BRA `(.L_x_664) ;  /* 0x0000000000480947 */ /* 0x008fea0003800000 */
        /* <DEDUP_REMOVED lines=9> */
[----:B--2-45:R-:W-:Y:S01]  /*22ae0*/  @!P4 IMAD.SHL.U32 R11, R21, 0x8, RZ ;  /* 0x00000008150bc824 */ /* 0x034fe200078e00ff */
[-C--:B------:R-:W-:Y:S02]  /*22af0*/  @!P3 LEA.HI.X R7, R16, R9.reuse, R17, 0x1, P0 ;  /* 0x000000091007b211 */ /* 0x080fe400000f0c11 */
[-C--:B------:R-:W-:Y:S02]  /*22b00*/  @!P5 LEA.HI.X R5, R218, R9.reuse, R20, 0x1, P1 ;  /* 0x00000009da05d211 */ /* 0x080fe400008f0c14 */
[----:B------:R-:W-:Y:S01]  /*22b10*/  @!P6 LEA.HI.X R3, R219, R9, R14, 0x1, P2 ;  /* 0x00000009db03e211 */ /* 0x000fe200010f0c0e */
[----:B------:R-:W-:Y:S01]  /*22b20*/  @!P4 IMAD.WIDE R8, R11, 0x2, R8 ;  /* 0x000000020b08c825 */ /* 0x000fe200078e0208 */
[----:B------:R3:W-:Y:S04]  /*22b30*/  @!P3 ST.E.128 desc[UR6][R6.64], RZ ;  /* 0x000000ff0600b985 */ /* 0x0007e8000c101d06 */
[----:B------:R3:W-:Y:S04]  /*22b40*/  @!P4 ST.E.128 desc[UR6][R8.64], RZ ;  /* 0x000000ff0800c985 */ /* 0x0007e8000c101d06 */
[----:B------:R3:W-:Y:S04]  /*22b50*/  @!P5 ST.E.128 desc[UR6][R4.64], RZ ;  /* 0x000000ff0400d985 */ /* 0x0007e8000c101d06 */
[----:B------:R3:W-:Y:S02]  /*22b60*/  @!P6 ST.E.128 desc[UR6][R2.64], RZ ;  /* 0x000000ff0200e985 */ /* 0x0007e4000c101d06 */
.L_x_664:
[----:B------:R-:W-:Y:S05]  /*22b70*/  BSYNC B0 ;  /* 0x0000000000007941 */ /* 0x000fea0003800000 */
.L_x_654:
[----:B------:R-:W-:Y:S02]  /*22b80*/  ULDC UR4, c[0x0][0xc3c] ;  /* 0x00030f0000047ab9 */ /* 0x000fe40000000800 */
[----:B-1----:R-:W-:-:S13]  /*22b90*/  ISETP.GE.AND P0, PT, R143, UR4, PT ;  /* 0x000000048f007c0c */ /* 0x002fda000bf06270 */
[----:B------:R-:W-:Y:S05]  /*22ba0*/  @!P0 BRA `(.L_x_676) ;  /* 0xfffffdf000048947 */ /* 0x000fea000383ffff */
[----:B------:R-:W-:Y:S05]  /*22bb0*/  BRA `(.L_x_444) ;  /* 0x0000009000647947 */ /* 0x000fea0003800000 */
.L_x_442:
[----:B------:R-:W-:-:S08]  /*22bc0*/  NOP ;  /* 0x0000000000007918 */ /* 0x000fd00000000000 */
[----:B------:R-:W0:-:S00]  /*22bd0*/  USETMAXREG.DEALLOC.CTAPOOL 0x18 ;  /* 0x00000018000079c8 */ /* 0x000e0000080e0500 */
[----:B0-----:R-:W2:Y:S01]  /*22be0*/  LDL.LU R2, [R1+0x10] ;  /* 0x0000100001027983 */ /* 0x001ea20000300800 */
[----:B------:R-:W-:Y:S01]  /*22bf0*/  LOP3.LUT R0, R0, 0x3, RZ, 0xc0, !PT ;  /* 0x0000000300007812 */ /* 0x000fe200078ec0ff */
[----:B------:R-:W-:-:S05]  /*22c00*/  IMAD.MOV.U32 R7, RZ, RZ, RZ ;  /* 0x000000ffff077224 */ /* 0x000fca00078e00ff */
[----:B------:R-:W0:Y:S02]  /*22c10*/  SHFL.IDX PT, R0, R0, RZ, 0x1f ;  /* 0x00001fff00007589 */ /* 0x000e2400000e0000 */
[----:B0-----:R-:W-:Y:S02]  /*22c20*/  ISETP.NE.AND P0, PT, R0, RZ, PT ;  /* 0x000000ff0000720c */ /* 0x001fe40003f05270 */
[----:B--2---:R-:W-:-:S11]  /*22c30*/  LOP3.LUT R2, R2, 0xfffffffd, RZ, 0xc0, !PT ;  /* 0xfffffffd02027812 */ /* 0x004fd600078ec0ff */
[----:B------:R-:W-:-:S05]  /*22c40*/  @P0 LOP3.LUT R2, R2, 0x2, RZ, 0xfc, !PT ;  /* 0x0000000202020812 */ /* 0x000fca00078efcff */
[----:B------:R0:W-:Y:S01]  /*22c50*/  STL [R1+0x10], R2 ;  /* 0x0000100201007387 */ /* 0x0001e20000100800 */
        /* <DEDUP_REMOVED lines=10> */
.L_x_677:
[----:B------:R-:W-:Y:S01]  /*22d00*/  LOP3.LUT R0, R6, 0x1f, RZ, 0xc0, !PT ;  /* 0x0000001f06007812 */ /* 0x000fe200078ec0ff */
[----:B------:R-:W-:Y:S01]  /*22d10*/  ULDC UR4, c[0x0][0xc3c] ;  /* 0x00030f0000047ab9 */ /* 0x000fe20000000800 */
[----:B------:R-:W-:Y:S01]  /*22d20*/  ULDC.64 UR6, c[0x0][0x208] ;  /* 0x0000820000067ab9 */ /* 0x000fe20000000a00 */
[----:B------:R-:W-:Y:S01]  /*22d30*/  IMAD.MOV.U32 R10, RZ, RZ, RZ ;  /* 0x000000ffff0a7224 */ /* 0x000fe200078e00ff */
[----:B------:R-:W-:Y:S01]  /*22d40*/  ISETP.NE.AND P0, PT, R0, 0x1f, PT ;  /* 0x0000001f0000780c */ /* 0x000fe20003f05270 */
[----:B------:R-:W-:-:S03]  /*22d50*/  ULDC UR5, c[0x0][0xc38] ;  /* 0x00030e0000057ab9 */ /* 0x000fc60000000800 */
[----:B------:R-:W-:-:S13]  /*22d60*/  ISETP.GE.OR P1, PT, R0, UR4, !P0 ;  /* 0x0000000400007c0c */ /* 0x000fda000c726670 */
[----:B0-----:R-:W0:Y:S08]  /*22d70*/  @!P1 LDC.64 R2, c[0x0][0xc80] ;  /* 0x00032000ff029b82 */ /* 0x001e300000000a00 */
        /* <DEDUP_REMOVED lines=14> */
[----:B-1----:R-:W-:-:S04]  /*22e60*/  SEL R5, R5, RZ, P1 ;  /* 0x000000ff05057207 */ /* 0x002fc80000800000 */
[----:B------:R-:W-:-:S05]  /*22e70*/  IADD3 R5, R4, R5, RZ ;  /* 0x0000000504057210 */ /* 0x000fca0007ffe0ff */
        /* <DEDUP_REMOVED lines=10> */
[----:B-1----:R-:W-:-:S04]  /*22f20*/  SEL R2, R2, RZ, P5 ;  /* 0x000000ff02027207 */ /* 0x002fc80002800000 */
[----:B------:R-:W-:-:S05]  /*22f30*/  IADD3 R2, R3, R2, RZ ;  /* 0x0000000203027210 */ /* 0x000fca0007ffe0ff */
        /* <DEDUP_REMOVED lines=8> */
.L_x_681:
[----:B------:R-:W0:Y:S01]  /*22fc0*/  LDC R2, c[0x0][0xc3c] ;  /* 0x00030f00ff027b82 */ /* 0x000e220000000800 */
[----:B------:R-:W-:Y:S01]  /*22fd0*/  ULDC UR7, c[0x0][0xc3c] ;  /* 0x00030f0000077ab9 */ /* 0x000fe20000000800 */
[----:B------:R-:W-:Y:S01]  /*22fe0*/  UIADD3 UR4, UR4, 0x1f, URZ ;  /* 0x0000001f04047890 */ /* 0x000fe2000fffe03f */
[----:B------:R-:W-:-:S05]  /*22ff0*/  IMAD.U32 R3, RZ, RZ, UR7 ;  /* 0x00000007ff037e24 */ /* 0x000fca000f8e00ff */
[----:B------:R1:W-:Y:S01]  /*23000*/  STL [R1+0xc], R3 ;  /* 0x00000c0301007387 */ /* 0x0003e20000100800 */
[----:B0-----:R-:W-:-:S13]  /*23010*/  ISETP.LE.AND P6, PT, R2, UR4, PT ;  /* 0x0000000402007c0c */ /* 0x001fda000bfc3270 */
[----:B-1----:R-:W-:Y:S05]  /*23020*/  @P6 BRA `(.L_x_680) ;  /* 0x0000000400a86947 */ /* 0x002fea0003800000 */
[----:B------:R-:W-:Y:S01]  /*23030*/  IADD3 R9, R0, UR4, RZ ;  /* 0x0000000400097c10 */ /* 0x000fe2000fffe0ff */
[----:B------:R-:W-:Y:S01]  /*23040*/  IMAD.MOV.U32 R7, RZ, RZ, RZ ;  /* 0x000000ffff077224 */ /* 0x000fe200078e00ff */
[----:B------:R-:W-:Y:S02]  /*23050*/  ULDC.64 UR8, c[0x0][0x208] ;  /* 0x0000820000087ab9 */ /* 0x000fe40000000a00 */
        /* <DEDUP_REMOVED lines=13> */
[----:B0-----:R-:W-:-:S04]  /*23130*/  SEL R5, R5, RZ, P2 ;  /* 0x000000ff05057207 */ /* 0x001fc80001000000 */
[----:B------:R-:W-:-:S05]  /*23140*/  IADD3 R5, R4, R5, RZ ;  /* 0x0000000504057210 */ /* 0x000fca0007ffe0ff */
        /* <DEDUP_REMOVED lines=10> */
[----:B0-----:R-:W-:-:S05]  /*231f0*/  IMAD R11, R4, UR5, RZ ;  /* 0x00000005040b7c24 */ /* 0x001fca000f8e02ff */
[----:B------:R-:W-:-:S04]  /*23200*/  IADD3 R8, R11, R8, RZ ;  /* 0x000000080b087210 */ /* 0x000fc80007ffe0ff */
[----:B------:R-:W-:-:S13]  /*23210*/  ISETP.GT.AND P6, PT, R8, UR6, PT ;  /* 0x0000000608007c0c */ /* 0x000fda000bfc4270 */
[----:B------:R-:W-:Y:S05]  /*23220*/  @!P6 BRA `(.L_x_681) ;  /* 0xfffffffc0064e947 */ /* 0x000fea000383ffff */
.L_x_679:
[----:B------:R-:W-:Y:S01]  /*23230*/  IMAD.IADD R11, R8, 0x1, -R11 ;  /* 0x00000001080b7824 */ /* 0x000fe200078e0a0b */
[----:B------:R-:W-:-:S03]  /*23240*/  MOV R14, RZ ;  /* 0x000000ff000e7202 */ /* 0x000fc60000000f00 */
        /* <DEDUP_REMOVED lines=18> */
.L_x_682:
        /* <DEDUP_REMOVED lines=11> */
[----:B------:R-:W-:Y:S01]  /*23420*/  IMAD R2, R11, R14, R3 ;  /* 0x0000000e0b027224 */ /* 0x000fe200078e0203 */
[----:B-1----:R-:W-:-:S04]  /*23430*/  IADD3 R3, R12, 0xffffffe, RZ ;  /* 0x0ffffffe0c037810 */ /* 0x002fc80007ffe0ff */
[----:B------:R-:W-:Y:S02]  /*23440*/  ISETP.GT.U32.AND P1, PT, R5, R2, PT ;  /* 0x000000020500720c */ /* 0x000fe40003f24070 */
[----:B------:R-:W0:Y:S11]  /*23450*/  F2I.FTZ.U32.TRUNC.NTZ R3, R3 ;  /* 0x0000000300037305 */ /* 0x000e36000021f000 */
[----:B------:R-:W-:Y:S01]  /*23460*/  @!P1 IMAD.IADD R2, R2, 0x1, -R5 ;  /* 0x0000000102029824 */ /* 0x000fe200078e0a05 */
[----:B------:R-:W-:-:S02]  /*23470*/  @!P1 IADD3 R11, R11, 0x1, RZ ;  /* 0x000000010b0b9810 */ /* 0x000fc40007ffe0ff */
        /* <DEDUP_REMOVED lines=20> */
[-C--:B------:R-:W-:Y:S01]  /*235c0*/  @!P1 IADD3 R3, R3, -R8.reuse, RZ ;  /* 0x8000000803039210 */ /* 0x080fe20007ffe0ff */
[----:B------:R-:W-:Y:S01]  /*235d0*/  @!P1 VIADD R5, R5, 0x1 ;  /* 0x0000000105059836 */ /* 0x000fe20000000000 */
[----:B------:R-:W-:Y:S02]  /*235e0*/  ISETP.NE.AND P1, PT, R9, RZ, PT ;  /* 0x000000ff0900720c */ /* 0x000fe40003f25270 */
[----:B------:R-:W-:-:S13]  /*235f0*/  ISETP.GE.U32.AND P0, PT, R3, R8, PT ;  /* 0x000000080300720c */ /* 0x000fda0003f06070 */
[----:B------:R-:W-:-:S04]  /*23600*/  @P0 VIADD R5, R5, 0x1 ;  /* 0x0000000105050836 */ /* 0x000fc80000000000 */
[----:B------:R-:W-:Y:S01]  /*23610*/  @!P2 IMAD.MOV R5, RZ, RZ, -R5 ;  /* 0x000000ffff05a224 */ /* 0x000fe200078e0a05 */
[----:B------:R-:W-:-:S04]  /*23620*/  @!P1 LOP3.LUT R5, RZ, R9, RZ, 0x33, !PT ;  /* 0x00000009ff059212 */ /* 0x000fc800078e33ff */
[----:B------:R-:W-:-:S05]  /*23630*/  IADD3 R2, -R5, RZ, RZ ;  /* 0x000000ff05027210 */ /* 0x000fca0007ffe1ff */
[C---:B------:R-:W-:Y:S02]  /*23640*/  IMAD R11, R9.reuse, R2, R11 ;  /* 0x00000002090b7224 */ /* 0x040fe400078e020b */
[----:B------:R-:W-:Y:S02]  /*23650*/  IMAD R2, R9, 0x1000000, R5 ;  /* 0x0100000009027824 */ /* 0x000fe400078e0205 */
[----:B------:R-:W-:Y:S02]  /*23660*/  IMAD.IADD R5, R10, 0x1, -R7 ;  /* 0x000000010a057824 */ /* 0x000fe400078e0a07 */
[----:B------:R-:W-:Y:S01]  /*23670*/  IMAD R3, R11, 0x10000, R2 ;  /* 0x000100000b037824 */ /* 0x000fe200078e0202 */
[----:B------:R-:W-:Y:S02]  /*23680*/  IADD3 R2, R4, UR4, RZ ;  /* 0x0000000404027c10 */ /* 0x000fe4000fffe0ff */
[----:B------:R1:W-:Y:S04]  /*23690*/  STL [R1+0x4], R5 ;  /* 0x0000040501007387 */ /* 0x0003e80000100800 */
[----:B------:R1:W-:Y:S04]  /*236a0*/  STL [R1+0xc], R2 ;  /* 0x00000c0201007387 */ /* 0x0003e80000100800 */
[----:B------:R1:W-:Y:S01]  /*236b0*/  STL [R1+0x8], R3 ;  /* 0x0000080301007387 */ /* 0x0003e20000100800 */
[----:B------:R-:W-:Y:S05]  /*236c0*/  BRA `(.L_x_683) ;  /* 0x0000000000107947 */ /* 0x000fea0003800000 */
.L_x_680:
[----:B------:R-:W-:Y:S01]  /*236d0*/  IMAD.U32 R2, RZ, RZ, UR6 ;  /* 0x00000006ff027e24 */ /* 0x000fe2000f8e00ff */
[----:B------:R0:W-:Y:S04]  /*236e0*/  STL [R1+0x4], RZ ;  /* 0x000004ff01007387 */ /* 0x0001e80000100800 */
[----:B------:R0:W-:Y:S04]  /*236f0*/  STL [R1+0x8], RZ ;  /* 0x000008ff01007387 */ /* 0x0001e80000100800 */
[----:B------:R0:W-:Y:S02]  /*23700*/  STL [R1], R2 ;  /* 0x0000000201007387 */ /* 0x0001e40000100800 */
.L_x_683:
        /* <DEDUP_REMOVED lines=10> */
.L_x_678:
[----:B-1----:R-:W3:Y:S01]  /*237b0*/  LDL R0, [R1+0xc] ;  /* 0x00000c0001007983 */ /* 0x002ee20000100800 */
[----:B------:R-:W-:Y:S01]  /*237c0*/  ULDC UR4, c[0x0][0xc3c] ;  /* 0x00030f0000047ab9 */ /* 0x000fe20000000800 */
[----:B------:R-:W-:Y:S01]  /*237d0*/  IMAD.MOV.U32 R19, RZ, RZ, RZ ;  /* 0x000000ffff137224 */ /* 0x000fe200078e00ff */
[----:B---3--:R-:W-:Y:S01]  /*237e0*/  ISETP.GE.AND P0, PT, R0, UR4, PT ;  /* 0x0000000400007c0c */ /* 0x008fe2000bf06270 */
[----:B------:R-:W-:-:S05]  /*237f0*/  IMAD.MOV.U32 R0, RZ, RZ, 0x1 ;  /* 0x00000001ff007424 */ /* 0x000fca00078e00ff */
[----:B------:R1:W-:Y:S04]  /*23800*/  STL [R1+0x18], R0 ;  /* 0x0000180001007387 */ /* 0x0003e80000100800 */
[----:B------:R1:W-:Y:S03]  /*23810*/  STL [R1+0x64], RZ ;  /* 0x000064ff01007387 */ /* 0x0003e60000100800 */
[----:B------:R-:W-:Y:S05]  /*23820*/  @P0 BRA `(.L_x_684) ;  /* 0x0000008000680947 */ /* 0x000fea0003800000 */
[----:B------:R-:W3:Y:S01]  /*23830*/  S2UR UR5, SR_CgaCtaId ;  /* 0x00000000000579c3 */ /* 0x000ee20000008800 */
[C---:B-1----:R-:W-:Y:S01]  /*23840*/  SHF.L.U32 R0, R6.reuse, 0x3, RZ ;  /* 0x0000000306007819 */ /* 0x042fe200000006ff */
[----:B------:R-:W-:Y:S01]  /*23850*/  UMOV UR4, 0x400 ;  /* 0x0000040000047882 */ /* 0x000fe20000000000 */
[----:B------:R-:W-:Y:S01]  /*23860*/  LOP3.LUT R4, R6, 0x7f, RZ, 0xc0, !PT ;  /* 0x0000007f06047812 */ /* 0x000fe200078ec0ff */
[----:B------:R-:W-:Y:S01]  /*23870*/  BSSY B8, `(.L_x_684) ;  /* 0x0000815000087945 */ /* 0x000fe20003800000 */
[C---:B------:R-:W-:Y:S01]  /*23880*/  LOP3.LUT R3, R0.reuse, 0x1f8, RZ, 0xc0, !PT ;  /* 0x000001f800037812 */ /* 0x040fe200078ec0ff */
[----:B------:R-:W-:Y:S01]  /*23890*/  IMAD.MOV.U32 R19, RZ, RZ, RZ ;  /* 0x000000ffff137224 */ /* 0x000fe200078e00ff */
[----:B------:R-:W-:Y:S01]  /*238a0*/  LOP3.LUT R0, R0, 0x38, RZ, 0xc0, !PT ;  /* 0x0000003800007812 */ /* 0x000fe200078ec0ff */
[----:B0-----:R-:W-:Y:S01]  /*238b0*/  IMAD.SHL.U32 R2, R4, 0x8, RZ ;  /* 0x0000000804027824 */ /* 0x001fe200078e00ff */
[----:B------:R-:W-:Y:S01]  /*238c0*/  LOP3.LUT R3, R3, 0x38, R6, 0x78, !PT ;  /* 0x0000003803037812 */ /* 0x000fe200078e7806 */
[----:B------:R-:W-:Y:S01]  /*238d0*/  IMAD.SHL.U32 R6, R6, 0x10, RZ ;  /* 0x0000001006067824 */ /* 0x000fe200078e00ff */
[----:B------:R-:W-:Y:S01]  /*238e0*/  ULDC.64 UR38, c[0x0][0x198] ;  /* 0x0000660000267ab9 */ /* 0x000fe20000000a00 */
[----:B------:R-:W-:Y:S01]  /*238f0*/  ULDC UR36, c[0x0][0xc] ;  /* 0x0000030000247ab9 */ /* 0x000fe20000000800 */
[----:B------:R-:W-:-:S02]  /*23900*/  LOP3.LUT R3, R3, 0x200, R2, 0xf8, !PT ;  /* 0x0000020003037812 */ /* 0x000fc400078ef802 */
[----:B------:R-:W-:-:S04]  /*23910*/  SHF.R.U32.HI R2, RZ, 0x3, R4 ;  /* 0x00000003ff027819 */ /* 0x000fc80000011604 */
[----:B------:R-:W-:Y:S01]  /*23920*/  LOP3.LUT R4, R2, 0x70, R6, 0xf8, !PT ;  /* 0x0000007002047812 */ /* 0x000fe200078ef806 */
[----:B------:R-:W-:Y:S02]  /*23930*/  IMAD.MOV.U32 R2, RZ, RZ, 0x1 ;  /* 0x00000001ff027424 */ /* 0x000fe400078e00ff */
[----:B------:R-:W-:Y:S01]  /*23940*/  IMAD.MOV.U32 R4, RZ, RZ, 0x1 ;  /* 0x00000001ff047424 */ /* 0x000fe200078e00ff */
[----:B---3--:R-:W-:-:S06]  /*23950*/  ULEA UR4, UR5, UR4, 0x18 ;  /* 0x0000000405047291 */ /* 0x008fcc000f8ec03f */
[----:B------:R-:W-:-:S05]  /*23960*/  IMAD.U32 R18, RZ, RZ, UR4 ;  /* 0x00000004ff127e24 */ /* 0x000fca000f8e00ff */
[----:B------:R-:W-:-:S05]  /*23970*/  LEA R3, R3, R18, 0x1 ;  /* 0x0000001203037211 */ /* 0x000fca00078e08ff */
[----:B------:R0:W-:Y:S04]  /*23980*/  STL [R1+0x2c], R3 ;  /* 0x00002c0301007387 */ /* 0x0001e80000100800 */
[----:B------:R-:W-:Y:S04]  /*23990*/  STL [R1+0x64], RZ ;  /* 0x000064ff01007387 */ /* 0x000fe80000100800 */
[----:B------:R1:W-:Y:S01]  /*239a0*/  STL [R1+0x24], R2 ;  /* 0x0000240201007387 */ /* 0x0003e20000100800 */
[----:B0-----:R-:W-:-:S03]  /*239b0*/  LOP3.LUT R3, R0, 0x40, RZ, 0xfc, !PT ;  /* 0x0000004000037812 */ /* 0x001fc600078efcff */
[----:B------:R0:W-:Y:S04]  /*239c0*/  STL [R1+0x20], RZ ;  /* 0x000020ff01007387 */ /* 0x0001e80000100800 */
[----:B------:R0:W-:Y:S01]  /*239d0*/  STL [R1+0x18], R4 ;  /* 0x0000180401007387 */ /* 0x0001e20000100800 */
[C---:B-1----:R-:W-:Y:S02]  /*239e0*/  LOP3.LUT R2, R0.reuse, 0x80, RZ, 0xfc, !PT ;  /* 0x0000008000027812 */ /* 0x042fe400078efcff */
[----:B------:R-:W-:-:S07]  /*239f0*/  LOP3.LUT R0, R0, 0xc0, RZ, 0xfc, !PT ;  /* 0x000000c000007812 */ /* 0x000fce00078efcff */
.L_x_843:
[----:B------:R-:W3:Y:S01]  /*23a00*/  LDL R0, [R1+0xc] ;  /* 0x00000c0001007983 */ /* 0x000ee20000100800 */
[----:B------:R-:W3:Y:S01]  /*23a10*/  LDC.64 R2, c[0x0][0xc88] ;  /* 0x00032200ff027b82 */ /* 0x000ee20000000a00 */
[----:B------:R-:W-:Y:S01]  /*23a20*/  ULDC.64 UR4, c[0x0][0x208] ;  /* 0x0000820000047ab9 */ /* 0x000fe20000000a00 */
[----:B---3--:R-:W-:-:S05]  /*23a30*/  IMAD.WIDE R2, R0, 0x4, R2 ;  /* 0x0000000400027825 */ /* 0x008fca00078e0202 */
[----:B0-----:R-:W0:Y:S01]  /*23a40*/  LDG.E R15, desc[UR4][R2.64] ;  /* 0x00000004020f7981 */ /* 0x001e22000c1e1900 */
[----:B------:R-:W-:Y:S05]  /*23a50*/  YIELD ;  /* 0x0000000000007946 */ /* 0x000fea0003800000 */
[----:B------:R-:W-:Y:S01]  /*23a60*/  ULDC.64 UR4, c[0x0][0xa28] ;  /* 0x00028a0000047ab9 */ /* 0x000fe20000000a00 */
[----:B------:R-:W-:Y:S01]  /*23a70*/  MOV R0, RZ ;  /* 0x000000ff00007202 */ /* 0x000fe20000000f00 */
[----:B------:R-:W-:Y:S01]  /*23a80*/  ULDC.64 UR12, c[0x0][0x208] ;  /* 0x00008200000c7ab9 */ /* 0x000fe20000000a00 */
[----:B------:R-:W-:Y:S01]  /*23a90*/  ISETP.NE.U32.AND P0, PT, RZ, UR4, PT ;  /* 0x00000004ff007c0c */ /* 0x000fe2000bf05070 */
[----:B--2---:R-:W-:Y:S01]  /*23aa0*/  IMAD.MOV.U32 R8, RZ, RZ, RZ ;  /* 0x000000ffff087224 */ /* 0x004fe200078e00ff */
[----:B------:R-:W-:Y:S01]  /*23ab0*/  ULDC.64 UR10, c[0x0][0xa18] ;  /* 0x00028600000a7ab9 */ /* 0x000fe20000000a00 */
[----:B------:R-:W-:Y:S01]  /*23ac0*/  ULDC.64 UR8, c[0x0][0xa10] ;  /* 0x0002840000087ab9 */ /* 0x000fe20000000a00 */
[----:B------:R-:W-:Y:S01]  /*23ad0*/  ISETP.NE.AND.EX P0, PT, RZ, UR5, PT, P0 ;  /* 0x00000005ff007c0c */ /* 0x000fe2000bf05300 */
[----:B------:R-:W-:Y:S01]  /*23ae0*/  ULDC.64 UR6, c[0x0][0xa08] ;  /* 0x0002820000067ab9 */ /* 0x000fe20000000a00 */
[----:B01----:R-:W-:Y:S01]  /*23af0*/  SHF.R.S32.HI R4, RZ, 0x1f, R15 ;  /* 0x0000001fff047819 */ /* 0x003fe2000001140f */
[----:B------:R-:W-:-:S10]  /*23b00*/  IMAD.SHL.U32 R14, R15, 0x4, RZ ;  /* 0x000000040f0e7824 */ /* 0x000fd400078e00ff */
[C---:B------:R-:W-:Y:S01]  /*23b10*/  @P0 LEA R2, P1, R15.reuse, UR4, 0x2 ;  /* 0x000000040f020c11 */ /* 0x040fe2000f8210ff */
[----:B------:R-:W-:Y:S03]  /*23b20*/  STL [R1+0x34], R15 ;  /* 0x0000340f01007387 */ /* 0x000fe60000100800 */
[C-C-:B------:R-:W-:Y:S01]  /*23b30*/  @P0 LEA.HI.X R3, R15.reuse, UR5, R4.reuse, 0x2, P1 ;  /* 0x000000050f030c11 */ /* 0x140fe200088f1404 */
[----:B------:R-:W-:Y:S01]  /*23b40*/  ULDC.64 UR4, c[0x0][0xa00] ;  /* 0x0002800000047ab9 */ /* 0x000fe20000000a00 */
[----:B------:R-:W-:Y:S01]  /*23b50*/  SHF.L.U64.HI R13, R15, 0x2, R4 ;  /* 0x000000020f0d7819 */ /* 0x000fe20000010204 */
[----:B------:R0:W-:Y:S01]  /*23b60*/  STL [R1+0x58], R4 ;  /* 0x0000580401007387 */ /* 0x0001e20000100800 */
[----:B------:R-:W-:-:S03]  /*23b70*/  ISETP.NE.U32.AND P1, PT, RZ, UR4, PT ;  /* 0x00000004ff007c0c */ /* 0x000fc6000bf25070 */
[----:B------:R1:W5:Y:S01]  /*23b80*/  @P0 LDG.E R0, desc[UR12][R2.64] ;  /* 0x0000000c02000981 */ /* 0x000362000c1e1900 */
[----:B------:R-:W-:Y:S02]  /*23b90*/  ISETP.NE.AND.EX P1, PT, RZ, UR5, PT, P1 ;  /* 0x00000005ff007c0c */ /* 0x000fe4000bf25310 */
[----:B------:R-:W-:Y:S02]  /*23ba0*/  CS2R R10, SRZ ;  /* 0x00000000000a7805 */ /* 0x000fe4000001ff00 */
[----:B------:R-:W-:Y:S01]  /*23bb0*/  ISETP.NE.U32.AND P3, PT, RZ, UR10, PT ;  /* 0x0000000aff007c0c */ /* 0x000fe2000bf65070 */
[----:B------:R-:W-:Y:S01]  /*23bc0*/  STL [R1+0x28], R14 ;  /* 0x0000280e01007387 */ /* 0x000fe20000100800 */
[----:B------:R-:W-:Y:S02]  /*23bd0*/  ISETP.NE.U32.AND P0, PT, RZ, UR6, PT ;  /* 0x00000006ff007c0c */ /* 0x000fe4000bf05070 */
[----:B------:R-:W-:Y:S01]  /*23be0*/  ISETP.NE.U32.AND P2, PT, RZ, UR8, PT ;  /* 0x00000008ff007c0c */ /* 0x000fe2000bf45070 */
[----:B------:R-:W-:Y:S01]  /*23bf0*/  STL [R1+0x38], R13 ;  /* 0x0000380d01007387 */ /* 0x000fe20000100800 */
[----:B------:R-:W-:-:S02]  /*23c00*/  IADD3 R6, P5, R14, UR6, RZ ;  /* 0x000000060e067c10 */ /* 0x000fc4000ffbe0ff */
[C---:B-1----:R-:W-:Y:S02]  /*23c10*/  IADD3 R2, P4, R14.reuse, UR4, RZ ;  /* 0x000000040e027c10 */ /* 0x042fe4000ff9e0ff */
[----:B------:R-:W-:Y:S02]  /*23c20*/  ISETP.NE.AND.EX P3, PT, RZ, UR11, PT, P3 ;  /* 0x0000000bff007c0c */ /* 0x000fe4000bf65330 */
[C---:B------:R-:W-:Y:S02]  /*23c30*/  IADD3.X R3, R13.reuse, UR5, RZ, P4, !PT ;  /* 0x000000050d037c10 */ /* 0x040fe4000a7fe4ff */
[----:B0-----:R-:W-:Y:S02]  /*23c40*/  IADD3 R4, P4, R14, UR8, RZ ;  /* 0x000000080e047c10 */ /* 0x001fe4000ff9e0ff */
[----:B------:R-:W-:Y:S01]  /*23c50*/  ISETP.NE.AND.EX P0, PT, RZ, UR7, PT, P0 ;  /* 0x00000007ff007c0c */ /* 0x000fe2000bf05300 */
[----:B------:R-:W2:Y:S01]  /*23c60*/  @P1 LDG.E R8, desc[UR12][R2.64] ;  /* 0x0000000c02081981 */ /* 0x000ea2000c1e1900 */
[C---:B------:R-:W-:Y:S01]  /*23c70*/  IADD3.X R5, R13.reuse, UR9, RZ, P4, !PT ;  /* 0x000000090d057c10 */ /* 0x040fe2000a7fe4ff */
[----:B------:R-:W-:Y:S01]  /*23c80*/  ULDC UR4, c[0x0][0x288] ;  /* 0x0000a20000047ab9 */ /* 0x000fe20000000800 */
[----:B------:R-:W-:Y:S01]  /*23c90*/  ISETP.NE.AND.EX P2, PT, RZ, UR9, PT, P2 ;  /* 0x00000009ff007c0c */ /* 0x000fe2000bf45320 */
[----:B------:R-:W-:Y:S01]  /*23ca0*/  IMAD.U32 R12, RZ, RZ, UR4 ;  /* 0x00000004ff0c7e24 */ /* 0x000fe2000f8e00ff */
[----:B------:R-:W-:Y:S01]  /*23cb0*/  ULDC.64 UR4, c[0x0][0x418] ;  /* 0x0001060000047ab9 */ /* 0x000fe20000000a00 */
[----:B------:R-:W-:Y:S01]  /*23cc0*/  IADD3.X R7, R13, UR7, RZ, P5, !PT ;  /* 0x000000070d077c10 */ /* 0x000fe2000affe4ff */
[----:B--2---:R0:W-:Y:S01]  /*23cd0*/  STL [R1+0x4c], R8 ;  /* 0x00004c0801007387 */ /* 0x0041e20000100800 */
[----:B------:R-:W-:-:S03]  /*23ce0*/  UISETP.NE.U32.AND UP0, UPT, UR4, URZ, UPT ;  /* 0x0000003f0400728c */ /* 0x000fc6000bf05070 */
[----:B------:R-:W-:Y:S01]  /*23cf0*/  ULDC UR4, c[0x0][0x424] ;  /* 0x0001090000047ab9 */ /* 0x000fe20000000800 */
[----:B------:R-:W5:Y:S04]  /*23d00*/  @P0 LDG.E R11, desc[UR12][R6.64] ;  /* 0x0000000c060b0981 */ /* 0x000f68000c1e1900 */
[----:B------:R-:W5:Y:S01]  /*23d10*/  @P2 LDG.E R10, desc[UR12][R4.64] ;  /* 0x0000000c040a2981 */ /* 0x000f62000c1e1900 */
[----:B0-----:R-:W-:-:S04]  /*23d20*/  @P3 IADD3 R8, P4, R14, UR10, RZ ;  /* 0x0000000a0e083c10 */ /* 0x001fc8000ff9e0ff */
[----:B------:R-:W-:-:S05]  /*23d30*/  @P3 IADD3.X R9, R13, UR11, RZ, P4, !PT ;  /* 0x0000000b0d093c10 */ /* 0x000fca000a7fe4ff */
[----:B------:R0:W2:Y:S01]  /*23d40*/  @P3 LDG.E R12, desc[UR12][R8.64] ;  /* 0x0000000c080c3981 */ /* 0x0000a2000c1e1900 */
[----:B------:R-:W-:-:S03]  /*23d50*/  UISETP.NE.AND.EX UP0, UPT, UR5, URZ, UPT, UP0 ;  /* 0x0000003f0500728c */ /* 0x000fc6000bf05300 */
[----:B------:R-:W-:Y:S01]  /*23d60*/  ULDC UR5, c[0x0][0x2f0] ;  /* 0x0000bc0000057ab9 */ /* 0x000fe20000000800 */
[----:B------:R-:W-:-:S04]  /*23d70*/  USEL UR4, UR4, 0x1, UP0 ;  /* 0x0000000104047887 */ /* 0x000fc80008000000 */
[----:B------:R-:W-:-:S03]  /*23d80*/  UIMAD UR4, UR4, UR5, URZ ;  /* 0x00000005040472a4 */ /* 0x000fc6000f8e023f */
[----:B------:R-:W-:Y:S02]  /*23d90*/  ULDC UR5, c[0x0][0x348] ;  /* 0x0000d20000057ab9 */ /* 0x000fe40000000800 */
[----:B0-----:R-:W-:Y:S01]  /*23da0*/  MOV R9, UR5 ;  /* 0x0000000500097c02 */ /* 0x001fe20008000f00 */
[----:B------:R-:W-:Y:S01]  /*23db0*/  IMAD.U32 R8, RZ, RZ, UR4 ;  /* 0x00000004ff087e24 */ /* 0x000fe2000f8e00ff */
[----:B--2---:R0:W-:Y:S01]  /*23dc0*/  STL [R1+0x5c], R12 ;  /* 0x00005c0c01007387 */ /* 0x0041e20000100800 */
[----:B------:R-:W-:Y:S05]  /*23dd0*/  @P3 BRA `(.L_x_685) ;  /* 0x0000000000183947 */ /* 0x000fea0003800000 */
[----:B------:R-:W-:Y:S05]  /*23de0*/  @!P1 BRA `(.L_x_685) ;  /* 0x0000000000149947 */ /* 0x000fea0003800000 */
[----:B------:R-:W-:Y:S02]  /*23df0*/  ULDC.64 UR4, c[0x0][0x208] ;  /* 0x0000820000047ab9 */ /* 0x000fe40000000a00 */
[----:B0-----:R-:W2:Y:S04]  /*23e00*/  LDG.E R12, desc[UR4][R2.64] ;  /* 0x00000004020c7981 */ /* 0x001ea8000c1e1900 */
[----:B------:R-:W2:Y:S02]  /*23e10*/  LDG.E R2, desc[UR4][R2.64+0x4] ;  /* 0x0000040402027981 */ /* 0x000ea4000c1e1900 */
[----:B--2---:R-:W-:-:S05]  /*23e20*/  IMAD.IADD R2, R2, 0x1, -R12 ;  /* 0x0000000102027824 */ /* 0x004fca00078e0a0c */
[----:B------:R1:W-:Y:S02]  /*23e30*/  STL [R1+0x5c], R2 ;  /* 0x00005c0201007387 */ /* 0x0003e40000100800 */
.L_x_685:
[----:B------:R-:W2:Y:S01]  /*23e40*/  LDL.LU R3, [R1+0x8] ;  /* 0x0000080001037983 */ /* 0x000ea20000300800 */
[----:B0-----:R-:W-:Y:S01]  /*23e50*/  MOV R12, R15 ;  /* 0x0000000f000c7202 */ /* 0x001fe20000000f00 */
[----:B------:R-:W-:Y:S02]  /*23e60*/  ULDC.64 UR4, c[0x0][0xa20] ;  /* 0x0002880000047ab9 */ /* 0x000fe40000000a00 */
[----:B------:R-:W-:Y:S02]  /*23e70*/  ISETP.NE.U32.AND P1, PT, RZ, UR4, PT ;  /* 0x00000004ff007c0c */ /* 0x000fe4000bf25070 */
[----:B------:R0:W-:Y:S02]  /*23e80*/  STL [R1+0x14], R12 ;  /* 0x0000140c01007387 */ /* 0x0001e40000100800 */
[----:B------:R-:W-:Y:S02]  /*23e90*/  ISETP.NE.AND.EX P1, PT, RZ, UR5, PT, P1 ;  /* 0x00000005ff007c0c */ /* 0x000fe4000bf25310 */
[----:B--2---:R-:W-:-:S02]  /*23ea0*/  LOP3.LUT R17, R3, 0xff000000, RZ, 0xc0, !PT ;  /* 0xff00000003117812 */ /* 0x004fc400078ec0ff */
[C---:B-1----:R-:W-:Y:S02]  /*23eb0*/  LOP3.LUT R2, R3.reuse, 0xff0000, RZ, 0xc0, !PT ;  /* 0x00ff000003027812 */ /* 0x042fe400078ec0ff */
[----:B------:R-:W-:Y:S02]  /*23ec0*/  SHF.R.U32.HI R17, RZ, 0x8, R17 ;  /* 0x00000008ff117819 */ /* 0x000fe40000011611 */
[----:B------:R-:W-:Y:S02]  /*23ed0*/  LOP3.LUT R16, R3, 0xffff, RZ, 0xc0, !PT ;  /* 0x0000ffff03107812 */ /* 0x000fe400078ec0ff */
[----:B------:R-:W-:Y:S01]  /*23ee0*/  LEA.HI R17, R2, R17, RZ, 0x10 ;  /* 0x0000001102117211 */ /* 0x000fe200078f80ff */
[----:B-----5:R-:W-:-:S05]  /*23ef0*/  IMAD.IADD R2, R11, 0x1, R0 ;  /* 0x000000010b027824 */ /* 0x020fca00078e0200 */
[----:B------:R0:W-:Y:S01]  /*23f00*/  STL [R1+0x1c], R2 ;  /* 0x00001c0201007387 */ /* 0x0001e20000100800 */
[----:B------:R-:W-:Y:S05]  /*23f10*/  @!P1 BRA `(.L_x_686) ;  /* 0x0000000000149947 */ /* 0x000fea0003800000 */
[----:B0-----:R-:W-:Y:S01]  /*23f20*/  IADD3 R2, P0, R14, UR4, RZ ;  /* 0x000000040e027c10 */ /* 0x001fe2000ff1e0ff */
[----:B------:R-:W-:-:S03]  /*23f30*/  ULDC.64 UR6, c[0x0][0x208] ;  /* 0x0000820000067ab9 */ /* 0x000fc60000000a00 */
[----:B------:R-:W-:-:S05]  /*23f40*/  IADD3.X R3, R13, UR5, RZ, P0, !PT ;  /* 0x000000050d037c10 */ /* 0x000fca00087fe4ff */
[----:B------:R1:W5:Y:S01]  /*23f50*/  LDG.E R8, desc[UR6][R2.64] ;  /* 0x0000000602087981 */ /* 0x000362000c1e1900 */
[----:B------:R-:W-:Y:S05]  /*23f60*/  BRA `(.L_x_687) ;  /* 0x0000000000147947 */ /* 0x000fea0003800000 */
.L_x_686:
[----:B------:R-:W-:Y:S05]  /*23f70*/  @!P0 BRA `(.L_x_687) ;  /* 0x0000000000108947 */ /* 0x000fea0003800000 */
[----:B------:R-:W-:Y:S02]  /*23f80*/  ULDC.64 UR4, c[0x0][0x208] ;  /* 0x0000820000047ab9 */ /* 0x000fe40000000a00 */
[----:B------:R-:W2:Y:S04]  /*23f90*/  LDG.E R8, desc[UR4][R6.64] ;  /* 0x0000000406087981 */ /* 0x000ea8000c1e1900 */
[----:B------:R-:W2:Y:S02]  /*23fa0*/  LDG.E R6, desc[UR4][R6.64+0x4] ;  /* 0x0000040406067981 */ /* 0x000ea4000c1e1900 */
[----:B--2---:R-:W-:-:S07]  /*23fb0*/  IMAD.IADD R8, R6, 0x1, -R8 ;  /* 0x0000000106087824 */ /* 0x004fce00078e0a08 */
.L_x_687:
[----:B------:R-:W-:Y:S01]  /*23fc0*/  ULDC.64 UR4, c[0x0][0x208] ;  /* 0x0000820000047ab9 */ /* 0x000fe20000000a00 */
[----:B-----5:R-:W-:Y:S02]  /*23fd0*/  IMAD.IADD R6, R8, 0x1, -R0 ;  /* 0x0000000108067824 */ /* 0x020fe400078e0a00 */
[----:B------:R-:W2:Y:S04]  /*23fe0*/  @P2 LDG.E R0, desc[UR4][R4.64] ;  /* 0x0000000404002981 */ /* 0x000ea8000c1e1900 */
[----:B------:R-:W2:Y:S01]  /*23ff0*/  @P2 LDG.E R4, desc[UR4][R4.64+0x4] ;  /* 0x0000040404042981 */ /* 0x000ea2000c1e1900 */
[----:B------:R-:W-:Y:S01]  /*24000*/  LOP3.LUT R13, R17, 0xff, RZ, 0xc0, !PT ;  /* 0x000000ff110d7812 */ /* 0x000fe200078ec0ff */
[----:B------:R-:W-:Y:S01]  /*24010*/  BSSY B0, `(.L_x_688) ;  /* 0x000002a000007945 */ /* 0x000fe20003800000 */
[----:B------:R-:W-:Y:S01]  /*24020*/  SHF.R.U32.HI R17, RZ, 0x10, R17 ;  /* 0x00000010ff117819 */ /* 0x000fe20000011611 */
[----:B-1----:R-:W-:-:S02]  /*24030*/  IMAD.MOV.U32 R3, RZ, RZ, RZ ;  /* 0x000000ffff037224 */ /* 0x002fc400078e00ff */
[----:B--2---:R-:W-:-:S05]  /*24040*/  @P2 IMAD.IADD R9, R4, 0x1, -R0 ;  /* 0x0000000104092824 */ /* 0x004fca00078e0a00 */
[----:B0-----:R-:W-:-:S04]  /*24050*/  IADD3 R2, R6, R9, RZ ;  /* 0x0000000906027210 */ /* 0x001fc80007ffe0ff */
[C---:B------:R-:W-:Y:S01]  /*24060*/  ISETP.GE.AND P1, PT, R2.reuse, 0x1, PT ;  /* 0x000000010200780c */ /* 0x040fe20003f26270 */
[----:B------:R-:W-:-:S04]  /*24070*/  VIADD R0, R2, 0x4f ;  /* 0x0000004f02007836 */ /* 0x000fc80000000000 */
[----:B------:R-:W-:-:S05]  /*24080*/  IMAD.HI R0, R0, 0x66666667, RZ ;  /* 0x6666666700007827 */ /* 0x000fca00078e02ff */
[----:B------:R-:W-:-:S04]  /*24090*/  SHF.R.U32.HI R2, RZ, 0x1f, R0 ;  /* 0x0000001fff027819 */ /* 0x000fc80000011600 */
[----:B------:R-:W-:-:S05]  /*240a0*/  LEA.HI.SX32 R11, R0, R2, 0x1b ;  /* 0x00000002000b7211 */ /* 0x000fca00078fdaff */
[----:B------:R0:W-:Y:S04]  /*240b0*/  STL [R1+0x40], R11 ;  /* 0x0000400b01007387 */ /* 0x0001e80000100800 */
[----:B------:R0:W-:Y:S01]  /*240c0*/  STL [R1+0x60], R13 ;  /* 0x0000600d01007387 */ /* 0x0001e20000100800 */
[----:B------:R-:W-:Y:S05]  /*240d0*/  @!P1 BRA `(.L_x_689) ;  /* 0x0000000000749947 */ /* 0x000fea0003800000 */
[----:B------:R-:W-:Y:S01]  /*240e0*/  ISETP.NE.AND P0, PT, R17, RZ, PT ;  /* 0x000000ff1100720c */ /* 0x000fe20003f05270 */
[----:B------:R-:W-:-:S03]  /*240f0*/  ULDC UR4, c[0x0][0x9f0] ;  /* 0x00027c0000047ab9 */ /* 0x000fc60000000800 */
[----:B------:R-:W-:-:S04]  /*24100*/  SEL R0, R17, UR4, P0 ;  /* 0x0000000411007c07 */ /* 0x000fc80008000000 */
[----:B------:R-:W-:Y:S02]  /*24110*/  IABS R2, R0 ;  /* 0x0000000000027213 */ /* 0x000fe40000000000 */
[----:B------:R-:W-:Y:S02]  /*24120*/  IADD3 R3, R0, -0x1, R11 ;  /* 0xffffffff00037810 */ /* 0x000fe40007ffe00b */
[----:B------:R-:W1:Y:S08]  /*24130*/  I2F.RP R4, R2 ;  /* 0x0000000200047306 */ /* 0x000e700000209400 */
[----:B-1----:R-:W1:Y:S02]  /*24140*/  MUFU.RCP R4, R4 ;  /* 0x0000000400047308 */ /* 0x002e640000001000 */
[----:B-1----:R-:W-:-:S06]  /*24150*/  VIADD R4, R4, 0xffffffe ;  /* 0x0ffffffe04047836 */ /* 0x002fcc0000000000 */
[----:B------:R1:W2:Y:S02]  /*24160*/  F2I.FTZ.U32.TRUNC.NTZ R5, R4 ;  /* 0x0000000400057305 */ /* 0x0002a4000021f000 */
[----:B-1----:R-:W-:-:S04]  /*24170*/  LOP3.LUT R4, R3, R0, RZ, 0x3c, !PT ;  /* 0x0000000003047212 */ /* 0x002fc800078e3cff */
[----:B------:R-:W-:Y:S02]  /*24180*/  ISETP.GE.AND P4, PT, R4, RZ, PT ;  /* 0x000000ff0400720c */ /* 0x000fe40003f86270 */
[----:B--2---:R-:W-:-:S05]  /*24190*/  IADD3 R4, RZ, -R5, RZ ;  /* 0x80000005ff047210 */ /* 0x004fca0007ffe0ff */
[----:B------:R-:W-:Y:S02]  /*241a0*/  IMAD R7, R4, R2, RZ ;  /* 0x0000000204077224 */ /* 0x000fe400078e02ff */
[----:B------:R-:W-:-:S04]  /*241b0*/  IMAD.MOV.U32 R4, RZ, RZ, RZ ;  /* 0x000000ffff047224 */ /* 0x000fc800078e00ff */
[----:B------:R-:W-:Y:S01]  /*241c0*/  IMAD.HI.U32 R7, R5, R7, R4 ;  /* 0x0000000705077227 */ /* 0x000fe200078e0004 */
[----:B------:R-:W-:Y:S02]  /*241d0*/  IABS R4, R3 ;  /* 0x0000000300047213 */ /* 0x000fe40000000000 */
[----:B------:R-:W-:-:S05]  /*241e0*/  IABS R3, R0 ;  /* 0x0000000000037213 */ /* 0x000fca0000000000 */
[----:B------:R-:W-:-:S04]  /*241f0*/  IMAD.MOV R3, RZ, RZ, -R3 ;  /* 0x000000ffff037224 */ /* 0x000fc800078e0a03 */
[----:B------:R-:W-:Y:S02]  /*24200*/  IMAD.MOV.U32 R5, RZ, RZ, R3 ;  /* 0x000000ffff057224 */ /* 0x000fe400078e0003 */
[----:B------:R-:W-:-:S04]  /*24210*/  IMAD.HI.U32 R3, R7, R4, RZ ;  /* 0x0000000407037227 */ /* 0x000fc800078e00ff */
[----:B------:R-:W-:-:S05]  /*24220*/  IMAD R4, R3, R5, R4 ;  /* 0x0000000503047224 */ /* 0x000fca00078e0204 */
[----:B------:R-:W-:-:S13]  /*24230*/  ISETP.GT.U32.AND P3, PT, R2, R4, PT ;  /* 0x000000040200720c */ /* 0x000fda0003f64070 */
[-C--:B------:R-:W-:Y:S01]  /*24240*/  @!P3 IADD3 R4, R4, -R2.reuse, RZ ;  /* 0x800000020404b210 */ /* 0x080fe20007ffe0ff */
[----:B------:R-:W-:Y:S01]  /*24250*/  @!P3 VIADD R3, R3, 0x1 ;  /* 0x000000010303b836 */ /* 0x000fe20000000000 */
[----:B------:R-:W-:Y:S02]  /*24260*/  ISETP.NE.AND P3, PT, R0, RZ, PT ;  /* 0x000000ff0000720c */ /* 0x000fe40003f65270 */
[----:B------:R-:W-:-:S13]  /*24270*/  ISETP.GE.U32.AND P0, PT, R4, R2, PT ;  /* 0x000000020400720c */ /* 0x000fda0003f06070 */
[----:B------:R-:W-:-:S04]  /*24280*/  @P0 VIADD R3, R3, 0x1 ;  /* 0x0000000103030836 */ /* 0x000fc80000000000 */
[----:B------:R-:W-:Y:S01]  /*24290*/  @!P4 IMAD.MOV R3, RZ, RZ, -R3 ;  /* 0x000000ffff03c224 */ /* 0x000fe200078e0a03 */
[----:B------:R-:W-:-:S07]  /*242a0*/  @!P3 LOP3.LUT R3, RZ, R0, RZ, 0x33, !PT ;  /* 0x00000000ff03b212 */ /* 0x000fce00078e33ff */
.L_x_689:
[----:B------:R-:W-:Y:S05]  /*242b0*/  BSYNC B0 ;  /* 0x0000000000007941 */ /* 0x000fea0003800000 */
.L_x_688:
[-C--:B------:R-:W-:Y:S01]  /*242c0*/  IMAD R0, R13, R3.reuse, RZ ;  /* 0x000000030d007224 */ /* 0x080fe200078e02ff */
[----:B------:R-:W-:Y:S04]  /*242d0*/  BSSY B0, `(.L_x_690) ;  /* 0x000019d000007945 */ /* 0x000fe80003800000 */
[C---:B------:R-:W-:Y:S01]  /*242e0*/  VIADDMNMX R3, R0.reuse, R3, R11, PT ;  /* 0x0000000300037246 */ /* 0x040fe2000380010b */
[----:B------:R-:W-:-:S04]  /*242f0*/  IMAD R0, R0, 0x50, -R6 ;  /* 0x0000005000007824 */ /* 0x000fc800078e0a06 */
[----:B------:R-:W-:Y:S01]  /*24300*/  IMAD R6, R3, 0x50, -R6 ;  /* 0x0000005003067824 */ /* 0x000fe200078e0a06 */
[----:B------:R-:W-:-:S04]  /*24310*/  VIMNMX R0, RZ, R0, !PT ;  /* 0x00000000ff007248 */ /* 0x000fc80007fe0100 */
[----:B------:R-:W-:Y:S01]  /*24320*/  VIMNMX R9, R6, R9, PT ;  /* 0x0000000906097248 */ /* 0x000fe20003fe0100 */
[----:B------:R-:W-:-:S03]  /*24330*/  IMAD.WIDE.U32 R2, R0, -0x33333333, RZ ;  /* 0xcccccccd00027825 */ /* 0x000fc600078e00ff */
[----:B------:R-:W-:-:S13]  /*24340*/  ISETP.GT.AND P0, PT, R9, R0, PT ;  /* 0x000000000900720c */ /* 0x000fda0003f04270 */
[----:B------:R-:W-:Y:S02]  /*24350*/  @P0 IADD3 R4, R9, 0x4f, RZ ;  /* 0x0000004f09040810 */ /* 0x000fe40007ffe0ff */
[----:B------:R-:W-:-:S03]  /*24360*/  SHF.R.U32.HI R9, RZ, 0x6, R3 ;  /* 0x00000006ff097819 */ /* 0x000fc60000011603 */
[----:B------:R-:W-:-:S04]  /*24370*/  @P0 IMAD.HI R0, R4, 0x66666667, RZ ;  /* 0x6666666704000827 */ /* 0x000fc800078e02ff */
[----:B------:R-:W-:Y:S01]  /*24380*/  IMAD.MOV.U32 R7, RZ, RZ, R9 ;  /* 0x000000ffff077224 */ /* 0x000fe200078e0009 */
[----:B------:R-:W-:-:S04]  /*24390*/  @P0 SHF.R.U32.HI R2, RZ, 0x1f, R0 ;  /* 0x0000001fff020819 */ /* 0x000fc80000011600 */
[----:B------:R-:W-:Y:S02]  /*243a0*/  @P0 LEA.HI.SX32 R7, R0, R2, 0x1b ;  /* 0x0000000200070211 */ /* 0x000fe400078fdaff */
[----:B------:R-:W-:Y:S02]  /*243b0*/  PLOP3.LUT P0, PT, PT, PT, PT, 0x80, 0x0 ;  /* 0x000000000000781c */ /* 0x000fe40003f0f070 */
[----:B------:R-:W-:-:S13]  /*243c0*/  ISETP.GT.AND P3, PT, R7, R9, PT ;  /* 0x000000090700720c */ /* 0x000fda0003f64270 */
[----:B------:R-:W-:Y:S05]  /*243d0*/  @!P3 BRA `(.L_x_691) ;  /* 0x000000180030b947 */ /* 0x000fea0003800000 */
[----:B------:R-:W-:Y:S01]  /*243e0*/  UMOV UR4, 0xffffffff ;  /* 0xffffffff00047882 */ /* 0x000fe20000000000 */
[----:B------:R-:W-:Y:S02]  /*243f0*/  SEL R0, R12, RZ, !P2 ;  /* 0x000000ff0c007207 */ /* 0x000fe40005000000 */
[----:B------:R-:W-:Y:S05]  /*24400*/  BRA.DIV UR4, `(.L_x_692) ;  /* 0x0000008204087947 */ /* 0x000fea000b800000 */
[----:B------:R-:W1:Y:S02]  /*24410*/  S2R R2, SR_TID.X ;  /* 0x0000000000027919 */ /* 0x000e640000002100 */
[----:B-1----:R-:W-:-:S04]  /*24420*/  SHF.R.U32.HI R2, RZ, 0x5, R2 ;  /* 0x00000005ff027819 */ /* 0x002fc80000011602 */
[----:B------:R-:W-:-:S05]  /*24430*/  LOP3.LUT R2, R2, 0x3, RZ, 0xc0, !PT ;  /* 0x0000000302027812 */ /* 0x000fca00078ec0ff */
[----:B------:R1:W2:Y:S02]  /*24440*/  SHFL.IDX PT, R14, R2, RZ, 0x1f ;  /* 0x00001fff020e7589 */ /* 0x0002a400000e0000 */
.L_x_874:
[----:B--2---:R-:W-:Y:S02]  /*24450*/  ISETP.NE.AND P0, PT, R14, RZ, PT ;  /* 0x000000ff0e00720c */ /* 0x004fe40003f05270 */
[----:B------:R-:W-:-:S11]  /*24460*/  PLOP3.LUT P6, PT, PT, PT, PT, 0x8, 0x0 ;  /* 0x000000000000781c */ /* 0x000fd60003fce170 */
[----:B------:R-:W-:Y:S05]  /*24470*/  @P0 BRA `(.L_x_693) ;  /* 0x00000000000c0947 */ /* 0x000fea0003800000 */
[----:B------:R-:W-:-:S03]  /*24480*/  UMOV UR4, 0xffffffff ;  /* 0xffffffff00047882 */ /* 0x000fc60000000000 */
[----:B------:R-:W-:Y:S05]  /*24490*/  BRA.DIV UR4, `(.L_x_694) ;  /* 0x0000008204187947 */ /* 0x000fea000b800000 */
[----:B------:R-:W-:-:S13]  /*244a0*/  ELECT P6, URZ, PT ;  /* 0x00000000003f782f */ /* 0x000fda00038c0000 */
.L_x_693:
[----:B-1----:R-:W2:Y:S01]  /*244b0*/  LDL R2, [R1+0x64] ;  /* 0x0000640001027983 */ /* 0x002ea20000100800 */
[----:B------:R-:W-:Y:S01]  /*244c0*/  BSSY B1, `(.L_x_695) ;  /* 0x0000008000017945 */ /* 0x000fe20003800000 */
[----:B--2---:R-:W-:-:S05]  /*244d0*/  VIADD R2, R2, 0x1 ;  /* 0x0000000102027836 */ /* 0x004fca0000000000 */
[----:B------:R-:W-:-:S04]  /*244e0*/  LEA.HI R3, R2, R2, RZ, 0x1 ;  /* 0x0000000202037211 */ /* 0x000fc800078f08ff */
[----:B------:R-:W-:-:S05]  /*244f0*/  LOP3.LUT R3, R3, 0xfffffffe, RZ, 0xc0, !PT ;  /* 0xfffffffe03037812 */ /* 0x000fca00078ec0ff */
[----:B------:R-:W-:-:S05]  /*24500*/  IMAD.IADD R2, R2, 0x1, -R3 ;  /* 0x0000000102027824 */ /* 0x000fca00078e0a03 */
[----:B------:R-:W-:-:S04]  /*24510*/  SHF.L.U32 R2, R2, 0x1f, RZ ;  /* 0x0000001f02027819 */ /* 0x000fc800000006ff */
[----:B------:R-:W1:Y:S02]  /*24520*/  SYNCS.PHASECHK.TRANS64.TRYWAIT P0, [R18+URZ+0x38820], R2 ;  /* 0x03882002120075a7 */ /* 0x000e64000800017f */
[----:B-1----:R-:W-:Y:S05]  /*24530*/  @!P0 BRA `(.L_x_696) ;  /* 0x0000008000108947 */ /* 0x002fea0003800000 */
.L_x_877:
[----:B------:R-:W-:Y:S05]  /*24540*/  BSYNC B1 ;  /* 0x0000000000017941 */ /* 0x000fea0003800000 */
.L_x_695:
[----:B------:R-:W-:Y:S04]  /*24550*/  BSSY B1, `(.L_x_697) ;  /* 0x00000ad000017945 */ /* 0x000fe80003800000 */
[----:B------:R-:W-:Y:S05]  /*24560*/  @!P6 BRA `(.L_x_698) ;  /* 0x0000000800ace947 */ /* 0x000fea0003800000 */
[----:B------:R-:W2:Y:S04]  /*24570*/  LDL R5, [R1+0x20] ;  /* 0x0000200001057983 */ /* 0x000ea80000100800 */
[----:B------:R-:W3:Y:S01]  /*24580*/  LDL R4, [R1+0x24] ;  /* 0x0000240001047983 */ /* 0x000ee20000100800 */
[----:B------:R-:W-:Y:S01]  /*24590*/  BSSY B2, `(.L_x_699) ;  /* 0x0000008000027945 */ /* 0x000fe20003800000 */
[----:B------:R-:W4:Y:S02]  /*245a0*/  S2R R3, SR_TID.X ;  /* 0x0000000000037919 */ /* 0x000f240000002100 */
[----:B----4-:R-:W-:-:S04]  /*245b0*/  LOP3.LUT R3, R3, 0x7f, RZ, 0xc0, !PT ;  /* 0x0000007f03037812 */ /* 0x010fc800078ec0ff */
[----:B------:R-:W-:Y:S02]  /*245c0*/  ISETP.NE.AND P2, PT, R3, RZ, PT ;  /* 0x000000ff0300720c */ /* 0x000fe40003f45270 */
[----:B--2---:R-:W-:Y:S02]  /*245d0*/  LEA R6, R5, R18, 0x3 ;  /* 0x0000001205067211 */ /* 0x004fe400078e18ff */
[----:B---3--:R-:W-:-:S04]  /*245e0*/  SHF.L.U32 R8, R4, 0x1f, RZ ;  /* 0x0000001f04087819 */ /* 0x008fc800000006ff */
[----:B------:R-:W2:Y:S02]  /*245f0*/  SYNCS.PHASECHK.TRANS64.TRYWAIT P0, [R6+URZ+0x388a0], R8 ;  /* 0x0388a008060075a7 */ /* 0x000ea4000800017f */
[----:B--2---:R-:W-:Y:S05]  /*24600*/  @!P0 BRA `(.L_x_700) ;  /* 0x0000007c00f08947 */ /* 0x004fea0003800000 */
.L_x_878:
[----:B------:R-:W-:Y:S05]  /*24610*/  BSYNC B2 ;  /* 0x0000000000027941 */ /* 0x000fea0003800000 */
.L_x_699:
[----:B------:R-:W-:Y:S04]  /*24620*/  BSSY B2, `(.L_x_701) ;  /* 0x0000009000027945 */ /* 0x000fe80003800000 */
[----:B------:R-:W-:Y:S05]  /*24630*/  @P2 BRA `(.L_x_702) ;  /* 0x00000000001c2947 */ /* 0x000fea0003800000 */
[----:B------:R-:W3:Y:S01]  /*24640*/  S2R R3, SR_TID.X ;  /* 0x0000000000037919 */ /* 0x000ee20000002100 */
[----:B-1----:R-:W-:-:S04]  /*24650*/  IMAD.MOV.U32 R2, RZ, RZ, 0xa000 ;  /* 0x0000a000ff027424 */ /* 0x002fc800078e00ff */
[----:B------:R4:W-:Y:S01]  /*24660*/  SYNCS.ARRIVE.TRANS64 RZ, [R6+URZ+0x38890], R2 ;  /* 0x0388900206ff79a7 */ /* 0x0009e2000800003f */
[----:B---3--:R-:W-:-:S04]  /*24670*/  LOP3.LUT R3, R3, 0x1f, RZ, 0xc0, !PT ;  /* 0x0000001f03037812 */ /* 0x008fc800078ec0ff */
[----:B------:R-:W-:-:S13]  /*24680*/  ISETP.NE.AND P0, PT, R3, RZ, PT ;  /* 0x000000ff0300720c */ /* 0x000fda0003f05270 */
[----:B----4-:R-:W-:Y:S05]  /*24690*/  @!P0 BRA `(.L_x_702) ;  /* 0x0000000000048947 */ /* 0x010fea0003800000 */
[----:B------:R-:W-:Y:S01]  /*246a0*/  BPT.TRAP 0x1 ;  /* 0x000000040000795c */ /* 0x000fe20000300000 */
.L_x_702:
[----:B------:R-:W-:Y:S05]  /*246b0*/  BSYNC B2 ;  /* 0x0000000000027941 */ /* 0x000fea0003800000 */
.L_x_701:
[----:B-1----:R-:W3:Y:S01]  /*246c0*/  LDL R2, [R1+0x20] ;  /* 0x0000200001027983 */ /* 0x002ee20000100800 */
[----:B------:R-:W-:Y:S01]  /*246d0*/  IMAD.MOV.U32 R20, RZ, RZ, RZ ;  /* 0x000000ffff147224 */ /* 0x000fe200078e00ff */
[----:B------:R-:W-:Y:S01]  /*246e0*/  UIADD3 UR4, UP0, UR38, 0x570, URZ ;  /* 0x0000057026047890 */ /* 0x000fe2000ff1e03f */
[----:B------:R-:W-:Y:S01]  /*246f0*/  IMAD R3, R7, 0x50, R10 ;  /* 0x0000005007037824 */ /* 0x000fe200078e020a */
[----:B------:R-:W-:Y:S01]  /*24700*/  PLOP3.LUT P0, PT, PT, PT, PT, 0x80, 0x0 ;  /* 0x000000000000781c */ /* 0x000fe20003f0f070 */
[----:B------:R-:W-:Y:S01]  /*24710*/  UMOV UR6, 0x0 ;  /* 0x0000000000067882 */ /* 0x000fe20000000000 */
[----:B------:R-:W-:Y:S01]  /*24720*/  R2UR UR10, R20 ;  /* 0x00000000140a72ca */ /* 0x000fe200000e0000 */
[----:B------:R-:W-:Y:S01]  /*24730*/  VIADD R3, R3, 0xffffffb0 ;  /* 0xffffffb003037836 */ /* 0x000fe20000000000 */
[----:B------:R-:W-:Y:S01]  /*24740*/  UIADD3.X UR5, URZ, UR39, URZ, UP0, !UPT ;  /* 0x000000273f057290 */ /* 0x000fe200087fe43f */
[----:B------:R-:W-:Y:S01]  /*24750*/  UMOV UR7, 0x12f00000 ;  /* 0x12f0000000077882 */ /* 0x000fe20000000000 */
[----:B---3--:R-:W-:Y:S01]  /*24760*/  IMAD R4, R2, 0xa000, R18 ;  /* 0x0000a00002047824 */ /* 0x008fe200078e0212 */
[----:B------:R-:W-:-:S03]  /*24770*/  IADD3 R2, R6, 0x38890, RZ ;  /* 0x0003889006027810 */ /* 0x000fc60007ffe0ff */
[----:B------:R-:W-:-:S07]  /*24780*/  VIADD R5, R4, 0x24400 ;  /* 0x0002440004057836 */ /* 0x000fce0000000000 */
.L_x_703:
        /* <DEDUP_REMOVED lines=9> */
[----:B-1----:R-:W-:Y:S05]  /*24820*/  @P0 BRA.U.ANY `(.L_x_703) ;  /* 0xfffffffd00d80947 */ /* 0x002fea000393ffff */
[----:B------:R-:W-:Y:S01]  /*24830*/  IMAD.MOV.U32 R15, RZ, RZ, 0x40 ;  /* 0x00000040ff0f7424 */ /* 0x000fe200078e00ff */
[----:B------:R-:W-:Y:S01]  /*24840*/  PLOP3.LUT P0, PT, PT, PT, PT, 0x80, 0x0 ;  /* 0x000000000000781c */ /* 0x000fe20003f0f070 */
[----:B------:R-:W-:Y:S01]  /*24850*/  VIADD R5, R4, 0x26c00 ;  /* 0x00026c0004057836 */ /* 0x000fe20000000000 */
[----:B------:R-:W-:Y:S01]  /*24860*/  UMOV UR6, 0x0 ;  /* 0x0000000000067882 */ /* 0x000fe20000000000 */
[----:B------:R-:W-:Y:S01]  /*24870*/  UMOV UR7, 0x12f00000 ;  /* 0x12f0000000077882 */ /* 0x000fe20000000000 */
[----:B------:R-:W-:-:S15]  /*24880*/  R2UR UR10, R15 ;  /* 0x000000000f0a72ca */ /* 0x000fde00000e0000 */
.L_x_704:
        /* <DEDUP_REMOVED lines=10> */
[----:B------:R-:W-:Y:S01]  /*24930*/  MOV R14, 0x80 ;  /* 0x00000080000e7802 */ /* 0x000fe20000000f00 */
[----:B------:R-:W-:Y:S01]  /*24940*/  VIADD R5, R4, 0x29400 ;  /* 0x0002940004057836 */ /* 0x000fe20000000000 */
[----:B------:R-:W-:Y:S01]  /*24950*/  PLOP3.LUT P0, PT, PT, PT, PT, 0x80, 0x0 ;  /* 0x000000000000781c */ /* 0x000fe20003f0f070 */
[----:B------:R-:W-:Y:S01]  /*24960*/  UMOV UR6, 0x0 ;  /* 0x0000000000067882 */ /* 0x000fe20000000000 */
[----:B------:R-:W-:Y:S01]  /*24970*/  R2UR UR10, R14 ;  /* 0x000000000e0a72ca */ /* 0x000fe200000e0000 */
[----:B------:R-:W-:-:S14]  /*24980*/  UMOV UR7, 0x12f00000 ;  /* 0x12f0000000077882 */ /* 0x000fdc0000000000 */
.L_x_705:
        /* <DEDUP_REMOVED lines=10> */
[----:B0-----:R-:W-:Y:S01]  /*24a30*/  IMAD.MOV.U32 R11, RZ, RZ, 0xc0 ;  /* 0x000000c0ff0b7424 */ /* 0x001fe200078e00ff */
[----:B------:R-:W-:Y:S01]  /*24a40*/  PLOP3.LUT P0, PT, PT, PT, PT, 0x80, 0x0 ;  /* 0x000000000000781c */ /* 0x000fe20003f0f070 */
[----:B------:R-:W-:Y:S01]  /*24a50*/  VIADD R5, R4, 0x2bc00 ;  /* 0x0002bc0004057836 */ /* 0x000fe20000000000 */
[----:B------:R-:W-:Y:S01]  /*24a60*/  UMOV UR6, 0x0 ;  /* 0x0000000000067882 */ /* 0x000fe20000000000 */
[----:B------:R-:W-:Y:S01]  /*24a70*/  UMOV UR7, 0x12f00000 ;  /* 0x12f0000000077882 */ /* 0x000fe20000000000 */
[----:B------:R-:W-:-:S15]  /*24a80*/  R2UR UR10, R11 ;  /* 0x000000000b0a72ca */ /* 0x000fde00000e0000 */
.L_x_706:
        /* <DEDUP_REMOVED lines=10> */
[----:B------:R-:W0:Y:S01]  /*24b30*/  SYNCS.PHASECHK.TRANS64.TRYWAIT P0, [R6+URZ+0x388c0], R8 ;  /* 0x0388c008060075a7 */ /* 0x000e22000800017f */
[----:B------:R-:W-:Y:S04]  /*24b40*/  BSSY B2, `(.L_x_707) ;  /* 0x0000002000027945 */ /* 0x000fe80003800000 */
[----:B0-----:R-:W-:Y:S05]  /*24b50*/  @!P0 BRA `(.L_x_708) ;  /* 0x0000007800b08947 */ /* 0x001fea0003800000 */
.L_x_879:
[----:B------:R-:W-:Y:S05]  /*24b60*/  BSYNC B2 ;  /* 0x0000000000027941 */ /* 0x000fea0003800000 */
.L_x_707:
[----:B------:R-:W-:Y:S01]  /*24b70*/  BSSY B2, `(.L_x_709) ;  /* 0x000000b000027945 */ /* 0x000fe20003800000 */
[----:B------:R-:W-:Y:S01]  /*24b80*/  MOV R12, 0x0 ;  /* 0x00000000000c7802 */ /* 0x000fe20000000f00 */
[----:B------:R-:W-:Y:S02]  /*24b90*/  IMAD.MOV.U32 R13, RZ, RZ, 0x12f00000 ;  /* 0x12f00000ff0d7424 */ /* 0x000fe400078e00ff */
[----:B------:R-:W-:Y:S05]  /*24ba0*/  @P2 BRA `(.L_x_710) ;  /* 0x00000000001c2947 */ /* 0x000fea0003800000 */
[----:B------:R-:W1:Y:S01]  /*24bb0*/  S2R R5, SR_TID.X ;  /* 0x0000000000057919 */ /* 0x000e620000002100 */
[----:B------:R-:W-:-:S04]  /*24bc0*/  IMAD.MOV.U32 R2, RZ, RZ, 0xa000 ;  /* 0x0000a000ff027424 */ /* 0x000fc800078e00ff */
[----:B------:R3:W-:Y:S01]  /*24bd0*/  SYNCS.ARRIVE.TRANS64 RZ, [R6+URZ+0x388b0], R2 ;  /* 0x0388b00206ff79a7 */ /* 0x0007e2000800003f */
[----:B-1----:R-:W-:-:S04]  /*24be0*/  LOP3.LUT R5, R5, 0x1f, RZ, 0xc0, !PT ;  /* 0x0000001f05057812 */ /* 0x002fc800078ec0ff */
[----:B------:R-:W-:-:S13]  /*24bf0*/  ISETP.NE.AND P0, PT, R5, RZ, PT ;  /* 0x000000ff0500720c */ /* 0x000fda0003f05270 */
[----:B---3--:R-:W-:Y:S05]  /*24c00*/  @!P0 BRA `(.L_x_710) ;  /* 0x0000000000048947 */ /* 0x008fea0003800000 */
[----:B------:R-:W-:Y:S01]  /*24c10*/  BPT.TRAP 0x1 ;  /* 0x000000040000795c */ /* 0x000fe20000300000 */
.L_x_710:
[----:B------:R-:W-:Y:S05]  /*24c20*/  BSYNC B2 ;  /* 0x0000000000027941 */ /* 0x000fea0003800000 */
.L_x_709:
[----:B------:R-:W-:Y:S01]  /*24c30*/  R2UR UR10, R20 ;  /* 0x00000000140a72ca */ /* 0x000fe200000e0000 */
[----:B------:R-:W-:Y:S01]  /*24c40*/  UIADD3 UR4, UP0, UR38, 0x670, URZ ;  /* 0x0000067026047890 */ /* 0x000fe2000ff1e03f */
[----:B------:R-:W-:Y:S01]  /*24c50*/  R2UR UR6, R12 ;  /* 0x000000000c0672ca */ /* 0x000fe200000e0000 */
[----:B0-2---:R-:W-:Y:S01]  /*24c60*/  VIADD R6, R6, 0x388b0 ;  /* 0x000388b006067836 */ /* 0x005fe20000000000 */
[----:B------:R-:W-:Y:S01]  /*24c70*/  R2UR UR7, R13 ;  /* 0x000000000d0772ca */ /* 0x000fe200000e0000 */
[----:B------:R-:W-:Y:S01]  /*24c80*/  UIADD3.X UR5, URZ, UR39, URZ, UP0, !UPT ;  /* 0x000000273f057290 */ /* 0x000fe200087fe43f */
[----:B------:R-:W-:Y:S02]  /*24c90*/  PLOP3.LUT P0, PT, PT, PT, PT, 0x80, 0x0 ;  /* 0x000000000000781c */ /* 0x000fe40003f0f070 */
[----:B------:R-:W-:-:S11]  /*24ca0*/  IADD3 R2, R4, 0x400, RZ ;  /* 0x0000040004027810 */ /* 0x000fd60007ffe0ff */
.L_x_711:
        /* <DEDUP_REMOVED lines=15> */
.L_x_712:
        /* <DEDUP_REMOVED lines=15> */
.L_x_713:
        /* <DEDUP_REMOVED lines=15> */
.L_x_714:
        /* <DEDUP_REMOVED lines=10> */
.L_x_698:
[----:B------:R-:W-:Y:S05]  /*25020*/  BSYNC B1 ;  /* 0x0000000000017941 */ /* 0x000fea0003800000 */
.L_x_697:
[----:B-1----:R-:W2:Y:S04]  /*25030*/  LDL.LU R2, [R1+0x20] ;  /* 0x0000200001027983 */ /* 0x002ea80000300800 */
[----:B------:R-:W3:Y:S01]  /*25040*/  LDL.LU R5, [R1+0x24] ;  /* 0x0000240001057983 */ /* 0x000ee20000300800 */
[----:B------:R-:W-:Y:S01]  /*25050*/  VIADD R7, R7, 0xfffffffe ;  /* 0xfffffffe07077836 */ /* 0x000fe20000000000 */
[----:B------:R-:W-:-:S04]  /*25060*/  PLOP3.LUT P0, PT, PT, PT, PT, 0x8, 0x0 ;  /* 0x000000000000781c */ /* 0x000fc80003f0e170 */
[----:B------:R-:W-:Y:S02]  /*25070*/  ISETP.GE.AND P3, PT, R7, R9, PT ;  /* 0x000000090700720c */ /* 0x000fe40003f66270 */
[----:B--2---:R-:W-:-:S04]  /*25080*/  IADD3 R2, R2, 0x1, RZ ;  /* 0x0000000102027810 */ /* 0x004fc80007ffe0ff */
[----:B------:R-:W-:-:S04]  /*25090*/  ISETP.NE.AND P2, PT, R2, 0x2, PT ;  /* 0x000000020200780c */ /* 0x000fc80003f45270 */
[----:B------:R-:W-:Y:S02]  /*250a0*/  SEL R3, RZ, 0x1, P2 ;  /* 0x00000001ff037807 */ /* 0x000fe40001000000 */
[----:B------:R-:W-:Y:S02]  /*250b0*/  SEL R2, R2, RZ, P2 ;  /* 0x000000ff02027207 */ /* 0x000fe40001000000 */
[----:B---3--:R-:W-:-:S03]  /*250c0*/  LOP3.LUT R5, R5, R3, RZ, 0x3c, !PT ;  /* 0x0000000305057212 */ /* 0x008fc600078e3cff */
[----:B------:R1:W-:Y:S04]  /*250d0*/  STL [R1+0x20], R2 ;  /* 0x0000200201007387 */ /* 0x0003e80000100800 */
[----:B------:R1:W-:Y:S01]  /*250e0*/  STL [R1+0x24], R5 ;  /* 0x0000240501007387 */ /* 0x0003e20000100800 */
[----:B------:R-:W-:Y:S05]  /*250f0*/  @!P3 BRA `(.L_x_691) ;  /* 0x0000000800e8b947 */ /* 0x000fea0003800000 */
.L_x_733:
[----:B------:R-:W-:Y:S05]  /*25100*/  YIELD ;  /* 0x0000000000007946 */ /* 0x000fea0003800000 */
[----:B------:R-:W-:Y:S04]  /*25110*/  BSSY B1, `(.L_x_715) ;  /* 0x00000ac000017945 */ /* 0x000fe80003800000 */
[----:B--2---:R-:W-:Y:S05]  /*25120*/  @!P6 BRA `(.L_x_716) ;  /* 0x0000000800a8e947 */ /* 0x004fea0003800000 */
[----:B------:R-:W2:Y:S04]  /*25130*/  LDL R4, [R1+0x20] ;  /* 0x0000200001047983 */ /* 0x000ea80000100800 */
[----:B------:R-:W3:Y:S01]  /*25140*/  LDL R3, [R1+0x24] ;  /* 0x0000240001037983 */ /* 0x000ee20000100800 */
[----:B------:R-:W-:Y:S01]  /*25150*/  BSSY B2, `(.L_x_717) ;  /* 0x0000008000027945 */ /* 0x000fe20003800000 */
[----:B-1----:R-:W1:Y:S02]  /*25160*/  S2R R2, SR_TID.X ;  /* 0x0000000000027919 */ /* 0x002e640000002100 */
[----:B-1----:R-:W-:-:S04]  /*25170*/  LOP3.LUT R2, R2, 0x7f, RZ, 0xc0, !PT ;  /* 0x0000007f02027812 */ /* 0x002fc800078ec0ff */
[----:B------:R-:W-:Y:S01]  /*25180*/  ISETP.NE.AND P3, PT, R2, RZ, PT ;  /* 0x000000ff0200720c */ /* 0x000fe20003f65270 */
[----:B--2---:R-:W-:Y:S01]  /*25190*/  IMAD R6, R4, 0x8, R18 ;  /* 0x0000000804067824 */ /* 0x004fe200078e0212 */
[----:B---3--:R-:W-:-:S04]  /*251a0*/  SHF.L.U32 R5, R3, 0x1f, RZ ;  /* 0x0000001f03057819 */ /* 0x008fc800000006ff */
[----:B------:R-:W1:Y:S02]  /*251b0*/  SYNCS.PHASECHK.TRANS64.TRYWAIT P2, [R6+URZ+0x388a0], R5 ;  /* 0x0388a005060075a7 */ /* 0x000e64000804017f */
[----:B-1----:R-:W-:Y:S05]  /*251c0*/  @!P2 BRA `(.L_x_718) ;  /* 0x000000740028a947 */ /* 0x002fea0003800000 */
.L_x_880:
[----:B------:R-:W-:Y:S05]  /*251d0*/  BSYNC B2 ;  /* 0x0000000000027941 */ /* 0x000fea0003800000 */
.L_x_717:
[----:B------:R-:W-:Y:S04]  /*251e0*/  BSSY B2, `(.L_x_719) ;  /* 0x0000009000027945 */ /* 0x000fe80003800000 */
[----:B------:R-:W-:Y:S05]  /*251f0*/  @P3 BRA `(.L_x_720) ;  /* 0x00000000001c3947 */ /* 0x000fea0003800000 */
[----:B------:R-:W2:Y:S01]  /*25200*/  S2R R3, SR_TID.X ;  /* 0x0000000000037919 */ /* 0x000ea20000002100 */
[----:B------:R-:W-:-:S04]  /*25210*/  IMAD.MOV.U32 R2, RZ, RZ, 0xa000 ;  /* 0x0000a000ff027424 */ /* 0x000fc800078e00ff */
[----:B------:R3:W-:Y:S01]  /*25220*/  SYNCS.ARRIVE.TRANS64 RZ, [R6+URZ+0x38890], R2 ;  /* 0x0388900206ff79a7 */ /* 0x0007e2000800003f */
[----:B--2---:R-:W-:-:S04]  /*25230*/  LOP3.LUT R3, R3, 0x1f, RZ, 0xc0, !PT ;  /* 0x0000001f03037812 */ /* 0x004fc800078ec0ff */
[----:B------:R-:W-:-:S13]  /*25240*/  ISETP.NE.AND P2, PT, R3, RZ, PT ;  /* 0x000000ff0300720c */ /* 0x000fda0003f45270 */
[----:B---3--:R-:W-:Y:S05]  /*25250*/  @!P2 BRA `(.L_x_720) ;  /* 0x000000000004a947 */ /* 0x008fea0003800000 */
[----:B------:R-:W-:Y:S01]  /*25260*/  BPT.TRAP 0x1 ;  /* 0x000000040000795c */ /* 0x000fe20000300000 */
.L_x_720:
[----:B------:R-:W-:Y:S05]  /*25270*/  BSYNC B2 ;  /* 0x0000000000027941 */ /* 0x000fea0003800000 */
.L_x_719:
[----:B------:R-:W2:Y:S01]  /*25280*/  LDL R2, [R1+0x20] ;  /* 0x0000200001027983 */ /* 0x000ea20000100800 */
[----:B0-----:R-:W-:Y:S01]  /*25290*/  MOV R11, RZ ;  /* 0x000000ff000b7202 */ /* 0x001fe20000000f00 */
[----:B------:R-:W-:Y:S01]  /*252a0*/  UIADD3 UR4, UP0, UR38, 0x570, URZ ;  /* 0x0000057026047890 */ /* 0x000fe2000ff1e03f */
[----:B------:R-:W-:Y:S01]  /*252b0*/  PLOP3.LUT P2, PT, PT, PT, PT, 0x80, 0x0 ;  /* 0x000000000000781c */ /* 0x000fe20003f4f070 */
[----:B------:R-:W-:Y:S01]  /*252c0*/  IMAD R3, R7, 0x50, R10 ;  /* 0x0000005007037824 */ /* 0x000fe200078e020a */
[----:B------:R-:W-:Y:S01]  /*252d0*/  R2UR UR10, R11 ;  /* 0x000000000b0a72ca */ /* 0x000fe200000e0000 */
[----:B------:R-:W-:Y:S01]  /*252e0*/  UIADD3.X UR5, URZ, UR39, URZ, UP0, !UPT ;  /* 0x000000273f057290 */ /* 0x000fe200087fe43f */
[----:B------:R-:W-:Y:S01]  /*252f0*/  UMOV UR6, 0x0 ;  /* 0x0000000000067882 */ /* 0x000fe20000000000 */
[----:B------:R-:W-:Y:S01]  /*25300*/  UMOV UR7, 0x12f00000 ;  /* 0x12f0000000077882 */ /* 0x000fe20000000000 */
[----:B--2---:R-:W-:Y:S02]  /*25310*/  IMAD R4, R2, 0xa000, R18 ;  /* 0x0000a00002047824 */ /* 0x004fe400078e0212 */
[----:B------:R-:W-:-:S02]  /*25320*/  VIADD R2, R6, 0x38890 ;  /* 0x0003889006027836 */ /* 0x000fc40000000000 */
[----:B------:R-:W-:-:S07]  /*25330*/  VIADD R8, R4, 0x24400 ;  /* 0x0002440004087836 */ /* 0x000fce0000000000 */
.L_x_721:
        /* <DEDUP_REMOVED lines=12> */
[----:B------:R-:W-:Y:S01]  /*25400*/  UMOV UR6, 0x0 ;  /* 0x0000000000067882 */ /* 0x000fe20000000000 */
[----:B------:R-:W-:Y:S01]  /*25410*/  IADD3 R8, R4, 0x26c00, RZ ;  /* 0x00026c0004087810 */ /* 0x000fe20007ffe0ff */
[----:B------:R-:W-:Y:S01]  /*25420*/  UMOV UR7, 0x12f00000 ;  /* 0x12f0000000077882 */ /* 0x000fe20000000000 */
[----:B------:R-:W-:-:S15]  /*25430*/  R2UR UR10, R20 ;  /* 0x00000000140a72ca */ /* 0x000fde00000e0000 */
.L_x_722:
        /* <DEDUP_REMOVED lines=16> */
.L_x_723:
        /* <DEDUP_REMOVED lines=16> */
.L_x_724:
        /* <DEDUP_REMOVED lines=13> */
.L_x_881:
[----:B------:R-:W-:Y:S05]  /*25710*/  BSYNC B2 ;  /* 0x0000000000027941 */ /* 0x000fea0003800000 */
.L_x_725:
[----:B------:R-:W-:Y:S01]  /*25720*/  BSSY B2, `(.L_x_727) ;  /* 0x000000b000027945 */ /* 0x000fe20003800000 */
[----:B------:R-:W-:Y:S02]  /*25730*/  IMAD.MOV.U32 R12, RZ, RZ, 0x0 ;  /* 0x00000000ff0c7424 */ /* 0x000fe400078e00ff */
[----:B------:R-:W-:Y:S01]  /*25740*/  IMAD.MOV.U32 R13, RZ, RZ, 0x12f00000 ;  /* 0x12f00000ff0d7424 */ /* 0x000fe200078e00ff */
[----:B------:R-:W-:Y:S06]  /*25750*/  @P3 BRA `(.L_x_728) ;  /* 0x00000000001c3947 */ /* 0x000fec0003800000 */
[----:B------:R-:W2:Y:S01]  /*25760*/  S2R R8, SR_TID.X ;  /* 0x0000000000087919 */ /* 0x000ea20000002100 */
[----:B------:R-:W-:-:S04]  /*25770*/  IMAD.MOV.U32 R2, RZ, RZ, 0xa000 ;  /* 0x0000a000ff027424 */ /* 0x000fc800078e00ff */
[----:B------:R3:W-:Y:S01]  /*25780*/  SYNCS.ARRIVE.TRANS64 RZ, [R6+URZ+0x388b0], R2 ;  /* 0x0388b00206ff79a7 */ /* 0x0007e2000800003f */
[----:B--2---:R-:W-:-:S04]  /*25790*/  LOP3.LUT R8, R8, 0x1f, RZ, 0xc0, !PT ;  /* 0x0000001f08087812 */ /* 0x004fc800078ec0ff */
[----:B------:R-:W-:-:S13]  /*257a0*/  ISETP.NE.AND P2, PT, R8, RZ, PT ;  /* 0x000000ff0800720c */ /* 0x000fda0003f45270 */
[----:B---3--:R-:W-:Y:S05]  /*257b0*/  @!P2 BRA `(.L_x_728) ;  /* 0x000000000004a947 */ /* 0x008fea0003800000 */
[----:B------:R-:W-:Y:S01]  /*257c0*/  BPT.TRAP 0x1 ;  /* 0x000000040000795c */ /* 0x000fe20000300000 */
.L_x_728:
[----:B------:R-:W-:Y:S05]  /*257d0*/  BSYNC B2 ;  /* 0x0000000000027941 */ /* 0x000fea0003800000 */
.L_x_727:
[----:B------:R-:W-:Y:S01]  /*257e0*/  R2UR UR10, R11 ;  /* 0x000000000b0a72ca */ /* 0x000fe200000e0000 */
[----:B------:R-:W-:Y:S01]  /*257f0*/  UIADD3 UR4, UP0, UR38, 0x670, URZ ;  /* 0x0000067026047890 */ /* 0x000fe2000ff1e03f */
[----:B------:R-:W-:Y:S01]  /*25800*/  R2UR UR6, R12 ;  /* 0x000000000c0672ca */ /* 0x000fe200000e0000 */
[----:B------:R-:W-:Y:S01]  /*25810*/  VIADD R2, R4, 0x400 ;  /* 0x0000040004027836 */ /* 0x000fe20000000000 */
[----:B------:R-:W-:Y:S01]  /*25820*/  R2UR UR7, R13 ;  /* 0x000000000d0772ca */ /* 0x000fe200000e0000 */
[----:B------:R-:W-:Y:S01]  /*25830*/  UIADD3.X UR5, URZ, UR39, URZ, UP0, !UPT ;  /* 0x000000273f057290 */ /* 0x000fe200087fe43f */
[----:B------:R-:W-:Y:S02]  /*25840*/  PLOP3.LUT P2, PT, PT, PT, PT, 0x80, 0x0 ;  /* 0x000000000000781c */ /* 0x000fe40003f4f070 */
[----:B01----:R-:W-:-:S11]  /*25850*/  IADD3 R6, R6, 0x388b0, RZ ;  /* 0x000388b006067810 */ /* 0x003fd60007ffe0ff */
.L_x_729:
        /* <DEDUP_REMOVED lines=15> */
.L_x_730:
        /* <DEDUP_REMOVED lines=15> */
.L_x_731:
        /* <DEDUP_REMOVED lines=10> */
[----:B------:R-:W-:Y:S02]  /*25ae0*/  R2UR UR10, R14 ;  /* 0x000000000e0a72ca */ /* 0x000fe400000e0000 */
[----:B------:R-:W-:Y:S02]  /*25af0*/  R2UR UR6, R12 ;  /* 0x000000000c0672ca */ /* 0x000fe400000e0000 */
[----:B------:R-:W-:Y:S02]  /*25b00*/  R2UR UR7, R13 ;  /* 0x000000000d0772ca */ /* 0x000fe400000e0000 */
[----:B------:R-:W-:Y:S02]  /*25b10*/  PLOP3.LUT P2, PT, PT, PT, PT, 0x80, 0x0 ;  /* 0x000000000000781c */ /* 0x000fe40003f4f070 */
[----:B------:R-:W-:-:S11]  /*25b20*/  IADD3 R4, R4, 0x7c00, RZ ;  /* 0x00007c0004047810 */ /* 0x000fd60007ffe0ff */
.L_x_732:
        /* <DEDUP_REMOVED lines=10> */
.L_x_716:
[----:B------:R-:W-:Y:S05]  /*25bd0*/  BSYNC B1 ;  /* 0x0000000000017941 */ /* 0x000fea0003800000 */
.L_x_715:
[----:B-1----:R-:W2:Y:S04]  /*25be0*/  LDL.LU R2, [R1+0x20] ;  /* 0x0000200001027983 */ /* 0x002ea80000300800 */
[----:B------:R-:W3:Y:S01]  /*25bf0*/  LDL.LU R5, [R1+0x24] ;  /* 0x0000240001057983 */ /* 0x000ee20000300800 */
[C---:B------:R-:W-:Y:S01]  /*25c00*/  ISETP.GT.AND P3, PT, R7.reuse, R9, PT ;  /* 0x000000090700720c */ /* 0x040fe20003f64270 */
[----:B------:R-:W-:Y:S02]  /*25c10*/  VIADD R7, R7, 0xffffffff ;  /* 0xffffffff07077836 */ /* 0x000fe40000000000 */
[----:B--2---:R-:W-:-:S05]  /*25c20*/  VIADD R2, R2, 0x1 ;  /* 0x0000000102027836 */ /* 0x004fca0000000000 */
[----:B------:R-:W-:-:S04]  /*25c30*/  ISETP.NE.AND P2, PT, R2, 0x2, PT ;  /* 0x000000020200780c */ /* 0x000fc80003f45270 */
[----:B------:R-:W-:Y:S02]  /*25c40*/  SEL R3, RZ, 0x1, P2 ;  /* 0x00000001ff037807 */ /* 0x000fe40001000000 */
[----:B------:R-:W-:Y:S02]  /*25c50*/  SEL R2, R2, RZ, P2 ;  /* 0x000000ff02027207 */ /* 0x000fe40001000000 */
[----:B---3--:R-:W-:-:S05]  /*25c60*/  LOP3.LUT R5, R5, R3, RZ, 0x3c, !PT ;  /* 0x0000000305057212 */ /* 0x008fca00078e3cff */
[----:B------:R2:W-:Y:S04]  /*25c70*/  STL [R1+0x24], R5 ;  /* 0x0000240501007387 */ /* 0x0005e80000100800 */
[----:B------:R2:W-:Y:S01]  /*25c80*/  STL [R1+0x20], R2 ;  /* 0x0000200201007387 */ /* 0x0005e20000100800 */
[----:B------:R-:W-:Y:S05]  /*25c90*/  @P3 BRA `(.L_x_733) ;  /* 0xfffffff400183947 */ /* 0x000fea000383ffff */
.L_x_691:
[----:B------:R-:W-:Y:S05]  /*25ca0*/  BSYNC B0 ;  /* 0x0000000000007941 */ /* 0x000fea0003800000 */
.L_x_690:
[----:B------:R3:W5:Y:S01]  /*25cb0*/  LDL R8, [R1+0x40] ;  /* 0x0000400001087983 */ /* 0x0007620000100800 */
[----:B------:R-:W-:Y:S05]  /*25cc0*/  @!P0 WARPSYNC.ALL ;  /* 0x0000000000008948 */ /* 0x000fea0003800000 */
[----:B------:R3:W-:Y:S01]  /*25cd0*/  STL [R1+0x44], RZ ;  /* 0x000044ff01007387 */ /* 0x0007e20000100800 */
[----:B------:R-:W-:Y:S01]  /*25ce0*/  BSSY B0, `(.L_x_734) ;  /* 0x0000020000007945 */ /* 0x000fe20003800000 */
[----:B------:R-:W-:Y:S06]  /*25cf0*/  @!P0 BAR.SYNC.DEFER_BLOCKING 0xc, 0x180 ;  /* 0x0306000000008b1d */ /* 0x000fec0000010000 */
[----:B---3--:R-:W-:Y:S05]  /*25d00*/  @!P1 BRA `(.L_x_735) ;  /* 0x0000000000749947 */ /* 0x008fea0003800000 */
[----:B------:R-:W-:-:S13]  /*25d10*/  ISETP.NE.AND P0, PT, R17, RZ, PT ;  /* 0x000000ff1100720c */ /* 0x000fda0003f05270 */
[----:B------:R-:W3:Y:S02]  /*25d20*/  @!P0 LDC R17, c[0x0][0x9f0] ;  /* 0x00027c00ff118b82 */ /* 0x000ee40000000800 */
[----:B---3--:R-:W-:-:S04]  /*25d30*/  IABS R0, R17 ;  /* 0x0000001100007213 */ /* 0x008fc80000000000 */
[----:B-12---:R-:W1:Y:S08]  /*25d40*/  I2F.RP R2, R0 ;  /* 0x0000000000027306 */ /* 0x006e700000209400 */
[----:B-1----:R-:W1:Y:S02]  /*25d50*/  MUFU.RCP R2, R2 ;  /* 0x0000000200027308 */ /* 0x002e640000001000 */
[----:B-1----:R-:W-:-:S06]  /*25d60*/  VIADD R2, R2, 0xffffffe ;  /* 0x0ffffffe02027836 */ /* 0x002fcc0000000000 */
[----:B------:R-:W1:Y:S02]  /*25d70*/  F2I.FTZ.U32.TRUNC.NTZ R3, R2 ;  /* 0x0000000200037305 */ /* 0x000e64000021f000 */
[----:B-1----:R-:W-:-:S05]  /*25d80*/  IADD3 R2, RZ, -R3, RZ ;  /* 0x80000003ff027210 */ /* 0x002fca0007ffe0ff */
[----:B------:R-:W-:Y:S02]  /*25d90*/  IMAD R4, R2, R0, RZ ;  /* 0x0000000002047224 */ /* 0x000fe400078e02ff */
[----:B------:R-:W-:-:S04]  /*25da0*/  IMAD.MOV.U32 R2, RZ, RZ, RZ ;  /* 0x000000ffff027224 */ /* 0x000fc800078e00ff */
[----:B------:R-:W-:Y:S01]  /*25db0*/  IMAD.HI.U32 R6, R3, R4, R2 ;  /* 0x0000000403067227 */ /* 0x000fe200078e0002 */
[----:B------:R-:W-:Y:S02]  /*25dc0*/  IABS R2, R17 ;  /* 0x0000001100027213 */ /* 0x000fe40000000000 */
[----:B-----5:R-:W-:-:S03]  /*25dd0*/  IADD3 R4, R8, -0x1, R17 ;  /* 0xffffffff08047810 */ /* 0x020fc60007ffe011 */
        /* <DEDUP_REMOVED lines=14> */
[----:B------:R-:W-:-:S05]  /*25ec0*/  @!P1 LOP3.LUT R2, RZ, R17, RZ, 0x33, !PT ;  /* 0x00000011ff029212 */ /* 0x000fca00078e33ff */
[----:B------:R3:W-:Y:S02]  /*25ed0*/  STL [R1+0x44], R2 ;  /* 0x0000440201007387 */ /* 0x0007e40000100800 */
.L_x_735:
[----:B------:R-:W-:Y:S05]  /*25ee0*/  BSYNC B0 ;  /* 0x0000000000007941 */ /* 0x000fea0003800000 */
.L_x_734:
[----:B------:R-:W4:Y:S04]  /*25ef0*/  LDL R0, [R1+0x44] ;  /* 0x0000440001007983 */ /* 0x000f280000100800 */
[----:B-123--:R-:W4:Y:S01]  /*25f00*/  LDL R2, [R1+0x60] ;  /* 0x0000600001027983 */ /* 0x00ef220000100800 */
[----:B------:R-:W-:Y:S01]  /*25f10*/  BSSY B7, `(.L_x_736) ;  /* 0x00004ce000077945 */ /* 0x000fe20003800000 */
[----:B----4-:R-:W-:-:S05]  /*25f20*/  IMAD R2, R2, R0, RZ ;  /* 0x0000000002027224 */ /* 0x010fca00078e02ff */
[----:B-----5:R-:W-:Y:S01]  /*25f30*/  VIADDMNMX R0, R2, R0, R8, PT ;  /* 0x0000000002007246 */ /* 0x020fe20003800108 */
[----:B------:R1:W-:Y:S03]  /*25f40*/  STL [R1+0x30], R2 ;  /* 0x0000300201007387 */ /* 0x0003e60000100800 */
[----:B------:R-:W-:Y:S01]  /*25f50*/  ISETP.GT.AND P0, PT, R0, R2, PT ;  /* 0x000000020000720c */ /* 0x000fe20003f04270 */
[----:B------:R1:W-:-:S12]  /*25f60*/  STL [R1+0x48], R0 ;  /* 0x0000480001007387 */ /* 0x0003d80000100800 */
[----:B-1----:R-:W-:Y:S05]  /*25f70*/  @P0 BRA `(.L_x_737) ;  /* 0x00000000004c0947 */ /* 0x002fea0003800000 */
[----:B------:R-:W1:Y:S02]  /*25f80*/  S2R R0, SR_TID.X ;  /* 0x0000000000007919 */ /* 0x000e640000002100 */
[----:B-1----:R-:W-:-:S04]  /*25f90*/  LOP3.LUT R0, R0, 0x7f, RZ, 0xc0, !PT ;  /* 0x0000007f00007812 */ /* 0x002fc800078ec0ff */
[----:B------:R-:W-:-:S13]  /*25fa0*/  ISETP.NE.AND P0, PT, R0, RZ, PT ;  /* 0x000000ff0000720c */ /* 0x000fda0003f05270 */
[----:B------:R-:W-:Y:S05]  /*25fb0*/  @P0 BRA `(.L_x_738) ;  /* 0x0000004c000c0947 */ /* 0x000fea0003800000 */
[----:B------:R-:W1:Y:S01]  /*25fc0*/  S2R R3, SR_LANEID ;  /* 0x0000000000037919 */ /* 0x000e620000000000 */
[----:B------:R-:W-:Y:S01]  /*25fd0*/  VOTEU.ANY UR4, UPT, PT ;  /* 0x0000000000047886 */ /* 0x000fe200038e0100 */
[----:B------:R-:W2:Y:S01]  /*25fe0*/  LDC.64 R4, c[0x0][0xc60] ;  /* 0x00031800ff047b82 */ /* 0x000ea20000000a00 */
[----:B------:R-:W1:Y:S01]  /*25ff0*/  FLO.U32 R0, UR4 ;  /* 0x0000000400007d00 */ /* 0x000e6200080e0000 */
[----:B------:R-:W-:-:S07]  /*26000*/  ULDC.64 UR6, c[0x0][0x208] ;  /* 0x0000820000067ab9 */ /* 0x000fce0000000a00 */
[----:B------:R-:W2:Y:S01]  /*26010*/  POPC R2, UR4 ;  /* 0x0000000400027d09 */ /* 0x000ea20008000000 */
[----:B-1----:R-:W-:-:S13]  /*26020*/  ISETP.EQ.U32.AND P0, PT, R0, R3, PT ;  /* 0x000000030000720c */ /* 0x002fda0003f02070 */
[----:B--2---:R-:W2:Y:S01]  /*26030*/  @P0 ATOMG.E.ADD.STRONG.GPU PT, R5, desc[UR6][R4.64], R2 ;  /* 0x00000002040509a8 */ /* 0x004ea200081ee1c6 */
[----:B------:R-:W1:Y:S02]  /*26040*/  S2R R3, SR_LTMASK ;  /* 0x0000000000037919 */ /* 0x000e640000003900 */
[----:B-1----:R-:W-:-:S06]  /*26050*/  LOP3.LUT R3, R3, UR4, RZ, 0xc0, !PT ;  /* 0x0000000403037c12 */ /* 0x002fcc000f8ec0ff */
[----:B------:R-:W1:Y:S01]  /*26060*/  POPC R3, R3 ;  /* 0x0000000300037309 */ /* 0x000e620000000000 */
[----:B--2---:R-:W1:Y:S02]  /*26070*/  SHFL.IDX PT, R0, R5, R0, 0x1f ;  /* 0x00001f0005007589 */ /* 0x004e6400000e0000 */
[----:B-1----:R-:W-:-:S05]  /*26080*/  IADD3 R0, R0, UR36, R3 ;  /* 0x0000002400007c10 */ /* 0x002fca000fffe003 */
[----:B------:R1:W-:Y:S01]  /*26090*/  STL [R1], R0 ;  /* 0x0000000001007387 */ /* 0x0003e20000100800 */
[----:B------:R-:W-:Y:S05]  /*260a0*/  BRA `(.L_x_738) ;  /* 0x0000004800d07947 */ /* 0x000fea0003800000 */
.L_x_737:
[----:B------:R-:W-:Y:S01]  /*260b0*/  IADD3 R0, R18, 0x24400, RZ ;  /* 0x0002440012007810 */ /* 0x000fe20007ffe0ff */
[----:B------:R-:W-:Y:S03]  /*260c0*/  BSSY B6, `(.L_x_739) ;  /* 0x0000013000067945 */ /* 0x000fe60003800000 */
[----:B------:R-:W-:-:S13]  /*260d0*/  LOP3.LUT P0, RZ, R0, 0x3ff, RZ, 0xc0, !PT ;  /* 0x000003ff00ff7812 */ /* 0x000fda000780c0ff */
        /* <DEDUP_REMOVED lines=9> */
[----:B0-----:R-:W-:Y:S01]  /*26170*/  MOV R11, UR5 ;  /* 0x00000005000b7c02 */ /* 0x001fe20008000f00 */
[----:B------:R-:W-:Y:S01]  /*26180*/  IMAD.U32 R7, RZ, RZ, UR9 ;  /* 0x00000009ff077e24 */ /* 0x000fe2000f8e00ff */
[----:B------:R-:W-:Y:S01]  /*26190*/  MOV R13, RZ ;  /* 0x000000ff000d7202 */ /* 0x000fe20000000f00 */
[----:B------:R-:W-:-:S02]  /*261a0*/  IMAD.U32 R10, RZ, RZ, UR4 ;  /* 0x00000004ff0a7e24 */ /* 0x000fc4000f8e00ff */
[----:B------:R-:W-:Y:S02]  /*261b0*/  IMAD.MOV.U32 R8, RZ, RZ, 0x70 ;  /* 0x00000070ff087424 */ /* 0x000fe400078e00ff */
[----:B------:R-:W-:-:S07]  /*261c0*/  IMAD.MOV.U32 R12, RZ, RZ, 0x1 ;  /* 0x00000001ff0c7424 */ /* 0x000fce00078e00ff */
[----:B------:R-:W-:-:S07]  /*261d0*/  LEPC R20, `(.L_x_740) ;  /* 0x000000001014794e */ /* 0x000fce0000000000 */
[----:B-1----:R-:W-:Y:S05]  /*261e0*/  CALL.ABS.NOINC R2 ;  /* 0x0000000002007343 */ /* 0x002fea0003c00000 */
.L_x_740:
[----:B------:R-:W-:Y:S05]  /*261f0*/  BSYNC B6 ;  /* 0x0000000000067941 */ /* 0x000fea0003800000 */
.L_x_739:
        /* <DEDUP_REMOVED lines=8> */
[----:B------:R1:W2:Y:S01]  /*26280*/  LDC.64 R2, c[0x4][R17] ;  /* 0x0100000011027b82 */ /* 0x0002a20000000a00 */
[----:B------:R-:W-:Y:S01]  /*26290*/  IMAD.U32 R4, RZ, RZ, UR6 ;  /* 0x00000006ff047e24 */ /* 0x000fe2000f8e00ff */
[----:B------:R-:W-:Y:S01]  /*262a0*/  MOV R5, UR7 ;  /* 0x0000000700057c02 */ /* 0x000fe20008000f00 */
[----:B------:R-:W-:Y:S01]  /*262b0*/  IMAD.U32 R6, RZ, RZ, UR8 ;  /* 0x00000008ff067e24 */ /* 0x000fe2000f8e00ff */
[----:B------:R-:W-:Y:S01]  /*262c0*/  MOV R10, UR4 ;  /* 0x00000004000a7c02 */ /* 0x000fe20008000f00 */
[----:B------:R-:W-:Y:S01]  /*262d0*/  IMAD.U32 R7, RZ, RZ, UR9 ;  /* 0x00000009ff077e24 */ /* 0x000fe2000f8e00ff */
[----:B------:R-:W-:Y:S01]  /*262e0*/  MOV R12, 0x1 ;  /* 0x00000001000c7802 */ /* 0x000fe20000000f00 */
[----:B0-----:R-:W-:-:S02]  /*262f0*/  IMAD.U32 R11, RZ, RZ, UR5 ;  /* 0x00000005ff0b7e24 */ /* 0x001fc4000f8e00ff */
[----:B------:R-:W-:Y:S02]  /*26300*/  IMAD.MOV.U32 R8, RZ, RZ, 0x70 ;  /* 0x00000070ff087424 */ /* 0x000fe400078e00ff */
[----:B-1----:R-:W-:-:S07]  /*26310*/  IMAD.MOV.U32 R13, RZ, RZ, RZ ;  /* 0x000000ffff0d7224 */ /* 0x002fce00078e00ff */
[----:B------:R-:W-:-:S07]  /*26320*/  LEPC R20, `(.L_x_743) ;  /* 0x000000001014794e */ /* 0x000fce0000000000 */
[----:B--2---:R-:W-:Y:S05]  /*26330*/  CALL.ABS.NOINC R2 ;  /* 0x0000000002007343 */ /* 0x004fea0003c00000 */
.L_x_743:
[----:B------:R0:W1:Y:S01]  /*26340*/  LDC.64 R2, c[0x4][R17] ;  /* 0x0100000011027b82 */ /* 0x0000620000000a00 */
[----:B------:R-:W-:Y:S01]  /*26350*/  ULDC.64 UR4, c[0x4][0xa8] ;  /* 0x01002a0000047ab9 */ /* 0x000fe20000000a00 */
[----:B------:R-:W-:Y:S01]  /*26360*/  ULDC.64 UR6, c[0x4][0xb0] ;  /* 0x01002c0000067ab9 */ /* 0x000fe20000000a00 */
[----:B------:R-:W-:Y:S01]  /*26370*/  ULDC.64 UR8, c[0x4][0x18] ;  /* 0x0100060000087ab9 */ /* 0x000fe20000000a00 */
[----:B------:R-:W-:Y:S01]  /*26380*/  IMAD.U32 R4, RZ, RZ, UR4 ;  /* 0x00000004ff047e24 */ /* 0x000fe2000f8e00ff */
[----:B------:R-:W-:Y:S01]  /*26390*/  MOV R5, UR5 ;  /* 0x0000000500057c02 */ /* 0x000fe20008000f00 */
[----:B------:R-:W-:Y:S01]  /*263a0*/  IMAD.U32 R6, RZ, RZ, UR6 ;  /* 0x00000006ff067e24 */ /* 0x000fe2000f8e00ff */
[----:B------:R-:W-:Y:S01]  /*263b0*/  MOV R10, UR8 ;  /* 0x00000008000a7c02 */ /* 0x000fe20008000f00 */
[----:B------:R-:W-:Y:S01]  /*263c0*/  IMAD.U32 R7, RZ, RZ, UR7 ;  /* 0x00000007ff077e24 */ /* 0x000fe2000f8e00ff */
[----:B------:R-:W-:Y:S01]  /*263d0*/  MOV R12, 0x1 ;  /* 0x00000001000c7802 */ /* 0x000fe20000000f00 */
[----:B------:R-:W-:-:S02]  /*263e0*/  IMAD.U32 R11, RZ, RZ, UR9 ;  /* 0x00000009ff0b7e24 */ /* 0x000fc4000f8e00ff */
[----:B------:R-:W-:Y:S02]  /*263f0*/  IMAD.MOV.U32 R8, RZ, RZ, 0x70 ;  /* 0x00000070ff087424 */ /* 0x000fe400078e00ff */
[----:B0-----:R-:W-:-:S07]  /*26400*/  IMAD.MOV.U32 R13, RZ, RZ, RZ ;  /* 0x000000ffff0d7224 */ /* 0x001fce00078e00ff */
[----:B------:R-:W-:-:S07]  /*26410*/  LEPC R20, `(.L_x_742) ;  /* 0x000000001014794e */ /* 0x000fce0000000000 */
[----:B-1----:R-:W-:Y:S05]  /*26420*/  CALL.ABS.NOINC R2 ;  /* 0x0000000002007343 */ /* 0x002fea0003c00000 */
.L_x_742:
[----:B------:R-:W-:Y:S05]  /*26430*/  BSYNC B6 ;  /* 0x0000000000067941 */ /* 0x000fea0003800000 */
.L_x_741:
[----:B------:R-:W2:Y:S01]  /*26440*/  LDL.LU R2, [R1+0x28] ;  /* 0x0000280001027983 */ /* 0x000ea20000300800 */
[----:B------:R-:W-:-:S03]  /*26450*/  ULDC.64 UR4, c[0x0][0x9f8] ;  /* 0x00027e0000047ab9 */ /* 0x000fc60000000a00 */
[----:B------:R-:W3:Y:S04]  /*26460*/  LDL.LU R0, [R1+0x38] ;  /* 0x0000380001007983 */ /* 0x000ee80000300800 */
[----:B------:R-:W4:Y:S01]  /*26470*/  LDL R7, [R1+0x14] ;  /* 0x0000140001077983 */ /* 0x000f220000100800 */
[----:B------:R-:W-:Y:S01]  /*26480*/  ISETP.NE.U32.AND P0, PT, RZ, UR4, PT ;  /* 0x00000004ff007c0c */ /* 0x000fe2000bf05070 */
[----:B------:R-:W-:Y:S02]  /*26490*/  ULDC.64 UR6, c[0x0][0x208] ;  /* 0x0000820000067ab9 */ /* 0x000fe40000000a00 */
[----:B------:R-:W5:Y:S01]  /*264a0*/  LDL R17, [R1+0x48] ;  /* 0x0000480001117983 */ /* 0x000f620000100800 */
[----:B------:R-:W-:-:S13]  /*264b0*/  ISETP.NE.AND.EX P0, PT, RZ, UR5, PT, P0 ;  /* 0x00000005ff007c0c */ /* 0x000fda000bf05300 */
[----:B--2---:R-:W-:-:S04]  /*264c0*/  @P0 IADD3 R2, P1, R2, UR4, RZ ;  /* 0x0000000402020c10 */ /* 0x004fc8000ff3e0ff */
[----:B---3--:R-:W-:Y:S01]  /*264d0*/  @P0 IADD3.X R3, R0, UR5, RZ, P1, !PT ;  /* 0x0000000500030c10 */ /* 0x008fe20008ffe4ff */
[----:B------:R-:W-:-:S04]  /*264e0*/  ULDC.64 UR4, c[0x0][0xa08] ;  /* 0x0002820000047ab9 */ /* 0x000fc80000000a00 */
[----:B----4-:R1:W2:Y:S02]  /*264f0*/  @P0 LDG.E R7, desc[UR6][R2.64] ;  /* 0x0000000602070981 */ /* 0x0102a4000c1e1900 */
[----:B-1----:R-:W1:Y:S01]  /*26500*/  LDC.64 R2, c[0x0][0x418] ;  /* 0x00010600ff027b82 */ /* 0x002e620000000a00 */
[----:B-----5:R-:W-:Y:S01]  /*26510*/  VIADD R0, R17, 0xffffffff ;  /* 0xffffffff11007836 */ /* 0x020fe20000000000 */
[----:B--2---:R-:W-:Y:S01]  /*26520*/  SHF.R.S32.HI R8, RZ, 0x1f, R7 ;  /* 0x0000001fff087819 */ /* 0x004fe20000011407 */
[----:B------:R2:W-:Y:S04]  /*26530*/  @P0 STL [R1+0x14], R7 ;  /* 0x0000140701000387 */ /* 0x0005e80000100800 */
[----:B------:R2:W-:Y:S01]  /*26540*/  STL [R1+0x28], R8 ;  /* 0x0000280801007387 */ /* 0x0005e20000100800 */
[----:B-1----:R-:W-:Y:S01]  /*26550*/  LOP3.LUT P0, RZ, R2, UR4, RZ, 0xfc, !PT ;  /* 0x0000000402ff7c12 */ /* 0x002fe2000f80fcff */
[----:B------:R-:W-:-:S03]  /*26560*/  UMOV UR4, 0xffffffff ;  /* 0xffffffff00047882 */ /* 0x000fc60000000000 */
[----:B------:R-:W-:-:S04]  /*26570*/  LOP3.LUT P0, RZ, R3, UR5, RZ, 0xfc, P0 ;  /* 0x0000000503ff7c12 */ /* 0x000fc8000800fcff */
[----:B------:R-:W-:Y:S01]  /*26580*/  SEL R17, R7, RZ, !P0 ;  /* 0x000000ff07117207 */ /* 0x000fe20004000000 */
[----:B--2---:R-:W-:Y:S08]  /*26590*/  BRA.DIV UR4, `(.L_x_744) ;  /* 0x00000062045c7947 */ /* 0x004ff0000b800000 */
[----:B------:R-:W1:Y:S02]  /*265a0*/  S2R R4, SR_TID.X ;  /* 0x0000000000047919 */ /* 0x000e640000002100 */
[----:B-1----:R-:W-:-:S04]  /*265b0*/  SHF.R.U32.HI R4, RZ, 0x5, R4 ;  /* 0x00000005ff047819 */ /* 0x002fc80000011604 */
[----:B------:R-:W-:-:S05]  /*265c0*/  LOP3.LUT R4, R4, 0x3, RZ, 0xc0, !PT ;  /* 0x0000000304047812 */ /* 0x000fca00078ec0ff */
[----:B------:R1:W2:Y:S02]  /*265d0*/  SHFL.IDX PT, R14, R4, RZ, 0x1f ;  /* 0x00001fff040e7589 */ /* 0x0002a400000e0000 */
.L_x_884:
[----:B-1----:R-:W3:Y:S01]  /*265e0*/  LDL.LU R4, [R1+0x10] ;  /* 0x0000100001047983 */ /* 0x002ee20000300800 */
[----:B------:R-:W-:Y:S02]  /*265f0*/  PLOP3.LUT P1, PT, PT, PT, PT, 0x8, 0x0 ;  /* 0x000000000000781c */ /* 0x000fe40003f2e170 */
[----:B--2---:R-:W-:Y:S01]  /*26600*/  ISETP.NE.AND P0, PT, R14, RZ, PT ;  /* 0x000000ff0e00720c */ /* 0x004fe20003f05270 */
[----:B------:R1:W-:Y:S01]  /*26610*/  STL [R1+0x8], R0 ;  /* 0x0000080001007387 */ /* 0x0003e20000100800 */
[----:B---3--:R-:W-:-:S09]  /*26620*/  LOP3.LUT R4, R4, 0xfffffffe, RZ, 0xc0, !PT ;  /* 0xfffffffe04047812 */ /* 0x008fd200078ec0ff */
[----:B------:R-:W-:-:S05]  /*26630*/  @P1 LOP3.LUT R4, R4, 0x1, RZ, 0xfc, !PT ;  /* 0x0000000104041812 */ /* 0x000fca00078efcff */
[----:B------:R1:W-:Y:S01]  /*26640*/  STL [R1+0x10], R4 ;  /* 0x0000100401007387 */ /* 0x0003e20000100800 */
[----:B------:R-:W-:Y:S05]  /*26650*/  @P0 BRA `(.L_x_745) ;  /* 0x00000004004c0947 */ /* 0x000fea0003800000 */
[----:B------:R-:W-:-:S03]  /*26660*/  UMOV UR4, 0xffffffff ;  /* 0xffffffff00047882 */ /* 0x000fc60000000000 */
[----:B------:R-:W-:Y:S05]  /*26670*/  BRA.DIV UR4, `(.L_x_746) ;  /* 0x0000006204587947 */ /* 0x000fea000b800000 */
[----:B------:R-:W-:-:S13]  /*26680*/  ELECT P6, URZ, PT ;  /* 0x00000000003f782f */ /* 0x000fda00038c0000 */
.L_x_887:
[----:B------:R-:W-:Y:S05]  /*26690*/  @!P6 BRA `(.L_x_745) ;  /* 0x00000004003ce947 */ /* 0x000fea0003800000 */
[----:B------:R-:W-:-:S04]  /*266a0*/  ISETP.NE.U32.AND P0, PT, R2, RZ, PT ;  /* 0x000000ff0200720c */ /* 0x000fc80003f05070 */
[----:B------:R-:W-:-:S13]  /*266b0*/  ISETP.NE.AND.EX P0, PT, R3, RZ, PT, P0 ;  /* 0x000000ff0300720c */ /* 0x000fda0003f05300 */
[----:B------:R-:W-:Y:S05]  /*266c0*/  @!P0 BRA `(.L_x_747) ;  /* 0x0000000000548947 */ /* 0x000fea0003800000 */
[----:B------:R-:W2:Y:S01]  /*266d0*/  LDC R6, c[0x0][0x43c] ;  /* 0x00010f00ff067b82 */ /* 0x000ea20000000800 */
[----:B------:R-:W-:Y:S01]  /*266e0*/  MOV R9, R0 ;  /* 0x0000000000097202 */ /* 0x000fe20000000f00 */
[----:B------:R-:W-:Y:S01]  /*266f0*/  ULDC.64 UR4, c[0x0][0x428] ;  /* 0x00010a0000047ab9 */ /* 0x000fe20000000a00 */
[----:B------:R-:W-:-:S03]  /*26700*/  ULDC.64 UR6, c[0x0][0x208] ;  /* 0x0000820000067ab9 */ /* 0x000fc60000000a00 */
[----:B-1----:R-:W-:Y:S01]  /*26710*/  IMAD.MOV.U32 R0, RZ, RZ, R9 ;  /* 0x000000ffff007224 */ /* 0x002fe200078e0009 */
[----:B--2---:R-:W-:-:S13]  /*26720*/  ISETP.NE.AND P0, PT, R6, 0x1, PT ;  /* 0x000000010600780c */ /* 0x004fda0003f05270 */
[----:B------:R-:W1:Y:S02]  /*26730*/  @P0 LDC.64 R4, c[0x0][0x440] ;  /* 0x00011000ff040b82 */ /* 0x000e640000000a00 */
[----:B-1----:R-:W-:-:S05]  /*26740*/  @P0 IMAD.HI.U32 R4, R9, R4, RZ ;  /* 0x0000000409040227 */ /* 0x002fca00078e00ff */
[----:B------:R-:W-:-:S04]  /*26750*/  @P0 SHF.R.U32.HI R0, RZ, R5, R4 ;  /* 0x00000005ff000219 */ /* 0x000fc80000011604 */
[--C-:B------:R-:W-:Y:S01]  /*26760*/  SHF.R.S32.HI R5, RZ, 0x1f, R0.reuse ;  /* 0x0000001fff057819 */ /* 0x100fe20000011400 */
[----:B------:R-:W-:-:S04]  /*26770*/  IMAD.MOV R4, RZ, RZ, -R0 ;  /* 0x000000ffff047224 */ /* 0x000fc800078e0a00 */
[----:B------:R-:W-:Y:S01]  /*26780*/  IMAD R9, R6, R4, R9 ;  /* 0x0000000406097224 */ /* 0x000fe200078e0209 */
[----:B------:R-:W-:Y:S01]  /*26790*/  MOV R4, R0 ;  /* 0x0000000000047202 */ /* 0x000fe20000000f00 */
[----:B------:R-:W-:-:S03]  /*267a0*/  IMAD R6, R8, UR4, RZ ;  /* 0x0000000408067c24 */ /* 0x000fc6000f8e02ff */
[----:B------:R2:W-:Y:S01]  /*267b0*/  STL [R1+0x8], R9 ;  /* 0x0000080901007387 */ /* 0x0005e20000100800 */
[----:B------:R-:W-:-:S04]  /*267c0*/  IMAD.WIDE.U32 R4, R7, UR4, R4 ;  /* 0x0000000407047c25 */ /* 0x000fc8000f8e0004 */
[----:B------:R-:W-:Y:S01]  /*267d0*/  IMAD R0, R7, UR5, R6 ;  /* 0x0000000507007c24 */ /* 0x000fe2000f8e0206 */
[----:B------:R-:W-:-:S03]  /*267e0*/  LEA R2, P0, R4, R2, 0x2 ;  /* 0x0000000204027211 */ /* 0x000fc600078010ff */
[----:B------:R-:W-:-:S05]  /*267f0*/  IMAD.IADD R0, R5, 0x1, R0 ;  /* 0x0000000105007824 */ /* 0x000fca00078e0200 */
[----:B------:R-:W-:-:S05]  /*26800*/  LEA.HI.X R3, R4, R3, R0, 0x2, P0 ;  /* 0x0000000304037211 */ /* 0x000fca00000f1400 */
[----:B------:R2:W5:Y:S02]  /*26810*/  LDG.E R17, desc[UR6][R2.64] ;  /* 0x0000000602117981 */ /* 0x000564000c1e1900 */
.L_x_747:
[----:B--2---:R-:W2:Y:S01]  /*26820*/  LDL R2, [R1+0x18] ;  /* 0x0000180001027983 */ /* 0x004ea20000100800 */
[----:B-1----:R-:W-:Y:S01]  /*26830*/  IMAD R0, R19, 0x8, R18 ;  /* 0x0000000813007824 */ /* 0x002fe200078e0212 */
[----:B--2---:R-:W-:-:S04]  /*26840*/  SHF.L.U32 R2, R2, 0x1f, RZ ;  /* 0x0000001f02027819 */ /* 0x004fc800000006ff */
[----:B------:R-:W1:Y:S02]  /*26850*/  SYNCS.PHASECHK.TRANS64.TRYWAIT P0, [R0+URZ+0x38840], R2 ;  /* 0x03884002000075a7 */ /* 0x000e64000800017f */
[----:B-1----:R-:W-:Y:S05]  /*26860*/  @!P0 BRA `(.L_x_748) ;  /* 0x0000005c00fc8947 */ /* 0x002fea0003800000 */
.L_x_888:
[----:B------:R-:W2:Y:S02]  /*26870*/  S2R R3, SR_TID.X ;  /* 0x0000000000037919 */ /* 0x000ea40000002100 */
[----:B--2---:R-:W-:-:S04]  /*26880*/  LOP3.LUT R3, R3, 0x7f, RZ, 0xc0, !PT ;  /* 0x0000007f03037812 */ /* 0x004fc800078ec0ff */
[----:B------:R-:W-:-:S13]  /*26890*/  ISETP.NE.AND P0, PT, R3, RZ, PT ;  /* 0x000000ff0300720c */ /* 0x000fda0003f05270 */
[----:B------:R-:W-:Y:S05]  /*268a0*/  @P0 BRA `(.L_x_749) ;  /* 0x00000000001c0947 */ /* 0x000fea0003800000 */
[----:B------:R-:W2:Y:S01]  /*268b0*/  S2R R3, SR_TID.X ;  /* 0x0000000000037919 */ /* 0x000ea20000002100 */
[----:B-1----:R-:W-:-:S04]  /*268c0*/  MOV R2, 0xa000 ;  /* 0x0000a00000027802 */ /* 0x002fc80000000f00 */
[----:B------:R3:W-:Y:S01]  /*268d0*/  SYNCS.ARRIVE.TRANS64 RZ, [R0+URZ+0x38830], R2 ;  /* 0x0388300200ff79a7 */ /* 0x0007e2000800003f */
[----:B--2---:R-:W-:-:S04]  /*268e0*/  LOP3.LUT R3, R3, 0x1f, RZ, 0xc0, !PT ;  /* 0x0000001f03037812 */ /* 0x004fc800078ec0ff */
[----:B------:R-:W-:-:S13]  /*268f0*/  ISETP.NE.AND P0, PT, R3, RZ, PT ;  /* 0x000000ff0300720c */ /* 0x000fda0003f05270 */
[----:B---3--:R-:W-:Y:S05]  /*26900*/  @!P0 BRA `(.L_x_749) ;  /* 0x0000000000048947 */ /* 0x008fea0003800000 */
[----:B------:R-:W-:Y:S01]  /*26910*/  BPT.TRAP 0x1 ;  /* 0x000000040000795c */ /* 0x000fe20000300000 */
.L_x_749:
[----:B-1----:R-:W2:Y:S04]  /*26920*/  LDL R2, [R1+0x1c] ;  /* 0x00001c0001027983 */ /* 0x002ea80000100800 */
[----:B------:R-:W3:Y:S01]  /*26930*/  LDL R3, [R1+0x8] ;  /* 0x0000080001037983 */ /* 0x000ee20000100800 */
[----:B------:R-:W-:Y:S01]  /*26940*/  R2UR UR9, R0 ;  /* 0x00000000000972ca */ /* 0x000fe200000e0000 */
[----:B------:R-:W-:-:S05]  /*26950*/  IMAD R0, R19, 0xa000, R18 ;  /* 0x0000a00013007824 */ /* 0x000fca00078e0212 */
[----:B------:R-:W-:Y:S01]  /*26960*/  R2UR UR14, R0 ;  /* 0x00000000000e72ca */ /* 0x000fe200000e0000 */
[----:B------:R-:W-:Y:S01]  /*26970*/  UIADD3 UR4, UP0, UR38, 0x370, URZ ;  /* 0x0000037026047890 */ /* 0x000fe2000ff1e03f */
[----:B--2---:R-:W-:Y:S02]  /*26980*/  R2UR UR5, R2 ;  /* 0x00000000020572ca */ /* 0x004fe400000e0000 */
[----:B------:R-:W2:Y:S01]  /*26990*/  LDL.LU R2, [R1+0x10] ;  /* 0x0000100001027983 */ /* 0x000ea20000300800 */
[----:B---3--:R-:W-:Y:S02]  /*269a0*/  R2UR UR11, R3 ;  /* 0x00000000030b72ca */ /* 0x008fe400000e0000 */
[----:B------:R-:W-:Y:S02]  /*269b0*/  R2UR UR12, R16 ;  /* 0x00000000100c72ca */ /* 0x000fe400000e0000 */
[----:B-----5:R-:W-:Y:S01]  /*269c0*/  R2UR UR13, R17 ;  /* 0x00000000110d72ca */ /* 0x020fe200000e0000 */
[----:B------:R-:W-:Y:S01]  /*269d0*/  UIADD3 UR9, UR9, 0x38830, URZ ;  /* 0x0003883009097890 */ /* 0x000fe2000fffe03f */
[----:B------:R-:W-:-:S02]  /*269e0*/  PLOP3.LUT P0, PT, PT, PT, PT, 0x80, 0x0 ;  /* 0x000000000000781c */ /* 0x000fc40003f0f070 */
[----:B------:R-:W-:Y:S02]  /*269f0*/  UIADD3 UR8, UR14, 0x24400, URZ ;  /* 0x000244000e087890 */ /* 0x000fe4000fffe03f */
[----:B------:R-:W-:-:S03]  /*26a00*/  UIADD3 UR15, UR14, 0x26c00, URZ ;  /* 0x00026c000e0f7890 */ /* 0x000fc6000fffe03f */
[----:B------:R-:W-:Y:S02]  /*26a10*/  UIMAD UR11, UR11, 0x50, UR5 ;  /* 0x000000500b0b78a4 */ /* 0x000fe4000f8e0205 */
[----:B------:R-:W-:Y:S02]  /*26a20*/  UIADD3.X UR5, URZ, UR39, URZ, UP0, !UPT ;  /* 0x000000273f057290 */ /* 0x000fe400087fe43f */
[----:B------:R-:W-:Y:S01]  /*26a30*/  UIADD3 UR16, UR14, 0x29400, URZ ;  /* 0x000294000e107890 */ /* 0x000fe2000fffe03f */
[----:B------:R-:W-:Y:S01]  /*26a40*/  UMOV UR10, URZ ;  /* 0x0000003f000a7c82 */ /* 0x000fe20008000000 */
[----:B------:R-:W-:Y:S01]  /*26a50*/  UMOV UR6, 0x0 ;  /* 0x0000000000067882 */ /* 0x000fe20000000000 */
[----:B------:R-:W-:Y:S01]  /*26a60*/  UMOV UR7, 0x14f00000 ;  /* 0x14f0000000077882 */ /* 0x000fe20000000000 */
[----:B------:R-:W-:Y:S01]  /*26a70*/  UMOV UR17, 0x40 ;  /* 0x0000004000117882 */ /* 0x000fe20000000000 */
[----:B------:R-:W-:Y:S02]  /*26a80*/  UIADD3 UR14, UR14, 0x2bc00, URZ ;  /* 0x0002bc000e0e7890 */ /* 0x000fe4000fffe03f */
[----:B------:R1:W-:Y:S02]  /*26a90*/  UTMALDG.4D [UR8], [UR4], desc[UR6] ;  /* 0x00000608040075b4 */ /* 0x0003e40008019000 */
[----:B-1----:R-:W-:Y:S01]  /*26aa0*/  UMOV UR8, UR15 ;  /* 0x0000000f00087c82 */ /* 0x002fe20008000000 */
[----:B------:R-:W-:Y:S01]  /*26ab0*/  UMOV UR10, UR17 ;  /* 0x00000011000a7c82 */ /* 0x000fe20008000000 */
[----:B------:R-:W-:Y:S01]  /*26ac0*/  UMOV UR15, 0x80 ;  /* 0x00000080000f7882 */ /* 0x000fe20000000000 */
[----:B------:R1:W-:Y:S02]  /*26ad0*/  UTMALDG.4D [UR8], [UR4], desc[UR6] ;  /* 0x00000608040075b4 */ /* 0x0003e40008019000 */
[----:B-1----:R-:W-:Y:S01]  /*26ae0*/  UMOV UR8, UR16 ;  /* 0x0000001000087c82 */ /* 0x002fe20008000000 */
[----:B------:R-:W-:Y:S01]  /*26af0*/  UMOV UR10, UR15 ;  /* 0x0000000f000a7c82 */ /* 0x000fe20008000000 */
[----:B------:R-:W-:Y:S01]  /*26b00*/  UMOV UR15, 0xc0 ;  /* 0x000000c0000f7882 */ /* 0x000fe20000000000 */
[----:B------:R1:W-:Y:S02]  /*26b10*/  UTMALDG.4D [UR8], [UR4], desc[UR6] ;  /* 0x00000608040075b4 */ /* 0x0003e40008019000 */
[----:B-1----:R-:W-:Y:S01]  /*26b20*/  UMOV UR8, UR14 ;  /* 0x0000000e00087c82 */ /* 0x002fe20008000000 */
[----:B------:R-:W-:-:S02]  /*26b30*/  UMOV UR10, UR15 ;  /* 0x0000000f000a7c82 */ /* 0x000fc40008000000 */
[----:B------:R3:W-:Y:S01]  /*26b40*/  UTMALDG.4D [UR8], [UR4], desc[UR6] ;  /* 0x00000608040075b4 */ /* 0x0007e20008019000 */
[----:B--2---:R-:W-:-:S04]  /*26b50*/  LOP3.LUT R2, R2, 0xfffffffe, RZ, 0xc0, !PT ;  /* 0xfffffffe02027812 */ /* 0x004fc800078ec0ff */
[----:B------:R-:W-:-:S05]  /*26b60*/  @P0 LOP3.LUT R2, R2, 0x1, RZ, 0xfc, !PT ;  /* 0x0000000102020812 */ /* 0x000fca00078efcff */
[----:B------:R3:W-:Y:S01]  /*26b70*/  STL [R1+0x10], R2 ;  /* 0x0000100201007387 */ /* 0x0007e20000100800 */
[----:B------:R-:W-:Y:S01]  /*26b80*/  NOP ;  /* 0x0000000000007918 */ /* 0x000fe20000000000 */
.L_x_745:
[----:B------:R-:W2:Y:S04]  /*26b90*/  LDL.LU R3, [R1+0x4c] ;  /* 0x00004c0001037983 */ /* 0x000ea80000300800 */
[----:B------:R-:W4:Y:S04]  /*26ba0*/  LDL.LU R5, [R1+0x34] ;  /* 0x0000340001057983 */ /* 0x000f280000300800 */
[----:B-1----:R-:W5:Y:S01]  /*26bb0*/  LDL.LU R4, [R1+0x58] ;  /* 0x0000580001047983 */ /* 0x002f620000300800 */
[----:B------:R-:W-:Y:S05]  /*26bc0*/  WARPSYNC.ALL ;  /* 0x0000000000007948 */ /* 0x000fea0003800000 */
[----:B---3--:R-:W-:Y:S01]  /*26bd0*/  ULDC.64 UR6, c[0x0][0xa00] ;  /* 0x0002800000067ab9 */ /* 0x008fe20000000a00 */
        /* <DEDUP_REMOVED lines=8> */
[----:B----4-:R-:W-:-:S03]  /*26c60*/  SEL R5, R5, RZ, !P0 ;  /* 0x000000ff05057207 */ /* 0x010fc60004000000 */
[----:B------:R-:W-:Y:S01]  /*26c70*/  IMAD R0, R0, UR4, RZ ;  /* 0x0000000400007c24 */ /* 0x000fe2000f8e02ff */
[----:B-----5:R-:W-:-:S03]  /*26c80*/  SEL R4, R4, RZ, !P0 ;  /* 0x000000ff04047207 */ /* 0x020fc60004000000 */
        /* <DEDUP_REMOVED lines=8> */
[----:B-1----:R-:W-:Y:S01]  /*26d10*/  MOV R2, 0x0 ;  /* 0x0000000000027802 */ /* 0x002fe20000000f00 */
[----:B------:R-:W-:Y:S01]  /*26d20*/  ULDC.64 UR4, c[0x4][0xa8] ;  /* 0x01002a0000047ab9 */ /* 0x000fe20000000a00 */
[----:B------:R-:W-:Y:S01]  /*26d30*/  ULDC.64 UR6, c[0x4][0xb0] ;  /* 0x01002c0000067ab9 */ /* 0x000fe20000000a00 */
[----:B------:R-:W-:Y:S01]  /*26d40*/  ULDC.64 UR8, c[0x4][0x20] ;  /* 0x0100080000087ab9 */ /* 0x000fe20000000a00 */
[----:B------:R-:W-:Y:S01]  /*26d50*/  MOV R4, UR4 ;  /* 0x0000000400047c02 */ /* 0x000fe20008000f00 */
[----:B------:R-:W-:Y:S01]  /*26d60*/  IMAD.U32 R5, RZ, RZ, UR5 ;  /* 0x00000005ff057e24 */ /* 0x000fe2000f8e00ff */
[----:B------:R-:W1:Y:S01]  /*26d70*/  LDC.64 R2, c[0x4][R2] ;  /* 0x0100000002027b82 */ /* 0x000e620000000a00 */
[----:B------:R-:W-:Y:S01]  /*26d80*/  IMAD.U32 R6, RZ, RZ, UR6 ;  /* 0x00000006ff067e24 */ /* 0x000fe2000f8e00ff */
[----:B------:R-:W-:Y:S01]  /*26d90*/  MOV R7, UR7 ;  /* 0x0000000700077c02 */ /* 0x000fe20008000f00 */
[----:B------:R-:W-:Y:S01]  /*26da0*/  IMAD.U32 R10, RZ, RZ, UR8 ;  /* 0x00000008ff0a7e24 */ /* 0x000fe2000f8e00ff */
[----:B------:R-:W-:Y:S01]  /*26db0*/  MOV R8, 0x70 ;  /* 0x0000007000087802 */ /* 0x000fe20000000f00 */
[----:B0-----:R-:W-:-:S02]  /*26dc0*/  IMAD.U32 R11, RZ, RZ, UR9 ;  /* 0x00000009ff0b7e24 */ /* 0x001fc4000f8e00ff */
[----:B------:R-:W-:Y:S02]  /*26dd0*/  IMAD.MOV.U32 R12, RZ, RZ, 0x1 ;  /* 0x00000001ff0c7424 */ /* 0x000fe400078e00ff */
[----:B------:R-:W-:-:S07]  /*26de0*/  IMAD.MOV.U32 R13, RZ, RZ, RZ ;  /* 0x000000ffff0d7224 */ /* 0x000fce00078e00ff */
[----:B------:R-:W-:-:S07]  /*26df0*/  LEPC R20, `(.L_x_751) ;  /* 0x000000001014794e */ /* 0x000fce0000000000 */
[----:B-1----:R-:W-:Y:S05]  /*26e00*/  CALL.ABS.NOINC R2 ;  /* 0x0000000002007343 */ /* 0x002fea0003c00000 */
.L_x_751:
[----:B------:R-:W-:Y:S05]  /*26e10*/  BSYNC B6 ;  /* 0x0000000000067941 */ /* 0x000fea0003800000 */
.L_x_750:
[----:B-1----:R-:W2:Y:S01]  /*26e20*/  LDL.LU R0, [R1+0x4c] ;  /* 0x00004c0001007983 */ /* 0x002ea20000300800 */
[----:B------:R-:W-:Y:S01]  /*26e30*/  ULDC.64 UR4, c[0x0][0x2d8] ;  /* 0x0000b60000047ab9 */ /* 0x000fe20000000a00 */
[----:B------:R-:W1:Y:S01]  /*26e40*/  LDC R8, c[0x0][0x448] ;  /* 0x00011200ff087b82 */ /* 0x000e620000000800 */
[----:B------:R-:W-:Y:S01]  /*26e50*/  ULDC.64 UR6, c[0x0][0x280] ;  /* 0x0000a00000067ab9 */ /* 0x000fe20000000a00 */
[----:B------:R-:W3:Y:S04]  /*26e60*/  LDL.LU R5, [R1+0x38] ;  /* 0x0000380001057983 */ /* 0x000ee80000300800 */
[----:B------:R-:W3:Y:S04]  /*26e70*/  LDL.LU.64 R2, [R1+0x50] ;  /* 0x0000500001027983 */ /* 0x000ee80000300a00 */
[----:B------:R-:W4:Y:S01]  /*26e80*/  LDL.LU R4, [R1+0x34] ;  /* 0x0000340001047983 */ /* 0x000f220000300800 */
[----:B-1----:R-:W-:Y:S01]  /*26e90*/  ISETP.NE.AND P0, PT, R8, 0x1, PT ;  /* 0x000000010800780c */ /* 0x002fe20003f05270 */
[----:B------:R-:W1:-:S12]  /*26ea0*/  S2R R9, SR_TID.X ;  /* 0x0000000000097919 */ /* 0x000e580000002100 */
[----:B------:R-:W0:Y:S01]  /*26eb0*/  @P0 LDC R7, c[0x0][0x450] ;  /* 0x00011400ff070b82 */ /* 0x000e220000000800 */
[----:B---3--:R-:W-:Y:S02]  /*26ec0*/  MOV R3, R5 ;  /* 0x0000000500037202 */ /* 0x008fe40000000f00 */
[----:B------:R-:W3:Y:S01]  /*26ed0*/  LDL.LU R5, [R1+0x4] ;  /* 0x0000040001057983 */ /* 0x000ee20000300800 */
[----:B-1----:R-:W-:Y:S02]  /*26ee0*/  IMAD.SHL.U32 R9, R9, 0x8, RZ ;  /* 0x0000000809097824 */ /* 0x002fe400078e00ff */
[C---:B------:R-:W-:Y:S01]  /*26ef0*/  IMAD.WIDE.U32 R2, R16.reuse, UR4, R2 ;  /* 0x0000000410027c25 */ /* 0x040fe2000f8e0002 */
[----:B------:R-:W1:Y:S02]  /*26f00*/  S2R R10, SR_TID.X ;  /* 0x00000000000a7919 */ /* 0x000e640000002100 */
[----:B------:R-:W-:Y:S01]  /*26f10*/  LOP3.LUT R9, R9, 0x38, RZ, 0xc0, !PT ;  /* 0x0000003809097812 */ /* 0x000fe200078ec0ff */
[----:B------:R-:W-:Y:S01]  /*26f20*/  IMAD R3, R16, UR5, R3 ;  /* 0x0000000510037c24 */ /* 0x000fe2000f8e0203 */
[----:B------:R-:W-:-:S02]  /*26f30*/  ULDC.64 UR4, c[0x0][0x2e0] ;  /* 0x0000b80000047ab9 */ /* 0x000fc40000000a00 */
[----:B--2---:R-:W-:Y:S01]  /*26f40*/  IMAD R0, R0, UR4, RZ ;  /* 0x0000000400007c24 */ /* 0x004fe2000f8e02ff */
[C---:B------:R-:W-:Y:S01]  /*26f50*/  LOP3.LUT R12, R9.reuse, 0x40, RZ, 0xfc, !PT ;  /* 0x00000040090c7812 */ /* 0x040fe200078efcff */
[C---:B----4-:R-:W-:Y:S01]  /*26f60*/  IMAD.WIDE.U32 R2, R4.reuse, UR4, R2 ;  /* 0x0000000404027c25 */ /* 0x050fe2000f8e0002 */
        /* <DEDUP_REMOVED lines=14> */
[----:B---3--:R-:W-:-:S04]  /*27050*/  SHF.L.U32 R5, R5, 0x7, RZ ;  /* 0x0000000705057819 */ /* 0x008fc800000006ff */
        /* <DEDUP_REMOVED lines=10> */
[----:B------:R-:W-:-:S04]  /*27100*/  ULDC.64 UR4, c[0x0][0x2c8] ;  /* 0x0000b20000047ab9 */ /* 0x000fc80000000a00 */
[----:B------:R-:W-:Y:S02]  /*27110*/  IADD3 R3, R3, R0, RZ ;  /* 0x0000000003037210 */ /* 0x000fe40007ffe0ff */
        /* <DEDUP_REMOVED lines=8> */
[----:B------:R-:W-:Y:S02]  /*271a0*/  ISETP.GE.AND P0, PT, R10, UR4, PT ;  /* 0x000000040a007c0c */ /* 0x000fe4000bf06270 */
[----:B------:R-:W-:-:S02]  /*271b0*/  IADD3 R0, R3, R0, RZ ;  /* 0x0000000003007210 */ /* 0x000fc40007ffe0ff */
[----:B------:R-:W-:Y:S02]  /*271c0*/  ISETP.GE.AND P1, PT, R12, UR4, PT ;  /* 0x000000040c007c0c */ /* 0x000fe4000bf26270 */
        /* <DEDUP_REMOVED lines=10> */
[----:B------:R-:W-:-:S04]  /*27270*/  ULDC.64 UR4, c[0x0][0x208] ;  /* 0x0000820000047ab9 */ /* 0x000fc80000000a00 */
[----:B------:R-:W-:Y:S01]  /*27280*/  IADD3 R5, R0, 0x10, RZ ;  /* 0x0000001000057810 */ /* 0x000fe20007ffe0ff */
        /* <DEDUP_REMOVED lines=18> */
[----:B------:R-:W-:Y:S01]  /*273b0*/  @!P5 IMAD.MOV.U32 R7, RZ, RZ, R6 ;  /* 0x000000ffff07d224 */ /* 0x000fe200078e0006 */
[----:B------:R-:W-:Y:S01]  /*273c0*/  @!P5 MOV R6, R5 ;  /* 0x000000050006d202 */ /* 0x000fe20000000f00 */
[----:B------:R-:W-:-:S04]  /*273d0*/  VIADD R5, R0, 0x20 ;  /* 0x0000002000057836 */ /* 0x000fc80000000000 */
        /* <DEDUP_REMOVED lines=8> */
[----:B0-----:R-:W-:-:S05]  /*27460*/  @!P5 IMAD.X R6, RZ, RZ, R6, P4 ;  /* 0x000000ffff06d224 */ /* 0x001fca00020e0606 */
[----:B------:R-:W-:Y:S01]  /*27470*/  @!P5 MOV R7, R6 ;  /* 0x000000060007d202 */ /* 0x000fe20000000f00 */
        /* <DEDUP_REMOVED lines=9> */
[----:B-1----:R-:W-:-:S04]  /*27510*/  @!P5 LEA R5, P4, R10, R5, 0x1 ;  /* 0x000000050a05d211 */ /* 0x002fc800078808ff */
[----:B0-----:R-:W-:-:S05]  /*27520*/  @!P5 IADD3.X R6, RZ, R6, RZ, P4, !PT ;  /* 0x00000006ff06d210 */ /* 0x001fca00027fe4ff */
[----:B------:R-:W-:Y:S02]  /*27530*/  @!P5 IMAD.MOV.U32 R7, RZ, RZ, R6 ;  /* 0x000000ffff07d224 */ /* 0x000fe400078e0006 */
[----:B------:R-:W-:Y:S01]  /*27540*/  @!P5 IMAD.MOV.U32 R6, RZ, RZ, R5 ;  /* 0x000000ffff06d224 */ /* 0x000fe200078e0005 */
[----:B------:R-:W-:-:S04]  /*27550*/  IADD3 R5, R0, 0x40, RZ ;  /* 0x0000004000057810 */ /* 0x000fc80007ffe0ff */
        /* <DEDUP_REMOVED lines=31> */
[----:B-1----:R-:W-:-:S04]  /*27750*/  @!P5 LEA R5, P4, R10, R5, 0x1 ;  /* 0x000000050a05d211 */ /* 0x002fc800078808ff */
[----:B0-----:R-:W-:-:S05]  /*27760*/  @!P5 IADD3.X R6, RZ, R8, RZ, P4, !PT ;  /* 0x00000008ff06d210 */ /* 0x001fca00027fe4ff */
        /* <DEDUP_REMOVED lines=8> */
.L_x_905:
[----:B------:R-:W-:Y:S01]  /*277f0*/  IADD3 R0, R0, 0x70, RZ ;  /* 0x0000007000007810 */ /* 0x000fe20007ffe0ff */
[----:B------:R-:W-:Y:S03]  /*27800*/  BSSY B0, `(.L_x_753) ;  /* 0x000000d000007945 */ /* 0x000fe60003800000 */
        /* <DEDUP_REMOVED lines=12> */
.L_x_754:
[----:B------:R-:W-:Y:S05]  /*278d0*/  BSYNC B0 ;  /* 0x0000000000007941 */ /* 0x000fea0003800000 */
.L_x_753:
[----:B------:R-:W-:Y:S01]  /*278e0*/  NOP ;  /* 0x0000000000007918 */ /* 0x000fe20000000000 */
[----:B------:R-:W-:Y:S01]  /*278f0*/  PLOP3.LUT P0, PT, PT, PT, PT, 0x80, 0x0 ;  /* 0x000000000000781c */ /* 0x000fe20003f0f070 */
[----:B------:R-:W-:-:S12]  /*27900*/  VIADD R11, R18, 0x38800 ;  /* 0x00038800120b7836 */ /* 0x000fd80000000000 */
.L_x_755:
[----:B------:R-:W-:Y:S02]  /*27910*/  PLOP3.LUT P1, PT, P1, P0, PT, 0xa2, 0x0 ;  /* 0x000000000000781c */ /* 0x000fe40000f21472 */
[----:B------:R-:W-:-:S08]  /*27920*/  @P0 R2UR P1, UR4, R18 ;  /* 0x00000000120402ca */ /* 0x000fd00000020000 */
[----:B------:R-:W-:-:S05]  /*27930*/  @P0 PLOP3.LUT P0, PT, P1, PT, PT, 0x80, 0x0 ;  /* 0x000000000000081c */ /* 0x000fca0000f0f070 */
[----:B------:R-:W-:Y:S01]  /*27940*/  @!P1 SYNCS.ARRIVE.TRANS64.RED.A0T1 RZ, [UR4+0x38800], RZ ;  /* 0x038800ffffff99a7 */ /* 0x000fe20008200404 */
[----:B------:R-:W-:Y:S07]  /*27950*/  @!P1 ARRIVES.LDGSTSBAR.64.TRANSCNT [UR4+0x38800] ;  /* 0x03880000ff0099b0 */ /* 0x000fee0008000a84 */
[----:B------:R-:W-:Y:S05]  /*27960*/  @P0 BRA.U.ANY `(.L_x_755) ;  /* 0xfffffffd00e80947 */ /* 0x000fea000393ffff */
[----:B---3--:R-:W3:Y:S02]  /*27970*/  LDL.LU R2, [R1+0x64] ;  /* 0x0000640001027983 */ /* 0x008ee40000300800 */
[----:B---3--:R-:W-:-:S04]  /*27980*/  IADD3 R2, R2, 0x1, RZ ;  /* 0x0000000102027810 */ /* 0x008fc80007ffe0ff */
[----:B------:R-:W-:Y:S01]  /*27990*/  LEA.HI R0, R2, R2, RZ, 0x1 ;  /* 0x0000000202007211 */ /* 0x000fe200078f08ff */
[----:B------:R3:W-:Y:S03]  /*279a0*/  STL [R1+0x64], R2 ;  /* 0x0000640201007387 */ /* 0x0007e60000100800 */
[----:B------:R-:W-:-:S05]  /*279b0*/  LOP3.LUT R0, R0, 0xfffffffe, RZ, 0xc0, !PT ;  /* 0xfffffffe00007812 */ /* 0x000fca00078ec0ff */
[----:B------:R-:W-:-:S05]  /*279c0*/  IMAD.IADD R0, R2, 0x1, -R0 ;  /* 0x0000000102007824 */ /* 0x000fca00078e0a00 */
[----:B------:R-:W-:Y:S01]  /*279d0*/  SHF.L.U32 R0, R0, 0x1f, RZ ;  /* 0x0000001f00007819 */ /* 0x000fe200000006ff */
[----:B------:R-:W-:Y:S01]  /*279e0*/  NOP ;  /* 0x0000000000007918 */ /* 0x000fe20000000000 */
[----:B------:R3:W-:Y:S01]  /*279f0*/  SYNCS.ARRIVE.TRANS64.A1T0 RZ, [R18+URZ+0x38800], RZ ;  /* 0x038800ff12ff79a7 */ /* 0x0007e2000810003f */
[----:B------:R-:W-:Y:S01]  /*27a00*/  BSSY B0, `(.L_x_756) ;  /* 0x0000003000007945 */ /* 0x000fe20003800000 */
[----:B------:R-:W4:Y:S03]  /*27a10*/  SYNCS.PHASECHK.TRANS64.TRYWAIT P0, [R18+URZ+0x38820], R0 ;  /* 0x03882000120075a7 */ /* 0x000f26000800017f */
[----:B---34-:R-:W-:Y:S05]  /*27a20*/  @!P0 BRA `(.L_x_757) ;  /* 0x0000005800ac8947 */ /* 0x018fea0003800000 */
.L_x_906:
[----:B------:R-:W-:Y:S05]  /*27a30*/  BSYNC B0 ;  /* 0x0000000000007941 */ /* 0x000fea0003800000 */
.L_x_756:
[----:B0-2---:R-:W3:Y:S04]  /*27a40*/  LDL R3, [R1+0x48] ;  /* 0x0000480001037983 */ /* 0x005ee80000100800 */
[----:B------:R-:W2:Y:S01]  /*27a50*/  LDL R2, [R1+0x30] ;  /* 0x0000300001027983 */ /* 0x000ea20000100800 */
[----:B------:R-:W-:Y:S01]  /*27a60*/  BSSY B0, `(.L_x_758) ;  /* 0x00002a3000007945 */ /* 0x000fe20003800000 */
[----:B---3--:R-:W-:-:S05]  /*27a70*/  VIADD R0, R3, 0xfffffffe ;  /* 0xfffffffe03007836 */ /* 0x008fca0000000000 */
[----:B--2---:R-:W-:-:S13]  /*27a80*/  ISETP.GE.AND P0, PT, R0, R2, PT ;  /* 0x000000020000720c */ /* 0x004fda0003f06270 */
[----:B------:R-:W-:Y:S05]  /*27a90*/  @!P0 BRA `(.L_x_759) ;  /* 0x00000028007c8947 */ /* 0x000fea0003800000 */
[----:B-1----:R-:W2:Y:S04]  /*27aa0*/  LDL.LU R5, [R1+0x60] ;  /* 0x0000600001057983 */ /* 0x002ea80000300800 */
[----:B------:R-:W3:Y:S04]  /*27ab0*/  LDL.LU R4, [R1+0x44] ;  /* 0x0000440001047983 */ /* 0x000ee80000300800 */
[----:B------:R-:W4:Y:S01]  /*27ac0*/  LDL.LU R3, [R1+0x40] ;  /* 0x0000400001037983 */ /* 0x000f220000300800 */
[----:B------:R-:W-:Y:S01]  /*27ad0*/  LOP3.LUT R2, RZ, R2, RZ, 0x33, !PT ;  /* 0x00000002ff027212 */ /* 0x000fe200078e33ff */
[----:B------:R-:W-:Y:S01]  /*27ae0*/  BSSY B2, `(.L_x_760) ;  /* 0x00000e5000027945 */ /* 0x000fe20003800000 */
[----:B--2---:R-:W-:-:S05]  /*27af0*/  IADD3 R7, R5, 0x1, RZ ;  /* 0x0000000105077810 */ /* 0x004fca0007ffe0ff */
        /* <DEDUP_REMOVED lines=10> */
[----:B------:R-:W-:Y:S01]  /*27ba0*/  IADD3 R8, R19, 0x1, RZ ;  /* 0x0000000113087810 */ /* 0x000fe20007ffe0ff */
[----:B------:R-:W-:Y:S03]  /*27bb0*/  BSSY B1, `(.L_x_762) ;  /* 0x00000d3000017945 */ /* 0x000fe60003800000 */
[----:B------:R-:W-:-:S04]  /*27bc0*/  ISETP.NE.AND P0, PT, R8, 0x2, PT ;  /* 0x000000020800780c */ /* 0x000fc80003f05270 */
[----:B------:R-:W-:Y:S02]  /*27bd0*/  SEL R10, RZ, 0x1, P0 ;  /* 0x00000001ff0a7807 */ /* 0x000fe40000000000 */
[----:B------:R-:W-:Y:S02]  /*27be0*/  SEL R8, R8, RZ, P0 ;  /* 0x000000ff08087207 */ /* 0x000fe40000000000 */
[----:B--2---:R-:W-:Y:S02]  /*27bf0*/  LOP3.LUT P1, RZ, R4, 0x1, RZ, 0xc0, !PT ;  /* 0x0000000104ff7812 */ /* 0x004fe4000782c0ff */
        /* <DEDUP_REMOVED lines=17> */
[----:B------:R-:W-:-:S05]  /*27d10*/  IADD3 R3, -R2, RZ, RZ ;  /* 0x000000ff02037210 */ /* 0x000fca0007ffe1ff */
[----:B------:R-:W-:Y:S01]  /*27d20*/  IMAD R0, R5, R3, R0 ;  /* 0x0000000305007224 */ /* 0x000fe200078e0200 */
[----:B------:R-:W-:Y:S01]  /*27d30*/  SHF.R.S32.HI R3, RZ, 0x1f, R2 ;  /* 0x0000001fff037819 */ /* 0x000fe20000011402 */
[----:B--2---:R-:W-:-:S04]  /*27d40*/  IMAD R4, R12, UR6, RZ ;  /* 0x000000060c047c24 */ /* 0x004fc8000f8e02ff */
[C---:B---3--:R-:W-:Y:S02]  /*27d50*/  IMAD R4, R6.reuse, UR7, R4 ;  /* 0x0000000706047c24 */ /* 0x048fe4000f8e0204 */
[----:B------:R-:W-:-:S04]  /*27d60*/  IMAD.WIDE.U32 R2, R6, UR6, R2 ;  /* 0x0000000606027c25 */ /* 0x000fc8000f8e0002 */
[----:B------:R-:W-:Y:S01]  /*27d70*/  IMAD.IADD R3, R4, 0x1, R3 ;  /* 0x0000000104037824 */ /* 0x000fe200078e0203 */
[----:B------:R-:W-:-:S04]  /*27d80*/  LEA R4, P0, R2, UR4, 0x2 ;  /* 0x0000000402047c11 */ /* 0x000fc8000f8010ff */
[----:B------:R-:W-:-:S05]  /*27d90*/  LEA.HI.X R5, R2, UR5, R3, 0x2, P0 ;  /* 0x0000000502057c11 */ /* 0x000fca00080f1403 */
[----:B------:R0:W5:Y:S04]  /*27da0*/  LDG.E R4, desc[UR8][R4.64] ;  /* 0x0000000804047981 */ /* 0x000168000c1e1900 */
.L_x_764:
[----:B------:R-:W-:Y:S01]  /*27db0*/  IMAD R3, R8, 0x8, R18 ;  /* 0x0000000808037824 */ /* 0x000fe200078e0212 */
[----:B------:R-:W-:Y:S01]  /*27dc0*/  SHF.L.U32 R2, R10, 0x1f, RZ ;  /* 0x0000001f0a027819 */ /* 0x000fe200000006ff */
[----:B------:R-:W-:Y:S03]  /*27dd0*/  BSSY B3, `(.L_x_765) ;  /* 0x0000003000037945 */ /* 0x000fe60003800000 */
[----:B------:R-:W1:Y:S02]  /*27de0*/  SYNCS.PHASECHK.TRANS64.TRYWAIT P0, [R3+URZ+0x38840], R2 ;  /* 0x03884002030075a7 */ /* 0x000e64000800017f */
[----:B-1----:R-:W-:Y:S05]  /*27df0*/  @!P0 BRA `(.L_x_766) ;  /* 0x0000005400cc8947 */ /* 0x002fea0003800000 */
.L_x_907:
[----:B------:R-:W-:Y:S05]  /*27e00*/  BSYNC B3 ;  /* 0x0000000000037941 */ /* 0x000fea0003800000 */
.L_x_765:
[----:B0-----:R-:W0:Y:S01]  /*27e10*/  S2R R5, SR_TID.X ;  /* 0x0000000000057919 */ /* 0x001e220000002100 */
[----:B------:R-:W-:Y:S01]  /*27e20*/  BSSY B3, `(.L_x_767) ;  /* 0x000000b000037945 */ /* 0x000fe20003800000 */
[----:B0-----:R-:W-:-:S04]  /*27e30*/  LOP3.LUT R5, R5, 0x7f, RZ, 0xc0, !PT ;  /* 0x0000007f05057812 */ /* 0x001fc800078ec0ff */
[----:B------:R-:W-:-:S13]  /*27e40*/  ISETP.NE.AND P1, PT, R5, RZ, PT ;  /* 0x000000ff0500720c */ /* 0x000fda0003f25270 */
[----:B------:R-:W-:Y:S05]  /*27e50*/  @P1 BRA `(.L_x_768) ;  /* 0x00000000001c1947 */ /* 0x000fea0003800000 */
[----:B------:R-:W0:Y:S01]  /*27e60*/  S2R R5, SR_TID.X ;  /* 0x0000000000057919 */ /* 0x000e220000002100 */
[----:B-1----:R-:W-:-:S04]  /*27e70*/  MOV R2, 0xa000 ;  /* 0x0000a00000027802 */ /* 0x002fc80000000f00 */
[----:B------:R2:W-:Y:S01]  /*27e80*/  SYNCS.ARRIVE.TRANS64 RZ, [R3+URZ+0x38830], R2 ;  /* 0x0388300203ff79a7 */ /* 0x0005e2000800003f */
[----:B0-----:R-:W-:-:S04]  /*27e90*/  LOP3.LUT R5, R5, 0x1f, RZ, 0xc0, !PT ;  /* 0x0000001f05057812 */ /* 0x001fc800078ec0ff */
[----:B------:R-:W-:-:S13]  /*27ea0*/  ISETP.NE.AND P0, PT, R5, RZ, PT ;  /* 0x000000ff0500720c */ /* 0x000fda0003f05270 */
[----:B--2---:R-:W-:Y:S05]  /*27eb0*/  @!P0 BRA `(.L_x_768) ;  /* 0x0000000000048947 */ /* 0x004fea0003800000 */
[----:B------:R-:W-:Y:S01]  /*27ec0*/  BPT.TRAP 0x1 ;  /* 0x000000040000795c */ /* 0x000fe20000300000 */
.L_x_768:
[----:B------:R-:W-:Y:S05]  /*27ed0*/  BSYNC B3 ;  /* 0x0000000000037941 */ /* 0x000fea0003800000 */
.L_x_767:
[----:B-1----:R-:W2:Y:S01]  /*27ee0*/  LDL R2, [R1+0x1c] ;  /* 0x00001c0001027983 */ /* 0x002ea20000100800 */
[----:B------:R-:W-:Y:S01]  /*27ef0*/  IMAD.MOV.U32 R14, RZ, RZ, RZ ;  /* 0x000000ffff0e7224 */ /* 0x000fe200078e00ff */
[----:B------:R-:W-:Y:S01]  /*27f00*/  UIADD3 UR4, UP0, UR38, 0x370, URZ ;  /* 0x0000037026047890 */ /* 0x000fe2000ff1e03f */
[----:B------:R-:W-:Y:S01]  /*27f10*/  IMAD R6, R8, 0xa000, R18 ;  /* 0x0000a00008067824 */ /* 0x000fe200078e0212 */
[----:B------:R-:W-:Y:S01]  /*27f20*/  PLOP3.LUT P0, PT, PT, PT, PT, 0x80, 0x0 ;  /* 0x000000000000781c */ /* 0x000fe20003f0f070 */
[----:B------:R-:W-:Y:S01]  /*27f30*/  VIADD R3, R3, 0x38830 ;  /* 0x0003883003037836 */ /* 0x000fe20000000000 */
[----:B------:R-:W-:Y:S01]  /*27f40*/  R2UR UR10, R14 ;  /* 0x000000000e0a72ca */ /* 0x000fe200000e0000 */
[----:B------:R-:W-:Y:S01]  /*27f50*/  UIADD3.X UR5, URZ, UR39, URZ, UP0, !UPT ;  /* 0x000000273f057290 */ /* 0x000fe200087fe43f */
[----:B------:R-:W-:Y:S01]  /*27f60*/  IADD3 R5, R6, 0x24400, RZ ;  /* 0x0002440006057810 */ /* 0x000fe20007ffe0ff */
[----:B------:R-:W-:Y:S01]  /*27f70*/  UMOV UR6, 0x0 ;  /* 0x0000000000067882 */ /* 0x000fe20000000000 */
[----:B------:R-:W-:Y:S01]  /*27f80*/  UMOV UR7, 0x14f00000 ;  /* 0x14f0000000077882 */ /* 0x000fe20000000000 */
[----:B--2---:R-:W-:-:S10]  /*27f90*/  IMAD R2, R0, 0x50, R2 ;  /* 0x0000005000027824 */ /* 0x004fd400078e0202 */
.L_x_769:
        /* <DEDUP_REMOVED lines=16> */
.L_x_770:
        /* <DEDUP_REMOVED lines=10> */
[----:B------:R-:W-:Y:S01]  /*28140*/  MOV R20, 0x80 ;  /* 0x0000008000147802 */ /* 0x000fe20000000f00 */
[----:B------:R-:W-:Y:S01]  /*28150*/  VIADD R5, R6, 0x29400 ;  /* 0x0002940006057836 */ /* 0x000fe20000000000 */
[----:B------:R-:W-:Y:S01]  /*28160*/  PLOP3.LUT P0, PT, PT, PT, PT, 0x80, 0x0 ;  /* 0x000000000000781c */ /* 0x000fe20003f0f070 */
[----:B------:R-:W-:Y:S01]  /*28170*/  UMOV UR6, 0x0 ;  /* 0x0000000000067882 */ /* 0x000fe20000000000 */
[----:B------:R-:W-:Y:S01]  /*28180*/  R2UR UR10, R20 ;  /* 0x00000000140a72ca */ /* 0x000fe200000e0000 */
[----:B------:R-:W-:-:S14]  /*28190*/  UMOV UR7, 0x14f00000 ;  /* 0x14f0000000077882 */ /* 0x000fdc0000000000 */
.L_x_771:
        /* <DEDUP_REMOVED lines=16> */
.L_x_772:
        /* <DEDUP_REMOVED lines=16> */
.L_x_908:
[----:B------:R-:W-:Y:S05]  /*283a0*/  BSYNC B3 ;  /* 0x0000000000037941 */ /* 0x000fea0003800000 */
.L_x_773:
[----:B------:R-:W-:Y:S01]  /*283b0*/  BSSY B3, `(.L_x_775) ;  /* 0x000000c000037945 */ /* 0x000fe20003800000 */
[----:B------:R-:W-:Y:S01]  /*283c0*/  IMAD.MOV.U32 R12, RZ, RZ, 0x0 ;  /* 0x00000000ff0c7424 */ /* 0x000fe200078e00ff */
[----:B------:R-:W-:Y:S02]  /*283d0*/  MOV R13, 0x14f00000 ;  /* 0x14f00000000d7802 */ /* 0x000fe40000000f00 */
[----:B------:R-:W-:Y:S05]  /*283e0*/  @P1 BRA `(.L_x_776) ;  /* 0x0000000000201947 */ /* 0x000fea0003800000 */
        /* <DEDUP_REMOVED lines=8> */
.L_x_776:
[----:B------:R-:W-:Y:S05]  /*28470*/  BSYNC B3 ;  /* 0x0000000000037941 */ /* 0x000fea0003800000 */
.L_x_775:
[----:B------:R-:W2:Y:S04]  /*28480*/  LDL R6, [R1+0x1c] ;  /* 0x00001c0001067983 */ /* 0x000ea80000100800 */
[----:B------:R-:W2:Y:S01]  /*28490*/  LDL.LU R5, [R1+0x8] ;  /* 0x0000080001057983 */ /* 0x000ea20000300800 */
[----:B------:R-:W-:Y:S01]  /*284a0*/  R2UR UR10, R14 ;  /* 0x000000000e0a72ca */ /* 0x000fe200000e0000 */
[----:B0-----:R-:W-:Y:S01]  /*284b0*/  IMAD R2, R19, 0xa000, R18 ;  /* 0x0000a00013027824 */ /* 0x001fe200078e0212 */
[----:B------:R-:W-:Y:S01]  /*284c0*/  R2UR UR6, R12 ;  /* 0x000000000c0672ca */ /* 0x000fe200000e0000 */
[----:B------:R-:W-:Y:S01]  /*284d0*/  UIADD3 UR4, UP0, UR38, 0x470, URZ ;  /* 0x0000047026047890 */ /* 0x000fe2000ff1e03f */
[----:B------:R-:W-:Y:S02]  /*284e0*/  R2UR UR7, R13 ;  /* 0x000000000d0772ca */ /* 0x000fe400000e0000 */
[----:B------:R-:W-:Y:S01]  /*284f0*/  LEA R3, R19, R18, 0x3 ;  /* 0x0000001213037211 */ /* 0x000fe200078e18ff */
[----:B------:R-:W-:Y:S01]  /*28500*/  UIADD3.X UR5, URZ, UR39, URZ, UP0, !UPT ;  /* 0x000000273f057290 */ /* 0x000fe200087fe43f */
[----:B------:R-:W-:-:S03]  /*28510*/  PLOP3.LUT P0, PT, PT, PT, PT, 0x80, 0x0 ;  /* 0x000000000000781c */ /* 0x000fc60003f0f070 */
[----:B------:R-:W-:Y:S02]  /*28520*/  VIADD R3, R3, 0x38850 ;  /* 0x0003885003037836 */ /* 0x000fe40000000000 */
[----:B--2---:R-:W-:Y:S02]  /*28530*/  IMAD R5, R5, 0x50, R6 ;  /* 0x0000005005057824 */ /* 0x004fe400078e0206 */
[----:B------:R-:W-:-:S07]  /*28540*/  VIADD R6, R2, 0x400 ;  /* 0x0000040002067836 */ /* 0x000fce0000000000 */
.L_x_777:
        /* <DEDUP_REMOVED lines=15> */
.L_x_778:
        /* <DEDUP_REMOVED lines=15> */
.L_x_779:
        /* <DEDUP_REMOVED lines=15> */
.L_x_780:
        /* <DEDUP_REMOVED lines=11> */
[----:B------:R-:W-:-:S07]  /*288d0*/  MOV R17, R4 ;  /* 0x0000000400117202 */ /* 0x000fce0000000f00 */
.L_x_763:
[----:B------:R-:W-:Y:S05]  /*288e0*/  BSYNC B1 ;  /* 0x0000000000017941 */ /* 0x000fea0003800000 */
.L_x_762:
[----:B0-----:R-:W2:Y:S01]  /*288f0*/  LDL.LU R0, [R1+0x48] ;  /* 0x0000480001007983 */ /* 0x001ea20000300800 */
[----:B------:R-:W-:-:S03]  /*28900*/  IMAD.MOV.U32 R19, RZ, RZ, R8 ;  /* 0x000000ffff137224 */ /* 0x000fc600078e0008 */
[----:B------:R0:W-:Y:S02]  /*28910*/  STL [R1+0x18], R10 ;  /* 0x0000180a01007387 */ /* 0x0001e40000100800 */
[----:B0-2---:R-:W-:-:S07]  /*28920*/  VIADD R0, R0, 0xfffffffd ;  /* 0xfffffffd00007836 */ /* 0x005fce0000000000 */
.L_x_761:
[----:B------:R-:W-:Y:S05]  /*28930*/  BSYNC B2 ;  /* 0x0000000000027941 */ /* 0x000fea0003800000 */
.L_x_760:
[----:B------:R-:W-:Y:S02]  /*28940*/  IADD3 R9, R9, -0x2, RZ ;  /* 0xfffffffe09097810 */ /* 0x000fe40007ffe0ff */
[----:B------:R-:W-:-:S04]  /*28950*/  LOP3.LUT R7, RZ, R7, RZ, 0x33, !PT ;  /* 0x00000007ff077212 */ /* 0x000fc800078e33ff */
[----:B------:R-:W-:-:S13]  /*28960*/  ISETP.NE.AND P0, PT, R9, R7, PT ;  /* 0x000000070900720c */ /* 0x000fda0003f05270 */
[----:B------:R-:W-:Y:S05]  /*28970*/  @!P0 BRA `(.L_x_759) ;  /* 0x0000001800c48947 */ /* 0x000fea0003800000 */
[----:B------:R-:W-:-:S07]  /*28980*/  IMAD.MOV.U32 R9, RZ, RZ, R17 ;  /* 0x000000ffff097224 */ /* 0x000fce00078e0011 */
.L_x_819:
        /* <DEDUP_REMOVED lines=8> */
[----:B--2---:R-:W-:Y:S02]  /*28a10*/  LOP3.LUT P1, RZ, R3, 0x1, RZ, 0xc0, !PT ;  /* 0x0000000103ff7812 */ /* 0x004fe4000782c0ff */
[----:B---3--:R-:W-:-:S11]  /*28a20*/  LOP3.LUT R5, R2, R5, RZ, 0x3c, !PT ;  /* 0x0000000502057212 */ /* 0x008fd600078e3cff */
[----:B01----:R-:W-:Y:S05]  /*28a30*/  @!P1 BRA `(.L_x_782) ;  /* 0x0000000c00289947 */ /* 0x003fea0003800000 */
[----:B------:R-:W-:Y:S01]  /*28a40*/  ULDC.64 UR4, c[0x0][0x418] ;  /* 0x0001060000047ab9 */ /* 0x000fe20000000a00 */
[----:B------:R-:W-:Y:S02]  /*28a50*/  MOV R6, R0 ;  /* 0x0000000000067202 */ /* 0x000fe40000000f00 */
        /* <DEDUP_REMOVED lines=18> */
[----:B------:R-:W-:-:S05]  /*28b80*/  IMAD.WIDE.U32 R2, R8, UR6, R2 ;  /* 0x0000000608027c25 */ /* 0x000fca000f8e0002 */
[----:B------:R-:W-:Y:S02]  /*28b90*/  IADD3 R3, R7, R3, RZ ;  /* 0x0000000307037210 */ /* 0x000fe40007ffe0ff */
[----:B------:R-:W-:-:S04]  /*28ba0*/  LEA R8, P0, R2, UR4, 0x2 ;  /* 0x0000000402087c11 */ /* 0x000fc8000f8010ff */
[----:B------:R-:W-:-:S06]  /*28bb0*/  LEA.HI.X R9, R2, UR5, R3, 0x2, P0 ;  /* 0x0000000502097c11 */ /* 0x000fcc00080f1403 */
[----:B------:R0:W5:Y:S03]  /*28bc0*/  LDG.E R9, desc[UR8][R8.64] ;  /* 0x0000000808097981 */ /* 0x000166000c1e1900 */
.L_x_783:
[----:B------:R-:W-:Y:S01]  /*28bd0*/  IMAD R3, R4, 0x8, R18 ;  /* 0x0000000804037824 */ /* 0x000fe200078e0212 */
[----:B------:R-:W-:Y:S01]  /*28be0*/  SHF.L.U32 R2, R5, 0x1f, RZ ;  /* 0x0000001f05027819 */ /* 0x000fe200000006ff */
[----:B------:R-:W-:Y:S03]  /*28bf0*/  BSSY B2, `(.L_x_784) ;  /* 0x0000003000027945 */ /* 0x000fe60003800000 */
[----:B------:R-:W1:Y:S02]  /*28c00*/  SYNCS.PHASECHK.TRANS64.TRYWAIT P0, [R3+URZ+0x38840], R2 ;  /* 0x03884002030075a7 */ /* 0x000e64000800017f */
[----:B-1----:R-:W-:Y:S05]  /*28c10*/  @!P0 BRA `(.L_x_785) ;  /* 0x00000048006c8947 */ /* 0x002fea0003800000 */
.L_x_909:
[----:B------:R-:W-:Y:S05]  /*28c20*/  BSYNC B2 ;  /* 0x0000000000027941 */ /* 0x000fea0003800000 */
.L_x_784:
[----:B------:R-:W2:Y:S01]  /*28c30*/  S2R R7, SR_TID.X ;  /* 0x0000000000077919 */ /* 0x000ea20000002100 */
[----:B------:R-:W-:Y:S01]  /*28c40*/  BSSY B2, `(.L_x_786) ;  /* 0x000000b000027945 */ /* 0x000fe20003800000 */
[----:B--2---:R-:W-:-:S04]  /*28c50*/  LOP3.LUT R7, R7, 0x7f, RZ, 0xc0, !PT ;  /* 0x0000007f07077812 */ /* 0x004fc800078ec0ff */
[----:B------:R-:W-:-:S13]  /*28c60*/  ISETP.NE.AND P1, PT, R7, RZ, PT ;  /* 0x000000ff0700720c */ /* 0x000fda0003f25270 */
[----:B------:R-:W-:Y:S05]  /*28c70*/  @P1 BRA `(.L_x_787) ;  /* 0x00000000001c1947 */ /* 0x000fea0003800000 */
[----:B------:R-:W2:Y:S01]  /*28c80*/  S2R R7, SR_TID.X ;  /* 0x0000000000077919 */ /* 0x000ea20000002100 */
[----:B-1----:R-:W-:-:S04]  /*28c90*/  IMAD.MOV.U32 R2, RZ, RZ, 0xa000 ;  /* 0x0000a000ff027424 */ /* 0x002fc800078e00ff */
[----:B------:R3:W-:Y:S01]  /*28ca0*/  SYNCS.ARRIVE.TRANS64 RZ, [R3+URZ+0x38830], R2 ;  /* 0x0388300203ff79a7 */ /* 0x0007e2000800003f */
[----:B--2---:R-:W-:-:S04]  /*28cb0*/  LOP3.LUT R7, R7, 0x1f, RZ, 0xc0, !PT ;  /* 0x0000001f07077812 */ /* 0x004fc800078ec0ff */
[----:B------:R-:W-:-:S13]  /*28cc0*/  ISETP.NE.AND P0, PT, R7, RZ, PT ;  /* 0x000000ff0700720c */ /* 0x000fda0003f05270 */
[----:B---3--:R-:W-:Y:S05]  /*28cd0*/  @!P0 BRA `(.L_x_787) ;  /* 0x0000000000048947 */ /* 0x008fea0003800000 */
[----:B------:R-:W-:Y:S01]  /*28ce0*/  BPT.TRAP 0x1 ;  /* 0x000000040000795c */ /* 0x000fe20000300000 */
.L_x_787:
[----:B------:R-:W-:Y:S05]  /*28cf0*/  BSYNC B2 ;  /* 0x0000000000027941 */ /* 0x000fea0003800000 */
.L_x_786:
[----:B-1----:R-:W2:Y:S01]  /*28d00*/  LDL R2, [R1+0x1c] ;  /* 0x00001c0001027983 */ /* 0x002ea20000100800 */
[----:B------:R-:W-:Y:S01]  /*28d10*/  MOV R10, RZ ;  /* 0x000000ff000a7202 */ /* 0x000fe20000000f00 */
[----:B------:R-:W-:Y:S01]  /*28d20*/  IMAD R7, R4, 0xa000, R18 ;  /* 0x0000a00004077824 */ /* 0x000fe200078e0212 */
[----:B------:R-:W-:Y:S01]  /*28d30*/  UIADD3 UR4, UP0, UR38, 0x370, URZ ;  /* 0x0000037026047890 */ /* 0x000fe2000ff1e03f */
[----:B------:R-:W-:Y:S01]  /*28d40*/  PLOP3.LUT P0, PT, PT, PT, PT, 0x80, 0x0 ;  /* 0x000000000000781c */ /* 0x000fe20003f0f070 */
[----:B------:R-:W-:Y:S01]  /*28d50*/  VIADD R3, R3, 0x38830 ;  /* 0x0003883003037836 */ /* 0x000fe20000000000 */
[----:B------:R-:W-:Y:S01]  /*28d60*/  R2UR UR10, R10 ;  /* 0x000000000a0a72ca */ /* 0x000fe200000e0000 */
[----:B0-----:R-:W-:Y:S01]  /*28d70*/  VIADD R8, R7, 0x24400 ;  /* 0x0002440007087836 */ /* 0x001fe20000000000 */
[----:B------:R-:W-:Y:S01]  /*28d80*/  UIADD3.X UR5, URZ, UR39, URZ, UP0, !UPT ;  /* 0x000000273f057290 */ /* 0x000fe200087fe43f */
[----:B------:R-:W-:Y:S01]  /*28d90*/  UMOV UR6, 0x0 ;  /* 0x0000000000067882 */ /* 0x000fe20000000000 */
[----:B------:R-:W-:Y:S01]  /*28da0*/  UMOV UR7, 0x14f00000 ;  /* 0x14f0000000077882 */ /* 0x000fe20000000000 */
[----:B--2---:R-:W-:-:S10]  /*28db0*/  IMAD R2, R6, 0x50, R2 ;  /* 0x0000005006027824 */ /* 0x004fd400078e0202 */
.L_x_788:
        /* <DEDUP_REMOVED lines=16> */
.L_x_789:
        /* <DEDUP_REMOVED lines=16> */
.L_x_790:
        /* <DEDUP_REMOVED lines=16> */
.L_x_791:
        /* <DEDUP_REMOVED lines=11> */
[----:B------:R-:W-:Y:S01]  /*29170*/  LEA R2, R19, R11, 0x3 ;  /* 0x0000000b13027211 */ /* 0x000fe200078e18ff */
[----:B------:R-:W-:Y:S01]  /*29180*/  BSSY B2, `(.L_x_792) ;  /* 0x0000004000027945 */ /* 0x000fe20003800000 */
[----:B--2---:R-:W-:-:S04]  /*29190*/  SHF.L.U32 R3, R12, 0x1f, RZ ;  /* 0x0000001f0c037819 */ /* 0x004fc800000006ff */
[----:B------:R-:W0:Y:S02]  /*291a0*/  SYNCS.PHASECHK.TRANS64.TRYWAIT P0, [R2+URZ+0x60], R3 ;  /* 0x00006003020075a7 */ /* 0x000e24000800017f */
[----:B0-----:R-:W-:Y:S05]  /*291b0*/  @!P0 BRA `(.L_x_793) ;  /* 0x0000004400188947 */ /* 0x001fea0003800000 */
.L_x_910:
[----:B------:R-:W-:Y:S05]  /*291c0*/  BSYNC B2 ;  /* 0x0000000000027941 */ /* 0x000fea0003800000 */
.L_x_792:
[----:B------:R-:W-:Y:S01]  /*291d0*/  BSSY B2, `(.L_x_794) ;  /* 0x000000b000027945 */ /* 0x000fe20003800000 */
[----:B------:R-:W-:Y:S02]  /*291e0*/  IMAD.MOV.U32 R12, RZ, RZ, 0x0 ;  /* 0x00000000ff0c7424 */ /* 0x000fe400078e00ff */
[----:B------:R-:W-:Y:S01]  /*291f0*/  IMAD.MOV.U32 R13, RZ, RZ, 0x14f00000 ;  /* 0x14f00000ff0d7424 */ /* 0x000fe200078e00ff */
[----:B------:R-:W-:Y:S06]  /*29200*/  @P1 BRA `(.L_x_795) ;  /* 0x00000000001c1947 */ /* 0x000fec0003800000 */
[----:B------:R-:W1:Y:S01]  /*29210*/  S2R R7, SR_TID.X ;  /* 0x0000000000077919 */ /* 0x000e620000002100 */
[----:B0-----:R-:W-:-:S04]  /*29220*/  MOV R3, 0xa000 ;  /* 0x0000a00000037802 */ /* 0x001fc80000000f00 */
[----:B------:R2:W-:Y:S01]  /*29230*/  SYNCS.ARRIVE.TRANS64 RZ, [R2+URZ+0x50], R3 ;  /* 0x0000500302ff79a7 */ /* 0x0005e2000800003f */
[----:B-1----:R-:W-:-:S04]  /*29240*/  LOP3.LUT R7, R7, 0x1f, RZ, 0xc0, !PT ;  /* 0x0000001f07077812 */ /* 0x002fc800078ec0ff */
[----:B------:R-:W-:-:S13]  /*29250*/  ISETP.NE.AND P0, PT, R7, RZ, PT ;  /* 0x000000ff0700720c */ /* 0x000fda0003f05270 */
[----:B--2---:R-:W-:Y:S05]  /*29260*/  @!P0 BRA `(.L_x_795) ;  /* 0x0000000000048947 */ /* 0x004fea0003800000 */
[----:B------:R-:W-:Y:S01]  /*29270*/  BPT.TRAP 0x1 ;  /* 0x000000040000795c */ /* 0x000fe20000300000 */
.L_x_795:
[----:B------:R-:W-:Y:S05]  /*29280*/  BSYNC B2 ;  /* 0x0000000000027941 */ /* 0x000fea0003800000 */
.L_x_794:
        /* <DEDUP_REMOVED lines=12> */
.L_x_796:
        /* <DEDUP_REMOVED lines=15> */
.L_x_797:
        /* <DEDUP_REMOVED lines=15> */
.L_x_798:
        /* <DEDUP_REMOVED lines=15> */
.L_x_799:
        /* <DEDUP_REMOVED lines=12> */
.L_x_782:
[----:B------:R-:W-:Y:S05]  /*296e0*/  BSYNC B1 ;  /* 0x0000000000017941 */ /* 0x000fea0003800000 */
.L_x_781:
[----:B------:R-:W2:Y:S01]  /*296f0*/  LDL R2, [R1+0x10] ;  /* 0x0000100001027983 */ /* 0x000ea20000100800 */
[----:B------:R-:W-:Y:S01]  /*29700*/  VIADD R19, R4, 0x1 ;  /* 0x0000000104137836 */ /* 0x000fe20000000000 */
[----:B------:R-:W-:Y:S01]  /*29710*/  BSSY B1, `(.L_x_800) ;  /* 0x00000d3000017945 */ /* 0x000fe20003800000 */
[----:B0-----:R-:W-:-:S03]  /*29720*/  VIADD R6, R0, 0xffffffff ;  /* 0xffffffff00067836 */ /* 0x001fc60000000000 */
[----:B------:R-:W-:-:S04]  /*29730*/  ISETP.NE.AND P0, PT, R19, 0x2, PT ;  /* 0x000000021300780c */ /* 0x000fc80003f05270 */
[----:B------:R-:W-:Y:S02]  /*29740*/  SEL R19, R19, RZ, P0 ;  /* 0x000000ff13137207 */ /* 0x000fe40000000000 */
[----:B--2---:R-:W-:Y:S02]  /*29750*/  LOP3.LUT P1, RZ, R2, 0x1, RZ, 0xc0, !PT ;  /* 0x0000000102ff7812 */ /* 0x004fe4000782c0ff */
[----:B------:R-:W-:-:S04]  /*29760*/  SEL R2, RZ, 0x1, P0 ;  /* 0x00000001ff027807 */ /* 0x000fc80000000000 */
[----:B------:R-:W-:-:S05]  /*29770*/  LOP3.LUT R10, R5, R2, RZ, 0x3c, !PT ;  /* 0x00000002050a7212 */ /* 0x000fca00078e3cff */
[----:B------:R0:W-:Y:S02]  /*29780*/  STL [R1+0x18], R10 ;  /* 0x0000180a01007387 */ /* 0x0001e40000100800 */
[----:B------:R-:W-:Y:S05]  /*29790*/  @!P1 BRA `(.L_x_801) ;  /* 0x0000000c00289947 */ /* 0x000fea0003800000 */
[----:B------:R-:W-:Y:S01]  /*297a0*/  ULDC.64 UR4, c[0x0][0x418] ;  /* 0x0001060000047ab9 */ /* 0x000fe20000000a00 */
[----:B------:R-:W-:Y:S02]  /*297b0*/  MOV R7, R6 ;  /* 0x0000000600077202 */ /* 0x000fe40000000f00 */
        /* <DEDUP_REMOVED lines=23> */
.L_x_802:
[----:B------:R-:W-:Y:S01]  /*29930*/  IMAD R2, R19, 0x8, R18 ;  /* 0x0000000813027824 */ /* 0x000fe200078e0212 */
[----:B------:R-:W-:Y:S01]  /*29940*/  SHF.L.U32 R3, R10, 0x1f, RZ ;  /* 0x0000001f0a037819 */ /* 0x000fe200000006ff */
[----:B------:R-:W-:Y:S03]  /*29950*/  BSSY B2, `(.L_x_803) ;  /* 0x0000003000027945 */ /* 0x000fe60003800000 */
[----:B------:R-:W2:Y:S02]  /*29960*/  SYNCS.PHASECHK.TRANS64.TRYWAIT P0, [R2+URZ+0x38840], R3 ;  /* 0x03884003020075a7 */ /* 0x000ea4000800017f */
[----:B--2---:R-:W-:Y:S05]  /*29970*/  @!P0 BRA `(.L_x_804) ;  /* 0x0000003c003c8947 */ /* 0x004fea0003800000 */
.L_x_911:
[----:B------:R-:W-:Y:S05]  /*29980*/  BSYNC B2 ;  /* 0x0000000000027941 */ /* 0x000fea0003800000 */
.L_x_803:
        /* <DEDUP_REMOVED lines=12> */
.L_x_806:
[----:B------:R-:W-:Y:S05]  /*29a50*/  BSYNC B2 ;  /* 0x0000000000027941 */ /* 0x000fea0003800000 */
.L_x_805:
[----:B--2---:R-:W2:Y:S01]  /*29a60*/  LDL R2, [R1+0x1c] ;  /* 0x00001c0001027983 */ /* 0x004ea20000100800 */
[----:B------:R-:W-:Y:S01]  /*29a70*/  MOV R14, RZ ;  /* 0x000000ff000e7202 */ /* 0x000fe20000000f00 */
[C---:B------:R-:W-:Y:S01]  /*29a80*/  IMAD R8, R19.reuse, 0xa000, R18 ;  /* 0x0000a00013087824 */ /* 0x040fe200078e0212 */
[----:B------:R-:W-:Y:S01]  /*29a90*/  UIADD3 UR4, UP0, UR38, 0x370, URZ ;  /* 0x0000037026047890 */ /* 0x000fe2000ff1e03f */
[----:B------:R-:W-:Y:S01]  /*29aa0*/  IMAD R3, R19, 0x8, R11 ;  /* 0x0000000813037824 */ /* 0x000fe200078e020b */
[----:B------:R-:W-:Y:S01]  /*29ab0*/  R2UR UR10, R14 ;  /* 0x000000000e0a72ca */ /* 0x000fe200000e0000 */
[----:B------:R-:W-:Y:S01]  /*29ac0*/  UMOV UR6, 0x0 ;  /* 0x0000000000067882 */ /* 0x000fe20000000000 */
[----:B------:R-:W-:Y:S01]  /*29ad0*/  PLOP3.LUT P0, PT, PT, PT, PT, 0x80, 0x0 ;  /* 0x000000000000781c */ /* 0x000fe20003f0f070 */
[----:B------:R-:W-:Y:S01]  /*29ae0*/  VIADD R3, R3, 0x30 ;  /* 0x0000003003037836 */ /* 0x000fe20000000000 */
[----:B0-----:R-:W-:Y:S01]  /*29af0*/  IADD3 R10, R8, 0x24400, RZ ;  /* 0x00024400080a7810 */ /* 0x001fe20007ffe0ff */
[----:B------:R-:W-:Y:S01]  /*29b00*/  UIADD3.X UR5, URZ, UR39, URZ, UP0, !UPT ;  /* 0x000000273f057290 */ /* 0x000fe200087fe43f */
[----:B------:R-:W-:Y:S01]  /*29b10*/  UMOV UR7, 0x14f00000 ;  /* 0x14f0000000077882 */ /* 0x000fe20000000000 */
[----:B--2---:R-:W-:-:S10]  /*29b20*/  IMAD R2, R7, 0x50, R2 ;  /* 0x0000005007027824 */ /* 0x004fd400078e0202 */
.L_x_807:
        /* <DEDUP_REMOVED lines=16> */
.L_x_808:
        /* <DEDUP_REMOVED lines=16> */
.L_x_809:
        /* <DEDUP_REMOVED lines=16> */
.L_x_810:
        /* <DEDUP_REMOVED lines=15> */
.L_x_912:
[----:B------:R-:W-:Y:S05]  /*29f20*/  BSYNC B2 ;  /* 0x0000000000027941 */ /* 0x000fea0003800000 */
.L_x_811:
[----:B------:R-:W-:Y:S01]  /*29f30*/  BSSY B2, `(.L_x_813) ;  /* 0x000000b000027945 */ /* 0x000fe20003800000 */
[----:B------:R-:W-:Y:S01]  /*29f40*/  IMAD.MOV.U32 R12, RZ, RZ, 0x0 ;  /* 0x00000000ff0c7424 */ /* 0x000fe200078e00ff */
[----:B------:R-:W-:Y:S02]  /*29f50*/  MOV R13, 0x14f00000 ;  /* 0x14f00000000d7802 */ /* 0x000fe40000000f00 */
[----:B------:R-:W-:Y:S05]  /*29f60*/  @P1 BRA `(.L_x_814) ;  /* 0x00000000001c1947 */ /* 0x000fea0003800000 */
[----:B------:R-:W1:Y:S01]  /*29f70*/  S2R R8, SR_TID.X ;  /* 0x0000000000087919 */ /* 0x000e620000002100 */
[----:B------:R-:W-:-:S04]  /*29f80*/  IMAD.MOV.U32 R3, RZ, RZ, 0xa000 ;  /* 0x0000a000ff037424 */ /* 0x000fc800078e00ff */
[----:B------:R2:W-:Y:S01]  /*29f90*/  SYNCS.ARRIVE.TRANS64 RZ, [R2+URZ+0x50], R3 ;  /* 0x0000500302ff79a7 */ /* 0x0005e2000800003f */
[----:B-1----:R-:W-:-:S04]  /*29fa0*/  LOP3.LUT R8, R8, 0x1f, RZ, 0xc0, !PT ;  /* 0x0000001f08087812 */ /* 0x002fc800078ec0ff */
[----:B------:R-:W-:-:S13]  /*29fb0*/  ISETP.NE.AND P0, PT, R8, RZ, PT ;  /* 0x000000ff0800720c */ /* 0x000fda0003f05270 */
[----:B--2---:R-:W-:Y:S05]  /*29fc0*/  @!P0 BRA `(.L_x_814) ;  /* 0x0000000000048947 */ /* 0x004fea0003800000 */
[----:B------:R-:W-:Y:S01]  /*29fd0*/  BPT.TRAP 0x1 ;  /* 0x000000040000795c */ /* 0x000fe20000300000 */
.L_x_814:
[----:B------:R-:W-:Y:S05]  /*29fe0*/  BSYNC B2 ;  /* 0x0000000000027941 */ /* 0x000fea0003800000 */
.L_x_813:
        /* <DEDUP_REMOVED lines=10> */
[----:B--2---:R-:W-:Y:S01]  /*2a090*/  IMAD R3, R3, 0x50, R5 ;  /* 0x0000005003037824 */ /* 0x004fe200078e0205 */
[----:B------:R-:W-:-:S10]  /*2a0a0*/  IADD3 R5, R4, 0x400, RZ ;  /* 0x0000040004057810 */ /* 0x000fd40007ffe0ff */
.L_x_815:
        /* <DEDUP_REMOVED lines=15> */
.L_x_816:
        /* <DEDUP_REMOVED lines=15> */
.L_x_817:
        /* <DEDUP_REMOVED lines=15> */
.L_x_818:
        /* <DEDUP_REMOVED lines=12> */
.L_x_801:
[----:B------:R-:W-:Y:S05]  /*2a440*/  BSYNC B1 ;  /* 0x0000000000017941 */ /* 0x000fea0003800000 */
.L_x_800:
[----:B------:R-:W2:Y:S01]  /*2a450*/  LDL R2, [R1+0x30] ;  /* 0x0000300001027983 */ /* 0x000ea20000100800 */
[----:B------:R-:W-:Y:S01]  /*2a460*/  VIADD R0, R0, 0xfffffffe ;  /* 0xfffffffe00007836 */ /* 0x000fe20000000000 */
[----:B--2---:R-:W-:-:S13]  /*2a470*/  ISETP.GT.AND P0, PT, R6, R2, PT ;  /* 0x000000020600720c */ /* 0x004fda0003f04270 */
[----:B------:R-:W-:Y:S05]  /*2a480*/  @P0 BRA `(.L_x_819) ;  /* 0xffffffe400400947 */ /* 0x000fea000383ffff */
.L_x_759:
[----:B------:R-:W-:Y:S05]  /*2a490*/  BSYNC B0 ;  /* 0x0000000000007941 */ /* 0x000fea0003800000 */
.L_x_758:
        /* <DEDUP_REMOVED lines=19> */
.L_x_821:
[----:B------:R-:W-:Y:S05]  /*2a5d0*/  BSYNC B0 ;  /* 0x0000000000007941 */ /* 0x000fea0003800000 */
.L_x_820:
[----:B--2---:R-:W2:Y:S01]  /*2a5e0*/  LDL R0, [R1+0x10] ;  /* 0x0000100001007983 */ /* 0x004ea20000100800 */
[----:B------:R-:W-:Y:S01]  /*2a5f0*/  BSSY B0, `(.L_x_822) ;  /* 0x0000058000007945 */ /* 0x000fe20003800000 */
[----:B--2---:R-:W-:-:S13]  /*2a600*/  LOP3.LUT P0, RZ, R0, 0x1, RZ, 0xc0, !PT ;  /* 0x0000000100ff7812 */ /* 0x004fda000780c0ff */
[----:B------:R-:W-:Y:S05]  /*2a610*/  @!P0 BRA `(.L_x_823) ;  /* 0x0000000400548947 */ /* 0x000fea0003800000 */
[----:B------:R-:W2:Y:S01]  /*2a620*/  LDL R2, [R1+0x18] ;  /* 0x0000180001027983 */ /* 0x000ea20000100800 */
[----:B------:R-:W-:Y:S01]  /*2a630*/  LEA R0, R19, R18, 0x3 ;  /* 0x0000001213007211 */ /* 0x000fe200078e18ff */
[----:B------:R-:W-:Y:S01]  /*2a640*/  BSSY B1, `(.L_x_824) ;  /* 0x0000005000017945 */ /* 0x000fe20003800000 */
[----:B------:R-:W-:Y:S02]  /*2a650*/  ISETP.NE.AND P1, PT, R3, RZ, PT ;  /* 0x000000ff0300720c */ /* 0x000fe40003f25270 */
[----:B--2---:R-:W-:-:S04]  /*2a660*/  SHF.L.U32 R2, R2, 0x1f, RZ ;  /* 0x0000001f02027819 */ /* 0x004fc800000006ff */
[----:B------:R-:W2:Y:S02]  /*2a670*/  SYNCS.PHASECHK.TRANS64.TRYWAIT P0, [R0+URZ+0x38860], R2 ;  /* 0x03886002000075a7 */ /* 0x000ea4000800017f */
[----:B--2---:R-:W-:Y:S05]  /*2a680*/  @!P0 BRA `(.L_x_825) ;  /* 0x0000003000208947 */ /* 0x004fea0003800000 */
.L_x_913:
[----:B------:R-:W-:Y:S05]  /*2a690*/  BSYNC B1 ;  /* 0x0000000000017941 */ /* 0x000fea0003800000 */
.L_x_824:
        /* <DEDUP_REMOVED lines=9> */
.L_x_827:
[----:B------:R-:W-:Y:S05]  /*2a730*/  BSYNC B1 ;  /* 0x0000000000017941 */ /* 0x000fea0003800000 */
.L_x_826:
        /* <DEDUP_REMOVED lines=10> */
[----:B------:R-:W-:-:S05]  /*2a7e0*/  IMAD R2, R19, 0xa000, R18 ;  /* 0x0000a00013027824 */ /* 0x000fca00078e0212 */
[----:B------:R-:W-:-:S07]  /*2a7f0*/  IADD3 R4, R2, 0x400, RZ ;  /* 0x0000040002047810 */ /* 0x000fce0007ffe0ff */
.L_x_828:
        /* <DEDUP_REMOVED lines=15> */
.L_x_829:
        /* <DEDUP_REMOVED lines=15> */
.L_x_830:
        /* <DEDUP_REMOVED lines=11> */
[----:B------:R-:W-:Y:S01]  /*2aa90*/  UMOV UR6, 0x0 ;  /* 0x0000000000067882 */ /* 0x000fe20000000000 */
[----:B------:R-:W-:Y:S01]  /*2aaa0*/  IADD3 R2, R2, 0x7c00, RZ ;  /* 0x00007c0002027810 */ /* 0x000fe20007ffe0ff */
[----:B------:R-:W-:Y:S01]  /*2aab0*/  UMOV UR7, 0x14f00000 ;  /* 0x14f0000000077882 */ /* 0x000fe20000000000 */
[----:B------:R-:W-:-:S09]  /*2aac0*/  UMOV UR10, 0xc0 ;  /* 0x000000c0000a7882 */ /* 0x000fd20000000000 */
.L_x_831:
        /* <DEDUP_REMOVED lines=10> */
.L_x_823:
[----:B------:R-:W-:Y:S05]  /*2ab70*/  BSYNC B0 ;  /* 0x0000000000007941 */ /* 0x000fea0003800000 */
.L_x_822:
[----:B------:R-:W2:Y:S01]  /*2ab80*/  LDL.LU R4, [R1+0x18] ;  /* 0x0000180001047983 */ /* 0x000ea20000300800 */
[----:B------:R-:W-:-:S05]  /*2ab90*/  VIADD R19, R19, 0x1 ;  /* 0x0000000113137836 */ /* 0x000fca0000000000 */
[----:B------:R-:W-:-:S04]  /*2aba0*/  ISETP.NE.AND P0, PT, R19, 0x2, PT ;  /* 0x000000021300780c */ /* 0x000fc80003f05270 */
[----:B------:R-:W-:Y:S02]  /*2abb0*/  SEL R0, RZ, 0x1, P0 ;  /* 0x00000001ff007807 */ /* 0x000fe40000000000 */
[----:B------:R-:W-:Y:S02]  /*2abc0*/  SEL R19, R19, RZ, P0 ;  /* 0x000000ff13137207 */ /* 0x000fe40000000000 */
[----:B--2---:R-:W-:-:S05]  /*2abd0*/  LOP3.LUT R4, R4, R0, RZ, 0x3c, !PT ;  /* 0x0000000004047212 */ /* 0x004fca00078e3cff */
[----:B------:R2:W-:Y:S02]  /*2abe0*/  STL [R1+0x18], R4 ;  /* 0x0000180401007387 */ /* 0x0005e40000100800 */
.L_x_738:
[----:B------:R-:W-:Y:S05]  /*2abf0*/  BSYNC B7 ;  /* 0x0000000000077941 */ /* 0x000fea0003800000 */
.L_x_736:
[----:B-1----:R-:W3:Y:S02]  /*2ac00*/  LDL R0, [R1+0x10] ;  /* 0x0000100001007983 */ /* 0x002ee40000100800 */
[----:B---3--:R-:W-:-:S13]  /*2ac10*/  LOP3.LUT P0, RZ, R0, 0x2, RZ, 0xc0, !PT ;  /* 0x0000000200ff7812 */ /* 0x008fda000780c0ff */
[----:B------:R-:W-:Y:S05]  /*2ac20*/  @!P0 BRA `(.L_x_832) ;  /* 0x00000000002c8947 */ /* 0x000fea0003800000 */
[----:B------:R-:W-:Y:S05]  /*2ac30*/  WARPSYNC.ALL ;  /* 0x0000000000007948 */ /* 0x000fea0003800000 */
[----:B------:R-:W1:Y:S08]  /*2ac40*/  S2UR UR5, SR_CgaCtaId ;  /* 0x00000000000579c3 */ /* 0x000e700000008800 */
[----:B------:R-:W-:Y:S06]  /*2ac50*/  BAR.SYNC.DEFER_BLOCKING 0x5, 0x180 ;  /* 0x0146000000007b1d */ /* 0x000fec0000010000 */
[----:B------:R-:W-:-:S02]  /*2ac60*/  UMOV UR4, 0x400 ;  /* 0x0000040000047882 */ /* 0x000fc40000000000 */
[----:B-1----:R-:W-:-:S06]  /*2ac70*/  ULEA UR4, UR5, UR4, 0x18 ;  /* 0x0000000405047291 */ /* 0x002fcc000f8ec03f */
[----:B------:R-:W-:-:S05]  /*2ac80*/  IMAD.U32 R18, RZ, RZ, UR4 ;  /* 0x00000004ff127e24 */ /* 0x000fca000f8e00ff */
[----:B--2---:R-:W1:Y:S04]  /*2ac90*/  LDS.128 R4, [R18+0x388d0] ;  /* 0x0388d00012047984 */ /* 0x004e680000000c00 */
[----:B-1----:R1:W-:Y:S04]  /*2aca0*/  STL.64 [R1], R4 ;  /* 0x0000000401007387 */ /* 0x0023e80000100a00 */
[----:B------:R1:W-:Y:S01]  /*2acb0*/  STL.64 [R1+0x8], R6 ;  /* 0x0000080601007387 */ /* 0x0003e20000100a00 */
[----:B------:R-:W-:Y:S06]  /*2acc0*/  BAR.ARV 0x4, 0x180 ;  /* 0x0106000000007b1d */ /* 0x000fec0000002000 */
[----:B------:R-:W-:Y:S05]  /*2acd0*/  BRA `(.L_x_833) ;  /* 0x0000000c00287947 */ /* 0x000fea0003800000 */
.L_x_832:
[----:B------:R-:W1:Y:S01]  /*2ace0*/  S2R R16, SR_TID.X ;  /* 0x0000000000107919 */ /* 0x000e620000002100 */
[----:B------:R-:W-:Y:S01]  /*2acf0*/  UMOV UR4, 0xffffffff ;  /* 0xffffffff00047882 */ /* 0x000fe20000000000 */
[----:B-1----:R-:W-:-:S04]  /*2ad00*/  LOP3.LUT R16, R16, 0x1f, RZ, 0xc0, !PT ;  /* 0x0000001f10107812 */ /* 0x002fc800078ec0ff */
[----:B------:R-:W-:Y:S01]  /*2ad10*/  ISETP.NE.AND P0, PT, R16, 0x1f, PT ;  /* 0x0000001f1000780c */ /* 0x000fe20003f05270 */
[----:B------:R-:W-:-:S12]  /*2ad20*/  BRA.DIV UR4, `(.L_x_834) ;  /* 0x0000002a048c7947 */ /* 0x000fd8000b800000 */
[----:B------:R-:W0:Y:S01]  /*2ad30*/  LDL.LU R2, [R1] ;  /* 0x0000000001027983 */ /* 0x000e220000300800 */
[----:B------:R-:W-:-:S03]  /*2ad40*/  ULDC UR4, c[0x0][0xc3c] ;  /* 0x00030f0000047ab9 */ /* 0x000fc60000000800 */
[----:B------:R-:W3:Y:S01]  /*2ad50*/  LDL R3, [R1+0xc] ;  /* 0x00000c0001037983 */ /* 0x000ee20000100800 */
[----:B------:R-:W-:Y:S01]  /*2ad60*/  ULDC.64 UR6, c[0x0][0x208] ;  /* 0x0000820000067ab9 */ /* 0x000fe20000000a00 */
[----:B0-----:R-:W-:Y:S01]  /*2ad70*/  IMAD.MOV.U32 R10, RZ, RZ, R2 ;  /* 0x000000ffff0a7224 */ /* 0x001fe200078e0002 */
[----:B---3--:R-:W-:-:S04]  /*2ad80*/  IADD3 R0, R3, R16, RZ ;  /* 0x0000001003007210 */ /* 0x008fc80007ffe0ff */
[----:B------:R-:W-:-:S13]  /*2ad90*/  ISETP.GE.OR P1, PT, R0, UR4, !P0 ;  /* 0x0000000400007c0c */ /* 0x000fda000c726670 */
[----:B------:R-:W0:Y:S08]  /*2ada0*/  @!P1 LDC.64 R2, c[0x0][0xc80] ;  /* 0x00032000ff029b82 */ /* 0x000e300000000a00 */
[----:B------:R-:W1:Y:S01]  /*2adb0*/  @!P1 LDC.64 R6, c[0x0][0xc78] ;  /* 0x00031e00ff069b82 */ /* 0x000e620000000a00 */
[----:B0-----:R-:W-:-:S05]  /*2adc0*/  @!P1 IMAD.WIDE R2, R0, 0x4, R2 ;  /* 0x0000000400029825 */ /* 0x001fca00078e0202 */
[----:B------:R1:W3:Y:S02]  /*2add0*/  @!P1 LDG.E R8, desc[UR6][R2.64] ;  /* 0x0000000602089981 */ /* 0x0002e4000c1e1900 */
[----:B-1----:R-:W-:-:S06]  /*2ade0*/  @!P1 IMAD.WIDE R2, R0, 0x4, R6 ;  /* 0x0000000400029825 */ /* 0x002fcc00078e0206 */
[----:B------:R-:W4:Y:S01]  /*2adf0*/  @!P1 LDG.E R2, desc[UR6][R2.64] ;  /* 0x0000000602029981 */ /* 0x000f22000c1e1900 */
[----:B--2---:R-:W-:Y:S01]  /*2ae00*/  IMAD.MOV.U32 R4, RZ, RZ, RZ ;  /* 0x000000ffff047224 */ /* 0x004fe200078e00ff */
[C---:B------:R-:W-:Y:S01]  /*2ae10*/  ISETP.GE.U32.AND P2, PT, R16.reuse, 0x2, PT ;  /* 0x000000021000780c */ /* 0x040fe20003f46070 */
[----:B------:R-:W-:Y:S01]  /*2ae20*/  IMAD.MOV.U32 R6, RZ, RZ, RZ ;  /* 0x000000ffff067224 */ /* 0x000fe200078e00ff */
[C---:B------:R-:W-:Y:S01]  /*2ae30*/  ISETP.GE.U32.AND P3, PT, R16.reuse, 0x4, PT ;  /* 0x000000041000780c */ /* 0x040fe20003f66070 */
[----:B------:R-:W-:Y:S01]  /*2ae40*/  SHFL.IDX PT, R5, R10, RZ, 0x1f ;  /* 0x00001fff0a057589 */ /* 0x000fe200000e0000 */
[C---:B------:R-:W-:Y:S02]  /*2ae50*/  ISETP.GE.U32.AND P4, PT, R16.reuse, 0x8, PT ;  /* 0x000000081000780c */ /* 0x040fe40003f86070 */
[----:B------:R-:W-:Y:S01]  /*2ae60*/  ISETP.GE.U32.AND P5, PT, R16, 0x10, PT ;  /* 0x000000101000780c */ /* 0x000fe20003fa6070 */
[----:B------:R-:W-:Y:S01]  /*2ae70*/  SHFL.IDX PT, R0, R10, 0x1, 0x1f ;  /* 0x00201f000a007f89 */ /* 0x000fe200000e0000 */
[----:B---3--:R-:W-:Y:S01]  /*2ae80*/  @!P1 MOV R4, R8 ;  /* 0x0000000800049202 */ /* 0x008fe20000000f00 */
[----:B------:R-:W-:-:S02]  /*2ae90*/  IMAD.MOV.U32 R8, RZ, RZ, RZ ;  /* 0x000000ffff087224 */ /* 0x000fc400078e00ff */
[----:B----4-:R-:W-:Y:S01]  /*2aea0*/  @!P1 IMAD.MOV.U32 R6, RZ, RZ, R2 ;  /* 0x000000ffff069224 */ /* 0x010fe200078e0002 */
[----:B------:R-:W-:-:S03]  /*2aeb0*/  ISETP.NE.AND P1, PT, R16, RZ, PT ;  /* 0x000000ff1000720c */ /* 0x000fc60003f25270 */
[----:B------:R-:W-:-:S05]  /*2aec0*/  IMAD R2, R6, R4, RZ ;  /* 0x0000000406027224 */ /* 0x000fca00078e02ff */
        /* <DEDUP_REMOVED lines=15> */
[----:B------:R0:W1:Y:S02]  /*2afc0*/  SHFL.IDX PT, R9, R7, 0x1f, 0x1f ;  /* 0x03e01f0007097f89 */ /* 0x00006400000e0000 */
.L_x_923:
[----:B------:R-:W-:Y:S02]  /*2afd0*/  ULDC UR4, c[0x0][0xc38] ;  /* 0x00030e0000047ab9 */ /* 0x000fe40000000800 */
[----:B------:R-:W-:-:S05]  /*2afe0*/  MOV R2, UR4 ;  /* 0x0000000400027c02 */ /* 0x000fca0008000f00 */
[----:B-1----:R-:W-:-:S04]  /*2aff0*/  IMAD R9, R9, R2, RZ ;  /* 0x0000000209097224 */ /* 0x002fc800078e02ff */
[----:B------:R-:W-:-:S05]  /*2b000*/  IMAD.IADD R0, R0, 0x1, R9 ;  /* 0x0000000100007824 */ /* 0x000fca00078e0209 */
[----:B------:R-:W-:-:S13]  /*2b010*/  ISETP.GT.AND P6, PT, R0, R5, PT ;  /* 0x000000050000720c */ /* 0x000fda0003fc4270 */
[----:B------:R-:W-:Y:S05]  /*2b020*/  @P6 BRA `(.L_x_835) ;  /* 0x0000000000b06947 */ /* 0x000fea0003800000 */
.L_x_838:
[----:B------:R-:W2:Y:S01]  /*2b030*/  LDL.LU R3, [R1+0xc] ;  /* 0x00000c0001037983 */ /* 0x000ea20000300800 */
[----:B------:R-:W1:Y:S01]  /*2b040*/  LDC R2, c[0x0][0xc3c] ;  /* 0x00030f00ff027b82 */ /* 0x000e620000000800 */
[----:B--2---:R-:W-:-:S05]  /*2b050*/  VIADD R3, R3, 0x1f ;  /* 0x0000001f03037836 */ /* 0x004fca0000000000 */
[----:B-1----:R-:W-:-:S13]  /*2b060*/  ISETP.GE.AND P6, PT, R3, R2, PT ;  /* 0x000000020300720c */ /* 0x002fda0003fc6270 */
[----:B------:R-:W-:Y:S05]  /*2b070*/  @P6 BRA `(.L_x_836) ;  /* 0x0000000400d86947 */ /* 0x000fea0003800000 */
[----:B------:R-:W1:Y:S01]  /*2b080*/  S2R R4, SR_TID.X ;  /* 0x0000000000047919 */ /* 0x000e620000002100 */
[----:B------:R-:W-:Y:S01]  /*2b090*/  ULDC.64 UR4, c[0x0][0x208] ;  /* 0x0000820000047ab9 */ /* 0x000fe20000000a00 */
[----:B------:R2:W-:Y:S01]  /*2b0a0*/  STL [R1+0xc], R3 ;  /* 0x00000c0301007387 */ /* 0x0005e20000100800 */
[----:B-1----:R-:W-:-:S04]  /*2b0b0*/  LOP3.LUT R4, R4, 0x1f, RZ, 0xc0, !PT ;  /* 0x0000001f04047812 */ /* 0x002fc800078ec0ff */
[----:B------:R-:W-:Y:S01]  /*2b0c0*/  IADD3 R6, R3, R4, RZ ;  /* 0x0000000403067210 */ /* 0x000fe20007ffe0ff */
        /* <DEDUP_REMOVED lines=24> */
[----:B------:R-:W1:Y:S02]  /*2b250*/  SHFL.UP PT, R3, R2, 0x10, RZ ;  /* 0x0600000002037989 */ /* 0x000e6400000e00ff */
[----:B-1----:R-:W-:-:S05]  /*2b260*/  SEL R3, R3, RZ, P5 ;  /* 0x000000ff03037207 */ /* 0x002fca0002800000 */
[----:B0-----:R-:W-:-:S05]  /*2b270*/  IMAD.IADD R7, R2, 0x1, R3 ;  /* 0x0000000102077824 */ /* 0x001fca00078e0203 */
[----:B------:R0:W1:Y:S02]  /*2b280*/  SHFL.IDX PT, R9, R7, 0x1f, 0x1f ;  /* 0x03e01f0007097f89 */ /* 0x00006400000e0000 */
.L_x_931:
[----:B------:R-:W-:Y:S02]  /*2b290*/  ULDC UR4, c[0x0][0xc38] ;  /* 0x00030e0000047ab9 */ /* 0x000fe40000000800 */
[----:B------:R-:W-:-:S04]  /*2b2a0*/  IMAD.U32 R2, RZ, RZ, UR4 ;  /* 0x00000004ff027e24 */ /* 0x000fc8000f8e00ff */
[----:B-1----:R-:W-:-:S05]  /*2b2b0*/  IMAD R9, R9, R2, RZ ;  /* 0x0000000209097224 */ /* 0x002fca00078e02ff */
[----:B------:R-:W-:-:S04]  /*2b2c0*/  IADD3 R0, R9, R0, RZ ;  /* 0x0000000009007210 */ /* 0x000fc80007ffe0ff */
[----:B------:R-:W-:-:S13]  /*2b2d0*/  ISETP.GT.AND P6, PT, R0, R5, PT ;  /* 0x000000050000720c */ /* 0x000fda0003fc4270 */
[----:B------:R-:W-:Y:S05]  /*2b2e0*/  @!P6 BRA `(.L_x_838) ;  /* 0xfffffffc0050e947 */ /* 0x000fea000383ffff */
.L_x_835:
[----:B------:R-:W-:Y:S01]  /*2b2f0*/  IMAD.IADD R9, R0, 0x1, -R9 ;  /* 0x0000000100097824 */ /* 0x000fe200078e0a09 */
[----:B------:R-:W-:-:S03]  /*2b300*/  UMOV UR4, 0xffffffff ;  /* 0xffffffff00047882 */ /* 0x000fc60000000000 */
[----:B------:R-:W-:-:S05]  /*2b310*/  IMAD R0, R7, R2, R9 ;  /* 0x0000000207007224 */ /* 0x000fca00078e0209 */
[----:B------:R-:W-:Y:S01]  /*2b320*/  ISETP.GT.AND P6, PT, R0, R5, PT ;  /* 0x000000050000720c */ /* 0x000fe20003fc4270 */
[----:B------:R-:W-:-:S12]  /*2b330*/  BRA.DIV UR4, `(.L_x_839) ;  /* 0x0000002e04447947 */ /* 0x000fd8000b800000 */
[----:B------:R-:W-:-:S04]  /*2b340*/  VOTE.ANY R3, PT, !P6 ;  /* 0x0000000000037806 */ /* 0x000fc800070e0100 */
[----:B------:R-:W1:Y:S02]  /*2b350*/  POPC R0, R3 ;  /* 0x0000000300007309 */ /* 0x000e640000000000 */
[----:B-1----:R1:W2:Y:S04]  /*2b360*/  SHFL.IDX PT, R4, R4, R0, 0x1f ;  /* 0x00001f0004047589 */ /* 0x0022a800000e0000 */
[----:B------:R1:W3:Y:S02]  /*2b370*/  SHFL.IDX PT, R6, R6, R0, 0x1f ;  /* 0x00001f0006067589 */ /* 0x0002e400000e0000 */
.L_x_936:
[----:B------:R-:W-:-:S13]  /*2b380*/  ISETP.NE.AND P0, PT, R3, RZ, PT ;  /* 0x000000ff0300720c */ /* 0x000fda0003f05270 */
[----:B------:R-:W-:Y:S05]  /*2b390*/  @!P0 BRA `(.L_x_840) ;  /* 0x0000000000148947 */ /* 0x000fea0003800000 */
[----:B------:R-:W-:Y:S01]  /*2b3a0*/  UMOV UR4, 0xffffffff ;  /* 0xffffffff00047882 */ /* 0x000fe20000000000 */
[----:B------:R-:W-:Y:S02]  /*2b3b0*/  VIADD R12, R0, 0xffffffff ;  /* 0xffffffff000c7836 */ /* 0x000fe40000000000 */
[----:B------:R-:W-:Y:S05]  /*2b3c0*/  BRA.DIV UR4, `(.L_x_841) ;  /* 0x0000002e047c7947 */ /* 0x000fea000b800000 */
[----:B0-----:R0:W4:Y:S02]  /*2b3d0*/  SHFL.IDX PT, R7, R7, R12, 0x1f ;  /* 0x00001f0c07077589 */ /* 0x00112400000e0000 */
.L_x_939:
[----:B----4-:R-:W-:-:S07]  /*2b3e0*/  MOV R8, R7 ;  /* 0x0000000700087202 */ /* 0x010fce0000000f00 */
.L_x_840:
[----:B------:R-:W4:Y:S01]  /*2b3f0*/  LDL.LU R10, [R1+0xc] ;  /* 0x00000c00010a7983 */ /* 0x000f220000300800 */
[----:B0-2---:R-:W-:Y:S01]  /*2b400*/  IABS R7, R4 ;  /* 0x0000000400077213 */ /* 0x005fe20000000000 */
[----:B------:R-:W-:-:S03]  /*2b410*/  IMAD R9, R8, R2, R9 ;  /* 0x0000000208097224 */ /* 0x000fc600078e0209 */
[----:B------:R-:W0:Y:S01]  /*2b420*/  I2F.RP R2, R7 ;  /* 0x0000000700027306 */ /* 0x000e220000209400 */
[----:B------:R-:W-:Y:S01]  /*2b430*/  IMAD.IADD R5, R5, 0x1, -R9 ;  /* 0x0000000105057824 */ /* 0x000fe200078e0a09 */
[----:B------:R2:W-:Y:S02]  /*2b440*/  STL [R1], R9 ;  /* 0x0000000901007387 */ /* 0x0005e40000100800 */
[----:B--2---:R-:W-:-:S04]  /*2b450*/  IABS R9, R4 ;  /* 0x0000000400097213 */ /* 0x004fc80000000000 */
[----:B0-----:R-:W0:Y:S01]  /*2b460*/  MUFU.RCP R2, R2 ;  /* 0x0000000200027308 */ /* 0x001e220000001000 */
[----:B------:R-:W-:Y:S02]  /*2b470*/  IMAD.MOV R9, RZ, RZ, -R9 ;  /* 0x000000ffff097224 */ /* 0x000fe400078e0a09 */
[----:B0-----:R-:W-:-:S05]  /*2b480*/  VIADD R2, R2, 0xffffffe ;  /* 0x0ffffffe02027836 */ /* 0x001fca0000000000 */
[----:B------:R-:W0:Y:S02]  /*2b490*/  F2I.FTZ.U32.TRUNC.NTZ R3, R2 ;  /* 0x0000000200037305 */ /* 0x000e24000021f000 */
[----:B0-----:R-:W-:-:S04]  /*2b4a0*/  IMAD.MOV R2, RZ, RZ, -R3 ;  /* 0x000000ffff027224 */ /* 0x001fc800078e0a03 */
[----:B------:R-:W-:Y:S01]  /*2b4b0*/  IMAD R8, R2, R7, RZ ;  /* 0x0000000702087224 */ /* 0x000fe200078e02ff */
[----:B------:R-:W-:-:S05]  /*2b4c0*/  MOV R2, RZ ;  /* 0x000000ff00027202 */ /* 0x000fca0000000f00 */
[----:B------:R-:W-:Y:S01]  /*2b4d0*/  IMAD.HI.U32 R2, R3, R8, R2 ;  /* 0x0000000803027227 */ /* 0x000fe200078e0002 */
[----:B------:R-:W-:-:S05]  /*2b4e0*/  IABS R3, R5 ;  /* 0x0000000500037213 */ /* 0x000fca0000000000 */
[----:B------:R-:W-:-:S04]  /*2b4f0*/  IMAD.HI.U32 R8, R2, R3, RZ ;  /* 0x0000000302087227 */ /* 0x000fc800078e00ff */
[----:B------:R-:W-:-:S05]  /*2b500*/  IMAD R3, R8, R9, R3 ;  /* 0x0000000908037224 */ /* 0x000fca00078e0203 */
[----:B------:R-:W-:-:S13]  /*2b510*/  ISETP.GT.U32.AND P1, PT, R7, R3, PT ;  /* 0x000000030700720c */ /* 0x000fda0003f24070 */
[-C--:B------:R-:W-:Y:S01]  /*2b520*/  @!P1 IADD3 R3, R3, -R7.reuse, RZ ;  /* 0x8000000703039210 */ /* 0x080fe20007ffe0ff */
[----:B------:R-:W-:Y:S01]  /*2b530*/  @!P1 VIADD R8, R8, 0x1 ;  /* 0x0000000108089836 */ /* 0x000fe20000000000 */
[----:B------:R-:W-:Y:S02]  /*2b540*/  ISETP.NE.AND P1, PT, R4, RZ, PT ;  /* 0x000000ff0400720c */ /* 0x000fe40003f25270 */
[----:B------:R-:W-:Y:S02]  /*2b550*/  ISETP.GE.U32.AND P0, PT, R3, R7, PT ;  /* 0x000000070300720c */ /* 0x000fe40003f06070 */
[----:B---3--:R-:W-:-:S04]  /*2b560*/  IABS R7, R6 ;  /* 0x0000000600077213 */ /* 0x008fc80000000000 */
[----:B------:R-:W0:Y:S07]  /*2b570*/  I2F.RP R2, R7 ;  /* 0x0000000700027306 */ /* 0x000e2e0000209400 */
[----:B------:R-:W-:Y:S01]  /*2b580*/  @P0 VIADD R8, R8, 0x1 ;  /* 0x0000000108080836 */ /* 0x000fe20000000000 */
[----:B0-----:R-:W0:Y:S02]  /*2b590*/  MUFU.RCP R2, R2 ;  /* 0x0000000200027308 */ /* 0x001e240000001000 */
[----:B0-----:R-:W-:-:S06]  /*2b5a0*/  VIADD R2, R2, 0xffffffe ;  /* 0x0ffffffe02027836 */ /* 0x001fcc0000000000 */
[----:B------:R-:W0:Y:S02]  /*2b5b0*/  F2I.FTZ.U32.TRUNC.NTZ R3, R2 ;  /* 0x0000000200037305 */ /* 0x000e24000021f000 */
[----:B0-----:R-:W-:-:S04]  /*2b5c0*/  IMAD.MOV R2, RZ, RZ, -R3 ;  /* 0x000000ffff027224 */ /* 0x001fc800078e0a03 */
[----:B------:R-:W-:Y:S01]  /*2b5d0*/  IMAD R9, R2, R7, RZ ;  /* 0x0000000702097224 */ /* 0x000fe200078e02ff */
[----:B------:R-:W-:-:S05]  /*2b5e0*/  MOV R2, RZ ;  /* 0x000000ff00027202 */ /* 0x000fca0000000f00 */
[----:B------:R-:W-:Y:S01]  /*2b5f0*/  IMAD.HI.U32 R2, R3, R9, R2 ;  /* 0x0000000903027227 */ /* 0x000fe200078e0002 */
[----:B------:R-:W-:Y:S02]  /*2b600*/  LOP3.LUT R3, R5, R4, RZ, 0x3c, !PT ;  /* 0x0000000405037212 */ /* 0x000fe400078e3cff */
[----:B------:R-:W-:Y:S02]  /*2b610*/  IABS R9, R6 ;  /* 0x0000000600097213 */ /* 0x000fe40000000000 */
[----:B------:R-:W-:-:S03]  /*2b620*/  ISETP.GE.AND P2, PT, R3, RZ, PT ;  /* 0x000000ff0300720c */ /* 0x000fc60003f46270 */
[----:B------:R-:W-:-:S10]  /*2b630*/  IMAD.MOV R9, RZ, RZ, -R9 ;  /* 0x000000ffff097224 */ /* 0x000fd400078e0a09 */
[----:B------:R-:W-:Y:S02]  /*2b640*/  @!P2 IADD3 R8, -R8, RZ, RZ ;  /* 0x000000ff0808a210 */ /* 0x000fe40007ffe1ff */
[----:B------:R-:W-:-:S04]  /*2b650*/  @!P1 LOP3.LUT R8, RZ, R4, RZ, 0x33, !PT ;  /* 0x00000004ff089212 */ /* 0x000fc800078e33ff */
[-C--:B------:R-:W-:Y:S01]  /*2b660*/  IABS R3, R8.reuse ;  /* 0x0000000800037213 */ /* 0x080fe20000000000 */
[----:B------:R-:W-:-:S04]  /*2b670*/  IMAD R4, R4, R8, RZ ;  /* 0x0000000804047224 */ /* 0x000fc800078e02ff */
[----:B------:R-:W-:Y:S01]  /*2b680*/  IMAD.HI.U32 R2, R2, R3, RZ ;  /* 0x0000000302027227 */ /* 0x000fe200078e00ff */
[----:B------:R-:W-:-:S03]  /*2b690*/  IADD3 R4, R5, -R4, RZ ;  /* 0x8000000405047210 */ /* 0x000fc60007ffe0ff */
[----:B------:R-:W-:-:S05]  /*2b6a0*/  IMAD R3, R2, R9, R3 ;  /* 0x0000000902037224 */ /* 0x000fca00078e0203 */
[----:B------:R-:W-:-:S13]  /*2b6b0*/  ISETP.GT.U32.AND P1, PT, R7, R3, PT ;  /* 0x000000030700720c */ /* 0x000fda0003f24070 */
[----:B------:R-:W-:Y:S01]  /*2b6c0*/  @!P1 IMAD.IADD R3, R3, 0x1, -R7 ;  /* 0x0000000103039824 */ /* 0x000fe200078e0a07 */
[----:B------:R-:W-:Y:S02]  /*2b6d0*/  @!P1 IADD3 R2, R2, 0x1, RZ ;  /* 0x0000000102029810 */ /* 0x000fe40007ffe0ff */
[----:B------:R-:W-:Y:S02]  /*2b6e0*/  ISETP.NE.AND P1, PT, R6, RZ, PT ;  /* 0x000000ff0600720c */ /* 0x000fe40003f25270 */
[----:B------:R-:W-:Y:S02]  /*2b6f0*/  ISETP.GE.U32.AND P0, PT, R3, R7, PT ;  /* 0x000000070300720c */ /* 0x000fe40003f06070 */
[----:B------:R-:W-:-:S04]  /*2b700*/  LOP3.LUT R3, R8, R6, RZ, 0x3c, !PT ;  /* 0x0000000608037212 */ /* 0x000fc800078e3cff */
[----:B------:R-:W-:-:S07]  /*2b710*/  ISETP.GE.AND P2, PT, R3, RZ, PT ;  /* 0x000000ff0300720c */ /* 0x000fce0003f46270 */
[----:B------:R-:W-:-:S06]  /*2b720*/  @P0 VIADD R2, R2, 0x1 ;  /* 0x0000000102020836 */ /* 0x000fcc0000000000 */
[----:B------:R-:W-:Y:S01]  /*2b730*/  @!P2 IMAD.MOV R2, RZ, RZ, -R2 ;  /* 0x000000ffff02a224 */ /* 0x000fe200078e0a02 */
[----:B------:R-:W-:-:S04]  /*2b740*/  @!P1 LOP3.LUT R2, RZ, R6, RZ, 0x33, !PT ;  /* 0x00000006ff029212 */ /* 0x000fc800078e33ff */
[----:B------:R-:W-:Y:S01]  /*2b750*/  IADD3 R3, -R2, RZ, RZ ;  /* 0x000000ff02037210 */ /* 0x000fe20007ffe1ff */
[----:B------:R-:W-:-:S04]  /*2b760*/  IMAD R2, R6, 0x1000000, R2 ;  /* 0x0100000006027824 */ /* 0x000fc800078e0202 */
[----:B------:R-:W-:Y:S02]  /*2b770*/  IMAD R3, R6, R3, R8 ;  /* 0x0000000306037224 */ /* 0x000fe400078e0208 */
[----:B----4-:R-:W-:Y:S02]  /*2b780*/  IMAD.IADD R10, R0, 0x1, R10 ;  /* 0x00000001000a7824 */ /* 0x010fe400078e020a */
[----:B-1----:R-:W-:-:S05]  /*2b790*/  IMAD R0, R3, 0x10000, R2 ;  /* 0x0001000003007824 */ /* 0x002fca00078e0202 */
[----:B------:R0:W-:Y:S04]  /*2b7a0*/  STL [R1+0x8], R0 ;  /* 0x0000080001007387 */ /* 0x0001e80000100800 */
[----:B------:R0:W-:Y:S04]  /*2b7b0*/  STL [R1+0xc], R10 ;  /* 0x00000c0a01007387 */ /* 0x0001e80000100800 */
[----:B------:R0:W-:Y:S01]  /*2b7c0*/  STL [R1+0x4], R4 ;  /* 0x0000040401007387 */ /* 0x0001e20000100800 */
[----:B------:R-:W-:Y:S05]  /*2b7d0*/  BRA `(.L_x_842) ;  /* 0x0000000000287947 */ /* 0x000fea0003800000 */
.L_x_836:
[----:B------:R-:W-:Y:S01]  /*2b7e0*/  UMOV UR4, URZ ;  /* 0x0000003f00047c82 */ /* 0x000fe20008000000 */
[----:B------:R-:W-:Y:S01]  /*2b7f0*/  ULDC UR6, c[0x0][0xc3c] ;  /* 0x00030f0000067ab9 */ /* 0x000fe20000000800 */
[----:B------:R-:W-:Y:S01]  /*2b800*/  UMOV UR5, URZ ;  /* 0x0000003f00057c82 */ /* 0x000fe20008000000 */
[----:B------:R-:W-:Y:S01]  /*2b810*/  IMAD.U32 R3, RZ, RZ, UR4 ;  /* 0x00000004ff037e24 */ /* 0x000fe2000f8e00ff */
[----:B------:R-:W-:Y:S01]  /*2b820*/  MOV R2, UR5 ;  /* 0x0000000500027c02 */ /* 0x000fe20008000f00 */
[----:B------:R-:W-:Y:S01]  /*2b830*/  IMAD.U32 R0, RZ, RZ, UR6 ;  /* 0x00000006ff007e24 */ /* 0x000fe2000f8e00ff */
[----:B------:R1:W-:Y:S04]  /*2b840*/  STL [R1], R5 ;  /* 0x0000000501007387 */ /* 0x0003e80000100800 */
[----:B------:R1:W-:Y:S04]  /*2b850*/  STL [R1+0x4], R3 ;  /* 0x0000040301007387 */ /* 0x0003e80000100800 */
[----:B------:R1:W-:Y:S04]  /*2b860*/  STL [R1+0xc], R0 ;  /* 0x00000c0001007387 */ /* 0x0003e80000100800 */
[----:B------:R1:W-:Y:S02]  /*2b870*/  STL [R1+0x8], R2 ;  /* 0x0000080201007387 */ /* 0x0003e40000100800 */
.L_x_842:
[----:B-1----:R-:W2:Y:S04]  /*2b880*/  LDL R2, [R1+0xc] ;  /* 0x00000c0001027983 */ /* 0x002ea80000100800 */
[----:B------:R-:W3:Y:S04]  /*2b890*/  LDL R3, [R1+0x8] ;  /* 0x0000080001037983 */ /* 0x000ee80000100800 */
[----:B------:R-:W4:Y:S04]  /*2b8a0*/  LDL R5, [R1+0x4] ;  /* 0x0000040001057983 */ /* 0x000f280000100800 */
[----:B0-----:R-:W4:Y:S01]  /*2b8b0*/  LDL R4, [R1] ;  /* 0x0000000001047983 */ /* 0x001f220000100800 */
[----:B------:R-:W0:Y:S01]  /*2b8c0*/  S2R R0, SR_TID.X ;  /* 0x0000000000007919 */ /* 0x000e220000002100 */
[----:B------:R-:W-:Y:S05]  /*2b8d0*/  WARPSYNC.ALL ;  /* 0x0000000000007948 */ /* 0x000fea0003800000 */
[----:B0-----:R-:W-:Y:S01]  /*2b8e0*/  LOP3.LUT R0, R0, 0x1f, RZ, 0xc0, !PT ;  /* 0x0000001f00007812 */ /* 0x001fe200078ec0ff */
[----:B------:R-:W-:Y:S03]  /*2b8f0*/  BAR.SYNC.DEFER_BLOCKING 0x4, 0x180 ;  /* 0x0106000000007b1d */ /* 0x000fe60000010000 */
[----:B------:R-:W-:-:S13]  /*2b900*/  ISETP.NE.AND P0, PT, R0, RZ, PT ;  /* 0x000000ff0000720c */ /* 0x000fda0003f05270 */
[----:B------:R-:W0:Y:S01]  /*2b910*/  @!P0 S2R R0, SR_CgaCtaId ;  /* 0x0000000000008919 */ /* 0x000e220000008800 */
[----:B--2---:R-:W-:Y:S02]  /*2b920*/  MOV R7, R2 ;  /* 0x0000000200077202 */ /* 0x004fe40000000f00 */
[----:B------:R-:W-:Y:S01]  /*2b930*/  @!P0 MOV R2, 0x400 ;  /* 0x0000040000028802 */ /* 0x000fe20000000f00 */
[----:B---3--:R-:W-:-:S03]  /*2b940*/  IMAD.MOV.U32 R6, RZ, RZ, R3 ;  /* 0x000000ffff067224 */ /* 0x008fc600078e0003 */
[----:B0-----:R-:W-:-:S05]  /*2b950*/  @!P0 LEA R18, R0, R2, 0x18 ;  /* 0x0000000200128211 */ /* 0x001fca00078ec0ff */
[----:B----4-:R0:W-:Y:S01]  /*2b960*/  @!P0 STS.128 [R18+0x388d0], R4 ;  /* 0x0388d00412008388 */ /* 0x0101e20000000c00 */
[----:B------:R-:W-:Y:S06]  /*2b970*/  BAR.ARV 0x5, 0x180 ;  /* 0x0146000000007b1d */ /* 0x000fec0000002000 */
.L_x_833:
[----:B------:R-:W2:Y:S01]  /*2b980*/  LDL R0, [R1+0xc] ;  /* 0x00000c0001007983 */ /* 0x000ea20000100800 */
[----:B------:R-:W-:Y:S02]  /*2b990*/  ULDC UR4, c[0x0][0xc3c] ;  /* 0x00030f0000047ab9 */ /* 0x000fe40000000800 */
[----:B--2---:R-:W-:-:S13]  /*2b9a0*/  ISETP.GE.AND P0, PT, R0, UR4, PT ;  /* 0x0000000400007c0c */ /* 0x004fda000bf06270 */
[----:B------:R-:W-:Y:S05]  /*2b9b0*/  @!P0 BRA `(.L_x_843) ;  /* 0xffffff8000108947 */ /* 0x000fea000383ffff */
[----:B------:R-:W-:Y:S05]  /*2b9c0*/  BSYNC B8 ;  /* 0x0000000000087941 */ /* 0x000fea0003800000 */
.L_x_684:
[----:B-1----:R-:W3:Y:S01]  /*2b9d0*/  LDL.LU R0, [R1+0x64] ;  /* 0x0000640001007983 */ /* 0x002ee20000300800 */
[----:B------:R-:W-:Y:S01]  /*2b9e0*/  BSSY B0, `(.L_x_844) ;  /* 0x000000b000007945 */ /* 0x000fe20003800000 */
[----:B0-----:R-:W0:Y:S01]  /*2b9f0*/  S2R R5, SR_CgaCtaId ;  /* 0x0000000000057919 */ /* 0x001e220000008800 */
        /* <DEDUP_REMOVED lines=9> */
.L_x_940:
[----:B------:R-:W-:Y:S05]  /*2ba90*/  BSYNC B0 ;  /* 0x0000000000007941 */ /* 0x000fea0003800000 */
.L_x_844:
[----:B------:R-:W-:-:S03]  /*2baa0*/  UMOV UR4, 0xffffffff ;  /* 0xffffffff00047882 */ /* 0x000fc60000000000 */
[----:B------:R-:W-:Y:S05]  /*2bab0*/  BRA.DIV UR4, `(.L_x_846) ;  /* 0x0000002604fc7947 */ /* 0x000fea000b800000 */
[----:B------:R-:W1:Y:S02]  /*2bac0*/  S2R R2, SR_TID.X ;  /* 0x0000000000027919 */ /* 0x000e640000002100 */
[----:B-1----:R-:W-:-:S04]  /*2bad0*/  SHF.R.U32.HI R2, RZ, 0x5, R2 ;  /* 0x00000005ff027819 */ /* 0x002fc80000011602 */
[----:B------:R-:W-:-:S05]  /*2bae0*/  LOP3.LUT R2, R2, 0x3, RZ, 0xc0, !PT ;  /* 0x0000000302027812 */ /* 0x000fca00078ec0ff */
[----:B------:R1:W3:Y:S02]  /*2baf0*/  SHFL.IDX PT, R14, R2, RZ, 0x1f ;  /* 0x00001fff020e7589 */ /* 0x0002e400000e0000 */
.L_x_943:
[----:B---3--:R-:W-:-:S13]  /*2bb00*/  ISETP.NE.AND P0, PT, R14, RZ, PT ;  /* 0x000000ff0e00720c */ /* 0x008fda0003f05270 */
[----:B------:R-:W-:Y:S05]  /*2bb10*/  @P0 BRA `(.L_x_444) ;  /* 0x00000000008c0947 */ /* 0x000fea0003800000 */
[----:B------:R-:W-:-:S03]  /*2bb20*/  UMOV UR4, 0xffffffff ;  /* 0xffffffff00047882 */ /* 0x000fc60000000000 */
[----:B------:R-:W-:Y:S05]  /*2bb30*/  BRA.DIV UR4, `(.L_x_847) ;  /* 0x0000002a04107947 */ /* 0x000fea000b800000 */
[----:B------:R-:W-:-:S13]  /*2bb40*/  ELECT P6, URZ, PT ;  /* 0x00000000003f782f */ /* 0x000fda00038c0000 */
.L_x_946:
[----:B------:R-:W-:Y:S05]  /*2bb50*/  @!P6 BRA `(.L_x_444) ;  /* 0x00000000007ce947 */ /* 0x000fea0003800000 */
[----:B------:R-:W-:-:S06]  /*2bb60*/  ULOP3.LUT UR4, UR60, 0x2, URZ, 0xfc, !UPT ;  /* 0x000000023c047892 */ /* 0x000fcc000f8efc3f */
[----:B-1----:R-:W-:-:S04]  /*2bb70*/  MOV R2, UR4 ;  /* 0x0000000400027c02 */ /* 0x002fc80008000f00 */
[----:B------:R-:W-:-:S13]  /*2bb80*/  ISETP.NE.AND P2, PT, R2, 0x3, PT ;  /* 0x000000030200780c */ /* 0x000fda0003f45270 */
[----:B------:R-:W-:Y:S05]  /*2bb90*/  @!P2 BRA `(.L_x_848) ;  /* 0x000000000004a947 */ /* 0x000fea0003800000 */
[----:B------:R-:W-:Y:S01]  /*2bba0*/  BPT.TRAP 0x1 ;  /* 0x000000040000795c */ /* 0x000fe20000300000 */
.L_x_848:
[----:B------:R-:W3:Y:S01]  /*2bbb0*/  LDL.LU R7, [R1+0x18] ;  /* 0x0000180001077983 */ /* 0x000ee20000300800 */
[----:B------:R-:W-:Y:S01]  /*2bbc0*/  VIADD R2, R0, 0x38840 ;  /* 0x0003884000027836 */ /* 0x000fe20000000000 */
[----:B0-----:R-:W-:-:S03]  /*2bbd0*/  IADD3 R3, R19, 0x1, RZ ;  /* 0x0000000113037810 */ /* 0x001fc60007ffe0ff */
[----:B------:R-:W-:Y:S01]  /*2bbe0*/  IMAD R6, R19, 0x8, R2 ;  /* 0x0000000813067824 */ /* 0x000fe200078e0202 */
[----:B------:R-:W-:-:S04]  /*2bbf0*/  ISETP.NE.AND P1, PT, R3, 0x2, PT ;  /* 0x000000020300780c */ /* 0x000fc80003f25270 */
[----:B------:R-:W-:Y:S02]  /*2bc00*/  SEL R4, RZ, 0x1, P1 ;  /* 0x00000001ff047807 */ /* 0x000fe40000800000 */
[----:B------:R-:W-:Y:S02]  /*2bc10*/  SEL R3, R3, RZ, P1 ;  /* 0x000000ff03037207 */ /* 0x000fe40000800000 */
[C---:B---3--:R-:W-:Y:S02]  /*2bc20*/  SHF.L.U32 R5, R7.reuse, 0x1f, RZ ;  /* 0x0000001f07057819 */ /* 0x048fe400000006ff */
[----:B------:R-:W-:Y:S01]  /*2bc30*/  LOP3.LUT R4, R7, R4, RZ, 0x3c, !PT ;  /* 0x0000000407047212 */ /* 0x000fe200078e3cff */
[----:B------:R-:W-:Y:S01]  /*2bc40*/  IMAD R7, R3, 0x8, R2 ;  /* 0x0000000803077824 */ /* 0x000fe200078e0202 */
[----:B------:R-:W0:Y:S02]  /*2bc50*/  SYNCS.PHASECHK.TRANS64.TRYWAIT P0, [R6+URZ], R5 ;  /* 0x00000005060075a7 */ /* 0x000e24000800017f */
[----:B------:R-:W-:Y:S01]  /*2bc60*/  SHF.L.U32 R2, R4, 0x1f, RZ ;  /* 0x0000001f04027819 */ /* 0x000fe200000006ff */
[----:B0-----:R-:W-:Y:S06]  /*2bc70*/  @!P0 BRA `(.L_x_849) ;  /* 0x0000002400e08947 */ /* 0x001fec0003800000 */
.L_x_947:
[----:B------:R-:W1:Y:S02]  /*2bc80*/  SYNCS.PHASECHK.TRANS64.TRYWAIT P0, [R7+URZ], R2 ;  /* 0x00000002070075a7 */ /* 0x000e64000800017f */
[----:B-1----:R-:W-:Y:S05]  /*2bc90*/  @!P0 BRA `(.L_x_850) ;  /* 0x0000002400ec8947 */ /* 0x002fea0003800000 */
.L_x_948:
[----:B------:R-:W-:Y:S05]  /*2bca0*/  @!P2 BRA `(.L_x_851) ;  /* 0x000000000004a947 */ /* 0x000fea0003800000 */
[----:B------:R-:W-:Y:S01]  /*2bcb0*/  BPT.TRAP 0x1 ;  /* 0x000000040000795c */ /* 0x000fe20000300000 */
.L_x_851:
[----:B------:R-:W-:-:S05]  /*2bcc0*/  VIADD R0, R0, 0x38860 ;  /* 0x0003886000007836 */ /* 0x000fca0000000000 */
[----:B------:R-:W-:-:S04]  /*2bcd0*/  LEA R4, R19, R0, 0x3 ;  /* 0x0000000013047211 */ /* 0x000fc800078e18ff */
[----:B------:R-:W3:Y:S02]  /*2bce0*/  SYNCS.PHASECHK.TRANS64.TRYWAIT P0, [R4+URZ], R5 ;  /* 0x00000005040075a7 */ /* 0x000ee4000800017f */
[----:B---3--:R-:W-:Y:S05]  /*2bcf0*/  @!P0 BRA `(.L_x_852) ;  /* 0x0000002400e88947 */ /* 0x008fea0003800000 */
.L_x_949:
[----:B------:R-:W-:-:S07]  /*2bd00*/  IMAD R3, R3, 0x8, R0 ;  /* 0x0000000803037824 */ /* 0x000fce00078e0200 */
.L_x_853:
[----:B----4-:R4:W0:Y:S02]  /*2bd10*/  SYNCS.PHASECHK.TRANS64.TRYWAIT P0, [R3+URZ], R2 ;  /* 0x00000002030075a7 */ /* 0x010824000800017f */
[----:B0-----:R-:W-:Y:S05]  /*2bd20*/  @!P0 NANOSLEEP.SYNCS 0x989680 ;  /* 0x009896800000895d */ /* 0x001fea0003900000 */
[----:B------:R-:W0:Y:S02]  /*2bd30*/  @!P0 SYNCS.PHASECHK.TRANS64 P0, [R3+URZ], R2 ;  /* 0x00000002030085a7 */ /* 0x000e24000800007f */
[----:B0-----:R-:W-:Y:S05]  /*2bd40*/  @!P0 BRA `(.L_x_853) ;  /* 0xfffffffc00f08947 */ /* 0x001fea000383ffff */
.L_x_444:
[----:B------:R-:W-:Y:S05]  /*2bd50*/  BSYNC B9 ;  /* 0x0000000000097941 */ /* 0x000fea0003800000 */
.L_x_441:
[----:B------:R-:W-:Y:S05]  /*2bd60*/  EXIT ;  /* 0x000000000000794d */ /* 0x000fea0003800000 */
.L_x_466:
[----:B-1----:R1:W2:Y:S02]  /*2bd70*/  SYNCS.PHASECHK.TRANS64.TRYWAIT P6, [R3+URZ+0x38890], R0 ;  /* 0x03889000030075a7 */ /* 0x0022a400080c017f */
[----:B--2---:R-:W-:Y:S05]  /*2bd80*/  @!P6 NANOSLEEP.SYNCS 0x989680 ;  /* 0x009896800000e95d */ /* 0x004fea0003900000 */
[----:B------:R-:W2:Y:S02]  /*2bd90*/  @!P6 SYNCS.PHASECHK.TRANS64 P6, [R3+URZ+0x38890], R0 ;  /* 0x038890000300e5a7 */ /* 0x000ea400080c007f */
[----:B--2---:R-:W-:Y:S05]  /*2bda0*/  @!P6 BRA `(.L_x_466) ;  /* 0xfffffffc00f0e947 */ /* 0x004fea000383ffff */
[----:B------:R-:W-:Y:S05]  /*2bdb0*/  BRA `(.L_x_854) ;  /* 0xfffffd8400507947 */ /* 0x000fea000383ffff */
.L_x_522:
[----:B--2---:R2:W3:Y:S02]  /*2bdc0*/  SYNCS.PHASECHK.TRANS64.TRYWAIT P5, [R3+URZ+0x38890], R0 ;  /* 0x03889000030075a7 */ /* 0x0044e400080a017f */
[----:B---3--:R-:W-:Y:S05]  /*2bdd0*/  @!P5 NANOSLEEP.SYNCS 0x989680 ;  /* 0x009896800000d95d */ /* 0x008fea0003900000 */
[----:B------:R-:W3:Y:S02]  /*2bde0*/  @!P5 SYNCS.PHASECHK.TRANS64 P5, [R3+URZ+0x38890], R0 ;  /* 0x038890000300d5a7 */ /* 0x000ee400080a007f */
[----:B---3--:R-:W-:Y:S05]  /*2bdf0*/  @!P5 BRA `(.L_x_522) ;  /* 0xfffffffc00f0d947 */ /* 0x008fea000383ffff */
[----:B------:R-:W-:Y:S05]  /*2be00*/  BRA `(.L_x_855) ;  /* 0xfffffdb800b47947 */ /* 0x000fea000383ffff */
.L_x_547:
[----:B-1----:R1:W2:Y:S02]  /*2be10*/  SYNCS.PHASECHK.TRANS64.TRYWAIT P4, [R3+URZ+0x38890], R0 ;  /* 0x03889000030075a7 */ /* 0x0022a4000808017f */
[----:B--2---:R-:W-:Y:S05]  /*2be20*/  @!P4 NANOSLEEP.SYNCS 0x989680 ;  /* 0x009896800000c95d */ /* 0x004fea0003900000 */
[----:B------:R-:W2:Y:S02]  /*2be30*/  @!P4 SYNCS.PHASECHK.TRANS64 P4, [R3+URZ+0x38890], R0 ;  /* 0x038890000300c5a7 */ /* 0x000ea4000808007f */
[----:B--2---:R-:W-:Y:S05]  /*2be40*/  @!P4 BRA `(.L_x_547) ;  /* 0xfffffffc00f0c947 */ /* 0x004fea000383ffff */
[----:B------:R-:W-:Y:S05]  /*2be50*/  BRA `(.L_x_856) ;  /* 0xfffffdec004c7947 */ /* 0x000fea000383ffff */
.L_x_555:
[----:B--2---:R2:W3:Y:S02]  /*2be60*/  SYNCS.PHASECHK.TRANS64.TRYWAIT P4, [R3+URZ+0x388b0], R0 ;  /* 0x0388b000030075a7 */ /* 0x0044e4000808017f */
[----:B---3--:R-:W-:Y:S05]  /*2be70*/  @!P4 NANOSLEEP.SYNCS 0x989680 ;  /* 0x009896800000c95d */ /* 0x008fea0003900000 */
[----:B------:R-:W3:Y:S02]  /*2be80*/  @!P4 SYNCS.PHASECHK.TRANS64 P4, [R3+URZ+0x388b0], R0 ;  /* 0x0388b0000300c5a7 */ /* 0x000ee4000808007f */
[----:B---3--:R-:W-:Y:S05]  /*2be90*/  @!P4 BRA `(.L_x_555) ;  /* 0xfffffffc00f0c947 */ /* 0x008fea000383ffff */
[----:B------:R-:W-:Y:S05]  /*2bea0*/  BRA `(.L_x_857) ;  /* 0xfffffdf000707947 */ /* 0x000fea000383ffff */
.L_x_577:
[----:B------:R-:W-:Y:S01]  /*2beb0*/  BSSY B1, `(.L_x_858) ;  /* 0x0000008000017945 */ /* 0x000fe20003800000 */
[----:B------:R-:W-:Y:S01]  /*2bec0*/  IMAD.MOV.U32 R13, RZ, RZ, R25 ;  /* 0x000000ffff0d7224 */ /* 0x000fe200078e0019 */
[----:B------:R-:W-:Y:S01]  /*2bed0*/  MOV R12, RZ ;  /* 0x000000ff000c7202 */ /* 0x000fe20000000f00 */
[----:B------:R-:W-:Y:S02]  /*2bee0*/  IMAD.MOV.U32 R11, RZ, RZ, 0x181f ;  /* 0x0000181fff0b7424 */ /* 0x000fe400078e00ff */
[----:B------:R-:W-:-:S07]  /*2bef0*/  IMAD.MOV.U32 R15, RZ, RZ, -0x1 ;  /* 0xffffffffff0f7424 */ /* 0x000fce00078e00ff */
[----:B------:R-:W-:Y:S05]  /*2bf00*/  WARPSYNC.COLLECTIVE R15, `(.L_x_859) ;  /* 0x000000000f087348 */ /* 0x000fea0003c00000 */
[----:B------:R0:W1:Y:S02]  /*2bf10*/  SHFL.IDX P6, R14, R13, R12, R11 ;  /* 0x0000000c0d0e7389 */ /* 0x00006400000c000b */
[----:B01----:R-:W-:Y:S01]  /*2bf20*/  ENDCOLLECTIVE ;  /* 0x000000000000791b */ /* 0x003fe20003800000 */
.L_x_859:
[----:B------:R-:W-:Y:S05]  /*2bf30*/  BSYNC B1 ;  /* 0x0000000000017941 */ /* 0x000fea0003800000 */
.L_x_858:
[----:B------:R-:W-:Y:S01]  /*2bf40*/  IMAD.MOV.U32 R13, RZ, RZ, R24 ;  /* 0x000000ffff0d7224 */ /* 0x000fe200078e0018 */
[----:B------:R-:W-:Y:S01]  /*2bf50*/  MOV R11, 0x181f ;  /* 0x0000181f000b7802 */ /* 0x000fe20000000f00 */
[----:B------:R-:W-:Y:S01]  /*2bf60*/  IMAD.MOV.U32 R12, RZ, RZ, RZ ;  /* 0x000000ffff0c7224 */ /* 0x000fe200078e00ff */
[----:B------:R-:W-:Y:S01]  /*2bf70*/  MOV R0, R14 ;  /* 0x0000000e00007202 */ /* 0x000fe20000000f00 */
[----:B------:R-:W-:-:S07]  /*2bf80*/  IMAD.MOV.U32 R15, RZ, RZ, -0x1 ;  /* 0xffffffffff0f7424 */ /* 0x000fce00078e00ff */
[----:B------:R-:W-:Y:S05]  /*2bf90*/  WARPSYNC.COLLECTIVE R15, `(.L_x_860) ;  /* 0x000000000f087348 */ /* 0x000fea0003c00000 */
[----:B------:R0:W1:Y:S02]  /*2bfa0*/  SHFL.IDX P6, R14, R13, R12, R11 ;  /* 0x0000000c0d0e7389 */ /* 0x00006400000c000b */
[----:B01----:R-:W-:Y:S01]  /*2bfb0*/  ENDCOLLECTIVE ;  /* 0x000000000000791b */ /* 0x003fe20003800000 */
.L_x_860:
[----:B------:R-:W-:Y:S01]  /*2bfc0*/  MOV R13, R27 ;  /* 0x0000001b000d7202 */ /* 0x000fe20000000f00 */
[----:B------:R-:W-:-:S07]  /*2bfd0*/  IMAD.MOV.U32 R3, RZ, RZ, R14 ;  /* 0x000000ffff037224 */ /* 0x000fce00078e000e */
[----:B------:R-:W-:Y:S05]  /*2bfe0*/  WARPSYNC.COLLECTIVE R15, `(.L_x_861) ;  /* 0x000000000f087348 */ /* 0x000fea0003c00000 */
[----:B------:R0:W1:Y:S02]  /*2bff0*/  SHFL.IDX P6, R14, R13, R12, R11 ;  /* 0x0000000c0d0e7389 */ /* 0x00006400000c000b */
[----:B01----:R-:W-:Y:S01]  /*2c000*/  ENDCOLLECTIVE ;  /* 0x000000000000791b */ /* 0x003fe20003800000 */
.L_x_861:
[----:B------:R-:W-:Y:S02]  /*2c010*/  IMAD.MOV.U32 R13, RZ, RZ, R30 ;  /* 0x000000ffff0d7224 */ /* 0x000fe400078e001e */
[----:B------:R-:W-:-:S07]  /*2c020*/  IMAD.MOV.U32 R27, RZ, RZ, R14 ;  /* 0x000000ffff1b7224 */ /* 0x000fce00078e000e */
[----:B------:R-:W-:Y:S05]  /*2c030*/  WARPSYNC.COLLECTIVE R15, `(.L_x_862) ;  /* 0x000000000f087348 */ /* 0x000fea0003c00000 */
[----:B------:R0:W1:Y:S02]  /*2c040*/  SHFL.IDX P6, R14, R13, R12, R11 ;  /* 0x0000000c0d0e7389 */ /* 0x00006400000c000b */
[----:B01----:R-:W-:Y:S01]  /*2c050*/  ENDCOLLECTIVE ;  /* 0x000000000000791b */ /* 0x003fe20003800000 */
.L_x_862:
[----:B------:R-:W-:Y:S01]  /*2c060*/  MOV R32, R14 ;  /* 0x0000000e00207202 */ /* 0x000fe20000000f00 */
[----:B------:R-:W-:Y:S06]  /*2c070*/  BRA `(.L_x_863) ;  /* 0xfffffe0000dc7947 */ /* 0x000fec000383ffff */
.L_x_581:
[----:B0-----:R0:W1:Y:S02]  /*2c080*/  SYNCS.PHASECHK.TRANS64.TRYWAIT P0, [R18+URZ+0x38800], R5 ;  /* 0x03880005120075a7 */ /* 0x001064000800017f */
[----:B-1----:R-:W-:Y:S05]  /*2c090*/  @!P0 NANOSLEEP.SYNCS 0x989680 ;  /* 0x009896800000895d */ /* 0x002fea0003900000 */
[----:B------:R-:W1:Y:S02]  /*2c0a0*/  @!P0 SYNCS.PHASECHK.TRANS64 P0, [R18+URZ+0x38800], R5 ;  /* 0x03880005120085a7 */ /* 0x000e64000800007f */
[----:B-1----:R-:W-:Y:S05]  /*2c0b0*/  @!P0 BRA `(.L_x_581) ;  /* 0xfffffffc00f08947 */ /* 0x002fea000383ffff */
[----:B------:R-:W-:Y:S05]  /*2c0c0*/  BRA `(.L_x_864) ;  /* 0xfffffe0800ac7947 */ /* 0x000fea000383ffff */
.L_x_613:
[----:B------:R-:W-:Y:S01]  /*2c0d0*/  BSSY B1, `(.L_x_865) ;  /* 0x0000008000017945 */ /* 0x000fe20003800000 */
[----:B------:R-:W-:Y:S01]  /*2c0e0*/  IMAD.MOV.U32 R13, RZ, RZ, R25 ;  /* 0x000000ffff0d7224 */ /* 0x000fe200078e0019 */
[----:B------:R-:W-:Y:S01]  /*2c0f0*/  MOV R11, 0x181f ;  /* 0x0000181f000b7802 */ /* 0x000fe20000000f00 */
[----:B------:R-:W-:Y:S02]  /*2c100*/  IMAD.MOV.U32 R12, RZ, RZ, RZ ;  /* 0x000000ffff0c7224 */ /* 0x000fe400078e00ff */
[----:B------:R-:W-:-:S07]  /*2c110*/  IMAD.MOV.U32 R15, RZ, RZ, -0x1 ;  /* 0xffffffffff0f7424 */ /* 0x000fce00078e00ff */
[----:B------:R-:W-:Y:S05]  /*2c120*/  WARPSYNC.COLLECTIVE R15, `(.L_x_866) ;  /* 0x000000000f087348 */ /* 0x000fea0003c00000 */
[----:B------:R0:W1:Y:S02]  /*2c130*/  SHFL.IDX P6, R14, R13, R12, R11 ;  /* 0x0000000c0d0e7389 */ /* 0x00006400000c000b */
[----:B01----:R-:W-:Y:S01]  /*2c140*/  ENDCOLLECTIVE ;  /* 0x000000000000791b */ /* 0x003fe20003800000 */
.L_x_866:
[----:B------:R-:W-:Y:S05]  /*2c150*/  BSYNC B1 ;  /* 0x0000000000017941 */ /* 0x000fea0003800000 */
.L_x_865:
[----:B------:R-:W-:Y:S01]  /*2c160*/  MOV R13, R24 ;  /* 0x00000018000d7202 */ /* 0x000fe20000000f00 */
[----:B------:R-:W-:Y:S01]  /*2c170*/  IMAD.MOV.U32 R12, RZ, RZ, RZ ;  /* 0x000000ffff0c7224 */ /* 0x000fe200078e00ff */
[----:B------:R-:W-:Y:S01]  /*2c180*/  MOV R15, 0xffffffff ;  /* 0xffffffff000f7802 */ /* 0x000fe20000000f00 */
[----:B------:R-:W-:Y:S02]  /*2c190*/  IMAD.MOV.U32 R11, RZ, RZ, 0x181f ;  /* 0x0000181fff0b7424 */ /* 0x000fe400078e00ff */
[----:B------:R-:W-:-:S07]  /*2c1a0*/  IMAD.MOV.U32 R0, RZ, RZ, R14 ;  /* 0x000000ffff007224 */ /* 0x000fce00078e000e */
[----:B------:R-:W-:Y:S05]  /*2c1b0*/  WARPSYNC.COLLECTIVE R15, `(.L_x_867) ;  /* 0x000000000f087348 */ /* 0x000fea0003c00000 */
[----:B------:R0:W1:Y:S02]  /*2c1c0*/  SHFL.IDX P6, R14, R13, R12, R11 ;  /* 0x0000000c0d0e7389 */ /* 0x00006400000c000b */
[----:B01----:R-:W-:Y:S01]  /*2c1d0*/  ENDCOLLECTIVE ;  /* 0x000000000000791b */ /* 0x003fe20003800000 */
.L_x_867:
[----:B------:R-:W-:Y:S02]  /*2c1e0*/  IMAD.MOV.U32 R13, RZ, RZ, R27 ;  /* 0x000000ffff0d7224 */ /* 0x000fe400078e001b */
[----:B------:R-:W-:-:S07]  /*2c1f0*/  IMAD.MOV.U32 R3, RZ, RZ, R14 ;  /* 0x000000ffff037224 */ /* 0x000fce00078e000e */
[----:B------:R-:W-:Y:S05]  /*2c200*/  WARPSYNC.COLLECTIVE R15, `(.L_x_868) ;  /* 0x000000000f087348 */ /* 0x000fea0003c00000 */
[----:B------:R0:W1:Y:S02]  /*2c210*/  SHFL.IDX P6, R14, R13, R12, R11 ;  /* 0x0000000c0d0e7389 */ /* 0x00006400000c000b */
[----:B01----:R-:W-:Y:S01]  /*2c220*/  ENDCOLLECTIVE ;  /* 0x000000000000791b */ /* 0x003fe20003800000 */
.L_x_868:
[----:B------:R-:W-:Y:S01]  /*2c230*/  IMAD.MOV.U32 R13, RZ, RZ, R30 ;  /* 0x000000ffff0d7224 */ /* 0x000fe200078e001e */
[----:B------:R-:W-:-:S07]  /*2c240*/  MOV R29, R14 ;  /* 0x0000000e001d7202 */ /* 0x000fce0000000f00 */
[----:B------:R-:W-:Y:S05]  /*2c250*/  WARPSYNC.COLLECTIVE R15, `(.L_x_869) ;  /* 0x000000000f087348 */ /* 0x000fea0003c00000 */
[----:B------:R0:W1:Y:S02]  /*2c260*/  SHFL.IDX P6, R14, R13, R12, R11 ;  /* 0x0000000c0d0e7389 */ /* 0x00006400000c000b */
[----:B01----:R-:W-:Y:S01]  /*2c270*/  ENDCOLLECTIVE ;  /* 0x000000000000791b */ /* 0x003fe20003800000 */
.L_x_869:
[----:B------:R-:W-:Y:S01]  /*2c280*/  IMAD.MOV.U32 R30, RZ, RZ, R14 ;  /* 0x000000ffff1e7224 */ /* 0x000fe200078e000e */
[----:B------:R-:W-:Y:S06]  /*2c290*/  BRA `(.L_x_870) ;  /* 0xfffffe34000c7947 */ /* 0x000fec000383ffff */
.L_x_617:
[----:B0-----:R0:W1:Y:S02]  /*2c2a0*/  SYNCS.PHASECHK.TRANS64.TRYWAIT P0, [R18+URZ+0x38800], R5 ;  /* 0x03880005120075a7 */ /* 0x001064000800017f */
[----:B-1----:R-:W-:Y:S05]  /*2c2b0*/  @!P0 NANOSLEEP.SYNCS 0x989680 ;  /* 0x009896800000895d */ /* 0x002fea0003900000 */
[----:B------:R-:W1:Y:S02]  /*2c2c0*/  @!P0 SYNCS.PHASECHK.TRANS64 P0, [R18+URZ+0x38800], R5 ;  /* 0x03880005120085a7 */ /* 0x000e64000800007f */
[----:B-1----:R-:W-:Y:S05]  /*2c2d0*/  @!P0 BRA `(.L_x_617) ;  /* 0xfffffffc00f08947 */ /* 0x002fea000383ffff */
[----:B------:R-:W-:Y:S05]  /*2c2e0*/  BRA `(.L_x_871) ;  /* 0xfffffe3800907947 */ /* 0x000fea000383ffff */
.L_x_635:
[----:B-1----:R1:W2:Y:S02]  /*2c2f0*/  SYNCS.PHASECHK.TRANS64.TRYWAIT P2, [R0+URZ+0x38830], R3 ;  /* 0x03883003000075a7 */ /* 0x0022a4000804017f */
[----:B--2---:R-:W-:Y:S05]  /*2c300*/  @!P2 NANOSLEEP.SYNCS 0x989680 ;  /* 0x009896800000a95d */ /* 0x004fea0003900000 */
[----:B------:R-:W2:Y:S02]  /*2c310*/  @!P2 SYNCS.PHASECHK.TRANS64 P2, [R0+URZ+0x38830], R3 ;  /* 0x038830030000a5a7 */ /* 0x000ea4000804007f */
[----:B--2---:R-:W-:Y:S05]  /*2c320*/  @!P2 BRA `(.L_x_635) ;  /* 0xfffffffc00f0a947 */ /* 0x004fea000383ffff */
[----:B------:R-:W-:Y:S05]  /*2c330*/  BRA `(.L_x_634) ;  /* 0xfffffe6800e07947 */ /* 0x000fea000383ffff */
.L_x_642:
[----:B-1----:R1:W2:Y:S02]  /*2c340*/  SYNCS.PHASECHK.TRANS64.TRYWAIT P2, [R11+URZ+0x38830], R4 ;  /* 0x038830040b0075a7 */ /* 0x0022a4000804017f */
[----:B--2---:R-:W-:Y:S05]  /*2c350*/  @!P2 NANOSLEEP.SYNCS 0x989680 ;  /* 0x009896800000a95d */ /* 0x004fea0003900000 */
[----:B------:R-:W2:Y:S02]  /*2c360*/  @!P2 SYNCS.PHASECHK.TRANS64 P2, [R11+URZ+0x38830], R4 ;  /* 0x038830040b00a5a7 */ /* 0x000ea4000804007f */
[----:B--2---:R-:W-:Y:S05]  /*2c370*/  @!P2 BRA `(.L_x_642) ;  /* 0xfffffffc00f0a947 */ /* 0x004fea000383ffff */
[----:B------:R-:W-:Y:S05]  /*2c380*/  BRA `(.L_x_641) ;  /* 0xfffffebc00a87947 */ /* 0x000fea000383ffff */
.L_x_647:
[----:B-1----:R1:W2:Y:S02]  /*2c390*/  SYNCS.PHASECHK.TRANS64.TRYWAIT P2, [R9+URZ+0x38850], R0 ;  /* 0x03885000090075a7 */ /* 0x0022a4000804017f */
[----:B--2---:R-:W-:Y:S05]  /*2c3a0*/  @!P2 NANOSLEEP.SYNCS 0x989680 ;  /* 0x009896800000a95d */ /* 0x004fea0003900000 */
[----:B------:R-:W2:Y:S02]  /*2c3b0*/  @!P2 SYNCS.PHASECHK.TRANS64 P2, [R9+URZ+0x38850], R0 ;  /* 0x038850000900a5a7 */ /* 0x000ea4000804007f */
[----:B--2---:R-:W-:Y:S05]  /*2c3c0*/  @!P2 BRA `(.L_x_647) ;  /* 0xfffffffc00f0a947 */ /* 0x004fea000383ffff */
[----:B------:R-:W-:Y:S05]  /*2c3d0*/  BRA `(.L_x_646) ;  /* 0xfffffef400747947 */ /* 0x000fea000383ffff */
.L_x_653:
[----:B-1----:R1:W2:Y:S02]  /*2c3e0*/  SYNCS.PHASECHK.TRANS64.TRYWAIT P0, [R3+URZ+0x38850], R0 ;  /* 0x03885000030075a7 */ /* 0x0022a4000800017f */
[----:B--2---:R-:W-:Y:S05]  /*2c3f0*/  @!P0 NANOSLEEP.SYNCS 0x989680 ;  /* 0x009896800000895d */ /* 0x004fea0003900000 */
[----:B------:R-:W2:Y:S02]  /*2c400*/  @!P0 SYNCS.PHASECHK.TRANS64 P0, [R3+URZ+0x38850], R0 ;  /* 0x03885000030085a7 */ /* 0x000ea4000800007f */
[----:B--2---:R-:W-:Y:S05]  /*2c410*/  @!P0 BRA `(.L_x_653) ;  /* 0xfffffffc00f08947 */ /* 0x004fea000383ffff */
[----:B------:R-:W-:Y:S05]  /*2c420*/  BRA `(.L_x_652) ;  /* 0xffffff1000c07947 */ /* 0x000fea000383ffff */
.L_x_692:
[----:B------:R-:W1:Y:S01]  /*2c430*/  S2R R5, SR_TID.X ;  /* 0x0000000000057919 */ /* 0x000e620000002100 */
[----:B------:R-:W-:Y:S01]  /*2c440*/  BSSY B1, `(.L_x_872) ;  /* 0x000000a000017945 */ /* 0x000fe20003800000 */
[----:B------:R-:W-:Y:S01]  /*2c450*/  IMAD.MOV.U32 R12, RZ, RZ, RZ ;  /* 0x000000ffff0c7224 */ /* 0x000fe200078e00ff */
[----:B------:R-:W-:Y:S01]  /*2c460*/  MOV R15, 0xffffffff ;  /* 0xffffffff000f7802 */ /* 0x000fe20000000f00 */
[----:B0-----:R-:W-:Y:S01]  /*2c470*/  IMAD.MOV.U32 R11, RZ, RZ, 0x1f ;  /* 0x0000001fff0b7424 */ /* 0x001fe200078e00ff */
[----:B-1----:R-:W-:-:S04]  /*2c480*/  SHF.R.U32.HI R5, RZ, 0x5, R5 ;  /* 0x00000005ff057819 */ /* 0x002fc80000011605 */
[----:B------:R-:W-:-:S04]  /*2c490*/  LOP3.LUT R5, R5, 0x3, RZ, 0xc0, !PT ;  /* 0x0000000305057812 */ /* 0x000fc800078ec0ff */
[----:B------:R-:W-:-:S07]  /*2c4a0*/  MOV R13, R5 ;  /* 0x00000005000d7202 */ /* 0x000fce0000000f00 */
[----:B------:R-:W-:Y:S05]  /*2c4b0*/  WARPSYNC.COLLECTIVE R15, `(.L_x_873) ;  /* 0x000000000f087348 */ /* 0x000fea0003c00000 */
[----:B------:R0:W1:Y:S02]  /*2c4c0*/  SHFL.IDX P6, R14, R13, R12, R11 ;  /* 0x0000000c0d0e7389 */ /* 0x00006400000c000b */
[----:B01----:R-:W-:Y:S01]  /*2c4d0*/  ENDCOLLECTIVE ;  /* 0x000000000000791b */ /* 0x003fe20003800000 */
.L_x_873:
[----:B------:R-:W-:Y:S05]  /*2c4e0*/  BSYNC B1 ;  /* 0x0000000000017941 */ /* 0x000fea0003800000 */
.L_x_872:
[----:B------:R-:W-:Y:S05]  /*2c4f0*/  BRA `(.L_x_874) ;  /* 0xffffff7c00d47947 */ /* 0x000fea000383ffff */
.L_x_694:
[----:B------:R-:W-:Y:S01]  /*2c500*/  BSSY B1, `(.L_x_875) ;  /* 0x0000006000017945 */ /* 0x000fe20003800000 */
[----:B------:R-:W-:-:S07]  /*2c510*/  IMAD.MOV.U32 R15, RZ, RZ, -0x1 ;  /* 0xffffffffff0f7424 */ /* 0x000fce00078e00ff */
[----:B01----:R-:W-:Y:S05]  /*2c520*/  WARPSYNC.COLLECTIVE R15, `(.L_x_876) ;  /* 0x000000000f0c7348 */ /* 0x003fea0003c00000 */
[----:B------:R-:W-:Y:S02]  /*2c530*/  ELECT P6, UR62, PT ;  /* 0x00000000003e782f */ /* 0x000fe400038c0000 */
[----:B------:R-:W-:Y:S01]  /*2c540*/  MOV R14, UR62 ;  /* 0x0000003e000e7c02 */ /* 0x000fe20008000f00 */
[----:B01----:R-:W-:Y:S10]  /*2c550*/  ENDCOLLECTIVE ;  /* 0x000000000000791b */ /* 0x003ff40003800000 */
.L_x_876:
[----:B------:R-:W-:Y:S05]  /*2c560*/  BSYNC B1 ;  /* 0x0000000000017941 */ /* 0x000fea0003800000 */
.L_x_875:
[----:B------:R-:W-:Y:S05]  /*2c570*/  BRA `(.L_x_693) ;  /* 0xffffff7c00cc7947 */ /* 0x000fea000383ffff */
.L_x_696:
[----:B-1----:R1:W2:Y:S02]  /*2c580*/  SYNCS.PHASECHK.TRANS64.TRYWAIT P0, [R18+URZ+0x38820], R2 ;  /* 0x03882002120075a7 */ /* 0x0022a4000800017f */
[----:B--2---:R-:W-:Y:S05]  /*2c590*/  @!P0 NANOSLEEP.SYNCS 0x989680 ;  /* 0x009896800000895d */ /* 0x004fea0003900000 */
[----:B------:R-:W2:Y:S02]  /*2c5a0*/  @!P0 SYNCS.PHASECHK.TRANS64 P0, [R18+URZ+0x38820], R2 ;  /* 0x03882002120085a7 */ /* 0x000ea4000800007f */
[----:B--2---:R-:W-:Y:S05]  /*2c5b0*/  @!P0 BRA `(.L_x_696) ;  /* 0xfffffffc00f08947 */ /* 0x004fea000383ffff */
[----:B------:R-:W-:Y:S05]  /*2c5c0*/  BRA `(.L_x_877) ;  /* 0xffffff7c00dc7947 */ /* 0x000fea000383ffff */
.L_x_700:
[----:B--2---:R2:W3:Y:S02]  /*2c5d0*/  SYNCS.PHASECHK.TRANS64.TRYWAIT P0, [R6+URZ+0x388a0], R8 ;  /* 0x0388a008060075a7 */ /* 0x0044e4000800017f */
[----:B---3--:R-:W-:Y:S05]  /*2c5e0*/  @!P0 NANOSLEEP.SYNCS 0x989680 ;  /* 0x009896800000895d */ /* 0x008fea0003900000 */
[----:B------:R-:W3:Y:S02]  /*2c5f0*/  @!P0 SYNCS.PHASECHK.TRANS64 P0, [R6+URZ+0x388a0], R8 ;  /* 0x0388a008060085a7 */ /* 0x000ee4000800007f */
[----:B---3--:R-:W-:Y:S05]  /*2c600*/  @!P0 BRA `(.L_x_700) ;  /* 0xfffffffc00f08947 */ /* 0x008fea000383ffff */
[----:B------:R-:W-:Y:S05]  /*2c610*/  BRA `(.L_x_878) ;  /* 0xffffff7c00fc7947 */ /* 0x000fea000383ffff */
.L_x_708:
[----:B0-----:R0:W1:Y:S02]  /*2c620*/  SYNCS.PHASECHK.TRANS64.TRYWAIT P0, [R6+URZ+0x388c0], R8 ;  /* 0x0388c008060075a7 */ /* 0x001064000800017f */
[----:B-1----:R-:W-:Y:S05]  /*2c630*/  @!P0 NANOSLEEP.SYNCS 0x989680 ;  /* 0x009896800000895d */ /* 0x002fea0003900000 */
[----:B------:R-:W1:Y:S02]  /*2c640*/  @!P0 SYNCS.PHASECHK.TRANS64 P0, [R6+URZ+0x388c0], R8 ;  /* 0x0388c008060085a7 */ /* 0x000e64000800007f */
[----:B-1----:R-:W-:Y:S05]  /*2c650*/  @!P0 BRA `(.L_x_708) ;  /* 0xfffffffc00f08947 */ /* 0x002fea000383ffff */
[----:B------:R-:W-:Y:S05]  /*2c660*/  BRA `(.L_x_879) ;  /* 0xffffff84003c7947 */ /* 0x000fea000383ffff */
.L_x_718:
[----:B-1----:R1:W2:Y:S02]  /*2c670*/  SYNCS.PHASECHK.TRANS64.TRYWAIT P2, [R6+URZ+0x388a0], R5 ;  /* 0x0388a005060075a7 */ /* 0x0022a4000804017f */
[----:B--2---:R-:W-:Y:S05]  /*2c680*/  @!P2 NANOSLEEP.SYNCS 0x989680 ;  /* 0x009896800000a95d */ /* 0x004fea0003900000 */
[----:B------:R-:W2:Y:S02]  /*2c690*/  @!P2 SYNCS.PHASECHK.TRANS64 P2, [R6+URZ+0x388a0], R5 ;  /* 0x0388a0050600a5a7 */ /* 0x000ea4000804007f */
[----:B--2---:R-:W-:Y:S05]  /*2c6a0*/  @!P2 BRA `(.L_x_718) ;  /* 0xfffffffc00f0a947 */ /* 0x004fea000383ffff */
[----:B------:R-:W-:Y:S05]  /*2c6b0*/  BRA `(.L_x_880) ;  /* 0xffffff8800c47947 */ /* 0x000fea000383ffff */
.L_x_726:
[----:B0-----:R0:W2:Y:S02]  /*2c6c0*/  SYNCS.PHASECHK.TRANS64.TRYWAIT P2, [R6+URZ+0x388c0], R5 ;  /* 0x0388c005060075a7 */ /* 0x0010a4000804017f */
[----:B--2---:R-:W-:Y:S05]  /*2c6d0*/  @!P2 NANOSLEEP.SYNCS 0x989680 ;  /* 0x009896800000a95d */ /* 0x004fea0003900000 */
[----:B------:R-:W2:Y:S02]  /*2c6e0*/  @!P2 SYNCS.PHASECHK.TRANS64 P2, [R6+URZ+0x388c0], R5 ;  /* 0x0388c0050600a5a7 */ /* 0x000ea4000804007f */
[----:B--2---:R-:W-:Y:S05]  /*2c6f0*/  @!P2 BRA `(.L_x_726) ;  /* 0xfffffffc00f0a947 */ /* 0x004fea000383ffff */
[----:B------:R-:W-:Y:S05]  /*2c700*/  BRA `(.L_x_881) ;  /* 0xffffff9000007947 */ /* 0x000fea000383ffff */
.L_x_744:
[----:B------:R-:W1:Y:S01]  /*2c710*/  S2R R4, SR_TID.X ;  /* 0x0000000000047919 */ /* 0x000e620000002100 */
[----:B------:R-:W-:Y:S01]  /*2c720*/  BSSY B0, `(.L_x_882) ;  /* 0x000000a000007945 */ /* 0x000fe20003800000 */
[----:B------:R-:W-:Y:S01]  /*2c730*/  MOV R12, RZ ;  /* 0x000000ff000c7202 */ /* 0x000fe20000000f00 */
[----:B0-----:R-:W-:Y:S02]  /*2c740*/  IMAD.MOV.U32 R11, RZ, RZ, 0x1f ;  /* 0x0000001fff0b7424 */ /* 0x001fe400078e00ff */
[----:B------:R-:W-:Y:S01]  /*2c750*/  IMAD.MOV.U32 R15, RZ, RZ, -0x1 ;  /* 0xffffffffff0f7424 */ /* 0x000fe200078e00ff */
[----:B-1----:R-:W-:-:S04]  /*2c760*/  SHF.R.U32.HI R4, RZ, 0x5, R4 ;  /* 0x00000005ff047819 */ /* 0x002fc80000011604 */
[----:B------:R-:W-:-:S05]  /*2c770*/  LOP3.LUT R4, R4, 0x3, RZ, 0xc0, !PT ;  /* 0x0000000304047812 */ /* 0x000fca00078ec0ff */
[----:B------:R-:W-:-:S07]  /*2c780*/  IMAD.MOV.U32 R13, RZ, RZ, R4 ;  /* 0x000000ffff0d7224 */ /* 0x000fce00078e0004 */
[----:B------:R-:W-:Y:S05]  /*2c790*/  WARPSYNC.COLLECTIVE R15, `(.L_x_883) ;  /* 0x000000000f087348 */ /* 0x000fea0003c00000 */
[----:B------:R0:W1:Y:S02]  /*2c7a0*/  SHFL.IDX P6, R14, R13, R12, R11 ;  /* 0x0000000c0d0e7389 */ /* 0x00006400000c000b */
[----:B01----:R-:W-:Y:S01]  /*2c7b0*/  ENDCOLLECTIVE ;  /* 0x000000000000791b */ /* 0x003fe20003800000 */
.L_x_883:
[----:B------:R-:W-:Y:S05]  /*2c7c0*/  BSYNC B0 ;  /* 0x0000000000007941 */ /* 0x000fea0003800000 */
.L_x_882:
[----:B------:R-:W-:Y:S05]  /*2c7d0*/  BRA `(.L_x_884) ;  /* 0xffffff9c00807947 */ /* 0x000fea000383ffff */
.L_x_746:
[----:B------:R-:W-:Y:S01]  /*2c7e0*/  BSSY B0, `(.L_x_885) ;  /* 0x0000006000007945 */ /* 0x000fe20003800000 */
[----:B------:R-:W-:-:S07]  /*2c7f0*/  MOV R15, 0xffffffff ;  /* 0xffffffff000f7802 */ /* 0x000fce0000000f00 */
[----:B01----:R-:W-:Y:S05]  /*2c800*/  WARPSYNC.COLLECTIVE R15, `(.L_x_886) ;  /* 0x000000000f0c7348 */ /* 0x003fea0003c00000 */
[----:B------:R-:W-:Y:S02]  /*2c810*/  ELECT P6, UR62, PT ;  /* 0x00000000003e782f */ /* 0x000fe400038c0000 */
[----:B------:R-:W-:Y:S01]  /*2c820*/  MOV R14, UR62 ;  /* 0x0000003e000e7c02 */ /* 0x000fe20008000f00 */
[----:B01----:R-:W-:Y:S10]  /*2c830*/  ENDCOLLECTIVE ;  /* 0x000000000000791b */ /* 0x003ff40003800000 */
.L_x_886:
[----:B------:R-:W-:Y:S05]  /*2c840*/  BSYNC B0 ;  /* 0x0000000000007941 */ /* 0x000fea0003800000 */
.L_x_885:
[----:B------:R-:W-:Y:S05]  /*2c850*/  BRA `(.L_x_887) ;  /* 0xffffff9c008c7947 */ /* 0x000fea000383ffff */
.L_x_748:
[----:B-1----:R1:W2:Y:S02]  /*2c860*/  SYNCS.PHASECHK.TRANS64.TRYWAIT P0, [R0+URZ+0x38840], R2 ;  /* 0x03884002000075a7 */ /* 0x0022a4000800017f */
[----:B--2---:R-:W-:Y:S05]  /*2c870*/  @!P0 NANOSLEEP.SYNCS 0x989680 ;  /* 0x009896800000895d */ /* 0x004fea0003900000 */
[----:B------:R-:W2:Y:S02]  /*2c880*/  @!P0 SYNCS.PHASECHK.TRANS64 P0, [R0+URZ+0x38840], R2 ;  /* 0x03884002000085a7 */ /* 0x000ea4000800007f */
[----:B--2---:R-:W-:Y:S05]  /*2c890*/  @!P0 BRA `(.L_x_748) ;  /* 0xfffffffc00f08947 */ /* 0x004fea000383ffff */
[----:B------:R-:W-:Y:S05]  /*2c8a0*/  BRA `(.L_x_888) ;  /* 0xffffff9c00f07947 */ /* 0x000fea000383ffff */
.L_x_752:
        /* <DEDUP_REMOVED lines=9> */
[----:B--2---:R-:W-:Y:S01]  /*2c940*/  IMAD R2, R11, R8, RZ ;  /* 0x000000080b027224 */ /* 0x004fe200078e02ff */
[----:B------:R-:W-:-:S04]  /*2c950*/  MOV R11, 0x181f ;  /* 0x0000181f000b7802 */ /* 0x000fc80000000f00 */
[----:B------:R-:W-:-:S13]  /*2c960*/  ISETP.GE.AND P5, PT, R0, R2, PT ;  /* 0x000000020000720c */ /* 0x000fda0003fa6270 */
[----:B-----5:R-:W-:Y:S05]  /*2c970*/  WARPSYNC.COLLECTIVE R15, `(.L_x_889) ;  /* 0x000000000f087348 */ /* 0x020fea0003c00000 */
[----:B------:R0:W1:Y:S02]  /*2c980*/  SHFL.IDX P6, R14, R13, R12, R11 ;  /* 0x0000000c0d0e7389 */ /* 0x00006400000c000b */
[----:B01---5:R-:W-:Y:S01]  /*2c990*/  ENDCOLLECTIVE ;  /* 0x000000000000791b */ /* 0x023fe20003800000 */
.L_x_889:
[----:B------:R-:W-:Y:S01]  /*2c9a0*/  MOV R13, R4 ;  /* 0x00000004000d7202 */ /* 0x000fe20000000f00 */
[----:B------:R-:W-:-:S07]  /*2c9b0*/  IMAD.MOV.U32 R6, RZ, RZ, R14 ;  /* 0x000000ffff067224 */ /* 0x000fce00078e000e */
[----:B------:R-:W-:Y:S05]  /*2c9c0*/  WARPSYNC.COLLECTIVE R15, `(.L_x_890) ;  /* 0x000000000f087348 */ /* 0x000fea0003c00000 */
[----:B------:R0:W1:Y:S02]  /*2c9d0*/  SHFL.IDX P6, R14, R13, R12, R11 ;  /* 0x0000000c0d0e7389 */ /* 0x00006400000c000b */
[----:B01----:R-:W-:Y:S01]  /*2c9e0*/  ENDCOLLECTIVE ;  /* 0x000000000000791b */ /* 0x003fe20003800000 */
.L_x_890:
[----:B------:R-:W-:Y:S01]  /*2c9f0*/  ULDC.64 UR4, c[0x0][0x208] ;  /* 0x0000820000047ab9 */ /* 0x000fe20000000a00 */
[----:B------:R-:W-:Y:S01]  /*2ca00*/  IMAD.MOV.U32 R13, RZ, RZ, R3 ;  /* 0x000000ffff0d7224 */ /* 0x000fe200078e0003 */
[----:B------:R-:W-:Y:S01]  /*2ca10*/  MOV R12, 0x1 ;  /* 0x00000001000c7802 */ /* 0x000fe20000000f00 */
[----:B------:R-:W-:-:S05]  /*2ca20*/  IMAD.MOV.U32 R7, RZ, RZ, R14 ;  /* 0x000000ffff077224 */ /* 0x000fca00078e000e */
[----:B------:R-:W-:-:S04]  /*2ca30*/  @!P5 LEA R7, P4, R10, R7, 0x1 ;  /* 0x000000070a07d211 */ /* 0x000fc800078808ff */
[----:B------:R-:W-:-:S04]  /*2ca40*/  @!P5 IADD3.X R6, RZ, R6, RZ, P4, !PT ;  /* 0x00000006ff06d210 */ /* 0x000fc800027fe4ff */
        /* <DEDUP_REMOVED lines=14> */
.L_x_891:
[----:B------:R-:W-:Y:S02]  /*2cb30*/  IMAD.MOV.U32 R13, RZ, RZ, R4 ;  /* 0x000000ffff0d7224 */ /* 0x000fe400078e0004 */
[----:B------:R-:W-:-:S07]  /*2cb40*/  IMAD.MOV.U32 R6, RZ, RZ, R14 ;  /* 0x000000ffff067224 */ /* 0x000fce00078e000e */
[----:B------:R-:W-:Y:S05]  /*2cb50*/  WARPSYNC.COLLECTIVE R15, `(.L_x_892) ;  /* 0x000000000f087348 */ /* 0x000fea0003c00000 */
[----:B------:R0:W1:Y:S02]  /*2cb60*/  SHFL.IDX P6, R14, R13, R12, R11 ;  /* 0x0000000c0d0e7389 */ /* 0x00006400000c000b */
[----:B01----:R-:W-:Y:S01]  /*2cb70*/  ENDCOLLECTIVE ;  /* 0x000000000000791b */ /* 0x003fe20003800000 */
.L_x_892:
[----:B------:R-:W-:Y:S01]  /*2cb80*/  ULDC.64 UR4, c[0x0][0x208] ;  /* 0x0000820000047ab9 */ /* 0x000fe20000000a00 */
[----:B------:R-:W-:Y:S01]  /*2cb90*/  IMAD.MOV.U32 R13, RZ, RZ, R3 ;  /* 0x000000ffff0d7224 */ /* 0x000fe200078e0003 */
[----:B------:R-:W-:Y:S02]  /*2cba0*/  MOV R12, 0x2 ;  /* 0x00000002000c7802 */ /* 0x000fe40000000f00 */
[----:B------:R-:W-:-:S04]  /*2cbb0*/  MOV R5, R14 ;  /* 0x0000000e00057202 */ /* 0x000fc80000000f00 */
[----:B------:R-:W-:-:S05]  /*2cbc0*/  @!P5 LEA R5, P4, R10, R5, 0x1 ;  /* 0x000000050a05d211 */ /* 0x000fca00078808ff */
[----:B------:R-:W-:-:S04]  /*2cbd0*/  @!P5 IMAD.X R6, RZ, RZ, R6, P4 ;  /* 0x000000ffff06d224 */ /* 0x000fc800020e0606 */
[----:B------:R-:W-:Y:S01]  /*2cbe0*/  @!P5 IMAD.MOV.U32 R7, RZ, RZ, R6 ;  /* 0x000000ffff07d224 */ /* 0x000fe200078e0006 */
[----:B------:R-:W-:Y:S01]  /*2cbf0*/  @!P5 MOV R6, R5 ;  /* 0x000000050006d202 */ /* 0x000fe20000000f00 */
[----:B------:R-:W-:-:S04]  /*2cc00*/  VIADD R5, R0, 0x20 ;  /* 0x0000002000057836 */ /* 0x000fc80000000000 */
        /* <DEDUP_REMOVED lines=11> */
.L_x_893:
[----:B------:R-:W-:Y:S02]  /*2ccc0*/  IMAD.MOV.U32 R13, RZ, RZ, R4 ;  /* 0x000000ffff0d7224 */ /* 0x000fe400078e0004 */
[----:B------:R-:W-:-:S07]  /*2ccd0*/  IMAD.MOV.U32 R6, RZ, RZ, R14 ;  /* 0x000000ffff067224 */ /* 0x000fce00078e000e */
[----:B------:R-:W-:Y:S05]  /*2cce0*/  WARPSYNC.COLLECTIVE R15, `(.L_x_894) ;  /* 0x000000000f087348 */ /* 0x000fea0003c00000 */
[----:B------:R0:W1:Y:S02]  /*2ccf0*/  SHFL.IDX P6, R14, R13, R12, R11 ;  /* 0x0000000c0d0e7389 */ /* 0x00006400000c000b */
[----:B01----:R-:W-:Y:S01]  /*2cd00*/  ENDCOLLECTIVE ;  /* 0x000000000000791b */ /* 0x003fe20003800000 */
.L_x_894:
        /* <DEDUP_REMOVED lines=20> */
.L_x_895:
[----:B------:R-:W-:Y:S02]  /*2ce50*/  IMAD.MOV.U32 R13, RZ, RZ, R4 ;  /* 0x000000ffff0d7224 */ /* 0x000fe400078e0004 */
[----:B------:R-:W-:-:S07]  /*2ce60*/  IMAD.MOV.U32 R6, RZ, RZ, R14 ;  /* 0x000000ffff067224 */ /* 0x000fce00078e000e */
[----:B------:R-:W-:Y:S05]  /*2ce70*/  WARPSYNC.COLLECTIVE R15, `(.L_x_896) ;  /* 0x000000000f087348 */ /* 0x000fea0003c00000 */
[----:B------:R0:W1:Y:S02]  /*2ce80*/  SHFL.IDX P6, R14, R13, R12, R11 ;  /* 0x0000000c0d0e7389 */ /* 0x00006400000c000b */
[----:B01----:R-:W-:Y:S01]  /*2ce90*/  ENDCOLLECTIVE ;  /* 0x000000000000791b */ /* 0x003fe20003800000 */
.L_x_896:
        /* <DEDUP_REMOVED lines=20> */
.L_x_897:
[----:B------:R-:W-:Y:S02]  /*2cfe0*/  IMAD.MOV.U32 R13, RZ, RZ, R4 ;  /* 0x000000ffff0d7224 */ /* 0x000fe400078e0004 */
[----:B------:R-:W-:-:S07]  /*2cff0*/  IMAD.MOV.U32 R6, RZ, RZ, R14 ;  /* 0x000000ffff067224 */ /* 0x000fce00078e000e */
[----:B------:R-:W-:Y:S05]  /*2d000*/  WARPSYNC.COLLECTIVE R15, `(.L_x_898) ;  /* 0x000000000f087348 */ /* 0x000fea0003c00000 */
[----:B------:R0:W1:Y:S02]  /*2d010*/  SHFL.IDX P6, R14, R13, R12, R11 ;  /* 0x0000000c0d0e7389 */ /* 0x00006400000c000b */
[----:B01----:R-:W-:Y:S01]  /*2d020*/  ENDCOLLECTIVE ;  /* 0x000000000000791b */ /* 0x003fe20003800000 */
.L_x_898:
        /* <DEDUP_REMOVED lines=20> */
.L_x_899:
[----:B------:R-:W-:Y:S02]  /*2d170*/  IMAD.MOV.U32 R13, RZ, RZ, R4 ;  /* 0x000000ffff0d7224 */ /* 0x000fe400078e0004 */
[----:B------:R-:W-:-:S07]  /*2d180*/  IMAD.MOV.U32 R6, RZ, RZ, R14 ;  /* 0x000000ffff067224 */ /* 0x000fce00078e000e */
[----:B------:R-:W-:Y:S05]  /*2d190*/  WARPSYNC.COLLECTIVE R15, `(.L_x_900) ;  /* 0x000000000f087348 */ /* 0x000fea0003c00000 */
[----:B------:R0:W1:Y:S02]  /*2d1a0*/  SHFL.IDX P6, R14, R13, R12, R11 ;  /* 0x0000000c0d0e7389 */ /* 0x00006400000c000b */
[----:B01----:R-:W-:Y:S01]  /*2d1b0*/  ENDCOLLECTIVE ;  /* 0x000000000000791b */ /* 0x003fe20003800000 */
.L_x_900:
[----:B------:R-:W-:Y:S01]  /*2d1c0*/  ULDC.64 UR4, c[0x0][0x208] ;  /* 0x0000820000047ab9 */ /* 0x000fe20000000a00 */
[----:B------:R-:W-:Y:S02]  /*2d1d0*/  IMAD.MOV.U32 R13, RZ, RZ, R3 ;  /* 0x000000ffff0d7224 */ /* 0x000fe400078e0003 */
[----:B------:R-:W-:Y:S01]  /*2d1e0*/  IMAD.MOV.U32 R12, RZ, RZ, 0x6 ;  /* 0x00000006ff0c7424 */ /* 0x000fe200078e00ff */
[----:B------:R-:W-:-:S04]  /*2d1f0*/  MOV R5, R14 ;  /* 0x0000000e00057202 */ /* 0x000fc80000000f00 */
[----:B------:R-:W-:-:S05]  /*2d200*/  @!P5 LEA R5, P4, R10, R5, 0x1 ;  /* 0x000000050a05d211 */ /* 0x000fca00078808ff */
[----:B------:R-:W-:-:S04]  /*2d210*/  @!P5 IMAD.X R6, RZ, RZ, R6, P4 ;  /* 0x000000ffff06d224 */ /* 0x000fc800020e0606 */
[----:B------:R-:W-:Y:S01]  /*2d220*/  @!P5 IMAD.MOV.U32 R7, RZ, RZ, R6 ;  /* 0x000000ffff07d224 */ /* 0x000fe200078e0006 */
[----:B------:R-:W-:-:S05]  /*2d230*/  @!P5 MOV R6, R5 ;  /* 0x000000050006d202 */ /* 0x000fca0000000f00 */
        /* <DEDUP_REMOVED lines=10> */
.L_x_901:
[----:B------:R-:W-:-:S04]  /*2d2e0*/  IADD3 R7, R0, 0x60, RZ ;  /* 0x0000006000077810 */ /* 0x000fc80007ffe0ff */
[----:B------:R-:W-:Y:S01]  /*2d2f0*/  ISETP.GE.AND P5, PT, R7, R2, PT ;  /* 0x000000020700720c */ /* 0x000fe20003fa6270 */
[----:B------:R-:W-:Y:S01]  /*2d300*/  IMAD.MOV.U32 R13, RZ, RZ, R4 ;  /* 0x000000ffff0d7224 */ /* 0x000fe200078e0004 */
[----:B------:R-:W-:-:S11]  /*2d310*/  MOV R8, R14 ;  /* 0x0000000e00087202 */ /* 0x000fd60000000f00 */
[----:B------:R-:W-:Y:S05]  /*2d320*/  WARPSYNC.COLLECTIVE R15, `(.L_x_902) ;  /* 0x000000000f087348 */ /* 0x000fea0003c00000 */
[----:B------:R0:W1:Y:S02]  /*2d330*/  SHFL.IDX P6, R14, R13, R12, R11 ;  /* 0x0000000c0d0e7389 */ /* 0x00006400000c000b */
[----:B01----:R-:W-:Y:S01]  /*2d340*/  ENDCOLLECTIVE ;  /* 0x000000000000791b */ /* 0x003fe20003800000 */
.L_x_902:
[----:B------:R-:W-:Y:S01]  /*2d350*/  ULDC.64 UR4, c[0x0][0x208] ;  /* 0x0000820000047ab9 */ /* 0x000fe20000000a00 */
[----:B------:R-:W-:Y:S02]  /*2d360*/  IMAD.MOV.U32 R13, RZ, RZ, R3 ;  /* 0x000000ffff0d7224 */ /* 0x000fe400078e0003 */
[----:B------:R-:W-:Y:S02]  /*2d370*/  IMAD.MOV.U32 R12, RZ, RZ, 0x7 ;  /* 0x00000007ff0c7424 */ /* 0x000fe400078e00ff */
[----:B------:R-:W-:-:S05]  /*2d380*/  IMAD.MOV.U32 R5, RZ, RZ, R14 ;  /* 0x000000ffff057224 */ /* 0x000fca00078e000e */
        /* <DEDUP_REMOVED lines=14> */
.L_x_903:
[----:B------:R-:W-:Y:S01]  /*2d470*/  IMAD.MOV.U32 R13, RZ, RZ, R4 ;  /* 0x000000ffff0d7224 */ /* 0x000fe200078e0004 */
[----:B------:R-:W-:-:S07]  /*2d480*/  MOV R5, R14 ;  /* 0x0000000e00057202 */ /* 0x000fce0000000f00 */
[----:B------:R-:W-:Y:S05]  /*2d490*/  WARPSYNC.COLLECTIVE R15, `(.L_x_904) ;  /* 0x000000000f087348 */ /* 0x000fea0003c00000 */
[----:B------:R0:W1:Y:S02]  /*2d4a0*/  SHFL.IDX P6, R14, R13, R12, R11 ;  /* 0x0000000c0d0e7389 */ /* 0x00006400000c000b */
[----:B01----:R-:W-:Y:S01]  /*2d4b0*/  ENDCOLLECTIVE ;  /* 0x000000000000791b */ /* 0x003fe20003800000 */
.L_x_904:
[----:B------:R-:W-:Y:S01]  /*2d4c0*/  IMAD.MOV.U32 R3, RZ, RZ, R14 ;  /* 0x000000ffff037224 */ /* 0x000fe200078e000e */
[----:B------:R-:W-:Y:S06]  /*2d4d0*/  BRA `(.L_x_905) ;  /* 0xffffffa000c47947 */ /* 0x000fec000383ffff */
.L_x_757:
[----:B---3--:R3:W4:Y:S02]  /*2d4e0*/  SYNCS.PHASECHK.TRANS64.TRYWAIT P0, [R18+URZ+0x38820], R0 ;  /* 0x03882000120075a7 */ /* 0x008724000800017f */
[----:B----4-:R-:W-:Y:S05]  /*2d4f0*/  @!P0 NANOSLEEP.SYNCS 0x989680 ;  /* 0x009896800000895d */ /* 0x010fea0003900000 */
[----:B------:R-:W4:Y:S02]  /*2d500*/  @!P0 SYNCS.PHASECHK.TRANS64 P0, [R18+URZ+0x38820], R0 ;  /* 0x03882000120085a7 */ /* 0x000f24000800007f */
[----:B----4-:R-:W-:Y:S05]  /*2d510*/  @!P0 BRA `(.L_x_757) ;  /* 0xfffffffc00f08947 */ /* 0x010fea000383ffff */
[----:B------:R-:W-:Y:S05]  /*2d520*/  BRA `(.L_x_906) ;  /* 0xffffffa400407947 */ /* 0x000fea000383ffff */
.L_x_766:
[----:B-1----:R1:W2:Y:S02]  /*2d530*/  SYNCS.PHASECHK.TRANS64.TRYWAIT P0, [R3+URZ+0x38840], R2 ;  /* 0x03884002030075a7 */ /* 0x0022a4000800017f */
[----:B--2---:R-:W-:Y:S05]  /*2d540*/  @!P0 NANOSLEEP.SYNCS 0x989680 ;  /* 0x009896800000895d */ /* 0x004fea0003900000 */
[----:B------:R-:W2:Y:S02]  /*2d550*/  @!P0 SYNCS.PHASECHK.TRANS64 P0, [R3+URZ+0x38840], R2 ;  /* 0x03884002030085a7 */ /* 0x000ea4000800007f */
[----:B--2---:R-:W-:Y:S05]  /*2d560*/  @!P0 BRA `(.L_x_766) ;  /* 0xfffffffc00f08947 */ /* 0x004fea000383ffff */
[----:B------:R-:W-:Y:S05]  /*2d570*/  BRA `(.L_x_907) ;  /* 0xffffffa800207947 */ /* 0x000fea000383ffff */
.L_x_774:
[----:B0-----:R0:W1:Y:S02]  /*2d580*/  SYNCS.PHASECHK.TRANS64.TRYWAIT P0, [R3+URZ+0x60], R2 ;  /* 0x00006002030075a7 */ /* 0x001064000800017f */
[----:B-1----:R-:W-:Y:S05]  /*2d590*/  @!P0 NANOSLEEP.SYNCS 0x989680 ;  /* 0x009896800000895d */ /* 0x002fea0003900000 */
[----:B------:R-:W1:Y:S02]  /*2d5a0*/  @!P0 SYNCS.PHASECHK.TRANS64 P0, [R3+URZ+0x60], R2 ;  /* 0x00006002030085a7 */ /* 0x000e64000800007f */
[----:B-1----:R-:W-:Y:S05]  /*2d5b0*/  @!P0 BRA `(.L_x_774) ;  /* 0xfffffffc00f08947 */ /* 0x002fea000383ffff */
[----:B------:R-:W-:Y:S05]  /*2d5c0*/  BRA `(.L_x_908) ;  /* 0xffffffac00747947 */ /* 0x000fea000383ffff */
.L_x_785:
[----:B-1----:R1:W2:Y:S02]  /*2d5d0*/  SYNCS.PHASECHK.TRANS64.TRYWAIT P0, [R3+URZ+0x38840], R2 ;  /* 0x03884002030075a7 */ /* 0x0022a4000800017f */
[----:B--2---:R-:W-:Y:S05]  /*2d5e0*/  @!P0 NANOSLEEP.SYNCS 0x989680 ;  /* 0x009896800000895d */ /* 0x004fea0003900000 */
[----:B------:R-:W2:Y:S02]  /*2d5f0*/  @!P0 SYNCS.PHASECHK.TRANS64 P0, [R3+URZ+0x38840], R2 ;  /* 0x03884002030085a7 */ /* 0x000ea4000800007f */
[----:B--2---:R-:W-:Y:S05]  /*2d600*/  @!P0 BRA `(.L_x_785) ;  /* 0xfffffffc00f08947 */ /* 0x004fea000383ffff */
[----:B------:R-:W-:Y:S05]  /*2d610*/  BRA `(.L_x_909) ;  /* 0xffffffb400807947 */ /* 0x000fea000383ffff */
.L_x_793:
[----:B0-----:R0:W1:Y:S02]  /*2d620*/  SYNCS.PHASECHK.TRANS64.TRYWAIT P0, [R2+URZ+0x60], R3 ;  /* 0x00006003020075a7 */ /* 0x001064000800017f */
[----:B-1----:R-:W-:Y:S05]  /*2d630*/  @!P0 NANOSLEEP.SYNCS 0x989680 ;  /* 0x009896800000895d */ /* 0x002fea0003900000 */
[----:B------:R-:W1:Y:S02]  /*2d640*/  @!P0 SYNCS.PHASECHK.TRANS64 P0, [R2+URZ+0x60], R3 ;  /* 0x00006003020085a7 */ /* 0x000e64000800007f */
[----:B-1----:R-:W-:Y:S05]  /*2d650*/  @!P0 BRA `(.L_x_793) ;  /* 0xfffffffc00f08947 */ /* 0x002fea000383ffff */
[----:B------:R-:W-:Y:S05]  /*2d660*/  BRA `(.L_x_910) ;  /* 0xffffffb800d47947 */ /* 0x000fea000383ffff */
.L_x_804:
[----:B--2---:R2:W3:Y:S02]  /*2d670*/  SYNCS.PHASECHK.TRANS64.TRYWAIT P0, [R2+URZ+0x38840], R3 ;  /* 0x03884003020075a7 */ /* 0x0044e4000800017f */
[----:B---3--:R-:W-:Y:S05]  /*2d680*/  @!P0 NANOSLEEP.SYNCS 0x989680 ;  /* 0x009896800000895d */ /* 0x008fea0003900000 */
[----:B------:R-:W3:Y:S02]  /*2d690*/  @!P0 SYNCS.PHASECHK.TRANS64 P0, [R2+URZ+0x38840], R3 ;  /* 0x03884003020085a7 */ /* 0x000ee4000800007f */
[----:B---3--:R-:W-:Y:S05]  /*2d6a0*/  @!P0 BRA `(.L_x_804) ;  /* 0xfffffffc00f08947 */ /* 0x008fea000383ffff */
[----:B------:R-:W-:Y:S05]  /*2d6b0*/  BRA `(.L_x_911) ;  /* 0xffffffc000b07947 */ /* 0x000fea000383ffff */
.L_x_812:
[----:B0-----:R0:W1:Y:S02]  /*2d6c0*/  SYNCS.PHASECHK.TRANS64.TRYWAIT P0, [R2+URZ+0x60], R5 ;  /* 0x00006005020075a7 */ /* 0x001064000800017f */
[----:B-1----:R-:W-:Y:S05]  /*2d6d0*/  @!P0 NANOSLEEP.SYNCS 0x989680 ;  /* 0x009896800000895d */ /* 0x002fea0003900000 */
[----:B------:R-:W1:Y:S02]  /*2d6e0*/  @!P0 SYNCS.PHASECHK.TRANS64 P0, [R2+URZ+0x60], R5 ;  /* 0x00006005020085a7 */ /* 0x000e64000800007f */
[----:B-1----:R-:W-:Y:S05]  /*2d6f0*/  @!P0 BRA `(.L_x_812) ;  /* 0xfffffffc00f08947 */ /* 0x002fea000383ffff */
[----:B------:R-:W-:Y:S05]  /*2d700*/  BRA `(.L_x_912) ;  /* 0xffffffc800047947 */ /* 0x000fea000383ffff */
.L_x_825:
[----:B--2---:R2:W3:Y:S02]  /*2d710*/  SYNCS.PHASECHK.TRANS64.TRYWAIT P0, [R0+URZ+0x38860], R2 ;  /* 0x03886002000075a7 */ /* 0x0044e4000800017f */
[----:B---3--:R-:W-:Y:S05]  /*2d720*/  @!P0 NANOSLEEP.SYNCS 0x989680 ;  /* 0x009896800000895d */ /* 0x008fea0003900000 */
[----:B------:R-:W3:Y:S02]  /*2d730*/  @!P0 SYNCS.PHASECHK.TRANS64 P0, [R0+URZ+0x38860], R2 ;  /* 0x03886002000085a7 */ /* 0x000ee4000800007f */
[----:B---3--:R-:W-:Y:S05]  /*2d740*/  @!P0 BRA `(.L_x_825) ;  /* 0xfffffffc00f08947 */ /* 0x008fea000383ffff */
[----:B------:R-:W-:Y:S05]  /*2d750*/  BRA `(.L_x_913) ;  /* 0xffffffcc00cc7947 */ /* 0x000fea000383ffff */
.L_x_834:
[----:B------:R-:W3:Y:S01]  /*2d760*/  LDL R0, [R1] ;  /* 0x0000000001007983 */ /* 0x000ee20000100800 */
[----:B------:R-:W-:Y:S01]  /*2d770*/  BSSY B0, `(.L_x_914) ;  /* 0x0000008000007945 */ /* 0x000fe20003800000 */
[----:B------:R-:W-:Y:S01]  /*2d780*/  IMAD.MOV.U32 R12, RZ, RZ, RZ ;  /* 0x000000ffff0c7224 */ /* 0x000fe200078e00ff */
[----:B------:R-:W-:Y:S01]  /*2d790*/  MOV R15, 0xffffffff ;  /* 0xffffffff000f7802 */ /* 0x000fe20000000f00 */
[----:B0-----:R-:W-:Y:S01]  /*2d7a0*/  IMAD.MOV.U32 R11, RZ, RZ, 0x1f ;  /* 0x0000001fff0b7424 */ /* 0x001fe200078e00ff */
[----:B---3--:R-:W-:-:S07]  /*2d7b0*/  MOV R13, R0 ;  /* 0x00000000000d7202 */ /* 0x008fce0000000f00 */
[----:B--2---:R-:W-:Y:S05]  /*2d7c0*/  WARPSYNC.COLLECTIVE R15, `(.L_x_915) ;  /* 0x000000000f087348 */ /* 0x004fea0003c00000 */
[----:B------:R0:W1:Y:S02]  /*2d7d0*/  SHFL.IDX P6, R14, R13, R12, R11 ;  /* 0x0000000c0d0e7389 */ /* 0x00006400000c000b */
[----:B012---:R-:W-:Y:S01]  /*2d7e0*/  ENDCOLLECTIVE ;  /* 0x000000000000791b */ /* 0x007fe20003800000 */
.L_x_915:
[----:B------:R-:W-:Y:S05]  /*2d7f0*/  BSYNC B0 ;  /* 0x0000000000007941 */ /* 0x000fea0003800000 */
.L_x_914:
[----:B------:R0:W5:Y:S01]  /*2d800*/  LDL R2, [R1+0xc] ;  /* 0x00000c0001027983 */ /* 0x0001620000100800 */
[----:B------:R-:W-:Y:S01]  /*2d810*/  IMAD.MOV.U32 R13, RZ, RZ, R0 ;  /* 0x000000ffff0d7224 */ /* 0x000fe200078e0000 */
[----:B------:R-:W-:Y:S01]  /*2d820*/  MOV R12, 0x1 ;  /* 0x00000001000c7802 */ /* 0x000fe20000000f00 */
[----:B------:R-:W-:Y:S02]  /*2d830*/  IMAD.MOV.U32 R11, RZ, RZ, 0x1f ;  /* 0x0000001fff0b7424 */ /* 0x000fe400078e00ff */
[----:B------:R-:W-:Y:S02]  /*2d840*/  IMAD.MOV.U32 R15, RZ, RZ, -0x1 ;  /* 0xffffffffff0f7424 */ /* 0x000fe400078e00ff */
[----:B------:R-:W-:-:S07]  /*2d850*/  IMAD.MOV.U32 R5, RZ, RZ, R14 ;  /* 0x000000ffff057224 */ /* 0x000fce00078e000e */
[----:B0----5:R-:W-:Y:S05]  /*2d860*/  WARPSYNC.COLLECTIVE R15, `(.L_x_916) ;  /* 0x000000000f087348 */ /* 0x021fea0003c00000 */
[----:B------:R1:W2:Y:S02]  /*2d870*/  SHFL.IDX P6, R14, R13, R12, R11 ;  /* 0x0000000c0d0e7389 */ /* 0x0002a400000c000b */
[----:B012--5:R-:W-:Y:S01]  /*2d880*/  ENDCOLLECTIVE ;  /* 0x000000000000791b */ /* 0x027fe20003800000 */
.L_x_916:
[----:B------:R-:W-:Y:S01]  /*2d890*/  ULDC UR4, c[0x0][0xc3c] ;  /* 0x00030f0000047ab9 */ /* 0x000fe20000000800 */
[----:B------:R-:W-:Y:S01]  /*2d8a0*/  ULDC.64 UR6, c[0x0][0x208] ;  /* 0x0000820000067ab9 */ /* 0x000fe20000000a00 */
[----:B------:R-:W-:Y:S01]  /*2d8b0*/  IMAD.IADD R4, R2, 0x1, R16 ;  /* 0x0000000102047824 */ /* 0x000fe200078e0210 */
[----:B------:R-:W-:-:S04]  /*2d8c0*/  MOV R0, R14 ;  /* 0x0000000e00007202 */ /* 0x000fc80000000f00 */
        /* <DEDUP_REMOVED lines=10> */
[C---:B------:R-:W-:Y:S01]  /*2d970*/  ISETP.GE.U32.AND P3, PT, R16.reuse, 0x4, PT ;  /* 0x000000041000780c */ /* 0x040fe20003f66070 */
[----:B------:R-:W-:Y:S01]  /*2d980*/  IMAD.MOV.U32 R11, RZ, RZ, RZ ;  /* 0x000000ffff0b7224 */ /* 0x000fe200078e00ff */
[C---:B------:R-:W-:Y:S02]  /*2d990*/  ISETP.GE.U32.AND P4, PT, R16.reuse, 0x8, PT ;  /* 0x000000081000780c */ /* 0x040fe40003f86070 */
[----:B------:R-:W-:Y:S02]  /*2d9a0*/  ISETP.GE.U32.AND P5, PT, R16, 0x10, PT ;  /* 0x000000101000780c */ /* 0x000fe40003fa6070 */
[----:B--2---:R-:W-:-:S02]  /*2d9b0*/  @!P1 MOV R4, R8 ;  /* 0x0000000800049202 */ /* 0x004fc40000000f00 */
[----:B------:R-:W-:Y:S01]  /*2d9c0*/  MOV R8, RZ ;  /* 0x000000ff00087202 */ /* 0x000fe20000000f00 */
[----:B---3--:R-:W-:Y:S01]  /*2d9d0*/  @!P1 IMAD.MOV.U32 R6, RZ, RZ, R2 ;  /* 0x000000ffff069224 */ /* 0x008fe200078e0002 */
[----:B------:R-:W-:-:S03]  /*2d9e0*/  ISETP.NE.AND P1, PT, R16, RZ, PT ;  /* 0x000000ff1000720c */ /* 0x000fc60003f25270 */
[----:B------:R-:W-:-:S05]  /*2d9f0*/  IMAD R2, R6, R4, RZ ;  /* 0x0000000406027224 */ /* 0x000fca00078e02ff */
[----:B------:R-:W-:-:S07]  /*2da00*/  MOV R13, R2 ;  /* 0x00000002000d7202 */ /* 0x000fce0000000f00 */
[----:B------:R-:W-:Y:S05]  /*2da10*/  WARPSYNC.COLLECTIVE R15, `(.L_x_917) ;  /* 0x000000000f087348 */ /* 0x000fea0003c00000 */
[----:B------:R0:W1:Y:S02]  /*2da20*/  SHFL.UP P6, R14, R13, R12, R11 ;  /* 0x0400000c0d0e7389 */ /* 0x00006400000c000b */
[----:B01----:R-:W-:Y:S01]  /*2da30*/  ENDCOLLECTIVE ;  /* 0x000000000000791b */ /* 0x003fe20003800000 */
.L_x_917:
[----:B------:R-:W-:Y:S02]  /*2da40*/  IMAD.MOV.U32 R12, RZ, RZ, 0x2 ;  /* 0x00000002ff0c7424 */ /* 0x000fe400078e00ff */
[----:B------:R-:W-:-:S05]  /*2da50*/  IMAD.MOV.U32 R3, RZ, RZ, R14 ;  /* 0x000000ffff037224 */ /* 0x000fca00078e000e */
[----:B------:R-:W-:-:S04]  /*2da60*/  SEL R3, R3, RZ, P1 ;  /* 0x000000ff03037207 */ /* 0x000fc80000800000 */
[----:B------:R-:W-:-:S05]  /*2da70*/  IADD3 R2, R2, R3, RZ ;  /* 0x0000000302027210 */ /* 0x000fca0007ffe0ff */
[----:B------:R-:W-:-:S07]  /*2da80*/  IMAD.MOV.U32 R13, RZ, RZ, R2 ;  /* 0x000000ffff0d7224 */ /* 0x000fce00078e0002 */
[----:B------:R-:W-:Y:S05]  /*2da90*/  WARPSYNC.COLLECTIVE R15, `(.L_x_918) ;  /* 0x000000000f087348 */ /* 0x000fea0003c00000 */
[----:B------:R0:W1:Y:S02]  /*2daa0*/  SHFL.UP P6, R14, R13, R12, R11 ;  /* 0x0400000c0d0e7389 */ /* 0x00006400000c000b */
[----:B01----:R-:W-:Y:S01]  /*2dab0*/  ENDCOLLECTIVE ;  /* 0x000000000000791b */ /* 0x003fe20003800000 */
.L_x_918:
[----:B------:R-:W-:Y:S02]  /*2dac0*/  MOV R12, 0x4 ;  /* 0x00000004000c7802 */ /* 0x000fe40000000f00 */
[----:B------:R-:W-:-:S04]  /*2dad0*/  MOV R3, R14 ;  /* 0x0000000e00037202 */ /* 0x000fc80000000f00 */
[----:B------:R-:W-:-:S05]  /*2dae0*/  SEL R3, R3, RZ, P2 ;  /* 0x000000ff03037207 */ /* 0x000fca0001000000 */
[----:B------:R-:W-:-:S04]  /*2daf0*/  IMAD.IADD R2, R2, 0x1, R3 ;  /* 0x0000000102027824 */ /* 0x000fc800078e0203 */
[----:B------:R-:W-:-:S07]  /*2db00*/  IMAD.MOV.U32 R13, RZ, RZ, R2 ;  /* 0x000000ffff0d7224 */ /* 0x000fce00078e0002 */
[----:B------:R-:W-:Y:S05]  /*2db10*/  WARPSYNC.COLLECTIVE R15, `(.L_x_919) ;  /* 0x000000000f087348 */ /* 0x000fea0003c00000 */
[----:B------:R0:W1:Y:S02]  /*2db20*/  SHFL.UP P6, R14, R13, R12, R11 ;  /* 0x0400000c0d0e7389 */ /* 0x00006400000c000b */
[----:B01----:R-:W-:Y:S01]  /*2db30*/  ENDCOLLECTIVE ;  /* 0x000000000000791b */ /* 0x003fe20003800000 */
.L_x_919:
[----:B------:R-:W-:Y:S02]  /*2db40*/  IMAD.MOV.U32 R12, RZ, RZ, 0x8 ;  /* 0x00000008ff0c7424 */ /* 0x000fe400078e00ff */
[----:B------:R-:W-:-:S05]  /*2db50*/  IMAD.MOV.U32 R3, RZ, RZ, R14 ;  /* 0x000000ffff037224 */ /* 0x000fca00078e000e */
[----:B------:R-:W-:-:S05]  /*2db60*/  SEL R3, R3, RZ, P3 ;  /* 0x000000ff03037207 */ /* 0x000fca0001800000 */
[----:B------:R-:W-:-:S05]  /*2db70*/  IMAD.IADD R2, R2, 0x1, R3 ;  /* 0x0000000102027824 */ /* 0x000fca00078e0203 */
[----:B------:R-:W-:-:S07]  /*2db80*/  MOV R13, R2 ;  /* 0x00000002000d7202 */ /* 0x000fce0000000f00 */
[----:B------:R-:W-:Y:S05]  /*2db90*/  WARPSYNC.COLLECTIVE R15, `(.L_x_920) ;  /* 0x000000000f087348 */ /* 0x000fea0003c00000 */
[----:B------:R0:W1:Y:S02]  /*2dba0*/  SHFL.UP P6, R14, R13, R12, R11 ;  /* 0x0400000c0d0e7389 */ /* 0x00006400000c000b */
[----:B01----:R-:W-:Y:S01]  /*2dbb0*/  ENDCOLLECTIVE ;  /* 0x000000000000791b */ /* 0x003fe20003800000 */
.L_x_920:
        /* <DEDUP_REMOVED lines=8> */
.L_x_921:
[----:B------:R-:W-:Y:S01]  /*2dc40*/  MOV R12, 0x1f ;  /* 0x0000001f000c7802 */ /* 0x000fe20000000f00 */
[----:B------:R-:W-:Y:S01]  /*2dc50*/  IMAD.MOV.U32 R11, RZ, RZ, 0x1f ;  /* 0x0000001fff0b7424 */ /* 0x000fe200078e00ff */
[----:B------:R-:W-:-:S04]  /*2dc60*/  MOV R3, R14 ;  /* 0x0000000e00037202 */ /* 0x000fc80000000f00 */
[----:B------:R-:W-:-:S05]  /*2dc70*/  SEL R3, R3, RZ, P5 ;  /* 0x000000ff03037207 */ /* 0x000fca0002800000 */
[----:B------:R-:W-:-:S04]  /*2dc80*/  IMAD.IADD R7, R2, 0x1, R3 ;  /* 0x0000000102077824 */ /* 0x000fc800078e0203 */
[----:B------:R-:W-:-:S07]  /*2dc90*/  IMAD.MOV.U32 R13, RZ, RZ, R7 ;  /* 0x000000ffff0d7224 */ /* 0x000fce00078e0007 */
[----:B------:R-:W-:Y:S05]  /*2dca0*/  WARPSYNC.COLLECTIVE R15, `(.L_x_922) ;  /* 0x000000000f087348 */ /* 0x000fea0003c00000 */
[----:B------:R0:W1:Y:S02]  /*2dcb0*/  SHFL.IDX P6, R14, R13, R12, R11 ;  /* 0x0000000c0d0e7389 */ /* 0x00006400000c000b */
[----:B01----:R-:W-:Y:S01]  /*2dcc0*/  ENDCOLLECTIVE ;  /* 0x000000000000791b */ /* 0x003fe20003800000 */
.L_x_922:
[----:B------:R-:W-:Y:S01]  /*2dcd0*/  IMAD.MOV.U32 R9, RZ, RZ, R14 ;  /* 0x000000ffff097224 */ /* 0x000fe200078e000e */
[----:B------:R-:W-:Y:S06]  /*2dce0*/  BRA `(.L_x_923) ;  /* 0xffffffd000b87947 */ /* 0x000fec000383ffff */
.L_x_837:
[----:B------:R-:W-:Y:S01]  /*2dcf0*/  BSSY B0, `(.L_x_924) ;  /* 0x0000008000007945 */ /* 0x000fe20003800000 */
[----:B------:R-:W-:Y:S01]  /*2dd00*/  IMAD.MOV.U32 R13, RZ, RZ, R2 ;  /* 0x000000ffff0d7224 */ /* 0x000fe200078e0002 */
[----:B------:R-:W-:Y:S01]  /*2dd10*/  MOV R11, RZ ;  /* 0x000000ff000b7202 */ /* 0x000fe20000000f00 */
[----:B------:R-:W-:Y:S02]  /*2dd20*/  IMAD.MOV.U32 R12, RZ, RZ, 0x1 ;  /* 0x00000001ff0c7424 */ /* 0x000fe400078e00ff */
[----:B------:R-:W-:-:S07]  /*2dd30*/  IMAD.MOV.U32 R15, RZ, RZ, -0x1 ;  /* 0xffffffffff0f7424 */ /* 0x000fce00078e00ff */
[----:B0-----:R-:W-:Y:S05]  /*2dd40*/  WARPSYNC.COLLECTIVE R15, `(.L_x_925) ;  /* 0x000000000f087348 */ /* 0x001fea0003c00000 */
[----:B------:R1:W2:Y:S02]  /*2dd50*/  SHFL.UP P6, R14, R13, R12, R11 ;  /* 0x0400000c0d0e7389 */ /* 0x0002a400000c000b */
[----:B012---:R-:W-:Y:S01]  /*2dd60*/  ENDCOLLECTIVE ;  /* 0x000000000000791b */ /* 0x007fe20003800000 */
.L_x_925:
[----:B------:R-:W-:Y:S05]  /*2dd70*/  BSYNC B0 ;  /* 0x0000000000007941 */ /* 0x000fea0003800000 */
.L_x_924:
[----:B------:R-:W-:Y:S01]  /*2dd80*/  IMAD.MOV.U32 R3, RZ, RZ, R14 ;  /* 0x000000ffff037224 */ /* 0x000fe200078e000e */
[----:B------:R-:W-:Y:S01]  /*2dd90*/  MOV R11, RZ ;  /* 0x000000ff000b7202 */ /* 0x000fe20000000f00 */
[----:B------:R-:W-:Y:S02]  /*2dda0*/  IMAD.MOV.U32 R12, RZ, RZ, 0x2 ;  /* 0x00000002ff0c7424 */ /* 0x000fe400078e00ff */
[----:B------:R-:W-:Y:S01]  /*2ddb0*/  IMAD.MOV.U32 R15, RZ, RZ, -0x1 ;  /* 0xffffffffff0f7424 */ /* 0x000fe200078e00ff */
[----:B------:R-:W-:-:S04]  /*2ddc0*/  SEL R3, R3, RZ, P1 ;  /* 0x000000ff03037207 */ /* 0x000fc80000800000 */
[----:B------:R-:W-:-:S05]  /*2ddd0*/  IADD3 R2, R2, R3, RZ ;  /* 0x0000000302027210 */ /* 0x000fca0007ffe0ff */
[----:B------:R-:W-:-:S07]  /*2dde0*/  IMAD.MOV.U32 R13, RZ, RZ, R2 ;  /* 0x000000ffff0d7224 */ /* 0x000fce00078e0002 */
[----:B------:R-:W-:Y:S05]  /*2ddf0*/  WARPSYNC.COLLECTIVE R15, `(.L_x_926) ;  /* 0x000000000f087348 */ /* 0x000fea0003c00000 */
[----:B------:R0:W1:Y:S02]  /*2de00*/  SHFL.UP P6, R14, R13, R12, R11 ;  /* 0x0400000c0d0e7389 */ /* 0x00006400000c000b */
[----:B01----:R-:W-:Y:S01]  /*2de10*/  ENDCOLLECTIVE ;  /* 0x000000000000791b */ /* 0x003fe20003800000 */
.L_x_926:
        /* <DEDUP_REMOVED lines=8> */
.L_x_927:
        /* <DEDUP_REMOVED lines=8> */
.L_x_928:
        /* <DEDUP_REMOVED lines=8> */
.L_x_929:
[----:B------:R-:W-:Y:S01]  /*2dfa0*/  IMAD.MOV.U32 R12, RZ, RZ, 0x1f ;  /* 0x0000001fff0c7424 */ /* 0x000fe200078e00ff */
[----:B------:R-:W-:Y:S01]  /*2dfb0*/  MOV R11, 0x1f ;  /* 0x0000001f000b7802 */ /* 0x000fe20000000f00 */
[----:B------:R-:W-:-:S05]  /*2dfc0*/  IMAD.MOV.U32 R3, RZ, RZ, R14 ;  /* 0x000000ffff037224 */ /* 0x000fca00078e000e */
[----:B------:R-:W-:-:S04]  /*2dfd0*/  SEL R3, R3, RZ, P5 ;  /* 0x000000ff03037207 */ /* 0x000fc80002800000 */
[----:B------:R-:W-:-:S05]  /*2dfe0*/  IADD3 R7, R2, R3, RZ ;  /* 0x0000000302077210 */ /* 0x000fca0007ffe0ff */
[----:B------:R-:W-:-:S07]  /*2dff0*/  IMAD.MOV.U32 R13, RZ, RZ, R7 ;  /* 0x000000ffff0d7224 */ /* 0x000fce00078e0007 */
[----:B------:R-:W-:Y:S05]  /*2e000*/  WARPSYNC.COLLECTIVE R15, `(.L_x_930) ;  /* 0x000000000f087348 */ /* 0x000fea0003c00000 */
[----:B------:R0:W1:Y:S02]  /*2e010*/  SHFL.IDX P6, R14, R13, R12, R11 ;  /* 0x0000000c0d0e7389 */ /* 0x00006400000c000b */
[----:B01----:R-:W-:Y:S01]  /*2e020*/  ENDCOLLECTIVE ;  /* 0x000000000000791b */ /* 0x003fe20003800000 */
.L_x_930:
[----:B------:R-:W-:Y:S01]  /*2e030*/  IMAD.MOV.U32 R9, RZ, RZ, R14 ;  /* 0x000000ffff097224 */ /* 0x000fe200078e000e */
[----:B------:R-:W-:Y:S06]  /*2e040*/  BRA `(.L_x_931) ;  /* 0xffffffd000907947 */ /* 0x000fec000383ffff */
.L_x_839:
[----:B------:R-:W-:Y:S01]  /*2e050*/  BSSY B0, `(.L_x_932) ;  /* 0x0000006000007945 */ /* 0x000fe20003800000 */
[----:B------:R-:W-:Y:S01]  /*2e060*/  PLOP3.LUT P6, PT, P6, PT, PT, 0x8, 0x0 ;  /* 0x000000000000781c */ /* 0x000fe200037ce170 */
[----:B------:R-:W-:-:S12]  /*2e070*/  IMAD.MOV.U32 R15, RZ, RZ, -0x1 ;  /* 0xffffffffff0f7424 */ /* 0x000fd800078e00ff */
[----:B0-----:R-:W-:Y:S05]  /*2e080*/  WARPSYNC.COLLECTIVE R15, `(.L_x_933) ;  /* 0x000000000f087348 */ /* 0x001fea0003c00000 */
[----:B------:R-:W-:Y:S01]  /*2e090*/  VOTE.ANY R14, PT, P6 ;  /* 0x00000000000e7806 */ /* 0x000fe200030e0100 */
[----:B0-----:R-:W-:Y:S06]  /*2e0a0*/  ENDCOLLECTIVE ;  /* 0x000000000000791b */ /* 0x001fec0003800000 */
.L_x_933:
[----:B------:R-:W-:Y:S05]  /*2e0b0*/  BSYNC B0 ;  /* 0x0000000000007941 */ /* 0x000fea0003800000 */
.L_x_932:
[----:B------:R-:W-:Y:S01]  /*2e0c0*/  MOV R3, R14 ;  /* 0x0000000e00037202 */ /* 0x000fe20000000f00 */
[----:B------:R-:W-:Y:S01]  /*2e0d0*/  IMAD.MOV.U32 R13, RZ, RZ, R4 ;  /* 0x000000ffff0d7224 */ /* 0x000fe200078e0004 */
[----:B------:R-:W-:Y:S01]  /*2e0e0*/  MOV R11, 0x1f ;  /* 0x0000001f000b7802 */ /* 0x000fe20000000f00 */
[----:B------:R-:W-:Y:S01]  /*2e0f0*/  IMAD.MOV.U32 R15, RZ, RZ, -0x1 ;  /* 0xffffffffff0f7424 */ /* 0x000fe200078e00ff */
[----:B------:R-:W0:Y:S02]  /*2e100*/  POPC R0, R3 ;  /* 0x0000000300007309 */ /* 0x000e240000000000 */
[----:B0-----:R-:W-:-:S07]  /*2e110*/  IMAD.MOV.U32 R12, RZ, RZ, R0 ;  /* 0x000000ffff0c7224 */ /* 0x001fce00078e0000 */
[----:B------:R-:W-:Y:S05]  /*2e120*/  WARPSYNC.COLLECTIVE R15, `(.L_x_934) ;  /* 0x000000000f087348 */ /* 0x000fea0003c00000 */
[----:B------:R0:W1:Y:S02]  /*2e130*/  SHFL.IDX P6, R14, R13, R12, R11 ;  /* 0x0000000c0d0e7389 */ /* 0x00006400000c000b */
[----:B01----:R-:W-:Y:S01]  /*2e140*/  ENDCOLLECTIVE ;  /* 0x000000000000791b */ /* 0x003fe20003800000 */
.L_x_934:
[----:B------:R-:W-:Y:S01]  /*2e150*/  MOV R13, R6 ;  /* 0x00000006000d7202 */ /* 0x000fe20000000f00 */
[----:B------:R-:W-:-:S07]  /*2e160*/  IMAD.MOV.U32 R4, RZ, RZ, R14 ;  /* 0x000000ffff047224 */ /* 0x000fce00078e000e */
[----:B------:R-:W-:Y:S05]  /*2e170*/  WARPSYNC.COLLECTIVE R15, `(.L_x_935) ;  /* 0x000000000f087348 */ /* 0x000fea0003c00000 */
[----:B------:R0:W1:Y:S02]  /*2e180*/  SHFL.IDX P6, R14, R13, R12, R11 ;  /* 0x0000000c0d0e7389 */ /* 0x00006400000c000b */
[----:B01----:R-:W-:Y:S01]  /*2e190*/  ENDCOLLECTIVE ;  /* 0x000000000000791b */ /* 0x003fe20003800000 */
.L_x_935:
[----:B------:R-:W-:Y:S01]  /*2e1a0*/  IMAD.MOV.U32 R6, RZ, RZ, R14 ;  /* 0x000000ffff067224 */ /* 0x000fe200078e000e */
[----:B------:R-:W-:Y:S06]  /*2e1b0*/  BRA `(.L_x_936) ;  /* 0xffffffd000707947 */ /* 0x000fec000383ffff */
.L_x_841:
[----:B------:R-:W-:Y:S01]  /*2e1c0*/  BSSY B0, `(.L_x_937) ;  /* 0x0000007000007945 */ /* 0x000fe20003800000 */
[----:B------:R-:W-:Y:S01]  /*2e1d0*/  IMAD.MOV.U32 R13, RZ, RZ, R7 ;  /* 0x000000ffff0d7224 */ /* 0x000fe200078e0007 */
[----:B------:R-:W-:Y:S01]  /*2e1e0*/  MOV R11, 0x1f ;  /* 0x0000001f000b7802 */ /* 0x000fe20000000f00 */
[----:B------:R-:W-:-:S07]  /*2e1f0*/  IMAD.MOV.U32 R15, RZ, RZ, -0x1 ;  /* 0xffffffffff0f7424 */ /* 0x000fce00078e00ff */
[----:B0123--:R-:W-:Y:S05]  /*2e200*/  WARPSYNC.COLLECTIVE R15, `(.L_x_938) ;  /* 0x000000000f087348 */ /* 0x00ffea0003c00000 */
[----:B------:R4:W0:Y:S02]  /*2e210*/  SHFL.IDX P6, R14, R13, R12, R11 ;  /* 0x0000000c0d0e7389 */ /* 0x00082400000c000b */
[----:B01234-:R-:W-:Y:S01]  /*2e220*/  ENDCOLLECTIVE ;  /* 0x000000000000791b */ /* 0x01ffe20003800000 */
.L_x_938:
[----:B------:R-:W-:Y:S05]  /*2e230*/  BSYNC B0 ;  /* 0x0000000000007941 */ /* 0x000fea0003800000 */
.L_x_937:
[----:B------:R-:W-:Y:S01]  /*2e240*/  IMAD.MOV.U32 R7, RZ, RZ, R14 ;  /* 0x000000ffff077224 */ /* 0x000fe200078e000e */
[----:B------:R-:W-:Y:S06]  /*2e250*/  BRA `(.L_x_939) ;  /* 0xffffffd000607947 */ /* 0x000fec000383ffff */
.L_x_845:
[----:B0-----:R0:W1:Y:S02]  /*2e260*/  SYNCS.PHASECHK.TRANS64.TRYWAIT P0, [R0+URZ+0x38820], R3 ;  /* 0x03882003000075a7 */ /* 0x001064000800017f */
[----:B-1----:R-:W-:Y:S05]  /*2e270*/  @!P0 NANOSLEEP.SYNCS 0x989680 ;  /* 0x009896800000895d */ /* 0x002fea0003900000 */
[----:B------:R-:W1:Y:S02]  /*2e280*/  @!P0 SYNCS.PHASECHK.TRANS64 P0, [R0+URZ+0x38820], R3 ;  /* 0x03882003000085a7 */ /* 0x000e64000800007f */
[----:B-1----:R-:W-:Y:S05]  /*2e290*/  @!P0 BRA `(.L_x_845) ;  /* 0xfffffffc00f08947 */ /* 0x002fea000383ffff */
[----:B------:R-:W-:Y:S05]  /*2e2a0*/  BRA `(.L_x_940) ;  /* 0xffffffd400f87947 */ /* 0x000fea000383ffff */
.L_x_846:
[----:B------:R-:W1:Y:S01]  /*2e2b0*/  S2R R2, SR_TID.X ;  /* 0x0000000000027919 */ /* 0x000e620000002100 */
[----:B------:R-:W-:Y:S01]  /*2e2c0*/  BSSY B0, `(.L_x_941) ;  /* 0x000000a000007945 */ /* 0x000fe20003800000 */
[----:B------:R-:W-:Y:S01]  /*2e2d0*/  IMAD.MOV.U32 R12, RZ, RZ, RZ ;  /* 0x000000ffff0c7224 */ /* 0x000fe200078e00ff */
[----:B------:R-:W-:Y:S01]  /*2e2e0*/  MOV R15, 0xffffffff ;  /* 0xffffffff000f7802 */ /* 0x000fe20000000f00 */
[----:B--2---:R-:W-:Y:S01]  /*2e2f0*/  IMAD.MOV.U32 R11, RZ, RZ, 0x1f ;  /* 0x0000001fff0b7424 */ /* 0x004fe200078e00ff */
[----:B-1----:R-:W-:-:S04]  /*2e300*/  SHF.R.U32.HI R2, RZ, 0x5, R2 ;  /* 0x00000005ff027819 */ /* 0x002fc80000011602 */
[----:B------:R-:W-:-:S04]  /*2e310*/  LOP3.LUT R2, R2, 0x3, RZ, 0xc0, !PT ;  /* 0x0000000302027812 */ /* 0x000fc800078ec0ff */
[----:B------:R-:W-:-:S07]  /*2e320*/  MOV R13, R2 ;  /* 0x00000002000d7202 */ /* 0x000fce0000000f00 */
[----:B0-----:R-:W-:Y:S05]  /*2e330*/  WARPSYNC.COLLECTIVE R15, `(.L_x_942) ;  /* 0x000000000f087348 */ /* 0x001fea0003c00000 */
[----:B------:R1:W2:Y:S02]  /*2e340*/  SHFL.IDX P6, R14, R13, R12, R11 ;  /* 0x0000000c0d0e7389 */ /* 0x0002a400000c000b */
[----:B012---:R-:W-:Y:S01]  /*2e350*/  ENDCOLLECTIVE ;  /* 0x000000000000791b */ /* 0x007fe20003800000 */
.L_x_942:
[----:B------:R-:W-:Y:S05]  /*2e360*/  BSYNC B0 ;  /* 0x0000000000007941 */ /* 0x000fea0003800000 */
.L_x_941:
[----:B------:R-:W-:Y:S05]  /*2e370*/  BRA `(.L_x_943) ;  /* 0xffffffd400e07947 */ /* 0x000fea000383ffff */
.L_x_847:
[----:B------:R-:W-:Y:S01]  /*2e380*/  BSSY B0, `(.L_x_944) ;  /* 0x0000006000007945 */ /* 0x000fe20003800000 */
[----:B------:R-:W-:-:S07]  /*2e390*/  IMAD.MOV.U32 R15, RZ, RZ, -0x1 ;  /* 0xffffffffff0f7424 */ /* 0x000fce00078e00ff */
[----:B012---:R-:W-:Y:S05]  /*2e3a0*/  WARPSYNC.COLLECTIVE R15, `(.L_x_945) ;  /* 0x000000000f0c7348 */ /* 0x007fea0003c00000 */
[----:B------:R-:W-:Y:S02]  /*2e3b0*/  ELECT P6, UR62, PT ;  /* 0x00000000003e782f */ /* 0x000fe400038c0000 */
[----:B------:R-:W-:Y:S01]  /*2e3c0*/  MOV R14, UR62 ;  /* 0x0000003e000e7c02 */ /* 0x000fe20008000f00 */
[----:B012---:R-:W-:Y:S10]  /*2e3d0*/  ENDCOLLECTIVE ;  /* 0x000000000000791b */ /* 0x007ff40003800000 */
.L_x_945:
[----:B------:R-:W-:Y:S05]  /*2e3e0*/  BSYNC B0 ;  /* 0x0000000000007941 */ /* 0x000fea0003800000 */
.L_x_944:
[----:B------:R-:W-:Y:S05]  /*2e3f0*/  BRA `(.L_x_946) ;  /* 0xffffffd400d47947 */ /* 0x000fea000383ffff */
.L_x_849:
[----:B0-----:R0:W1:Y:S02]  /*2e400*/  SYNCS.PHASECHK.TRANS64.TRYWAIT P0, [R6+URZ], R5 ;  /* 0x00000005060075a7 */ /* 0x001064000800017f */
[----:B-1----:R-:W-:Y:S05]  /*2e410*/  @!P0 NANOSLEEP.SYNCS 0x989680 ;  /* 0x009896800000895d */ /* 0x002fea0003900000 */
[----:B------:R-:W1:Y:S02]  /*2e420*/  @!P0 SYNCS.PHASECHK.TRANS64 P0, [R6+URZ], R5 ;  /* 0x00000005060085a7 */ /* 0x000e64000800007f */
[----:B-1----:R-:W-:Y:S05]  /*2e430*/  @!P0 BRA `(.L_x_849) ;  /* 0xfffffffc00f08947 */ /* 0x002fea000383ffff */
[----:B------:R-:W-:Y:S05]  /*2e440*/  BRA `(.L_x_947) ;  /* 0xffffffd8000c7947 */ /* 0x000fea000383ffff */
.L_x_850:
[----:B-1----:R1:W3:Y:S02]  /*2e450*/  SYNCS.PHASECHK.TRANS64.TRYWAIT P0, [R7+URZ], R2 ;  /* 0x00000002070075a7 */ /* 0x0022e4000800017f */
[----:B---3--:R-:W-:Y:S05]  /*2e460*/  @!P0 NANOSLEEP.SYNCS 0x989680 ;  /* 0x009896800000895d */ /* 0x008fea0003900000 */
[----:B------:R-:W3:Y:S02]  /*2e470*/  @!P0 SYNCS.PHASECHK.TRANS64 P0, [R7+URZ], R2 ;  /* 0x00000002070085a7 */ /* 0x000ee4000800007f */
[----:B---3--:R-:W-:Y:S05]  /*2e480*/  @!P0 BRA `(.L_x_850) ;  /* 0xfffffffc00f08947 */ /* 0x008fea000383ffff */
[----:B------:R-:W-:Y:S05]  /*2e490*/  BRA `(.L_x_948) ;  /* 0xffffffd800007947 */ /* 0x000fea000383ffff */
.L_x_852:
[----:B---3--:R3:W4:Y:S02]  /*2e4a0*/  SYNCS.PHASECHK.TRANS64.TRYWAIT P0, [R4+URZ], R5 ;  /* 0x00000005040075a7 */ /* 0x008724000800017f */
[----:B----4-:R-:W-:Y:S05]  /*2e4b0*/  @!P0 NANOSLEEP.SYNCS 0x989680 ;  /* 0x009896800000895d */ /* 0x010fea0003900000 */
[----:B------:R-:W4:Y:S02]  /*2e4c0*/  @!P0 SYNCS.PHASECHK.TRANS64 P0, [R4+URZ], R5 ;  /* 0x00000005040085a7 */ /* 0x000f24000800007f */
[----:B----4-:R-:W-:Y:S05]  /*2e4d0*/  @!P0 BRA `(.L_x_852) ;  /* 0xfffffffc00f08947 */ /* 0x010fea000383ffff */
[----:B------:R-:W-:Y:S05]  /*2e4e0*/  BRA `(.L_x_949) ;  /* 0xffffffd800047947 */ /* 0x000fea000383ffff */
.L_x_950:
        /* <DEDUP_REMOVED lines=9> */
.L_x_3202:


//--------------------- .text._ZN7cutlass13device_kernelIN5flash11enable_sm90INS1_16FlashAttnFwdSm90INS1_25CollectiveMainloopFwdSm90ILi2EN4cute5tupleIJNS5_1CILi1EEES8_S8_EEENS6_IJNS7_ILi128EEENS7_ILi64EEENS7_ILi256EEEEEELi256ENS_6half_tEfNS_4arch4Sm90ELb0ELb1ELb1ELb0ELb0ELb0ELb0ELb1ELb1ELb1ELb1ELb0EEENS1_21CollectiveEpilogueFwdINS6_IJSA_SC_SB_EEES9_SE_SG_Li256ELb0ELb1ELb1ELb0EEENS1_19SingleTileSchedulerILb0ELb1ELb1ELi128EEEEEEEEEvNT_6ParamsE --------------------------
	.section	.text._ZN7cutlass13device_kernelIN5flash11enable_sm90INS1_16FlashAttnFwdSm90INS1_25CollectiveMainloopFwdSm90ILi2EN4cute5tupleIJNS5_1CILi1EEES8_S8_EEENS6_IJNS7_ILi128EEENS7_ILi64EEENS7_ILi256EEEEEELi256ENS_6half_tEfNS_4arch4Sm90ELb0ELb1ELb1ELb0ELb0ELb0ELb0ELb1ELb1ELb1ELb1ELb0EEENS1_21CollectiveEpilogueFwdINS6_IJSA_SC_SB_EEES9_SE_SG_Li256ELb0ELb1ELb1ELb0EEENS1_19SingleTileSchedulerILb0ELb1ELb1ELi128EEEEEEEEEvNT_6ParamsE,"ax",@progbits
	.align	128
.text._ZN7cutlass13device_kernelIN5flash11enable_sm90INS1_16FlashAttnFwdSm90INS1_25CollectiveMainloopFwdSm90ILi2EN4cute5tupleIJNS5_1CILi1EEES8_S8_EEENS6_IJNS7_ILi128EEENS7_ILi64EEENS7_ILi256EEEEEELi256ENS_6half_tEfNS_4arch4Sm90ELb0ELb1ELb1ELb0ELb0ELb0ELb0ELb1ELb1ELb1ELb1ELb0EEENS1_21CollectiveEpilogueFwdINS6_IJSA_SC_SB_EEES9_SE_SG_Li256ELb0ELb1ELb1ELb0EEENS1_19SingleTileSchedulerILb0ELb1ELb1ELi128EEEEEEEEEvNT_6ParamsE:
        .type           _ZN7cutlass13device_kernelIN5flash11enable_sm90INS1_16FlashAttnFwdSm90INS1_25CollectiveMainloopFwdSm90ILi2EN4cute5tupleIJNS5_1CILi1EEES8_S8_EEENS6_IJNS7_ILi128EEENS7_ILi64EEENS7_ILi256EEEEEELi256ENS_6half_tEfNS_4arch4Sm90ELb0ELb1ELb1ELb0ELb0ELb0ELb0ELb1ELb1ELb1ELb1ELb0EEENS1_21CollectiveEpilogueFwdINS6_IJSA_SC_SB_EEES9_SE_SG_Li256ELb0ELb1ELb1ELb0EEENS1_19SingleTileSchedulerILb0ELb1ELb1ELi128EEEEEEEEEvNT_6ParamsE,@function
        .size           _ZN7cutlass13device_kernelIN5flash11enable_sm90INS1_16FlashAttnFwdSm90INS1_25CollectiveMainloopFwdSm90ILi2EN4cute5tupleIJNS5_1CILi1EEES8_S8_EEENS6_IJNS7_ILi128EEENS7_ILi64EEENS7_ILi256EEEEEELi256ENS_6half_tEfNS_4arch4Sm90ELb0ELb1ELb1ELb0ELb0ELb0ELb0ELb1ELb1ELb1ELb1ELb0EEENS1_21CollectiveEpilogueFwdINS6_IJSA_SC_SB_EEES9_SE_SG_Li256ELb0ELb1ELb1ELb0EEENS1_19SingleTileSchedulerILb0ELb1ELb1ELi128EEEEEEEEEvNT_6ParamsE,(.L_x_3203 - _ZN7cutlass13device_kernelIN5flash11enable_sm90INS1_16FlashAttnFwdSm90INS1_25CollectiveMainloopFwdSm90ILi2EN4cute5tupleIJNS5_1CILi1EEES8_S8_EEENS6_IJNS7_ILi128EEENS7_ILi64EEENS7_ILi256EEEEEELi256ENS_6half_tEfNS_4arch4Sm90ELb0ELb1ELb1ELb0ELb0ELb0ELb0ELb1ELb1ELb1ELb1ELb0EEENS1_21CollectiveEpilogueFwdINS6_IJSA_SC_SB_EEES9_SE_SG_Li256ELb0ELb1ELb1ELb0EEENS1_19SingleTileSchedulerILb0ELb1ELb1ELi128EEEEEEEEEvNT_6ParamsE)
        .other          _ZN7cutlass13device_kernelIN5flash11enable_sm90INS1_16FlashAttnFwdSm90INS1_25CollectiveMainloopFwdSm90ILi2EN4cute5tupleIJNS5_1CILi1EEES8_S8_EEENS6_IJNS7_ILi128EEENS7_ILi64EEENS7_ILi256EEEEEELi256ENS_6half_tEfNS_4arch4Sm90ELb0ELb1ELb1ELb0ELb0ELb0ELb0ELb1ELb1ELb1ELb1ELb0EEENS1_21CollectiveEpilogueFwdINS6_IJSA_SC_SB_EEES9_SE_SG_Li256ELb0ELb1ELb1ELb0EEENS1_19SingleTileSchedulerILb0ELb1ELb1ELi128EEEEEEEEEvNT_6ParamsE,@"STO_CUDA_ENTRY STV_DEFAULT"
_ZN7cutlass13device_kernelIN5flash11enable_sm90INS1_16FlashAttnFwdSm90INS1_25CollectiveMainloopFwdSm90ILi2EN4cute5tupleIJNS5_1CILi1EEES8_S8_EEENS6_IJNS7_ILi128EEENS7_ILi64EEENS7_ILi256EEEEEELi256ENS_6half_tEfNS_4arch4Sm90ELb0ELb1ELb1ELb0ELb0ELb0ELb0ELb1ELb1ELb1ELb1ELb0EEENS1_21CollectiveEpilogueFwdINS6_IJSA_SC_SB_EEES9_SE_SG_Li256ELb0ELb1ELb1ELb0EEENS1_19SingleTileSchedulerILb0ELb1ELb1ELi128EEEEEEEEEvNT_6ParamsE:
        /* <DEDUP_REMOVED lines=18> */
.L_x_952:
[----:B------:R-:W-:Y:S05]  /*0120*/  BSYNC B0 ;  /* 0x0000000000007941 */ /* 0x000fea0003800000 */
.L_x_951:
        /* <DEDUP_REMOVED lines=41> */
.L_x_953:
        /* <DEDUP_REMOVED lines=22> */
.L_x_954:
        /* <DEDUP_REMOVED lines=18> */
.L_x_955:
        /* <DEDUP_REMOVED lines=22> */
.L_x_956:
        /* <DEDUP_REMOVED lines=22> */
.L_x_957:
[----:B0-----:R-:W-:Y:S01]  /*0900*/  UMOV UR4, 0x1 ;  /* 0x0000000100047882 */ /* 0x001fe20000000000 */
[----:B------:R-:W-:Y:S01]  /*0910*/  PLOP3.LUT P0, PT, PT, PT, UP0, 0x80, 0x0 ;  /* 0x000000000000781c */ /* 0x000fe20003f0f008 */
[----:B------:R-:W-:Y:S01]  /*0920*/  USEL UR4, UR4, 0x2, !UP0 ;  /* 0x0000000204047887 */ /* 0x000fe2000c000000 */
[----:B------:R-:W-:Y:S01]  /*0930*/  NOP ;  /* 0x0000000000007918 */ /* 0x000fe20000000000 */
[----:B------:R-:W-:Y:S04]  /*0940*/  BSSY B6, `(.L_x_958) ;  /* 0x0001474000067945 */ /* 0x000fe80003800000 */
[----:B------:R-:W-:-:S05]  /*0950*/  IMAD.U32 R2, RZ, RZ, UR4 ;  /* 0x00000004ff027e24 */ /* 0x000fca000f8e00ff */
[----:B------:R0:W-:Y:S01]  /*0960*/  STL [R1+0xc], R2 ;  /* 0x00000c0201007387 */ /* 0x0001e20000100800 */
[----:B-12-4-:R-:W-:Y:S06]  /*0970*/  BAR.SYNC.DEFER_BLOCKING 0x0 ;  /* 0x0000000000007b1d */ /* 0x016fec0000010000 */
[----:B------:R-:W-:Y:S05]  /*0980*/  @!P0 BRA `(.L_x_959) ;  /* 0x000000f800908947 */ /* 0x000fea0003800000 */
.L_x_960:
[----:B------:R-:W-:-:S08]  /*0990*/  NOP ;  /* 0x0000000000007918 */ /* 0x000fd00000000000 */
[----:B------:R-:W1:Y:S02]  /*09a0*/  USETMAXREG.TRY_ALLOC.CTAPOOL UP0, 0xf0 ;  /* 0x000000f0000079c8 */ /* 0x000e640008000600 */
[----:B-1----:R-:W-:-:S13]  /*09b0*/  PLOP3.LUT P0, PT, PT, PT, UP0, 0x80, 0x0 ;  /* 0x000000000000781c */ /* 0x002fda0003f0f008 */
[----:B------:R-:W-:Y:S05]  /*09c0*/  @!P0 BRA `(.L_x_960) ;  /* 0xfffffffc00f08947 */ /* 0x000fea000383ffff */
[----:B------:R-:W1:Y:S01]  /*09d0*/  S2UR UR6, SR_CTAID.Y ;  /* 0x00000000000679c3 */ /* 0x000e620000002600 */
[----:B------:R-:W-:Y:S02]  /*09e0*/  ULDC UR7, c[0x0][0xc50] ;  /* 0x0003140000077ab9 */ /* 0x000fe40000000800 */
[----:B------:R-:W-:-:S05]  /*09f0*/  UISETP.NE.AND UP0, UPT, UR7, 0x1, UPT ;  /* 0x000000010700788c */ /* 0x000fca000bf05270 */
[----:B------:R-:W2:Y:S06]  /*0a00*/  S2UR UR8, SR_CTAID.Z ;  /* 0x00000000000879c3 */ /* 0x000eac0000002700 */
[----:B------:R-:W-:Y:S01]  /*0a10*/  @UP0 ULDC UR4, c[0x0][0xc54] ;  /* 0x0003150000040ab9 */ /* 0x000fe20000000800 */
[----:B------:R-:W-:Y:S01]  /*0a20*/  @UP0 ULDC UR9, c[0x0][0xc58] ;  /* 0x0003160000090ab9 */ /* 0x000fe20000000800 */
[----:B-1----:R-:W-:Y:S02]  /*0a30*/  UIMAD.WIDE.U32 UR4, UR6, UR4, URZ ;  /* 0x00000004060472a5 */ /* 0x002fe4000f8e003f */
[----:B------:R-:W-:-:S02]  /*0a40*/  UMOV UR10, UR6 ;  /* 0x00000006000a7c82 */ /* 0x000fc40008000000 */
[----:B------:R-:W-:Y:S01]  /*0a50*/  @UP0 USHF.R.U32.HI UR10, URZ, UR9, UR5 ;  /* 0x000000093f0a0299 */ /* 0x000fe20008011605 */
[----:B------:R-:W-:Y:S06]  /*0a60*/  BAR.ARV 0x8, 0x180 ;  /* 0x0206000000007b1d */ /* 0x000fec0000002000 */
[----:B------:R-:W-:Y:S01]  /*0a70*/  IMAD.U32 R0, RZ, RZ, UR10 ;  /* 0x0000000aff007e24 */ /* 0x000fe2000f8e00ff */
[----:B--2---:R-:W-:Y:S01]  /*0a80*/  ISETP.LE.AND P0, PT, RZ, UR8, PT ;  /* 0x00000008ff007c0c */ /* 0x004fe2000bf03270 */
[----:B------:R-:W-:-:S03]  /*0a90*/  UIADD3 UR4, -UR10, URZ, URZ ;  /* 0x0000003f0a047290 */ /* 0x000fc6000fffe13f */
[----:B------:R3:W-:Y:S01]  /*0aa0*/  STL [R1], R0 ;  /* 0x0000000001007387 */ /* 0x0007e20000100800 */
[----:B------:R-:W-:-:S08]  /*0ab0*/  UIMAD UR6, UR7, UR4, UR6 ;  /* 0x00000004070672a4 */ /* 0x000fd0000f8e0206 */
[----:B------:R-:W-:Y:S05]  /*0ac0*/  @!P0 BRA `(.L_x_961) ;  /* 0x00000144006c8947 */ /* 0x000fea0003800000 */
[----:B------:R-:W1:Y:S01]  /*0ad0*/  S2UR UR38, SR_CTAID.X ;  /* 0x00000000002679c3 */ /* 0x000e620000002500 */
[----:B------:R-:W-:Y:S01]  /*0ae0*/  ULDC UR7, c[0x0][0x448] ;  /* 0x0001120000077ab9 */ /* 0x000fe20000000800 */
[----:B------:R-:W-:Y:S01]  /*0af0*/  ULDC.64 UR4, c[0x0][0x418] ;  /* 0x0001060000047ab9 */ /* 0x000fe20000000a00 */
[----:B---3--:R-:W2:Y:S01]  /*0b00*/  S2R R0, SR_TID.X ;  /* 0x0000000000007919 */ /* 0x008ea20000002100 */
[----:B------:R-:W-:Y:S02]  /*0b10*/  UISETP.NE.AND UP1, UPT, UR7, 0x1, UPT ;  /* 0x000000010700788c */ /* 0x000fe4000bf25270 */
[----:B------:R-:W-:Y:S01]  /*0b20*/  UISETP.NE.U32.AND UP0, UPT, UR4, URZ, UPT ;  /* 0x0000003f0400728c */ /* 0x000fe2000bf05070 */
[----:B------:R-:W-:Y:S01]  /*0b30*/  ULDC UR7, c[0x0][0x424] ;  /* 0x0001090000077ab9 */ /* 0x000fe20000000800 */
[----:B------:R-:W-:Y:S02]  /*0b40*/  ULDC UR42, c[0x0][0x288] ;  /* 0x0000a200002a7ab9 */ /* 0x000fe40000000800 */
[----:B------:R-:W-:-:S02]  /*0b50*/  UISETP.NE.AND.EX UP0, UPT, UR5, URZ, UPT, UP0 ;  /* 0x0000003f0500728c */ /* 0x000fc4000bf05300 */
[----:B------:R-:W-:Y:S01]  /*0b60*/  UIADD3 UR10, -UR42, 0x1, URZ ;  /* 0x000000012a0a7890 */ /* 0x000fe2000fffe13f */
[----:B------:R-:W-:Y:S01]  /*0b70*/  ULDC.64 UR4, c[0x0][0x9e0] ;  /* 0x0002780000047ab9 */ /* 0x000fe20000000a00 */
[----:B------:R-:W-:Y:S02]  /*0b80*/  USEL UR12, UR7, 0x1, UP0 ;  /* 0x00000001070c7887 */ /* 0x000fe40008000000 */
[----:B------:R-:W-:Y:S01]  /*0b90*/  UISETP.GE.AND UP0, UPT, UR5, 0x1, UPT ;  /* 0x000000010500788c */ /* 0x000fe2000bf06270 */
[----:B------:R-:W-:Y:S01]  /*0ba0*/  @UP1 ULDC UR9, c[0x0][0x44c] ;  /* 0x0001130000091ab9 */ /* 0x000fe20000000800 */
[----:B------:R-:W-:Y:S01]  /*0bb0*/  ULDC UR13, c[0x0][0x2f0] ;  /* 0x0000bc00000d7ab9 */ /* 0x000fe20000000800 */
[----:B------:R-:W-:Y:S01]  /*0bc0*/  @UP1 ULDC UR11, c[0x0][0x450] ;  /* 0x00011400000b1ab9 */ /* 0x000fe20000000800 */
[----:B------:R-:W-:Y:S02]  /*0bd0*/  UIMAD UR10, UR12, UR13, UR10 ;  /* 0x0000000d0c0a72a4 */ /* 0x000fe4000f8e020a */
[----:B------:R-:W-:Y:S01]  /*0be0*/  PLOP3.LUT P1, PT, PT, PT, UP0, 0x80, 0x0 ;  /* 0x000000000000781c */ /* 0x000fe20003f2f008 */
[----:B-1----:R-:W-:Y:S01]  /*0bf0*/  USHF.L.U32 UR38, UR38, 0x7, URZ ;  /* 0x0000000726267899 */ /* 0x002fe2000800063f */
[----:B------:R-:W-:-:S03]  /*0c00*/  IMAD.U32 R17, RZ, RZ, UR12 ;  /* 0x0000000cff117e24 */ /* 0x000fc6000f8e00ff */
[----:B------:R-:W-:Y:S02]  /*0c10*/  @UP1 UIADD3 UR8, UR38, 0x7f, URZ ;  /* 0x0000007f26081890 */ /* 0x000fe4000fffe03f */
[----:B------:R-:W-:Y:S02]  /*0c20*/  UIADD3 UR7, UR38, 0x7f, URZ ;  /* 0x0000007f26077890 */ /* 0x000fe4000fffe03f */
[----:B------:R-:W-:Y:S01]  /*0c30*/  UIMAD.WIDE.U32 UR8, UR8, UR9, URZ ;  /* 0x00000009080872a5 */ /* 0x000fe2000f8e003f */
[----:B--2---:R-:W-:-:S03]  /*0c40*/  VIADD R18, R0, 0xffffff80 ;  /* 0xffffff8000127836 */ /* 0x004fc60000000000 */
[----:B------:R-:W-:-:S04]  /*0c50*/  @UP1 USHF.R.U32.HI UR7, URZ, UR11, UR9 ;  /* 0x0000000b3f071299 */ /* 0x000fc80008011609 */
[----:B------:R-:W-:-:S04]  /*0c60*/  UIADD3 UR10, UR10, UR7, URZ ;  /* 0x000000070a0a7290 */ /* 0x000fc8000fffe03f */
[----:B------:R-:W-:Y:S01]  /*0c70*/  UIADD3 UR4, UR10, UR4, URZ ;  /* 0x000000040a047290 */ /* 0x000fe2000fffe03f */
[----:B------:R-:W-:Y:S11]  /*0c80*/  @!P1 BRA `(.L_x_962) ;  /* 0x0000000000449947 */ /* 0x000ff60003800000 */
[----:B------:R-:W-:Y:S01]  /*0c90*/  ISETP.LT.AND P0, PT, RZ, UR10, PT ;  /* 0x0000000aff007c0c */ /* 0x000fe2000bf01270 */
[----:B------:R-:W-:-:S12]  /*0ca0*/  UIADD3 UR7, UR10, -0x1, URZ ;  /* 0xffffffff0a077890 */ /* 0x000fd8000fffe03f */
[----:B------:R-:W-:Y:S05]  /*0cb0*/  @P0 BRA `(.L_x_963) ;  /* 0x00000000001c0947 */ /* 0x000fea0003800000 */
[----:B------:R-:W-:Y:S02]  /*0cc0*/  UISETP.NE.AND UP0, UPT, UR5, 0x1, UPT ;  /* 0x000000010500788c */ /* 0x000fe4000bf05270 */
[----:B------:R-:W-:-:S09]  /*0cd0*/  UIADD3 UR7, -UR10, URZ, URZ ;  /* 0x0000003f0a077290 */ /* 0x000fd2000fffe13f */
[----:B------:R-:W-:Y:S02]  /*0ce0*/  @UP0 ULDC.64 UR10, c[0x0][0x9e8] ;  /* 0x00027a00000a0ab9 */ /* 0x000fe40000000a00 */
[----:B------:R-:W-:-:S04]  /*0cf0*/  UIMAD.WIDE.U32 UR8, UR7, UR10, URZ ;  /* 0x0000000a070872a5 */ /* 0x000fc8000f8e003f */
[----:B------:R-:W-:-:S04]  /*0d00*/  @UP0 USHF.R.U32.HI UR7, URZ, UR11, UR9 ;  /* 0x0000000b3f070299 */ /* 0x000fc80008011609 */
[----:B------:R-:W-:Y:S01]  /*0d10*/  ULOP3.LUT UR7, URZ, UR7, URZ, 0x33, !UPT ;  /* 0x000000073f077292 */ /* 0x000fe2000f8e333f */
[----:B------:R-:W-:Y:S11]  /*0d20*/  BRA `(.L_x_964) ;  /* 0x0000000000107947 */ /* 0x000ff60003800000 */
.L_x_963:
[----:B------:R-:W-:-:S11]  /*0d30*/  UISETP.NE.AND UP0, UPT, UR5, 0x1, UPT ;  /* 0x000000010500788c */ /* 0x000fd6000bf05270 */
[----:B------:R-:W-:Y:S02]  /*0d40*/  @UP0 ULDC.64 UR10, c[0x0][0x9e8] ;  /* 0x00027a00000a0ab9 */ /* 0x000fe40000000a00 */
[----:B------:R-:W-:-:S04]  /*0d50*/  UIMAD.WIDE.U32 UR8, UR7, UR10, URZ ;  /* 0x0000000a070872a5 */ /* 0x000fc8000f8e003f */
[----:B------:R-:W-:-:S12]  /*0d60*/  @UP0 USHF.R.U32.HI UR7, URZ, UR11, UR9 ;  /* 0x0000000b3f070299 */ /* 0x000fd80008011609 */
.L_x_964:
[----:B------:R-:W-:-:S04]  /*0d70*/  UIMAD UR7, UR7, UR5, UR5 ;  /* 0x00000005070772a4 */ /* 0x000fc8000f8e0205 */
[----:B------:R-:W-:-:S04]  /*0d80*/  UISETP.LT.AND UP0, UPT, UR4, UR7, UPT ;  /* 0x000000070400728c */ /* 0x000fc8000bf01270 */
[----:B------:R-:W-:-:S12]  /*0d90*/  USEL UR4, UR4, UR7, UP0 ;  /* 0x0000000704047287 */ /* 0x000fd80008000000 */
.L_x_962:
[----:B------:R-:W-:Y:S01]  /*0da0*/  R2UR UR15, R17 ;  /* 0x00000000110f72ca */ /* 0x000fe200000e0000 */
[----:B------:R-:W-:Y:S01]  /*0db0*/  UIADD3 UR10, UR4, 0x3f, URZ ;  /* 0x0000003f040a7890 */ /* 0x000fe2000fffe03f */
[----:B------:R-:W-:Y:S01]  /*0dc0*/  @UP1 ULDC UR8, c[0x0][0x44c] ;  /* 0x0001130000081ab9 */ /* 0x000fe20000000800 */
[----:B------:R-:W-:Y:S02]  /*0dd0*/  @UP1 ULDC UR14, c[0x0][0x450] ;  /* 0x00011400000e1ab9 */ /* 0x000fe40000000800 */
[----:B------:R-:W-:Y:S02]  /*0de0*/  USHF.R.S32.HI UR11, URZ, 0x1f, UR10 ;  /* 0x0000001f3f0b7899 */ /* 0x000fe4000801140a */
[----:B------:R-:W-:Y:S02]  /*0df0*/  UIMAD.WIDE.U32 UR8, UR38, UR8, URZ ;  /* 0x00000008260872a5 */ /* 0x000fe4000f8e003f */
[----:B------:R-:W-:Y:S01]  /*0e00*/  ULEA.HI UR11, UR11, UR10, URZ, 0x6 ;  /* 0x0000000a0b0b7291 */ /* 0x000fe2000f8f303f */
[----:B------:R-:W-:Y:S01]  /*0e10*/  UMOV UR12, UR38 ;  /* 0x00000026000c7c82 */ /* 0x000fe20008000000 */
[----:B------:R-:W-:-:S02]  /*0e20*/  @UP1 USHF.R.U32.HI UR12, URZ, UR14, UR9 ;  /* 0x0000000e3f0c1299 */ /* 0x000fc40008011609 */
[----:B------:R-:W-:Y:S02]  /*0e30*/  UIMAD UR7, UR15, UR13, 0x3f ;  /* 0x0000003f0f0774a4 */ /* 0x000fe4000f8e020d */
[----:B------:R-:W-:Y:S02]  /*0e40*/  USHF.R.S32.HI UR11, URZ, 0x6, UR11 ;  /* 0x000000063f0b7899 */ /* 0x000fe4000801140b */
[----:B------:R-:W-:Y:S02]  /*0e50*/  USHF.R.S32.HI UR4, URZ, 0x1f, UR7 ;  /* 0x0000001f3f047899 */ /* 0x000fe40008011407 */
[----:B------:R-:W-:Y:S02]  /*0e60*/  UIMAD UR42, UR15, UR13, -UR42 ;  /* 0x0000000d0f2a72a4 */ /* 0x000fe4000f8e0a2a */
[----:B------:R-:W-:Y:S02]  /*0e70*/  ULEA.HI UR4, UR4, UR7, URZ, 0x6 ;  /* 0x0000000704047291 */ /* 0x000fe4000f8f303f */
[----:B------:R-:W-:-:S02]  /*0e80*/  UIADD3 UR7, UR42, UR12, URZ ;  /* 0x0000000c2a077290 */ /* 0x000fc4000fffe03f */
[----:B------:R-:W-:Y:S01]  /*0e90*/  USHF.R.S32.HI UR4, URZ, 0x6, UR4 ;  /* 0x000000063f047899 */ /* 0x000fe20008011404 */
[----:B------:R-:W-:-:S03]  /*0ea0*/  ULDC UR8, c[0x0][0x9dc] ;  /* 0x0002770000087ab9 */ /* 0x000fc60000000800 */
[----:B------:R-:W-:-:S04]  /*0eb0*/  UISETP.LT.AND UP0, UPT, UR4, UR11, UPT ;  /* 0x0000000b0400728c */ /* 0x000fc8000bf01270 */
[----:B------:R-:W-:Y:S02]  /*0ec0*/  USEL UR11, UR4, UR11, UP0 ;  /* 0x0000000b040b7287 */ /* 0x000fe40008000000 */
[----:B------:R-:W-:Y:S01]  /*0ed0*/  UIADD3 UR4, UR7, -UR8, URZ ;  /* 0x8000000807047290 */ /* 0x000fe2000fffe03f */
[----:B------:R-:W-:Y:S11]  /*0ee0*/  @!P1 BRA `(.L_x_965) ;  /* 0x0000000000449947 */ /* 0x000ff60003800000 */
[----:B------:R-:W-:-:S06]  /*0ef0*/  UISETP.GT.AND UP0, UPT, UR7, -0x1, UPT ;  /* 0xffffffff0700788c */ /* 0x000fcc000bf04270 */
[----:B------:R-:W-:-:S13]  /*0f00*/  PLOP3.LUT P0, PT, PT, PT, UP0, 0x80, 0x0 ;  /* 0x000000000000781c */ /* 0x000fda0003f0f008 */
[----:B------:R-:W-:Y:S05]  /*0f10*/  @P0 BRA `(.L_x_966) ;  /* 0x00000000001c0947 */ /* 0x000fea0003800000 */
[----:B------:R-:W-:Y:S02]  /*0f20*/  UISETP.NE.AND UP0, UPT, UR5, 0x1, UPT ;  /* 0x000000010500788c */ /* 0x000fe4000bf05270 */
[----:B------:R-:W-:-:S09]  /*0f30*/  ULOP3.LUT UR7, URZ, UR7, URZ, 0x33, !UPT ;  /* 0x000000073f077292 */ /* 0x000fd2000f8e333f */
[----:B------:R-:W-:Y:S02]  /*0f40*/  @UP0 ULDC.64 UR12, c[0x0][0x9e8] ;  /* 0x00027a00000c0ab9 */ /* 0x000fe40000000a00 */
[----:B------:R-:W-:-:S04]  /*0f50*/  UIMAD.WIDE.U32 UR8, UR7, UR12, URZ ;  /* 0x0000000c070872a5 */ /* 0x000fc8000f8e003f */
[----:B------:R-:W-:-:S04]  /*0f60*/  @UP0 USHF.R.U32.HI UR7, URZ, UR13, UR9 ;  /* 0x0000000d3f070299 */ /* 0x000fc80008011609 */
[----:B------:R-:W-:Y:S01]  /*0f70*/  ULOP3.LUT UR7, URZ, UR7, URZ, 0x33, !UPT ;  /* 0x000000073f077292 */ /* 0x000fe2000f8e333f */
[----:B------:R-:W-:Y:S11]  /*0f80*/  BRA `(.L_x_967) ;  /* 0x0000000000107947 */ /* 0x000ff60003800000 */
.L_x_966:
[----:B------:R-:W-:-:S11]  /*0f90*/  UISETP.NE.AND UP0, UPT, UR5, 0x1, UPT ;  /* 0x000000010500788c */ /* 0x000fd6000bf05270 */
[----:B------:R-:W-:Y:S02]  /*0fa0*/  @UP0 ULDC.64 UR12, c[0x0][0x9e8] ;  /* 0x00027a00000c0ab9 */ /* 0x000fe40000000a00 */
[----:B------:R-:W-:-:S04]  /*0fb0*/  UIMAD.WIDE.U32 UR8, UR7, UR12, URZ ;  /* 0x0000000c070872a5 */ /* 0x000fc8000f8e003f */
[----:B------:R-:W-:-:S12]  /*0fc0*/  @UP0 USHF.R.U32.HI UR7, URZ, UR13, UR9 ;  /* 0x0000000d3f070299 */ /* 0x000fd80008011609 */
.L_x_967:
[----:B------:R-:W-:-:S04]  /*0fd0*/  UIMAD UR5, UR7, UR5, URZ ;  /* 0x00000005070572a4 */ /* 0x000fc8000f8e023f */
[----:B------:R-:W-:-:S04]  /*0fe0*/  UISETP.LT.AND UP0, UPT, UR4, UR5, UPT ;  /* 0x000000050400728c */ /* 0x000fc8000bf01270 */
[----:B------:R-:W-:-:S12]  /*0ff0*/  USEL UR4, UR4, UR5, !UP0 ;  /* 0x0000000504047287 */ /* 0x000fd8000c000000 */
.L_x_965:
[----:B------:R-:W-:Y:S02]  /*1000*/  USHF.R.S32.HI UR5, URZ, 0x1f, UR4 ;  /* 0x0000001f3f057899 */ /* 0x000fe40008011404 */
[----:B------:R-:W-:Y:S02]  /*1010*/  USHF.R.U32.HI UR12, URZ, 0x10, UR6 ;  /* 0x000000103f0c7899 */ /* 0x000fe40008011606 */
[----:B------:R-:W-:Y:S02]  /*1020*/  ULEA.HI UR5, UR5, UR4, URZ, 0x6 ;  /* 0x0000000405057291 */ /* 0x000fe4000f8f303f */
[----:B------:R-:W-:Y:S02]  /*1030*/  ULOP3.LUT UR7, UR6, 0xffff, URZ, 0xc0, !UPT ;  /* 0x0000ffff06077892 */ /* 0x000fe4000f8ec03f */
[----:B------:R-:W-:Y:S01]  /*1040*/  USHF.R.S32.HI UR5, URZ, 0x6, UR5 ;  /* 0x000000063f057899 */ /* 0x000fe20008011405 */
[----:B------:R-:W-:-:S03]  /*1050*/  UMOV UR4, URZ ;  /* 0x0000003f00047c82 */ /* 0x000fc60008000000 */
[----:B------:R-:W-:-:S04]  /*1060*/  UISETP.LT.AND UP0, UPT, URZ, UR5, UPT ;  /* 0x000000053f00728c */ /* 0x000fc8000bf01270 */
[----:B------:R-:W-:Y:S02]  /*1070*/  USEL UR10, URZ, UR5, !UP0 ;  /* 0x000000053f0a7287 */ /* 0x000fe4000c000000 */
[----:B------:R-:W-:Y:S02]  /*1080*/  UISETP.NE.AND UP0, UPT, UR12, URZ, UPT ;  /* 0x0000003f0c00728c */ /* 0x000fe4000bf05270 */
[----:B------:R-:W-:-:S06]  /*1090*/  UISETP.GT.AND UP1, UPT, UR11, UR10, UPT ;  /* 0x0000000a0b00728c */ /* 0x000fcc000bf24270 */
[----:B------:R-:W-:-:S03]  /*10a0*/  PLOP3.LUT P0, PT, PT, PT, UP1, 0x80, 0x0 ;  /* 0x000000000000781c */ /* 0x000fc60003f0f018 */
[----:B------:R-:W-:-:S10]  /*10b0*/  @!UP0 ULDC UR12, c[0x0][0x9f0] ;  /* 0x00027c00000c8ab9 */ /* 0x000fd40000000800 */
[----:B------:R-:W-:Y:S05]  /*10c0*/  @!P0 BRA `(.L_x_968) ;  /* 0x0000000000888947 */ /* 0x000fea0003800000 */
[----:B------:R-:W-:Y:S01]  /*10d0*/  MOV R3, UR12 ;  /* 0x0000000c00037c02 */ /* 0x000fe20008000f00 */
[----:B------:R-:W-:-:S03]  /*10e0*/  UIADD3 UR4, UR12, -0x1, UR11 ;  /* 0xffffffff0c047890 */ /* 0x000fc6000fffe00b */
[-C--:B------:R-:W-:Y:S01]  /*10f0*/  IABS R0, R3.reuse ;  /* 0x0000000300007213 */ /* 0x080fe20000000000 */
[----:B------:R-:W-:Y:S01]  /*1100*/  UIADD3 UR6, -UR10, UR4, URZ ;  /* 0x000000040a067290 */ /* 0x000fe2000fffe13f */
[----:B------:R-:W-:Y:S02]  /*1110*/  IABS R5, R3 ;  /* 0x0000000300057213 */ /* 0x000fe40000000000 */
[----:B------:R-:W-:Y:S01]  /*1120*/  R2UR UR13, R0 ;  /* 0x00000000000d72ca */ /* 0x000fe200000e0000 */
[----:B------:R-:W-:Y:S02]  /*1130*/  UMOV UR4, URZ ;  /* 0x0000003f00047c82 */ /* 0x000fe40008000000 */
[----:B------:R-:W-:Y:S01]  /*1140*/  IMAD.U32 R4, RZ, RZ, UR6 ;  /* 0x00000006ff047e24 */ /* 0x000fe2000f8e00ff */
[----:B------:R-:W-:-:S04]  /*1150*/  ULOP3.LUT UR6, UR6, UR12, URZ, 0x3c, !UPT ;  /* 0x0000000c06067292 */ /* 0x000fc8000f8e3c3f */
[----:B------:R-:W-:-:S05]  /*1160*/  IABS R4, R4 ;  /* 0x0000000400047213 */ /* 0x000fca0000000000 */
[----:B------:R-:W1:Y:S01]  /*1170*/  I2F.RP R0, UR13 ;  /* 0x0000000d00007d06 */ /* 0x000e620008209400 */
[----:B------:R-:W-:-:S05]  /*1180*/  IMAD.MOV.U32 R3, RZ, RZ, R4 ;  /* 0x000000ffff037224 */ /* 0x000fca00078e0004 */
[----:B------:R-:W-:Y:S02]  /*1190*/  R2UR UR9, R3 ;  /* 0x00000000030972ca */ /* 0x000fe400000e0000 */
[----:B-1----:R-:W0:Y:S02]  /*11a0*/  MUFU.RCP R0, R0 ;  /* 0x0000000000007308 */ /* 0x002e240000001000 */
[----:B0-----:R-:W-:Y:S02]  /*11b0*/  VIADD R2, R0, 0xffffffe ;  /* 0x0ffffffe00027836 */ /* 0x001fe40000000000 */
        /* <DEDUP_REMOVED lines=19> */
.L_x_968:
[----:B------:R-:W-:Y:S01]  /*12f0*/  UIMAD UR5, UR7, UR4, UR10 ;  /* 0x00000004070572a4 */ /* 0x000fe2000f8e020a */
[----:B------:R-:W-:Y:S01]  /*1300*/  IMAD.U32 R0, RZ, RZ, UR11 ;  /* 0x0000000bff007e24 */ /* 0x000fe2000f8e00ff */
[----:B------:R-:W-:Y:S01]  /*1310*/  MOV R3, UR4 ;  /* 0x0000000400037c02 */ /* 0x000fe20008000f00 */
[----:B0-----:R-:W-:Y:S01]  /*1320*/  IMAD.MOV.U32 R2, RZ, RZ, RZ ;  /* 0x000000ffff027224 */ /* 0x001fe200078e00ff */
[----:B------:R-:W-:Y:S02]  /*1330*/  PLOP3.LUT P0, PT, PT, PT, PT, 0x80, 0x0 ;  /* 0x000000000000781c */ /* 0x000fe40003f0f070 */
[----:B------:R-:W-:Y:S02]  /*1340*/  CS2R R150, SRZ ;  /* 0x0000000000967805 */ /* 0x000fe4000001ff00 */
[----:B------:R-:W-:Y:S01]  /*1350*/  VIADDMNMX R0, R3, UR5, R0, PT ;  /* 0x0000000503007c46 */ /* 0x000fe2000b800100 */
[----:B------:R-:W-:Y:S01]  /*1360*/  IMAD.U32 R22, RZ, RZ, UR5 ;  /* 0x00000005ff167e24 */ /* 0x000fe2000f8e00ff */
[----:B------:R-:W-:-:S02]  /*1370*/  CS2R R148, SRZ ;  /* 0x0000000000947805 */ /* 0x000fc4000001ff00 */
[----:B------:R-:W-:Y:S02]  /*1380*/  CS2R R146, SRZ ;  /* 0x0000000000927805 */ /* 0x000fe4000001ff00 */
[----:B------:R-:W-:Y:S01]  /*1390*/  R2UR UR39, R0 ;  /* 0x00000000002772ca */ /* 0x000fe200000e0000 */
[----:B------:R-:W-:Y:S01]  /*13a0*/  IMAD.MOV.U32 R0, RZ, RZ, RZ ;  /* 0x000000ffff007224 */ /* 0x000fe200078e00ff */
        /* <DEDUP_REMOVED lines=10> */
[----:B------:R-:W-:Y:S01]  /*1450*/  CS2R R124, SRZ ;  /* 0x00000000007c7805 */ /* 0x000fe2000001ff00 */
[----:B------:R-:W-:Y:S01]  /*1460*/  UISETP.GT.AND UP0, UPT, UR39, UR5, UPT ;  /* 0x000000052700728c */ /* 0x000fe2000bf04270 */
[----:B------:R-:W-:Y:S02]  /*1470*/  CS2R R122, SRZ ;  /* 0x00000000007a7805 */ /* 0x000fe4000001ff00 */
[----:B------:R-:W-:Y:S02]  /*1480*/  CS2R R120, SRZ ;  /* 0x0000000000787805 */ /* 0x000fe4000001ff00 */
[----:B------:R-:W-:Y:S02]  /*1490*/  CS2R R118, SRZ ;  /* 0x0000000000767805 */ /* 0x000fe4000001ff00 */
[----:B------:R-:W-:Y:S02]  /*14a0*/  CS2R R116, SRZ ;  /* 0x0000000000747805 */ /* 0x000fe4000001ff00 */
[----:B------:R-:W-:-:S02]  /*14b0*/  CS2R R114, SRZ ;  /* 0x0000000000727805 */ /* 0x000fc4000001ff00 */
[----:B------:R-:W-:Y:S02]  /*14c0*/  PLOP3.LUT P1, PT, PT, PT, UP0, 0x80, 0x0 ;  /* 0x000000000000781c */ /* 0x000fe40003f2f008 */
        /* <DEDUP_REMOVED lines=45> */
[----:B------:R-:W-:Y:S06]  /*17a0*/  @!P1 BRA `(.L_x_969) ;  /* 0x000000c400a49947 */ /* 0x000fec0003800000 */
[----:B------:R-:W-:Y:S01]  /*17b0*/  SHF.R.S32.HI R19, RZ, 0x1f, R18 ;  /* 0x0000001fff137819 */ /* 0x000fe20000011412 */
[----:B------:R-:W0:Y:S01]  /*17c0*/  S2UR UR7, SR_CgaCtaId ;  /* 0x00000000000779c3 */ /* 0x000e220000008800 */
[----:B------:R-:W-:Y:S02]  /*17d0*/  UMOV UR6, 0x400 ;  /* 0x0000040000067882 */ /* 0x000fe40000000000 */
[----:B------:R-:W-:-:S04]  /*17e0*/  LEA.HI R23, R19, R18, RZ, 0x7 ;  /* 0x0000001213177211 */ /* 0x000fc800078f38ff */
[----:B------:R-:W-:-:S05]  /*17f0*/  SHF.R.S32.HI R56, RZ, 0x7, R23 ;  /* 0x00000007ff387819 */ /* 0x000fca0000011417 */
[----:B------:R-:W1:Y:S01]  /*1800*/  SHFL.IDX PT, R0, R56, RZ, 0x1f ;  /* 0x00001fff38007589 */ /* 0x000e6200000e0000 */
[----:B0-----:R-:W-:-:S04]  /*1810*/  ULEA UR8, UR7, UR6, 0x18 ;  /* 0x0000000607087291 */ /* 0x001fc8000f8ec03f */
[----:B------:R-:W-:Y:S02]  /*1820*/  UIADD3 UR6, UR8, 0x10400, URZ ;  /* 0x0001040008067890 */ /* 0x000fe4000fffe03f */
[----:B------:R-:W-:Y:S02]  /*1830*/  IMAD.U32 R16, RZ, RZ, UR8 ;  /* 0x00000008ff107e24 */ /* 0x000fe4000f8e00ff */
        /* <DEDUP_REMOVED lines=15> */
[----:B------:R-:W-:Y:S01]  /*1930*/  MOV R5, UR5 ;  /* 0x0000000500057c02 */ /* 0x000fe20008000f00 */
[----:B------:R-:W-:Y:S01]  /*1940*/  ULDC.64 UR4, c[0x4][0xb0] ;  /* 0x01002c0000047ab9 */ /* 0x000fe20000000a00 */
        /* <DEDUP_REMOVED lines=9> */
.L_x_970:
[----:B------:R-:W-:Y:S02]  /*19e0*/  R2UR UR4, R16 ;  /* 0x00000000100472ca */ /* 0x000fe400000e0000 */
[----:B------:R-:W-:-:S11]  /*19f0*/  SHF.L.U32 R0, RZ, 0x1f, RZ ;  /* 0x0000001fff007819 */ /* 0x000fd600000006ff */
[----:B------:R-:W0:Y:S02]  /*1a00*/  SYNCS.PHASECHK.TRANS64.TRYWAIT P0, [UR4+0x30800], R0 ;  /* 0x03080000ff0075a7 */ /* 0x000e240008000144 */
[----:B0-----:R-:W-:Y:S05]  /*1a10*/  @!P0 BRA `(.L_x_971) ;  /* 0x0000013400a08947 */ /* 0x001fea0003800000 */
.L_x_1145:
[----:B------:R-:W2:Y:S02]  /*1a20*/  LDL R2, [R1+0xc] ;  /* 0x00000c0001027983 */ /* 0x000ea40000100800 */
[----:B--2---:R-:W-:-:S13]  /*1a30*/  R2UR UR4, R2 ;  /* 0x00000000020472ca */ /* 0x004fda00000e0000 */
[----:B------:R-:W-:-:S06]  /*1a40*/  ULOP3.LUT UR4, UR4, 0x1, URZ, 0xfc, !UPT ;  /* 0x0000000104047892 */ /* 0x000fcc000f8efc3f */
[----:B------:R-:W-:-:S05]  /*1a50*/  IMAD.U32 R2, RZ, RZ, UR4 ;  /* 0x00000004ff027e24 */ /* 0x000fca000f8e00ff */
[----:B------:R-:W-:-:S13]  /*1a60*/  ISETP.NE.AND P4, PT, R2, 0x3, PT ;  /* 0x000000030200780c */ /* 0x000fda0003f85270 */
[----:B------:R-:W-:Y:S05]  /*1a70*/  @!P4 BRA `(.L_x_972) ;  /* 0x000000000004c947 */ /* 0x000fea0003800000 */
[----:B------:R-:W-:Y:S01]  /*1a80*/  BPT.TRAP 0x1 ;  /* 0x000000040000795c */ /* 0x000fe20000300000 */
.L_x_972:
[----:B------:R-:W-:-:S13]  /*1a90*/  R2UR UR4, R16 ;  /* 0x00000000100472ca */ /* 0x000fda00000e0000 */
[----:B------:R1:W2:Y:S01]  /*1aa0*/  SYNCS.PHASECHK.TRANS64.TRYWAIT P0, [UR4+0x30830], R0 ;  /* 0x03083000ff0075a7 */ /* 0x0002a20008000144 */
[----:B------:R-:W-:Y:S05]  /*1ab0*/  @!P4 BRA `(.L_x_973) ;  /* 0x000000000004c947 */ /* 0x000fea0003800000 */
[----:B------:R-:W-:Y:S01]  /*1ac0*/  BPT.TRAP 0x1 ;  /* 0x000000040000795c */ /* 0x000fe20000300000 */
.L_x_973:
[----:B------:R-:W3:Y:S01]  /*1ad0*/  S2R R2, SR_TID.X ;  /* 0x0000000000027919 */ /* 0x000ee20000002100 */
[----:B------:R-:W-:-:S05]  /*1ae0*/  IMAD.U32 R6, RZ, RZ, UR36 ;  /* 0x00000024ff067e24 */ /* 0x000fca000f8e00ff */
[----:B------:R-:W-:Y:S02]  /*1af0*/  LOP3.LUT R6, R6, 0x10000, RZ, 0xfc, !PT ;  /* 0x0001000006067812 */ /* 0x000fe400078efcff */
[----:B---3--:R-:W-:-:S04]  /*1b00*/  LOP3.LUT R2, R2, 0x7f, RZ, 0xc0, !PT ;  /* 0x0000007f02027812 */ /* 0x008fc800078ec0ff */
[----:B------:R-:W-:Y:S01]  /*1b10*/  ISETP.NE.AND P5, PT, R2, RZ, PT ;  /* 0x000000ff0200720c */ /* 0x000fe20003fa5270 */
[----:B--2---:R-:W-:-:S12]  /*1b20*/  @P0 BRA `(.L_x_974) ;  /* 0x00000000000c0947 */ /* 0x004fd80003800000 */
[----:B------:R-:W-:-:S13]  /*1b30*/  R2UR UR4, R16 ;  /* 0x00000000100472ca */ /* 0x000fda00000e0000 */
[----:B------:R-:W2:Y:S02]  /*1b40*/  SYNCS.PHASECHK.TRANS64.TRYWAIT P0, [UR4+0x30830], R0 ;  /* 0x03083000ff0075a7 */ /* 0x000ea40008000144 */
[----:B--2---:R-:W-:Y:S05]  /*1b50*/  @!P0 BRA `(.L_x_975) ;  /* 0x00000134006c8947 */ /* 0x004fea0003800000 */
.L_x_974:
[----:B------:R-:W-:Y:S05]  /*1b60*/  WARPSYNC.ALL ;  /* 0x0000000000007948 */ /* 0x000fea0003800000 */
[----:B------:R-:W-:Y:S01]  /*1b70*/  IMAD.MOV.U32 R7, RZ, RZ, 0x40000040 ;  /* 0x40000040ff077424 */ /* 0x000fe200078e00ff */
[----:B------:R-:W-:Y:S01]  /*1b80*/  R2UR UR14, R16 ;  /* 0x00000000100e72ca */ /* 0x000fe200000e0000 */
[----:B------:R-:W-:Y:S01]  /*1b90*/  WARPGROUP.ARRIVE ;  /* 0x00000000000079c5 */ /* 0x000fe20000000000 */
[----:B------:R-:W-:Y:S01]  /*1ba0*/  R2UR UR8, R6 ;  /* 0x00000000060872ca */ /* 0x000fe200000e0000 */
[----:B------:R-:W-:Y:S01]  /*1bb0*/  UMOV UR11, 0x40000040 ;  /* 0x40000040000b7882 */ /* 0x000fe20000000000 */
[----:B------:R-:W-:Y:S01]  /*1bc0*/  R2UR UR9, R7 ;  /* 0x00000000070972ca */ /* 0x000fe200000e0000 */
[----:B------:R-:W-:Y:S01]  /*1bd0*/  UMOV UR13, 0x40000040 ;  /* 0x40000040000d7882 */ /* 0x000fe20000000000 */
[----:B------:R-:W-:Y:S01]  /*1be0*/  UMOV UR7, 0x40000040 ;  /* 0x4000004000077882 */ /* 0x000fe20000000000 */
[----:B------:R-:W-:Y:S01]  /*1bf0*/  UMOV UR5, UR13 ;  /* 0x0000000d00057c82 */ /* 0x000fe20008000000 */
[----:B------:R-:W-:Y:S01]  /*1c00*/  IMAD.U32 R11, RZ, RZ, UR13 ;  /* 0x0000000dff0b7e24 */ /* 0x000fe2000f8e00ff */
[----:B------:R-:W-:Y:S01]  /*1c10*/  UMOV UR13, 0x40000040 ;  /* 0x40000040000d7882 */ /* 0x000fe20000000000 */
[----:B------:R-:W-:Y:S01]  /*1c20*/  UMOV UR17, 0x40000040 ;  /* 0x4000004000117882 */ /* 0x000fe20000000000 */
[----:B------:R-:W-:Y:S01]  /*1c30*/  UMOV UR21, 0x40000040 ;  /* 0x4000004000157882 */ /* 0x000fe20000000000 */
[----:B------:R-:W-:Y:S01]  /*1c40*/  UMOV UR25, 0x40000040 ;  /* 0x4000004000197882 */ /* 0x000fe20000000000 */
[----:B------:R-:W-:Y:S01]  /*1c50*/  UIADD3 UR4, UR14, 0x20400, URZ ;  /* 0x000204000e047890 */ /* 0x000fe2000fffe03f */
[----:B------:R-:W-:Y:S01]  /*1c60*/  LOP3.LUT R23, R23, 0xffffff80, RZ, 0xc0, !PT ;  /* 0xffffff8017177812 */ /* 0x000fe200078ec0ff */
[----:B------:R-:W-:Y:S01]  /*1c70*/  UMOV UR29, 0x40000040 ;  /* 0x40000040001d7882 */ /* 0x000fe20000000000 */
[----:B------:R-:W-:Y:S01]  /*1c80*/  UMOV UR33, 0x40000040 ;  /* 0x4000004000217882 */ /* 0x000fe20000000000 */
[----:B------:R-:W-:Y:S01]  /*1c90*/  USHF.R.U32.HI UR4, URZ, 0x4, UR4 ;  /* 0x000000043f047899 */ /* 0x000fe20008011604 */
[----:B------:R-:W-:Y:S01]  /*1ca0*/  IADD3 R23, R18, -R23, RZ ;  /* 0x8000001712177210 */ /* 0x000fe20007ffe0ff */
[----:B------:R-:W-:Y:S01]  /*1cb0*/  UMOV UR37, 0x40000040 ;  /* 0x4000004000257882 */ /* 0x000fe20000000000 */
[----:B------:R-:W-:Y:S01]  /*1cc0*/  UMOV UR41, 0x40000040 ;  /* 0x4000004000297882 */ /* 0x000fe20000000000 */
[----:B------:R-:W-:Y:S01]  /*1cd0*/  ULOP3.LUT UR4, UR4, 0x3fff, URZ, 0xc0, !UPT ;  /* 0x00003fff04047892 */ /* 0x000fe2000f8ec03f */
[----:B01----:R-:W-:Y:S01]  /*1ce0*/  SHF.R.S32.HI R0, RZ, 0x1f, R23 ;  /* 0x0000001fff007819 */ /* 0x003fe20000011417 */
[----:B------:R-:W-:Y:S01]  /*1cf0*/  UMOV UR45, 0x40000040 ;  /* 0x40000040002d7882 */ /* 0x000fe20000000000 */
[----:B------:R-:W-:Y:S01]  /*1d00*/  UMOV UR49, 0x40000040 ;  /* 0x4000004000317882 */ /* 0x000fe20000000000 */
[----:B------:R-:W-:Y:S01]  /*1d10*/  ULOP3.LUT UR15, UR4, 0x10000, URZ, 0xfc, !UPT ;  /* 0x00010000040f7892 */ /* 0x000fe2000f8efc3f */
[----:B------:R-:W-:Y:S01]  /*1d20*/  LEA.HI R19, R19, R18, RZ, 0x2 ;  /* 0x0000001213137211 */ /* 0x000fe200078f10ff */
[----:B------:R-:W-:Y:S01]  /*1d30*/  UMOV UR53, 0x40000040 ;  /* 0x4000004000357882 */ /* 0x000fe20000000000 */
[----:B------:R-:W-:Y:S01]  /*1d40*/  LEA.HI R3, R56, R56, RZ, 0x1 ;  /* 0x0000003838037211 */ /* 0x000fe200078f08ff */
[----:B------:R-:W-:Y:S01]  /*1d50*/  UIADD3 UR6, UR15, 0x2, URZ ;  /* 0x000000020f067890 */ /* 0x000fe2000fffe03f */
[-C--:B------:R-:W-:Y:S01]  /*1d60*/  LEA.HI R2, R0, R23.reuse, RZ, 0x2 ;  /* 0x0000001700027211 */ /* 0x080fe200078f10ff */
[----:B------:R-:W-:Y:S01]  /*1d70*/  IMAD.U32 R20, RZ, RZ, UR15 ;  /* 0x0000000fff147e24 */ /* 0x000fe2000f8e00ff */
[----:B------:R-:W-:Y:S01]  /*1d80*/  UMOV UR10, UR15 ;  /* 0x0000000f000a7c82 */ /* 0x000fe20008000000 */
[----:B------:R-:W-:Y:S01]  /*1d90*/  LOP3.LUT R19, R19, 0xfffffffc, RZ, 0xc0, !PT ;  /* 0xfffffffc13137812 */ /* 0x000fe200078ec0ff */
[----:B------:R-:W-:Y:S01]  /*1da0*/  HGMMA.64x64x16.F32 R24, gdesc[UR8], RZ, !UPT, gsb0 ;  /* 0x00e00000081879f0 */ /* 0x000fe2000c0008ff */
[----:B------:R-:W-:Y:S01]  /*1db0*/  R2UR UR10, R6 ;  /* 0x00000000060a72ca */ /* 0x000fe200000e0000 */
[----:B------:R-:W-:Y:S01]  /*1dc0*/  UMOV UR9, 0x40000040 ;  /* 0x4000004000097882 */ /* 0x000fe20000000000 */
[----:B------:R-:W-:Y:S01]  /*1dd0*/  LOP3.LUT R9, R3, 0x3fffffe, RZ, 0xc0, !PT ;  /* 0x03fffffe03097812 */ /* 0x000fe200078ec0ff */
[----:B------:R-:W-:Y:S01]  /*1de0*/  IMAD.U32 R15, RZ, RZ, UR9 ;  /* 0x00000009ff0f7e24 */ /* 0x000fe2000f8e00ff */
[----:B------:R-:W-:Y:S01]  /*1df0*/  LEA.HI R3, R0, R23, RZ, 0x5 ;  /* 0x0000001700037211 */ /* 0x000fe200078f28ff */
[----:B------:R-:W-:Y:S01]  /*1e00*/  IMAD.IADD R19, R18, 0x1, -R19 ;  /* 0x0000000112137824 */ /* 0x000fe200078e0a13 */
[--C-:B------:R-:W-:Y:S01]  /*1e10*/  SHF.R.S32.HI R0, RZ, 0x2, R2.reuse ;  /* 0x00000002ff007819 */ /* 0x100fe20000011402 */
[----:B------:R-:W-:Y:S01]  /*1e20*/  IMAD.IADD R9, R56, 0x1, -R9 ;  /* 0x0000000138097824 */ /* 0x000fe200078e0a09 */
[----:B------:R-:W-:Y:S01]  /*1e30*/  SHF.R.S32.HI R5, RZ, 0x1f, R2 ;  /* 0x0000001fff057819 */ /* 0x000fe20000011402 */
[----:B------:R-:W-:Y:S01]  /*1e40*/  ULEA UR27, UR39, 0xffffffc0, 0x6 ;  /* 0xffffffc0271b7891 */ /* 0x000fe2000f8e303f */
[----:B------:R-:W-:-:S02]  /*1e50*/  SHF.R.S32.HI R3, RZ, 0x5, R3 ;  /* 0x00000005ff037819 */ /* 0x000fc40000011403 */
[-C--:B------:R-:W-:Y:S01]  /*1e60*/  LEA.HI R5, R5, R0.reuse, RZ, 0x3 ;  /* 0x0000000005057211 */ /* 0x080fe200078f18ff */
[----:B------:R-:W-:Y:S01]  /*1e70*/  UIADD3 UR4, UR10, 0x2, URZ ;  /* 0x000000020a047890 */ /* 0x000fe2000fffe03f */
[----:B------:R-:W-:Y:S01]  /*1e80*/  LEA.HI R4, R19, R19, RZ, 0x1 ;  /* 0x0000001313047211 */ /* 0x000fe200078f08ff */
[----:B------:R-:W-:Y:S01]  /*1e90*/  UIADD3 UR16, UR10, 0x402, URZ ;  /* 0x000004020a107890 */ /* 0x000fe2000fffe03f */
[----:B------:R-:W-:Y:S01]  /*1ea0*/  LEA R3, R3, UR38, 0x4 ;  /* 0x0000002603037c11 */ /* 0x000fe2000f8e20ff */
[----:B------:R-:W-:Y:S01]  /*1eb0*/  UIADD3 UR20, UR10, 0x404, URZ ;  /* 0x000004040a147890 */ /* 0x000fe2000fffe03f */
[----:B------:R-:W-:Y:S01]  /*1ec0*/  LOP3.LUT R5, R5, 0xfffffff8, RZ, 0xc0, !PT ;  /* 0xfffffff805057812 */ /* 0x000fe200078ec0ff */
[----:B------:R-:W-:Y:S01]  /*1ed0*/  UIADD3 UR24, UR10, 0x406, URZ ;  /* 0x000004060a187890 */ /* 0x000fe2000fffe03f */
[----:B------:R-:W-:Y:S01]  /*1ee0*/  LOP3.LUT R4, R4, 0x1ffffffe, RZ, 0xc0, !PT ;  /* 0x1ffffffe04047812 */ /* 0x000fe200078ec0ff */
[----:B------:R-:W-:Y:S01]  /*1ef0*/  UMOV UR12, UR4 ;  /* 0x00000004000c7c82 */ /* 0x000fe20008000000 */
[----:B------:R-:W-:Y:S01]  /*1f00*/  UIADD3 UR28, UR10, 0x800, URZ ;  /* 0x000008000a1c7890 */ /* 0x000fe2000fffe03f */
[----:B------:R-:W-:Y:S01]  /*1f10*/  MOV R10, UR12 ;  /* 0x0000000c000a7c02 */ /* 0x000fe20008000f00 */
[----:B------:R-:W-:Y:S01]  /*1f20*/  UMOV UR4, UR12 ;  /* 0x0000000c00047c82 */ /* 0x000fe20008000000 */
[----:B------:R-:W-:Y:S01]  /*1f30*/  UIADD3 UR12, UR10, 0x400, URZ ;  /* 0x000004000a0c7890 */ /* 0x000fe2000fffe03f */
[----:B------:R-:W-:Y:S01]  /*1f40*/  IADD3 R0, R3, R0, -R5 ;  /* 0x0000000003007210 */ /* 0x000fe20007ffe805 */
[----:B------:R-:W-:Y:S01]  /*1f50*/  UIADD3 UR32, UR10, 0x802, URZ ;  /* 0x000008020a207890 */ /* 0x000fe2000fffe03f */
[----:B------:R-:W-:Y:S01]  /*1f60*/  IMAD.IADD R19, R19, 0x1, -R4 ;  /* 0x0000000113137824 */ /* 0x000fe200078e0a04 */
[----:B------:R-:W-:Y:S01]  /*1f70*/  UIADD3 UR36, UR10, 0x804, URZ ;  /* 0x000008040a247890 */ /* 0x000fe2000fffe03f */
[----:B------:R-:W-:Y:S01]  /*1f80*/  R2UR UR11, R17 ;  /* 0x00000000110b72ca */ /* 0x000fe200000e0000 */
[----:B------:R-:W-:Y:S01]  /*1f90*/  UIADD3 UR40, UR10, 0x806, URZ ;  /* 0x000008060a287890 */ /* 0x000fe2000fffe03f */
[----:B------:R-:W-:Y:S01]  /*1fa0*/  IMAD R0, R9, 0x40, R0 ;  /* 0x0000004009007824 */ /* 0x000fe200078e0200 */
[----:B------:R-:W-:Y:S01]  /*1fb0*/  UIADD3 UR44, UR10, 0xc00, URZ ;  /* 0x00000c000a2c7890 */ /* 0x000fe2000fffe03f */
[----:B------:R-:W-:Y:S01]  /*1fc0*/  LOP3.LUT R2, R2, 0x7ffffffc, RZ, 0xc0, !PT ;  /* 0x7ffffffc02027812 */ /* 0x000fe200078ec0ff */
[----:B------:R-:W-:Y:S01]  /*1fd0*/  UIADD3 UR48, UR10, 0xc02, URZ ;  /* 0x00000c020a307890 */ /* 0x000fe2000fffe03f */
[----:B------:R-:W-:Y:S01]  /*1fe0*/  IMAD R19, R19, 0x8, R0 ;  /* 0x0000000813137824 */ /* 0x000fe200078e0200 */
[----:B------:R-:W-:-:S02]  /*1ff0*/  UIADD3 UR52, UR10, 0xc04, URZ ;  /* 0x00000c040a347890 */ /* 0x000fc4000fffe03f */
[----:B------:R-:W-:Y:S02]  /*2000*/  IMAD.IADD R5, R23, 0x1, -R2 ;  /* 0x0000000117057824 */ /* 0x000fe400078e0a02 */
[----:B------:R-:W-:Y:S01]  /*2010*/  MOV R3, R19 ;  /* 0x0000001300037202 */ /* 0x000fe20000000f00 */
[----:B------:R-:W-:Y:S02]  /*2020*/  WARPGROUP.DEPBAR.LE gsb0, 0x0 ;  /* 0x00008000000079c5 */ /* 0x000fe40000010000 */
[----:B------:R-:W-:-:S06]  /*2030*/  WARPGROUP.ARRIVE ;  /* 0x00000000000079c5 */ /* 0x000fcc0000000000 */
[----:B------:R-:W-:Y:S01]  /*2040*/  HGMMA.64x64x16.F32 R24, gdesc[UR4], R24, gsb0 ;  /* 0x00e00000041879f0 */ /* 0x000fe20008000818 */
[----:B------:R-:W-:Y:S02]  /*2050*/  UIADD3 UR4, UR10, 0x4, URZ ;  /* 0x000000040a047890 */ /* 0x000fe4000fffe03f */
[----:B------:R-:W-:Y:S01]  /*2060*/  UIADD3 UR6, UR15, 0x4, URZ ;  /* 0x000000040f067890 */ /* 0x000fe2000fffe03f */
[----:B------:R-:W-:Y:S01]  /*2070*/  UMOV UR5, UR9 ;  /* 0x0000000900057c82 */ /* 0x000fe20008000000 */
[----:B------:R-:W-:Y:S01]  /*2080*/  UMOV UR7, 0x40000040 ;  /* 0x4000004000077882 */ /* 0x000fe20000000000 */
[----:B------:R-:W-:Y:S02]  /*2090*/  UMOV UR9, 0x40000040 ;  /* 0x4000004000097882 */ /* 0x000fe40000000000 */
[----:B------:R-:W-:Y:S02]  /*20a0*/  UMOV UR8, UR4 ;  /* 0x0000000400087c82 */ /* 0x000fe40008000000 */
[----:B------:R-:W-:Y:S01]  /*20b0*/  UMOV UR4, UR8 ;  /* 0x0000000800047c82 */ /* 0x000fe20008000000 */
[----:B------:R-:W-:Y:S01]  /*20c0*/  IMAD.U32 R14, RZ, RZ, UR8 ;  /* 0x00000008ff0e7e24 */ /* 0x000fe2000f8e00ff */
[----:B------:R-:W-:-:S02]  /*20d0*/  UIADD3 UR8, UR10, 0x6, URZ ;  /* 0x000000060a087890 */ /* 0x000fc4000fffe03f */
[----:B------:R-:W-:Y:S01]  /*20e0*/  UIADD3 UR10, UR10, 0xc06, URZ ;  /* 0x00000c060a0a7890 */ /* 0x000fe2000fffe03f */
[----:B------:R-:W-:Y:S02]  /*20f0*/  WARPGROUP.DEPBAR.LE gsb0, 0x0 ;  /* 0x00008000000079c5 */ /* 0x000fe40000010000 */
[----:B------:R-:W-:-:S06]  /*2100*/  WARPGROUP.ARRIVE ;  /* 0x00000000000079c5 */ /* 0x000fcc0000000000 */
[----:B------:R-:W-:Y:S01]  /*2110*/  HGMMA.64x64x16.F32 R24, gdesc[UR4], R24, gsb0 ;  /* 0x00e00000041879f0 */ /* 0x000fe20008000818 */
[----:B------:R-:W-:Y:S01]  /*2120*/  UIADD3 UR6, UR15, 0x6, URZ ;  /* 0x000000060f067890 */ /* 0x000fe2000fffe03f */
[----:B------:R-:W-:Y:S01]  /*2130*/  UMOV UR4, UR8 ;  /* 0x0000000800047c82 */ /* 0x000fe20008000000 */
[----:B------:R-:W-:Y:S01]  /*2140*/  UMOV UR5, UR9 ;  /* 0x0000000900057c82 */ /* 0x000fe20008000000 */
[----:B------:R-:W-:Y:S01]  /*2150*/  UMOV UR7, 0x40000040 ;  /* 0x4000004000077882 */ /* 0x000fe20000000000 */
        /* <DEDUP_REMOVED lines=82> */
[----:B------:R-:W-:Y:S01]  /*2680*/  UMOV UR5, 0x40000040 ;  /* 0x4000004000057882 */ /* 0x000fe20000000000 */
[----:B------:R-:W-:Y:S01]  /*2690*/  UMOV UR7, 0x40000040 ;  /* 0x4000004000077882 */ /* 0x000fe20000000000 */
[----:B------:R-:W-:Y:S01]  /*26a0*/  IMAD.U32 R12, RZ, RZ, UR4 ;  /* 0x00000004ff0c7e24 */ /* 0x000fe2000f8e00ff */
[----:B------:R-:W-:Y:S01]  /*26b0*/  ULDC UR10, c[0x0][0x2f0] ;  /* 0x0000bc00000a7ab9 */ /* 0x000fe20000000800 */
[----:B------:R-:W-:Y:S02]  /*26c0*/  IMAD.U32 R13, RZ, RZ, UR5 ;  /* 0x00000005ff0d7e24 */ /* 0x000fe4000f8e00ff */
[----:B------:R-:W-:Y:S01]  /*26d0*/  IMAD.U32 R9, RZ, RZ, UR10 ;  /* 0x0000000aff097e24 */ /* 0x000fe2000f8e00ff */
[----:B------:R-:W-:-:S02]  /*26e0*/  WARPGROUP.DEPBAR.LE gsb0, 0x0 ;  /* 0x00008000000079c5 */ /* 0x000fc40000010000 */
[----:B------:R-:W-:-:S06]  /*26f0*/  WARPGROUP.ARRIVE ;  /* 0x00000000000079c5 */ /* 0x000fcc0000000000 */
[----:B------:R-:W-:Y:S01]  /*2700*/  HGMMA.64x64x16.F32 R24, gdesc[UR4], R24, gsb0 ;  /* 0x00e00000041879f0 */ /* 0x000fe20008000818 */
[----:B------:R-:W-:Y:S01]  /*2710*/  ULDC UR4, c[0x0][0x448] ;  /* 0x0001120000047ab9 */ /* 0x000fe20000000800 */
[----:B------:R-:W-:Y:S01]  /*2720*/  ULDC UR7, c[0x0][0x9d8] ;  /* 0x0002760000077ab9 */ /* 0x000fe20000000800 */
[----:B------:R-:W-:-:S03]  /*2730*/  UISETP.NE.AND UP0, UPT, UR4, 0x1, UPT ;  /* 0x000000010400788c */ /* 0x000fc6000bf05270 */
[----:B------:R-:W-:Y:S02]  /*2740*/  UMOV UR4, 0xffffffc0 ;  /* 0xffffffc000047882 */ /* 0x000fe40000000000 */
[----:B------:R-:W-:Y:S01]  /*2750*/  UIMAD UR4, UR39, UR4, 0x40 ;  /* 0x00000040270474a4 */ /* 0x000fe2000f8e0204 */
[----:B------:R-:W-:Y:S02]  /*2760*/  PLOP3.LUT P0, PT, PT, PT, UP0, 0x80, 0x0 ;  /* 0x000000000000781c */ /* 0x000fe40003f0f008 */
[----:B------:R-:W-:Y:S01]  /*2770*/  PLOP3.LUT P1, PT, PT, PT, UP0, 0x80, 0x0 ;  /* 0x000000000000781c */ /* 0x000fe20003f2f008 */
[----:B------:R-:W-:Y:S02]  /*2780*/  UIMAD UR6, UR11, UR10, UR4 ;  /* 0x0000000a0b0672a4 */ /* 0x000fe4000f8e0204 */
[----:B------:R-:W-:-:S04]  /*2790*/  @UP0 ULDC UR5, c[0x0][0x44c] ;  /* 0x0001130000050ab9 */ /* 0x000fc80000000800 */
[----:B------:R-:W-:-:S04]  /*27a0*/  MOV R18, UR6 ;  /* 0x0000000600127c02 */ /* 0x000fc80008000f00 */
[----:B------:R-:W-:Y:S01]  /*27b0*/  @P0 IMAD.HI.U32 R0, R19, UR5, RZ ;  /* 0x0000000513000c27 */ /* 0x000fe2000f8e00ff */
[----:B------:R-:W-:-:S03]  /*27c0*/  @UP0 ULDC UR5, c[0x0][0x450] ;  /* 0x0001140000050ab9 */ /* 0x000fc60000000800 */
[----:B------:R-:W-:Y:S01]  /*27d0*/  IMAD R18, R5, -0x2, R18 ;  /* 0xfffffffe05127824 */ /* 0x000fe200078e0212 */
[----:B------:R-:W-:Y:S01]  /*27e0*/  @P1 SHF.R.U32.HI R3, RZ, UR5, R0 ;  /* 0x00000005ff031c19 */ /* 0x000fe20008011600 */
[----:B------:R-:W-:Y:S01]  /*27f0*/  UIADD3 UR5, UR4, 0x1, URZ ;  /* 0x0000000104057890 */ /* 0x000fe2000fffe03f */
[----:B------:R-:W-:-:S03]  /*2800*/  IMAD.U32 R0, RZ, RZ, UR14 ;  /* 0x0000000eff007e24 */ /* 0x000fc6000f8e00ff */
[----:B------:R-:W0:Y:S01]  /*2810*/  SHFL.IDX PT, R61, R3, RZ, 0x1c1f ;  /* 0x001c1fff033d7589 */ /* 0x000e2200000e0000 */
[----:B------:R-:W-:Y:S02]  /*2820*/  @!P5 VIADD R0, R0, 0x30840 ;  /* 0x000308400000d836 */ /* 0x000fe40000000000 */
[----:B------:R-:W-:Y:S01]  /*2830*/  IMAD.U32 R2, RZ, RZ, UR5 ;  /* 0x00000005ff027e24 */ /* 0x000fe2000f8e00ff */
[----:B------:R-:W-:Y:S02]  /*2840*/  ULDC UR5, c[0x0][0x9dc] ;  /* 0x0002770000057ab9 */ /* 0x000fe40000000800 */
[----:B------:R-:W-:Y:S01]  /*2850*/  ULOP3.LUT UR14, URZ, UR5, URZ, 0x33, !UPT ;  /* 0x000000053f0e7292 */ /* 0x000fe2000f8e333f */
[----:B------:R-:W-:Y:S01]  /*2860*/  IMAD R2, R5, -0x2, R2 ;  /* 0xfffffffe05027824 */ /* 0x000fe200078e0202 */
[----:B------:R-:W-:-:S03]  /*2870*/  @!P5 PRMT R0, RZ, 0x654, R0 ;  /* 0x00000654ff00d816 */ /* 0x000fc60000000000 */
[----:B------:R-:W-:Y:S01]  /*2880*/  IMAD R2, R9, UR11, R2 ;  /* 0x0000000b09027c24 */ /* 0x000fe2000f8e0202 */
[----:B------:R-:W-:Y:S01]  /*2890*/  ULDC UR11, c[0x0][0x288] ;  /* 0x0000a200000b7ab9 */ /* 0x000fe20000000800 */
[----:B------:R-:W-:Y:S02]  /*28a0*/  IMAD.U32 R21, RZ, RZ, UR14 ;  /* 0x0000000eff157e24 */ /* 0x000fe4000f8e00ff */
[----:B------:R-:W-:Y:S01]  /*28b0*/  VIADD R9, R2, -UR11 ;  /* 0x8000000b02097c36 */ /* 0x000fe20008000000 */
[----:B------:R-:W-:Y:S02]  /*28c0*/  WARPGROUP.DEPBAR.LE gsb0, 0x0 ;  /* 0x00008000000079c5 */ /* 0x000fe40000010000 */
[----:B------:R-:W-:Y:S01]  /*28d0*/  FMUL.FTZ R24, R24, UR7 ;  /* 0x0000000718187c20 */ /* 0x000fe20008410000 */
[----:B------:R-:W-:Y:S01]  /*28e0*/  FMUL.FTZ R25, R25, UR7 ;  /* 0x0000000719197c20 */ /* 0x000fe20008410000 */
[----:B------:R-:W-:Y:S01]  /*28f0*/  FMUL.FTZ R26, R26, UR7 ;  /* 0x000000071a1a7c20 */ /* 0x000fe20008410000 */
[----:B------:R-:W-:Y:S01]  /*2900*/  FMUL.FTZ R27, R27, UR7 ;  /* 0x000000071b1b7c20 */ /* 0x000fe20008410000 */
[----:B------:R-:W1:Y:S01]  /*2910*/  MUFU.TANH R57, R24 ;  /* 0x0000001800397308 */ /* 0x000e620000002400 */
[----:B------:R-:W-:Y:S01]  /*2920*/  FMUL.FTZ R28, R28, UR7 ;  /* 0x000000071c1c7c20 */ /* 0x000fe20008410000 */
[----:B------:R-:W-:Y:S01]  /*2930*/  FMUL.FTZ R29, R29, UR7 ;  /* 0x000000071d1d7c20 */ /* 0x000fe20008410000 */
[----:B------:R-:W-:Y:S01]  /*2940*/  FMUL.FTZ R30, R30, UR7 ;  /* 0x000000071e1e7c20 */ /* 0x000fe20008410000 */
[----:B------:R-:W-:Y:S01]  /*2950*/  FMUL.FTZ R31, R31, UR7 ;  /* 0x000000071f1f7c20 */ /* 0x000fe20008410000 */
[----:B------:R-:W-:Y:S01]  /*2960*/  FMUL.FTZ R32, R32, UR7 ;  /* 0x0000000720207c20 */ /* 0x000fe20008410000 */
[----:B------:R-:W-:Y:S01]  /*2970*/  FMUL.FTZ R33, R33, UR7 ;  /* 0x0000000721217c20 */ /* 0x000fe20008410000 */
[----:B------:R-:W-:Y:S01]  /*2980*/  FMUL.FTZ R34, R34, UR7 ;  /* 0x0000000722227c20 */ /* 0x000fe20008410000 */
[----:B------:R2:W3:Y:S01]  /*2990*/  MUFU.TANH R58, R25 ;  /* 0x00000019003a7308 */ /* 0x0004e20000002400 */
[----:B------:R-:W-:Y:S01]  /*29a0*/  FMUL.FTZ R35, R35, UR7 ;  /* 0x0000000723237c20 */ /* 0x000fe20008410000 */
[----:B------:R-:W-:Y:S01]  /*29b0*/  FMUL.FTZ R36, R36, UR7 ;  /* 0x0000000724247c20 */ /* 0x000fe20008410000 */
[----:B------:R-:W-:Y:S01]  /*29c0*/  FMUL.FTZ R37, R37, UR7 ;  /* 0x0000000725257c20 */ /* 0x000fe20008410000 */
[----:B------:R-:W-:Y:S01]  /*29d0*/  FMUL.FTZ R39, R39, UR7 ;  /* 0x0000000727277c20 */ /* 0x000fe20008410000 */
[----:B------:R-:W-:Y:S01]  /*29e0*/  FMUL.FTZ R40, R40, UR7 ;  /* 0x0000000728287c20 */ /* 0x000fe20008410000 */
[----:B------:R-:W-:Y:S01]  /*29f0*/  FMUL.FTZ R41, R41, UR7 ;  /* 0x0000000729297c20 */ /* 0x000fe20008410000 */
[----:B------:R-:W-:Y:S01]  /*2a00*/  FMUL.FTZ R42, R42, UR7 ;  /* 0x000000072a2a7c20 */ /* 0x000fe20008410000 */
[----:B------:R-:W-:Y:S01]  /*2a10*/  FMUL.FTZ R43, R43, UR7 ;  /* 0x000000072b2b7c20 */ /* 0x000fe20008410000 */
[----:B--2---:R-:W2:Y:S01]  /*2a20*/  LDC.64 R24, c[0x0][0x9e0] ;  /* 0x00027800ff187b82 */ /* 0x004ea20000000a00 */
        /* <DEDUP_REMOVED lines=12> */
[----:B------:R-:W4:Y:S01]  /*2af0*/  MUFU.TANH R26, R26 ;  /* 0x0000001a001a7308 */ /* 0x000f220000002400 */
[----:B------:R-:W-:Y:S01]  /*2b00*/  FMUL.FTZ R38, R38, UR7 ;  /* 0x0000000726267c20 */ /* 0x000fe20008410000 */
[----:B------:R0:W-:Y:S06]  /*2b10*/  @!P5 SYNCS.ARRIVE.TRANS64.RED.A1T0 RZ, [R0+URZ], RZ ;  /* 0x000000ff00ffd9a7 */ /* 0x0001ec000810043f */
[----:B------:R-:W0:Y:S01]  /*2b20*/  MUFU.TANH R27, R27 ;  /* 0x0000001b001b7308 */ /* 0x000e220000002400 */
[----:B--2---:R-:W-:Y:S01]  /*2b30*/  ISETP.GE.AND P6, PT, R25, 0x1, PT ;  /* 0x000000011900780c */ /* 0x004fe20003fc6270 */
[----:B------:R-:W-:-:S06]  /*2b40*/  IMAD.IADD R23, R9, 0x1, R24 ;  /* 0x0000000109177824 */ /* 0x000fcc00078e0218 */
[----:B------:R-:W2:Y:S01]  /*2b50*/  MUFU.TANH R28, R28 ;  /* 0x0000001c001c7308 */ /* 0x000ea20000002400 */
[----:B0-----:R-:W-:-:S07]  /*2b60*/  VIADDMNMX R0, R61, R23, R18, PT ;  /* 0x000000173d007246 */ /* 0x001fce0003800112 */
[----:B------:R-:W0:Y:S08]  /*2b70*/  MUFU.TANH R29, R29 ;  /* 0x0000001d001d7308 */ /* 0x000e300000002400 */
        /* <DEDUP_REMOVED lines=25> */
[----:B------:R5:W0:Y:S02]  /*2d10*/  MUFU.TANH R59, R38 ;  /* 0x00000026003b7308 */ /* 0x000a240000002400 */
[----:B-----5:R-:W-:-:S04]  /*2d20*/  VIADD R38, R9, UR14 ;  /* 0x0000000e09267c36 */ /* 0x020fc80008000000 */
[----:B------:R-:W-:Y:S01]  /*2d30*/  IMAD.IADD R2, R38, 0x1, R61 ;  /* 0x0000000126027824 */ /* 0x000fe200078e023d */
[----:B-1234-:R-:W-:Y:S06]  /*2d40*/  @!P6 BRA `(.L_x_976) ;  /* 0x00000000005ce947 */ /* 0x01efec0003800000 */
[----:B------:R-:W-:Y:S01]  /*2d50*/  R2UR UR5, R17 ;  /* 0x00000000110572ca */ /* 0x000fe200000e0000 */
[----:B------:R-:W-:Y:S01]  /*2d60*/  BSSY B0, `(.L_x_977) ;  /* 0x0000011000007945 */ /* 0x000fe20003800000 */
[----:B------:R-:W-:-:S11]  /*2d70*/  MOV R4, UR10 ;  /* 0x0000000a00047c02 */ /* 0x000fd60008000f00 */
[----:B------:R-:W-:-:S04]  /*2d80*/  IMAD R4, R4, UR5, R61 ;  /* 0x0000000504047c24 */ /* 0x000fc8000f8e023d */
[----:B------:R-:W-:-:S05]  /*2d90*/  VIADD R4, R4, -UR11 ;  /* 0x8000000b04047c36 */ /* 0x000fca0008000000 */
[----:B------:R-:W-:-:S13]  /*2da0*/  ISETP.GT.AND P0, PT, R4, -0x1, PT ;  /* 0xffffffff0400780c */ /* 0x000fda0003f04270 */
[----:B------:R-:W-:Y:S05]  /*2db0*/  @P0 BRA `(.L_x_978) ;  /* 0x00000000001c0947 */ /* 0x000fea0003800000 */
[----:B------:R-:W-:Y:S02]  /*2dc0*/  ISETP.NE.AND P0, PT, R25, 0x1, PT ;  /* 0x000000011900780c */ /* 0x000fe40003f05270 */
[----:B------:R-:W-:-:S11]  /*2dd0*/  LOP3.LUT R9, RZ, R4, RZ, 0x33, !PT ;  /* 0x00000004ff097212 */ /* 0x000fd600078e33ff */
[----:B------:R-:W1:Y:S02]  /*2de0*/  @P0 LDC.64 R60, c[0x0][0x9e8] ;  /* 0x00027a00ff3c0b82 */ /* 0x000e640000000a00 */
[----:B-1----:R-:W-:-:S05]  /*2df0*/  @P0 IMAD.HI.U32 R4, R9, R60, RZ ;  /* 0x0000003c09040227 */ /* 0x002fca00078e00ff */
[----:B------:R-:W-:-:S04]  /*2e00*/  @P0 SHF.R.U32.HI R9, RZ, R61, R4 ;  /* 0x0000003dff090219 */ /* 0x000fc80000011604 */
[----:B------:R-:W-:Y:S01]  /*2e10*/  LOP3.LUT R4, RZ, R9, RZ, 0x33, !PT ;  /* 0x00000009ff047212 */ /* 0x000fe200078e33ff */
[----:B------:R-:W-:Y:S06]  /*2e20*/  BRA `(.L_x_979) ;  /* 0x0000000000107947 */ /* 0x000fec0003800000 */
.L_x_978:
[----:B------:R-:W-:-:S13]  /*2e30*/  ISETP.NE.AND P0, PT, R25, 0x1, PT ;  /* 0x000000011900780c */ /* 0x000fda0003f05270 */
[----:B------:R-:W1:Y:S02]  /*2e40*/  @P0 LDC.64 R8, c[0x0][0x9e8] ;  /* 0x00027a00ff080b82 */ /* 0x000e640000000a00 */
[----:B-1----:R-:W-:-:S05]  /*2e50*/  @P0 IMAD.HI.U32 R8, R4, R8, RZ ;  /* 0x0000000804080227 */ /* 0x002fca00078e00ff */
[----:B------:R-:W-:-:S07]  /*2e60*/  @P0 SHF.R.U32.HI R4, RZ, R9, R8 ;  /* 0x00000009ff040219 */ /* 0x000fce0000011608 */
.L_x_979:
[----:B------:R-:W-:Y:S05]  /*2e70*/  BSYNC B0 ;  /* 0x0000000000007941 */ /* 0x000fea0003800000 */
.L_x_977:
[----:B------:R-:W-:-:S04]  /*2e80*/  IMAD R4, R4, R25, -UR27 ;  /* 0x8000001b04047e24 */ /* 0x000fc8000f8e0219 */
[----:B------:R-:W-:-:S05]  /*2e90*/  IMAD R9, R5, -0x2, R4 ;  /* 0xfffffffe05097824 */ /* 0x000fca00078e0204 */
[----:B------:R-:W-:Y:S02]  /*2ea0*/  VIMNMX R2, R2, R9, !PT ;  /* 0x0000000902027248 */ /* 0x000fe40007fe0100 */
[----:B------:R-:W-:-:S07]  /*2eb0*/  VIADDMNMX R0, R9, R25, R0, PT ;  /* 0x0000001909007246 */ /* 0x000fce0003800100 */
.L_x_976:
[----:B------:R-:W-:Y:S01]  /*2ec0*/  UISETP.GE.AND UP1, UPT, UR4, 0x2, UPT ;  /* 0x000000020400788c */ /* 0x000fe2000bf26270 */
[----:B------:R-:W1:Y:S01]  /*2ed0*/  SHFL.IDX PT, R3, R3, 0x1, 0x1c1f ;  /* 0x003c1f0003037f89 */ /* 0x000e6200000e0000 */
[----:B------:R-:W-:Y:S02]  /*2ee0*/  UISETP.GE.AND UP4, UPT, UR4, 0x9, UPT ;  /* 0x000000090400788c */ /* 0x000fe4000bf86270 */
[----:B------:R-:W-:Y:S02]  /*2ef0*/  UISETP.GE.AND UP2, UPT, UR4, 0x1, UPT ;  /* 0x000000010400788c */ /* 0x000fe4000bf46270 */
[----:B------:R-:W-:Y:S01]  /*2f00*/  PLOP3.LUT P1, PT, PT, PT, UP1, 0x40, 0x0 ;  /* 0x000000000000781c */ /* 0x000fe20003f2e818 */
[----:B------:R-:W-:Y:S01]  /*2f10*/  UP2UR UR26, UPR, URZ, 0x2 ;  /* 0x000000023f1a7883 */ /* 0x000fe20008000000 */
[----:B------:R-:W-:Y:S01]  /*2f20*/  PLOP3.LUT P0, PT, PT, PT, UP4, 0x40, 0x0 ;  /* 0x000000000000781c */ /* 0x000fe20003f0e848 */
[----:B------:R-:W-:Y:S01]  /*2f30*/  UISETP.GE.AND UP1, UPT, UR4, 0x12, UPT ;  /* 0x000000120400788c */ /* 0x000fe2000bf26270 */
[----:B------:R-:W-:Y:S01]  /*2f40*/  ISETP.GT.AND P1, PT, R2, 0x1, P1 ;  /* 0x000000010200780c */ /* 0x000fe20000f24270 */
[----:B------:R-:W-:Y:S01]  /*2f50*/  UISETP.GE.AND UP3, UPT, UR4, 0xa, UPT ;  /* 0x0000000a0400788c */ /* 0x000fe2000bf66270 */
[----:B------:R-:W-:Y:S01]  /*2f60*/  PLOP3.LUT P2, PT, PT, PT, UP2, 0x40, 0x0 ;  /* 0x000000000000781c */ /* 0x000fe20003f4e828 */
[----:B------:R-:W-:Y:S01]  /*2f70*/  UP2UR UR18, UPR, URZ, 0x2 ;  /* 0x000000023f127883 */ /* 0x000fe20008000000 */
[----:B------:R-:W-:Y:S01]  /*2f80*/  ISETP.LT.OR P1, PT, R0, 0x2, P1 ;  /* 0x000000020000780c */ /* 0x000fe20000f21670 */
[----:B------:R-:W-:Y:S01]  /*2f90*/  UP2UR UR23, UPR, URZ, 0x4 ;  /* 0x000000043f177883 */ /* 0x000fe20008000000 */
[C---:B------:R-:W-:Y:S01]  /*2fa0*/  ISETP.GT.AND P0, PT, R2.reuse, 0x8, P0 ;  /* 0x000000080200780c */ /* 0x040fe20000704270 */
[----:B------:R-:W-:Y:S01]  /*2fb0*/  UISETP.GE.AND UP2, UPT, UR4, 0x11, UPT ;  /* 0x000000110400788c */ /* 0x000fe2000bf46270 */
[----:B------:R-:W-:Y:S01]  /*2fc0*/  ISETP.GT.AND P2, PT, R2, RZ, P2 ;  /* 0x000000ff0200720c */ /* 0x000fe20001744270 */
[----:B------:R-:W-:Y:S01]  /*2fd0*/  UP2UR UR22, UPR, URZ, 0x10 ;  /* 0x000000103f167883 */ /* 0x000fe20008000000 */
[----:B------:R-:W-:Y:S01]  /*2fe0*/  FSEL R61, R58, -INF , !P1 ;  /* 0xff8000003a3d7808 */ /* 0x000fe20004800000 */
[----:B------:R-:W-:Y:S01]  /*2ff0*/  UP2UR UR15, UPR, URZ, 0x4 ;  /* 0x000000043f0f7883 */ /* 0x000fe20008000000 */
[----:B------:R-:W-:Y:S01]  /*3000*/  PLOP3.LUT P1, PT, PT, PT, UP1, 0x40, 0x0 ;  /* 0x000000000000781c */ /* 0x000fe20003f2e818 */
[----:B------:R-:W-:Y:S01]  /*3010*/  UISETP.GE.AND UP1, UPT, UR4, 0x19, UPT ;  /* 0x000000190400788c */ /* 0x000fe2000bf26270 */
[----:B------:R-:W-:Y:S01]  /*3020*/  PLOP3.LUT P3, PT, PT, PT, UP3, 0x40, 0x0 ;  /* 0x000000000000781c */ /* 0x000fe20003f6e838 */
[----:B------:R-:W-:Y:S01]  /*3030*/  UP2UR UR5, UPR, URZ, 0x8 ;  /* 0x000000083f057883 */ /* 0x000fe20008000000 */
[C---:B------:R-:W-:Y:S01]  /*3040*/  ISETP.LT.OR P0, PT, R0.reuse, 0x9, P0 ;  /* 0x000000090000780c */ /* 0x040fe20000701670 */
[----:B------:R-:W-:Y:S01]  /*3050*/  UP2UR UR19, UPR, URZ, 0x2 ;  /* 0x000000023f137883 */ /* 0x000fe20008000000 */
[----:B------:R-:W-:Y:S01]  /*3060*/  ISETP.LT.OR P2, PT, R0, 0x1, P2 ;  /* 0x000000010000780c */ /* 0x000fe20001741670 */
[----:B------:R-:W-:Y:S01]  /*3070*/  UISETP.GE.AND UP3, UPT, UR4, 0x31, UPT ;  /* 0x000000310400788c */ /* 0x000fe2000bf66270 */
[----:B------:R-:W-:Y:S01]  /*3080*/  ISETP.GT.AND P3, PT, R2, 0x9, P3 ;  /* 0x000000090200780c */ /* 0x000fe20001f64270 */
[----:B------:R-:W-:Y:S01]  /*3090*/  UISETP.GE.AND UP4, UPT, UR4, 0x32, UPT ;  /* 0x000000320400788c */ /* 0x000fe2000bf86270 */
[----:B------:R-:W-:Y:S01]  /*30a0*/  FSEL R63, R28, -INF , !P0 ;  /* 0xff8000001c3f7808 */ /* 0x000fe20004000000 */
[----:B------:R-:W-:Y:S01]  /*30b0*/  UISETP.GE.AND UP5, UPT, UR4, 0x39, UPT ;  /* 0x000000390400788c */ /* 0x000fe2000bfa6270 */
[----:B------:R-:W-:Y:S01]  /*30c0*/  FSEL R57, R57, -INF , !P2 ;  /* 0xff80000039397808 */ /* 0x000fe20005000000 */
[----:B------:R-:W-:Y:S01]  /*30d0*/  UISETP.GE.AND UP6, UPT, UR4, 0x3a, UPT ;  /* 0x0000003a0400788c */ /* 0x000fe2000bfc6270 */
[----:B------:R-:W-:Y:S01]  /*30e0*/  PLOP3.LUT P0, PT, PT, PT, UP1, 0x40, 0x0 ;  /* 0x000000000000781c */ /* 0x000fe20003f0e818 */
[----:B------:R-:W-:Y:S01]  /*30f0*/  UISETP.GE.AND UP1, UPT, UR4, 0x1a, UPT ;  /* 0x0000001a0400788c */ /* 0x000fe2000bf26270 */
[----:B------:R-:W-:Y:S01]  /*3100*/  PLOP3.LUT P2, PT, PT, PT, UP2, 0x40, 0x0 ;  /* 0x000000000000781c */ /* 0x000fe20003f4e828 */
[----:B------:R-:W-:Y:S01]  /*3110*/  UISETP.GE.AND UP2, UPT, UR4, 0x2a, UPT ;  /* 0x0000002a0400788c */ /* 0x000fe2000bf46270 */
[----:B------:R-:W-:Y:S01]  /*3120*/  ISETP.LT.OR P3, PT, R0, 0xa, P3 ;  /* 0x0000000a0000780c */ /* 0x000fe20001f61670 */
[----:B------:R-:W-:Y:S01]  /*3130*/  UP2UR UR6, UPR, URZ, 0x2 ;  /* 0x000000023f067883 */ /* 0x000fe20008000000 */
[----:B------:R-:W-:-:S02]  /*3140*/  ISETP.GT.AND P2, PT, R2, 0x10, P2 ;  /* 0x000000100200780c */ /* 0x000fc40001744270 */
[----:B0-----:R-:W-:Y:S02]  /*3150*/  FSEL R65, R29, -INF , !P3 ;  /* 0xff8000001d417808 */ /* 0x001fe40005800000 */
[----:B------:R-:W-:Y:S01]  /*3160*/  PLOP3.LUT P3, PT, PT, PT, UP1, 0x40, 0x0 ;  /* 0x000000000000781c */ /* 0x000fe20003f6e818 */
[----:B------:R-:W-:Y:S01]  /*3170*/  UISETP.GE.AND UP1, UPT, UR4, 0x21, UPT ;  /* 0x000000210400788c */ /* 0x000fe2000bf26270 */
[----:B------:R-:W-:Y:S02]  /*3180*/  ISETP.LT.OR P2, PT, R0, 0x11, P2 ;  /* 0x000000110000780c */ /* 0x000fe40001741670 */
[----:B------:R-:W-:Y:S01]  /*3190*/  ISETP.GT.AND P1, PT, R2, 0x11, P1 ;  /* 0x000000110200780c */ /* 0x000fe20000f24270 */
[----:B------:R-:W-:Y:S01]  /*31a0*/  UP2UR UR14, UPR, URZ, 0x2 ;  /* 0x000000023f0e7883 */ /* 0x000fe20008000000 */
[----:B------:R-:W-:Y:S02]  /*31b0*/  FSEL R67, R32, -INF , !P2 ;  /* 0xff80000020437808 */ /* 0x000fe40005000000 */
[----:B------:R-:W-:Y:S01]  /*31c0*/  PLOP3.LUT P2, PT, PT, PT, UP1, 0x40, 0x0 ;  /* 0x000000000000781c */ /* 0x000fe20003f4e818 */
[----:B------:R-:W-:Y:S01]  /*31d0*/  UISETP.GE.AND UP1, UPT, UR4, 0x22, UPT ;  /* 0x000000220400788c */ /* 0x000fe2000bf26270 */
[----:B------:R-:W-:-:S02]  /*31e0*/  ISETP.LT.OR P1, PT, R0, 0x12, P1 ;  /* 0x000000120000780c */ /* 0x000fc40000f21670 */
[C---:B------:R-:W-:Y:S01]  /*31f0*/  ISETP.GT.AND P0, PT, R2.reuse, 0x18, P0 ;  /* 0x000000180200780c */ /* 0x040fe20000704270 */
[----:B------:R-:W-:Y:S01]  /*3200*/  UP2UR UR7, UPR, URZ, 0x2 ;  /* 0x000000023f077883 */ /* 0x000fe20008000000 */
[----:B------:R-:W-:Y:S02]  /*3210*/  ISETP.GT.AND P3, PT, R2, 0x19, P3 ;  /* 0x000000190200780c */ /* 0x000fe40001f64270 */
[----:B------:R-:W-:Y:S02]  /*3220*/  FSEL R69, R33, -INF , !P1 ;  /* 0xff80000021457808 */ /* 0x000fe40004800000 */
[----:B------:R-:W-:Y:S01]  /*3230*/  PLOP3.LUT P1, PT, PT, PT, UP1, 0x40, 0x0 ;  /* 0x000000000000781c */ /* 0x000fe20003f2e818 */
[----:B------:R-:W-:Y:S01]  /*3240*/  UISETP.GE.AND UP1, UPT, UR4, 0x29, UPT ;  /* 0x000000290400788c */ /* 0x000fe2000bf26270 */
[C---:B------:R-:W-:Y:S02]  /*3250*/  ISETP.LT.OR P0, PT, R0.reuse, 0x19, P0 ;  /* 0x000000190000780c */ /* 0x040fe40000701670 */
[----:B------:R-:W-:-:S02]  /*3260*/  ISETP.LT.OR P3, PT, R0, 0x1a, P3 ;  /* 0x0000001a0000780c */ /* 0x000fc40001f61670 */
[----:B------:R-:W-:Y:S02]  /*3270*/  FSEL R71, R36, -INF , !P0 ;  /* 0xff80000024477808 */ /* 0x000fe40004000000 */
[----:B------:R-:W-:Y:S02]  /*3280*/  FSEL R73, R37, -INF , !P3 ;  /* 0xff80000025497808 */ /* 0x000fe40005800000 */
[----:B------:R-:W-:Y:S02]  /*3290*/  PLOP3.LUT P0, PT, PT, PT, UP1, 0x40, 0x0 ;  /* 0x000000000000781c */ /* 0x000fe40003f0e818 */
[----:B------:R-:W-:Y:S02]  /*32a0*/  PLOP3.LUT P3, PT, PT, PT, UP2, 0x40, 0x0 ;  /* 0x000000000000781c */ /* 0x000fe40003f6e828 */
[C---:B------:R-:W-:Y:S02]  /*32b0*/  ISETP.GT.AND P2, PT, R2.reuse, 0x20, P2 ;  /* 0x000000200200780c */ /* 0x040fe40001744270 */
[----:B------:R-:W-:-:S02]  /*32c0*/  ISETP.GT.AND P1, PT, R2, 0x21, P1 ;  /* 0x000000210200780c */ /* 0x000fc40000f24270 */
[C---:B------:R-:W-:Y:S02]  /*32d0*/  ISETP.GT.AND P0, PT, R2.reuse, 0x28, P0 ;  /* 0x000000280200780c */ /* 0x040fe40000704270 */
[----:B------:R-:W-:Y:S02]  /*32e0*/  ISETP.GT.AND P3, PT, R2, 0x29, P3 ;  /* 0x000000290200780c */ /* 0x000fe40001f64270 */
[C---:B------:R-:W-:Y:S02]  /*32f0*/  ISETP.LT.OR P2, PT, R0.reuse, 0x21, P2 ;  /* 0x000000210000780c */ /* 0x040fe40001741670 */
[C---:B------:R-:W-:Y:S02]  /*3300*/  ISETP.LT.OR P1, PT, R0.reuse, 0x22, P1 ;  /* 0x000000220000780c */ /* 0x040fe40000f21670 */
[C---:B------:R-:W-:Y:S02]  /*3310*/  ISETP.LT.OR P0, PT, R0.reuse, 0x29, P0 ;  /* 0x000000290000780c */ /* 0x040fe40000701670 */
[----:B------:R-:W-:-:S02]  /*3320*/  ISETP.LT.OR P3, PT, R0, 0x2a, P3 ;  /* 0x0000002a0000780c */ /* 0x000fc40001f61670 */
[----:B------:R-:W-:Y:S02]  /*3330*/  FSEL R75, R40, -INF , !P2 ;  /* 0xff800000284b7808 */ /* 0x000fe40005000000 */
[----:B------:R-:W-:Y:S02]  /*3340*/  FSEL R77, R41, -INF , !P1 ;  /* 0xff800000294d7808 */ /* 0x000fe40004800000 */
[----:B------:R-:W-:Y:S02]  /*3350*/  FSEL R79, R44, -INF , !P0 ;  /* 0xff8000002c4f7808 */ /* 0x000fe40004000000 */
[----:B------:R-:W-:Y:S02]  /*3360*/  FSEL R81, R45, -INF , !P3 ;  /* 0xff8000002d517808 */ /* 0x000fe40005800000 */
[----:B------:R-:W-:Y:S02]  /*3370*/  PLOP3.LUT P2, PT, PT, PT, UP3, 0x40, 0x0 ;  /* 0x000000000000781c */ /* 0x000fe40003f4e838 */
[----:B------:R-:W-:-:S02]  /*3380*/  PLOP3.LUT P1, PT, PT, PT, UP4, 0x40, 0x0 ;  /* 0x000000000000781c */ /* 0x000fc40003f2e848 */
[----:B------:R-:W-:Y:S02]  /*3390*/  PLOP3.LUT P0, PT, PT, PT, UP5, 0x40, 0x0 ;  /* 0x000000000000781c */ /* 0x000fe40003f0e858 */
[----:B------:R-:W-:Y:S02]  /*33a0*/  PLOP3.LUT P3, PT, PT, PT, UP6, 0x40, 0x0 ;  /* 0x000000000000781c */ /* 0x000fe40003f6e868 */
[C---:B------:R-:W-:Y:S02]  /*33b0*/  ISETP.GT.AND P2, PT, R2.reuse, 0x30, P2 ;  /* 0x000000300200780c */ /* 0x040fe40001744270 */
[C---:B------:R-:W-:Y:S02]  /*33c0*/  ISETP.GT.AND P1, PT, R2.reuse, 0x31, P1 ;  /* 0x000000310200780c */ /* 0x040fe40000f24270 */
[C---:B------:R-:W-:Y:S02]  /*33d0*/  ISETP.GT.AND P0, PT, R2.reuse, 0x38, P0 ;  /* 0x000000380200780c */ /* 0x040fe40000704270 */
[----:B------:R-:W-:Y:S01]  /*33e0*/  ISETP.GT.AND P3, PT, R2, 0x39, P3 ;  /* 0x000000390200780c */ /* 0x000fe20001f64270 */
[----:B-1----:R-:W-:Y:S01]  /*33f0*/  IMAD.IADD R2, R38, 0x1, R3 ;  /* 0x0000000126027824 */ /* 0x002fe200078e0203 */
[----:B------:R-:W-:-:S02]  /*3400*/  ISETP.LT.OR P2, PT, R0, 0x31, P2 ;  /* 0x000000310000780c */ /* 0x000fc40001741670 */
[C---:B------:R-:W-:Y:S02]  /*3410*/  ISETP.LT.OR P1, PT, R0.reuse, 0x32, P1 ;  /* 0x000000320000780c */ /* 0x040fe40000f21670 */
[C---:B------:R-:W-:Y:S02]  /*3420*/  ISETP.LT.OR P0, PT, R0.reuse, 0x39, P0 ;  /* 0x000000390000780c */ /* 0x040fe40000701670 */
[----:B------:R-:W-:Y:S02]  /*3430*/  ISETP.LT.OR P3, PT, R0, 0x3a, P3 ;  /* 0x0000003a0000780c */ /* 0x000fe40001f61670 */
[----:B------:R-:W-:Y:S02]  /*3440*/  VIADDMNMX R0, R3, R23, R18, PT ;  /* 0x0000001703007246 */ /* 0x000fe40003800112 */
[----:B------:R-:W-:Y:S02]  /*3450*/  FSEL R83, R48, -INF , !P2 ;  /* 0xff80000030537808 */ /* 0x000fe40005000000 */
[----:B------:R-:W-:-:S02]  /*3460*/  FSEL R85, R49, -INF , !P1 ;  /* 0xff80000031557808 */ /* 0x000fc40004800000 */
[----:B------:R-:W-:Y:S02]  /*3470*/  FSEL R87, R52, -INF , !P0 ;  /* 0xff80000034577808 */ /* 0x000fe40004000000 */
[----:B------:R-:W-:Y:S01]  /*3480*/  FSEL R53, R53, -INF , !P3 ;  /* 0xff80000035357808 */ /* 0x000fe20005800000 */
[----:B------:R-:W-:Y:S06]  /*3490*/  @!P6 BRA `(.L_x_980) ;  /* 0x00000000005ce947 */ /* 0x000fec0003800000 */
[----:B------:R-:W-:Y:S01]  /*34a0*/  R2UR UR4, R17 ;  /* 0x00000000110472ca */ /* 0x000fe200000e0000 */
[----:B------:R-:W-:Y:S01]  /*34b0*/  IMAD.U32 R4, RZ, RZ, UR10 ;  /* 0x0000000aff047e24 */ /* 0x000fe2000f8e00ff */
[----:B------:R-:W-:Y:S11]  /*34c0*/  BSSY B0, `(.L_x_981) ;  /* 0x0000010000007945 */ /* 0x000ff60003800000 */
[----:B------:R-:W-:-:S04]  /*34d0*/  IMAD R3, R4, UR4, R3 ;  /* 0x0000000404037c24 */ /* 0x000fc8000f8e0203 */
[----:B------:R-:W-:-:S05]  /*34e0*/  VIADD R3, R3, -UR11 ;  /* 0x8000000b03037c36 */ /* 0x000fca0008000000 */
[----:B------:R-:W-:-:S13]  /*34f0*/  ISETP.GT.AND P0, PT, R3, -0x1, PT ;  /* 0xffffffff0300780c */ /* 0x000fda0003f04270 */
[----:B------:R-:W-:Y:S05]  /*3500*/  @P0 BRA `(.L_x_982) ;  /* 0x00000000001c0947 */ /* 0x000fea0003800000 */
[----:B------:R-:W-:Y:S02]  /*3510*/  ISETP.NE.AND P0, PT, R25, 0x1, PT ;  /* 0x000000011900780c */ /* 0x000fe40003f05270 */
[----:B------:R-:W-:-:S11]  /*3520*/  LOP3.LUT R3, RZ, R3, RZ, 0x33, !PT ;  /* 0x00000003ff037212 */ /* 0x000fd600078e33ff */
[----:B------:R-:W0:Y:S02]  /*3530*/  @P0 LDC.64 R8, c[0x0][0x9e8] ;  /* 0x00027a00ff080b82 */ /* 0x000e240000000a00 */
[----:B0-----:R-:W-:-:S05]  /*3540*/  @P0 IMAD.HI.U32 R4, R3, R8, RZ ;  /* 0x0000000803040227 */ /* 0x001fca00078e00ff */
[----:B------:R-:W-:-:S04]  /*3550*/  @P0 SHF.R.U32.HI R3, RZ, R9, R4 ;  /* 0x00000009ff030219 */ /* 0x000fc80000011604 */
[----:B------:R-:W-:Y:S01]  /*3560*/  LOP3.LUT R3, RZ, R3, RZ, 0x33, !PT ;  /* 0x00000003ff037212 */ /* 0x000fe200078e33ff */
[----:B------:R-:W-:Y:S06]  /*3570*/  BRA `(.L_x_983) ;  /* 0x0000000000107947 */ /* 0x000fec0003800000 */
.L_x_982:
[----:B------:R-:W-:-:S13]  /*3580*/  ISETP.NE.AND P0, PT, R25, 0x1, PT ;  /* 0x000000011900780c */ /* 0x000fda0003f05270 */
[----:B------:R-:W0:Y:S02]  /*3590*/  @P0 LDC.64 R8, c[0x0][0x9e8] ;  /* 0x00027a00ff080b82 */ /* 0x000e240000000a00 */
[----:B0-----:R-:W-:-:S05]  /*35a0*/  @P0 IMAD.HI.U32 R4, R3, R8, RZ ;  /* 0x0000000803040227 */ /* 0x001fca00078e00ff */
[----:B------:R-:W-:-:S07]  /*35b0*/  @P0 SHF.R.U32.HI R3, RZ, R9, R4 ;  /* 0x00000009ff030219 */ /* 0x000fce0000011604 */
.L_x_983:
[----:B------:R-:W-:Y:S05]  /*35c0*/  BSYNC B0 ;  /* 0x0000000000007941 */ /* 0x000fea0003800000 */
.L_x_981:
[----:B------:R-:W-:-:S04]  /*35d0*/  IMAD R4, R3, R25, -UR27 ;  /* 0x8000001b03047e24 */ /* 0x000fc8000f8e0219 */
[----:B------:R-:W-:-:S05]  /*35e0*/  IMAD R3, R5, -0x2, R4 ;  /* 0xfffffffe05037824 */ /* 0x000fca00078e0204 */
[----:B------:R-:W-:Y:S02]  /*35f0*/  VIMNMX R2, R2, R3, !PT ;  /* 0x0000000302027248 */ /* 0x000fe40007fe0100 */
[----:B------:R-:W-:-:S07]  /*3600*/  VIADDMNMX R0, R3, R25, R0, PT ;  /* 0x0000001903007246 */ /* 0x000fce0003800100 */
.L_x_980:
[----:B------:R-:W-:Y:S01]  /*3610*/  FMNMX.FTZ R3, R57, R61, !PT ;  /* 0x0000003d39037209 */ /* 0x000fe20007810000 */
[----:B------:R-:W-:Y:S02]  /*3620*/  UP2UR UR4, UPR, URZ, 0x8 ;  /* 0x000000083f047883 */ /* 0x000fe40008000000 */
[----:B------:R-:W-:Y:S01]  /*3630*/  UISETP.NE.AND UP3, UPT, UR22, URZ, UPT ;  /* 0x0000003f1600728c */ /* 0x000fe2000bf65270 */
[----:B------:R-:W-:Y:S01]  /*3640*/  FMNMX.FTZ R3, R63, R3, !PT ;  /* 0x000000033f037209 */ /* 0x000fe20007810000 */
[----:B------:R-:W-:Y:S02]  /*3650*/  UP2UR UR22, UPR, URZ, 0x10 ;  /* 0x000000103f167883 */ /* 0x000fe40008000000 */
[----:B------:R-:W-:Y:S01]  /*3660*/  UISETP.NE.AND UP4, UPT, UR26, URZ, UPT ;  /* 0x0000003f1a00728c */ /* 0x000fe2000bf85270 */
[----:B------:R-:W-:Y:S01]  /*3670*/  FMNMX.FTZ R3, R65, R3, !PT ;  /* 0x0000000341037209 */ /* 0x000fe20007810000 */
[----:B------:R-:W-:Y:S01]  /*3680*/  UP2UR UR26, UPR, URZ, 0x20 ;  /* 0x000000203f1a7883 */ /* 0x000fe20008000000 */
[----:B------:R-:W-:Y:S01]  /*3690*/  PLOP3.LUT P2, PT, PT, PT, UP3, 0x40, 0x0 ;  /* 0x000000000000781c */ /* 0x000fe20003f4e838 */
[----:B------:R-:W-:Y:S01]  /*36a0*/  UISETP.NE.AND UP5, UPT, UR23, URZ, UPT ;  /* 0x0000003f1700728c */ /* 0x000fe2000bfa5270 */
[----:B------:R-:W-:Y:S01]  /*36b0*/  FMNMX.FTZ R3, R67, R3, !PT ;  /* 0x0000000343037209 */ /* 0x000fe20007810000 */
[----:B------:R-:W-:Y:S01]  /*36c0*/  UP2UR UR27, UPR, URZ, 0x1 ;  /* 0x000000013f1b7883 */ /* 0x000fe20008000000 */
[----:B------:R-:W-:Y:S01]  /*36d0*/  PLOP3.LUT P1, PT, PT, PT, UP4, 0x40, 0x0 ;  /* 0x000000000000781c */ /* 0x000fe20003f2e848 */
[----:B------:R-:W-:Y:S01]  /*36e0*/  UISETP.NE.AND UP0, UPT, UR15, URZ, UPT ;  /* 0x0000003f0f00728c */ /* 0x000fe2000bf05270 */
[----:B------:R-:W-:Y:S01]  /*36f0*/  FMNMX.FTZ R3, R69, R3, !PT ;  /* 0x0000000345037209 */ /* 0x000fe20007810000 */
[----:B------:R-:W-:Y:S01]  /*3700*/  UISETP.NE.AND UP3, UPT, UR18, URZ, UPT ;  /* 0x0000003f1200728c */ /* 0x000fe2000bf65270 */
[----:B------:R-:W-:Y:S01]  /*3710*/  PLOP3.LUT P3, PT, PT, PT, UP5, 0x40, 0x0 ;  /* 0x000000000000781c */ /* 0x000fe20003f6e858 */
[----:B------:R-:W-:Y:S01]  /*3720*/  UISETP.NE.AND UP5, UPT, UR5, URZ, UPT ;  /* 0x0000003f0500728c */ /* 0x000fe2000bfa5270 */
[----:B------:R-:W-:Y:S01]  /*3730*/  FMNMX.FTZ R3, R71, R3, !PT ;  /* 0x0000000347037209 */ /* 0x000fe20007810000 */
[----:B------:R-:W-:Y:S01]  /*3740*/  UISETP.NE.AND UP4, UPT, UR19, URZ, UPT ;  /* 0x0000003f1300728c */ /* 0x000fe2000bf85270 */
[C---:B------:R-:W-:Y:S01]  /*3750*/  ISETP.GT.AND P3, PT, R2.reuse, RZ, P3 ;  /* 0x000000ff0200720c */ /* 0x040fe20001f64270 */
[----:B------:R-:W-:Y:S01]  /*3760*/  ULDC UR5, c[0x0][0x988] ;  /* 0x0002620000057ab9 */ /* 0x000fe20000000800 */
[----:B------:R-:W-:Y:S01]  /*3770*/  FMNMX.FTZ R3, R73, R3, !PT ;  /* 0x0000000349037209 */ /* 0x000fe20007810000 */
[----:B------:R-:W-:Y:S01]  /*3780*/  UP2UR UR23, UPR, URZ, 0x40 ;  /* 0x000000403f177883 */ /* 0x000fe20008000000 */
[----:B------:R-:W-:Y:S01]  /*3790*/  ISETP.GT.AND P1, PT, R2, 0x1, P1 ;  /* 0x000000010200780c */ /* 0x000fe20000f24270 */
[----:B------:R-:W-:Y:S01]  /*37a0*/  UISETP.NE.AND UP6, UPT, UR14, URZ, UPT ;  /* 0x0000003f0e00728c */ /* 0x000fe2000bfc5270 */
[----:B------:R-:W-:-:S02]  /*37b0*/  FMNMX.FTZ R3, R75, R3, !PT ;  /* 0x000000034b037209 */ /* 0x000fc40007810000 */
[C---:B------:R-:W-:Y:S02]  /*37c0*/  ISETP.LT.OR P3, PT, R0.reuse, 0x1, P3 ;  /* 0x000000010000780c */ /* 0x040fe40001f61670 */
[----:B------:R-:W-:Y:S02]  /*37d0*/  FMNMX.FTZ R3, R77, R3, !PT ;  /* 0x000000034d037209 */ /* 0x000fe40007810000 */
[----:B------:R-:W-:Y:S02]  /*37e0*/  ISETP.LT.OR P1, PT, R0, 0x2, P1 ;  /* 0x000000020000780c */ /* 0x000fe40000f21670 */
[----:B------:R-:W-:Y:S02]  /*37f0*/  FMNMX.FTZ R3, R79, R3, !PT ;  /* 0x000000034f037209 */ /* 0x000fe40007810000 */
[----:B------:R-:W-:Y:S02]  /*3800*/  ISETP.GT.AND P2, PT, R2, 0x8, P2 ;  /* 0x000000080200780c */ /* 0x000fe40001744270 */
[----:B------:R-:W-:-:S02]  /*3810*/  FMNMX.FTZ R3, R81, R3, !PT ;  /* 0x0000000351037209 */ /* 0x000fc40007810000 */
[----:B------:R-:W-:Y:S02]  /*3820*/  ISETP.LT.OR P2, PT, R0, 0x9, P2 ;  /* 0x000000090000780c */ /* 0x000fe40001741670 */
[----:B------:R-:W-:Y:S02]  /*3830*/  FMNMX.FTZ R3, R83, R3, !PT ;  /* 0x0000000353037209 */ /* 0x000fe40007810000 */
[----:B------:R-:W-:Y:S02]  /*3840*/  FSEL R18, R30, -INF , !P2 ;  /* 0xff8000001e127808 */ /* 0x000fe40005000000 */
[----:B------:R-:W-:Y:S02]  /*3850*/  FMNMX.FTZ R3, R85, R3, !PT ;  /* 0x0000000355037209 */ /* 0x000fe40007810000 */
[----:B------:R-:W-:Y:S01]  /*3860*/  PLOP3.LUT P2, PT, PT, PT, UP4, 0x40, 0x0 ;  /* 0x000000000000781c */ /* 0x000fe20003f4e848 */
[----:B------:R-:W-:Y:S01]  /*3870*/  UISETP.NE.AND UP4, UPT, UR22, URZ, UPT ;  /* 0x0000003f1600728c */ /* 0x000fe2000bf85270 */
[----:B------:R-:W-:-:S02]  /*3880*/  FMNMX.FTZ R3, R87, R3, !PT ;  /* 0x0000000357037209 */ /* 0x000fc40007810000 */
[----:B------:R-:W-:Y:S02]  /*3890*/  ISETP.GT.AND P2, PT, R2, 0x18, P2 ;  /* 0x000000180200780c */ /* 0x000fe40001744270 */
[----:B------:R-:W-:Y:S02]  /*38a0*/  FMNMX.FTZ R3, R53, R3, !PT ;  /* 0x0000000335037209 */ /* 0x000fe40007810000 */
[----:B------:R-:W-:-:S03]  /*38b0*/  ISETP.LT.OR P2, PT, R0, 0x19, P2 ;  /* 0x000000190000780c */ /* 0x000fc60001741670 */
[----:B------:R-:W0:Y:S01]  /*38c0*/  SHFL.BFLY PT, R4, R3, 0x2, 0x1f ;  /* 0x0c401f0003047f89 */ /* 0x000e2200000e0000 */
[----:B------:R-:W-:Y:S02]  /*38d0*/  FSEL R28, R59, -INF , !P2 ;  /* 0xff8000003b1c7808 */ /* 0x000fe40005000000 */
[----:B------:R-:W-:-:S04]  /*38e0*/  PLOP3.LUT P2, PT, PT, PT, UP1, 0x40, 0x0 ;  /* 0x000000000000781c */ /* 0x000fc80003f4e818 */
[----:B------:R-:W-:-:S04]  /*38f0*/  ISETP.GT.AND P2, PT, R2, 0x28, P2 ;  /* 0x000000280200780c */ /* 0x000fc80001744270 */
[----:B------:R-:W-:Y:S02]  /*3900*/  ISETP.LT.OR P2, PT, R0, 0x29, P2 ;  /* 0x000000290000780c */ /* 0x000fe40001741670 */
[----:B0-----:R-:W-:-:S05]  /*3910*/  FMNMX.FTZ R9, R3, R4, !PT ;  /* 0x0000000403097209 */ /* 0x001fca0007810000 */
[----:B------:R-:W0:Y:S02]  /*3920*/  SHFL.BFLY PT, R4, R9, 0x1, 0x1f ;  /* 0x0c201f0009047f89 */ /* 0x000e2400000e0000 */
[----:B0-----:R-:W-:Y:S02]  /*3930*/  FMNMX.FTZ R4, R9, R4, !PT ;  /* 0x0000000409047209 */ /* 0x001fe40007810000 */
[----:B------:R-:W-:Y:S02]  /*3940*/  FSEL R9, R27, -INF , !P1 ;  /* 0xff8000001b097808 */ /* 0x000fe40004800000 */
[C---:B------:R-:W-:Y:S01]  /*3950*/  FSETP.NEU.FTZ.AND P0, PT, R4.reuse, -INF , PT ;  /* 0xff8000000400780b */ /* 0x040fe20003f1d000 */
[----:B------:R-:W-:Y:S01]  /*3960*/  FMUL.FTZ R8, R4, UR5 ;  /* 0x0000000504087c20 */ /* 0x000fe20008410000 */
[----:B------:R-:W-:Y:S01]  /*3970*/  PLOP3.LUT P1, PT, PT, PT, UP3, 0x40, 0x0 ;  /* 0x000000000000781c */ /* 0x000fe20003f2e838 */
[----:B------:R-:W-:-:S03]  /*3980*/  UISETP.NE.AND UP3, UPT, UR4, URZ, UPT ;  /* 0x0000003f0400728c */ /* 0x000fc6000bf65270 */
[----:B------:R-:W-:Y:S02]  /*3990*/  FSEL R38, R8, RZ, P0 ;  /* 0x000000ff08267208 */ /* 0x000fe40000000000 */
[----:B------:R-:W-:Y:S01]  /*39a0*/  PLOP3.LUT P0, PT, PT, PT, UP5, 0x40, 0x0 ;  /* 0x000000000000781c */ /* 0x000fe20003f0e858 */
[----:B------:R-:W-:Y:S01]  /*39b0*/  UISETP.NE.AND UP5, UPT, UR6, URZ, UPT ;  /* 0x0000003f0600728c */ /* 0x000fe2000bfa5270 */
[----:B------:R-:W-:Y:S01]  /*39c0*/  FSEL R8, R26, -INF , !P3 ;  /* 0xff8000001a087808 */ /* 0x000fe20005800000 */
[--C-:B------:R-:W-:Y:S01]  /*39d0*/  FFMA.FTZ R36, R57, UR5, -R38.reuse ;  /* 0x0000000539247c23 */ /* 0x100fe20008010826 */
[----:B------:R-:W-:Y:S01]  /*39e0*/  PLOP3.LUT P3, PT, PT, PT, UP0, 0x40, 0x0 ;  /* 0x000000000000781c */ /* 0x000fe20003f6e808 */
[----:B------:R-:W-:Y:S01]  /*39f0*/  UISETP.NE.AND UP0, UPT, UR7, URZ, UPT ;  /* 0x0000003f0700728c */ /* 0x000fe2000bf05270 */
[C---:B------:R-:W-:Y:S01]  /*3a00*/  ISETP.GT.AND P0, PT, R2.reuse, 0x9, P0 ;  /* 0x000000090200780c */ /* 0x040fe20000704270 */
[----:B------:R-:W-:Y:S01]  /*3a10*/  MUFU.EX2 R196, R36 ;  /* 0x0000002400c47308 */ /* 0x000fe20000000800 */
[----:B------:R-:W-:Y:S01]  /*3a20*/  ISETP.GT.AND P3, PT, R2, 0x10, P3 ;  /* 0x000000100200780c */ /* 0x000fe20001f64270 */
[--C-:B------:R-:W-:Y:S01]  /*3a30*/  FFMA.FTZ R37, R61, UR5, -R38.reuse ;  /* 0x000000053d257c23 */ /* 0x100fe20008010826 */
[----:B------:R-:W-:Y:S01]  /*3a40*/  ISETP.LT.OR P0, PT, R0, 0xa, P0 ;  /* 0x0000000a0000780c */ /* 0x000fe20000701670 */
[--C-:B------:R-:W-:Y:S01]  /*3a50*/  FFMA.FTZ R40, R63, UR5, -R38.reuse ;  /* 0x000000053f287c23 */ /* 0x100fe20008010826 */
[----:B------:R-:W-:Y:S01]  /*3a60*/  FMNMX.FTZ R3, R8, R9, !PT ;  /* 0x0000000908037209 */ /* 0x000fe20007810000 */
[--C-:B------:R-:W-:Y:S01]  /*3a70*/  FFMA.FTZ R41, R65, UR5, -R38.reuse ;  /* 0x0000000541297c23 */ /* 0x100fe20008010826 */
[----:B------:R-:W-:Y:S01]  /*3a80*/  FSEL R23, R31, -INF , !P0 ;  /* 0xff8000001f177808 */ /* 0x000fe20004000000 */
[--C-:B------:R-:W-:Y:S01]  /*3a90*/  FFMA.FTZ R44, R71, UR5, -R38.reuse ;  /* 0x00000005472c7c23 */ /* 0x100fe20008010826 */
[----:B------:R-:W-:Y:S01]  /*3aa0*/  ISETP.LT.OR P3, PT, R0, 0x11, P3 ;  /* 0x000000110000780c */ /* 0x000fe20001f61670 */
[----:B------:R-:W-:Y:S01]  /*3ab0*/  MUFU.EX2 R40, R40 ;  /* 0x0000002800287308 */ /* 0x000fe20000000800 */
[----:B------:R-:W-:Y:S01]  /*3ac0*/  ISETP.GT.AND P1, PT, R2, 0x11, P1 ;  /* 0x000000110200780c */ /* 0x000fe20000f24270 */
[--C-:B------:R-:W-:Y:S01]  /*3ad0*/  FFMA.FTZ R45, R73, UR5, -R38.reuse ;  /* 0x00000005492d7c23 */ /* 0x100fe20008010826 */
[----:B------:R-:W-:Y:S01]  /*3ae0*/  FMNMX.FTZ R30, R18, R3, !PT ;  /* 0x00000003121e7209 */ /* 0x000fe20007810000 */
[--C-:B------:R-:W-:Y:S01]  /*3af0*/  FFMA.FTZ R48, R79, UR5, -R38.reuse ;  /* 0x000000054f307c23 */ /* 0x100fe20008010826 */
[----:B------:R-:W-:Y:S01]  /*3b00*/  PLOP3.LUT P0, PT, PT, PT, UP5, 0x40, 0x0 ;  /* 0x000000000000781c */ /* 0x000fe20003f0e858 */
[----:B------:R-:W-:Y:S01]  /*3b10*/  UISETP.NE.AND UP5, UPT, UR26, URZ, UPT ;  /* 0x0000003f1a00728c */ /* 0x000fe2000bfa5270 */
[----:B------:R-:W-:Y:S01]  /*3b20*/  FSEL R26, R34, -INF , !P3 ;  /* 0xff800000221a7808 */ /* 0x000fe20005800000 */
[----:B------:R-:W-:Y:S01]  /*3b30*/  FFMA.FTZ R49, R81, UR5, -R38 ;  /* 0x0000000551317c23 */ /* 0x000fe20008010826 */
[----:B------:R-:W-:Y:S01]  /*3b40*/  ISETP.LT.OR P1, PT, R0, 0x12, P1 ;  /* 0x000000120000780c */ /* 0x000fe20000f21670 */
[----:B------:R-:W-:Y:S01]  /*3b50*/  MUFU.EX2 R41, R41 ;  /* 0x0000002900297308 */ /* 0x000fe20000000800 */
[----:B------:R-:W-:-:S02]  /*3b60*/  FMNMX.FTZ R3, R23, R30, !PT ;  /* 0x0000001e17037209 */ /* 0x000fc40007810000 */
[----:B------:R-:W-:Y:S01]  /*3b70*/  PLOP3.LUT P3, PT, PT, PT, UP6, 0x40, 0x0 ;  /* 0x000000000000781c */ /* 0x000fe20003f6e868 */
[----:B------:R-:W-:Y:S01]  /*3b80*/  UISETP.NE.AND UP6, UPT, UR23, URZ, UPT ;  /* 0x0000003f1700728c */ /* 0x000fe2000bfc5270 */
[----:B------:R-:W-:Y:S02]  /*3b90*/  FSEL R27, R35, -INF , !P1 ;  /* 0xff800000231b7808 */ /* 0x000fe40004800000 */
[----:B------:R-:W-:Y:S01]  /*3ba0*/  ISETP.GT.AND P0, PT, R2, 0x19, P0 ;  /* 0x000000190200780c */ /* 0x000fe20000704270 */
[----:B------:R-:W-:Y:S01]  /*3bb0*/  MUFU.EX2 R44, R44 ;  /* 0x0000002c002c7308 */ /* 0x000fe20000000800 */
[----:B------:R-:W-:Y:S02]  /*3bc0*/  FMNMX.FTZ R32, R26, R3, !PT ;  /* 0x000000031a207209 */ /* 0x000fe40007810000 */
[----:B------:R-:W-:Y:S01]  /*3bd0*/  PLOP3.LUT P1, PT, PT, PT, UP0, 0x40, 0x0 ;  /* 0x000000000000781c */ /* 0x000fe20003f2e808 */
[----:B------:R-:W-:Y:S01]  /*3be0*/  UISETP.NE.AND UP0, UPT, UR27, URZ, UPT ;  /* 0x0000003f1b00728c */ /* 0x000fe2000bf05270 */
[----:B------:R-:W-:-:S02]  /*3bf0*/  ISETP.GT.AND P3, PT, R2, 0x20, P3 ;  /* 0x000000200200780c */ /* 0x000fc40001f64270 */
[C---:B------:R-:W-:Y:S01]  /*3c00*/  ISETP.LT.OR P0, PT, R0.reuse, 0x1a, P0 ;  /* 0x0000001a0000780c */ /* 0x040fe20000701670 */
[----:B------:R-:W-:Y:S01]  /*3c10*/  MUFU.EX2 R45, R45 ;  /* 0x0000002d002d7308 */ /* 0x000fe20000000800 */
[----:B------:R-:W-:Y:S02]  /*3c20*/  FMNMX.FTZ R3, R27, R32, !PT ;  /* 0x000000201b037209 */ /* 0x000fe40007810000 */
[----:B------:R-:W-:Y:S02]  /*3c30*/  ISETP.LT.OR P3, PT, R0, 0x21, P3 ;  /* 0x000000210000780c */ /* 0x000fe40001f61670 */
[----:B------:R-:W-:Y:S02]  /*3c40*/  FSEL R29, R39, -INF , !P0 ;  /* 0xff800000271d7808 */ /* 0x000fe40004000000 */
[----:B------:R-:W-:Y:S01]  /*3c50*/  ISETP.GT.AND P1, PT, R2, 0x21, P1 ;  /* 0x000000210200780c */ /* 0x000fe20000f24270 */
[----:B------:R-:W0:Y:S01]  /*3c60*/  MUFU.EX2 R39, R37 ;  /* 0x0000002500277308 */ /* 0x000e220000000800 */
[----:B------:R-:W-:Y:S01]  /*3c70*/  FMNMX.FTZ R34, R28, R3, !PT ;  /* 0x000000031c227209 */ /* 0x000fe20007810000 */
[----:B------:R-:W-:Y:S01]  /*3c80*/  @UP0 ULDC UR6, c[0x0][0x44c] ;  /* 0x0001130000060ab9 */ /* 0x000fe20000000800 */
[----:B------:R-:W-:Y:S01]  /*3c90*/  PLOP3.LUT P0, PT, PT, PT, UP2, 0x40, 0x0 ;  /* 0x000000000000781c */ /* 0x000fe20003f0e828 */
[----:B------:R-:W-:Y:S01]  /*3ca0*/  UIMAD.WIDE.U32 UR6, UR38, UR6, URZ ;  /* 0x00000006260672a5 */ /* 0x000fe2000f8e003f */
[----:B------:R-:W-:Y:S01]  /*3cb0*/  FSEL R30, R42, -INF , !P3 ;  /* 0xff8000002a1e7808 */ /* 0x000fe20005800000 */
[--C-:B------:R-:W-:Y:S01]  /*3cc0*/  FFMA.FTZ R42, R67, UR5, -R38.reuse ;  /* 0x00000005432a7c23 */ /* 0x100fe20008010826 */
[----:B------:R-:W-:Y:S01]  /*3cd0*/  ISETP.LT.OR P1, PT, R0, 0x22, P1 ;  /* 0x000000220000780c */ /* 0x000fe20000f21670 */
[----:B------:R-:W-:Y:S01]  /*3ce0*/  MUFU.EX2 R48, R48 ;  /* 0x0000003000307308 */ /* 0x000fe20000000800 */
[----:B------:R-:W-:Y:S01]  /*3cf0*/  FMNMX.FTZ R3, R29, R34, !PT ;  /* 0x000000221d037209 */ /* 0x000fe20007810000 */
[----:B------:R-:W-:Y:S01]  /*3d00*/  @UP0 ULDC UR4, c[0x0][0x450] ;  /* 0x0001140000040ab9 */ /* 0x000fe20000000800 */
[----:B------:R-:W-:Y:S01]  /*3d10*/  ISETP.GT.AND P0, PT, R2, 0x29, P0 ;  /* 0x000000290200780c */ /* 0x000fe20000704270 */
[----:B------:R-:W-:Y:S01]  /*3d20*/  @UP0 USHF.R.U32.HI UR38, URZ, UR4, UR7 ;  /* 0x000000043f260299 */ /* 0x000fe20008011607 */
[----:B------:R-:W-:Y:S01]  /*3d30*/  PLOP3.LUT P3, PT, PT, PT, UP3, 0x40, 0x0 ;  /* 0x000000000000781c */ /* 0x000fe20003f6e838 */
[----:B------:R-:W-:Y:S01]  /*3d40*/  UIADD3 UR6, UR39, -0x2, URZ ;  /* 0xfffffffe27067890 */ /* 0x000fe2000fffe03f */
[----:B------:R-:W-:Y:S01]  /*3d50*/  FSEL R31, R43, -INF , !P1 ;  /* 0xff8000002b1f7808 */ /* 0x000fe20004800000 */
[----:B------:R-:W-:Y:S01]  /*3d60*/  FFMA.FTZ R43, R69, UR5, -R38 ;  /* 0x00000005452b7c23 */ /* 0x000fe20008010826 */
[----:B------:R-:W-:Y:S01]  /*3d70*/  FMNMX.FTZ R34, R30, R3, !PT ;  /* 0x000000031e227209 */ /* 0x000fe20007810000 */
[----:B------:R-:W-:Y:S01]  /*3d80*/  MUFU.EX2 R42, R42 ;  /* 0x0000002a002a7308 */ /* 0x000fe20000000800 */
[----:B------:R-:W-:Y:S01]  /*3d90*/  ISETP.LT.OR P0, PT, R0, 0x2a, P0 ;  /* 0x0000002a0000780c */ /* 0x000fe20000701670 */
[----:B------:R-:W-:Y:S01]  /*3da0*/  UIADD3 UR38, UR42, UR38, URZ ;  /* 0x000000262a267290 */ /* 0x000fe2000fffe03f */
[----:B------:R-:W-:-:S02]  /*3db0*/  PLOP3.LUT P1, PT, PT, PT, UP4, 0x40, 0x0 ;  /* 0x000000000000781c */ /* 0x000fc40003f2e848 */
[----:B------:R-:W-:Y:S01]  /*3dc0*/  FSEL R32, R46, -INF , !P2 ;  /* 0xff8000002e207808 */ /* 0x000fe20005000000 */
[--C-:B------:R-:W-:Y:S01]  /*3dd0*/  FFMA.FTZ R46, R75, UR5, -R38.reuse ;  /* 0x000000054b2e7c23 */ /* 0x100fe20008010826 */
[----:B------:R-:W-:Y:S01]  /*3de0*/  ISETP.GT.AND P3, PT, R2, 0x30, P3 ;  /* 0x000000300200780c */ /* 0x000fe20001f64270 */
[----:B------:R-:W1:Y:S01]  /*3df0*/  MUFU.EX2 R43, R43 ;  /* 0x0000002b002b7308 */ /* 0x000e620000000800 */
[----:B------:R-:W-:Y:S01]  /*3e00*/  FMNMX.FTZ R3, R31, R34, !PT ;  /* 0x000000221f037209 */ /* 0x000fe20007810000 */
[----:B------:R-:W-:Y:S01]  /*3e10*/  VIADD R24, R24, UR38 ;  /* 0x0000002618187c36 */ /* 0x000fe20008000000 */
[----:B------:R-:W-:Y:S01]  /*3e20*/  FSEL R33, R47, -INF , !P0 ;  /* 0xff8000002f217808 */ /* 0x000fe20004000000 */
[----:B------:R-:W-:Y:S01]  /*3e30*/  FFMA.FTZ R47, R77, UR5, -R38 ;  /* 0x000000054d2f7c23 */ /* 0x000fe20008010826 */
[----:B------:R-:W-:Y:S02]  /*3e40*/  PLOP3.LUT P2, PT, PT, PT, UP5, 0x40, 0x0 ;  /* 0x000000000000781c */ /* 0x000fe40003f4e858 */
[----:B------:R-:W-:Y:S01]  /*3e50*/  PLOP3.LUT P0, PT, PT, PT, UP6, 0x40, 0x0 ;  /* 0x000000000000781c */ /* 0x000fe20003f0e868 */
[----:B------:R-:W-:Y:S01]  /*3e60*/  MUFU.EX2 R46, R46 ;  /* 0x0000002e002e7308 */ /* 0x000fe20000000800 */
[----:B------:R-:W-:-:S02]  /*3e70*/  ISETP.GT.AND P1, PT, R2, 0x31, P1 ;  /* 0x000000310200780c */ /* 0x000fc40000f24270 */
[----:B------:R-:W-:Y:S02]  /*3e80*/  ISETP.LT.OR P3, PT, R0, 0x31, P3 ;  /* 0x000000310000780c */ /* 0x000fe40001f61670 */
[----:B------:R-:W-:Y:S02]  /*3e90*/  FMNMX.FTZ R34, R32, R3, !PT ;  /* 0x0000000320227209 */ /* 0x000fe40007810000 */
[C---:B------:R-:W-:Y:S01]  /*3ea0*/  ISETP.GT.AND P2, PT, R2.reuse, 0x38, P2 ;  /* 0x000000380200780c */ /* 0x040fe20001744270 */
[----:B------:R-:W2:Y:S01]  /*3eb0*/  MUFU.EX2 R47, R47 ;  /* 0x0000002f002f7308 */ /* 0x000ea20000000800 */
[----:B------:R-:W-:Y:S02]  /*3ec0*/  ISETP.GT.AND P0, PT, R2, 0x39, P0 ;  /* 0x000000390200780c */ /* 0x000fe40000704270 */
[----:B------:R-:W-:Y:S02]  /*3ed0*/  ISETP.LT.OR P1, PT, R0, 0x32, P1 ;  /* 0x000000320000780c */ /* 0x000fe40000f21670 */
[----:B------:R-:W-:Y:S01]  /*3ee0*/  FSEL R2, R50, -INF , !P3 ;  /* 0xff80000032027808 */ /* 0x000fe20005800000 */
[----:B------:R-:W-:Y:S01]  /*3ef0*/  FFMA.FTZ R50, R83, UR5, -R38 ;  /* 0x0000000553327c23 */ /* 0x000fe20008010826 */
[----:B------:R-:W-:Y:S01]  /*3f00*/  FMNMX.FTZ R3, R33, R34, !PT ;  /* 0x0000002221037209 */ /* 0x000fe20007810000 */
[----:B------:R-:W3:Y:S01]  /*3f10*/  MUFU.EX2 R49, R49 ;  /* 0x0000003100317308 */ /* 0x000ee20000000800 */
[----:B------:R-:W-:-:S02]  /*3f20*/  ISETP.LT.OR P2, PT, R0, 0x39, P2 ;  /* 0x000000390000780c */ /* 0x000fc40001741670 */
[----:B------:R-:W-:Y:S01]  /*3f30*/  FSEL R34, R51, -INF , !P1 ;  /* 0xff80000033227808 */ /* 0x000fe20004800000 */
[----:B------:R-:W-:Y:S01]  /*3f40*/  FFMA.FTZ R51, R85, UR5, -R38 ;  /* 0x0000000555337c23 */ /* 0x000fe20008010826 */
[----:B------:R-:W-:Y:S02]  /*3f50*/  FMNMX.FTZ R3, R2, R3, !PT ;  /* 0x0000000302037209 */ /* 0x000fe40007810000 */
[----:B------:R-:W-:Y:S01]  /*3f60*/  ISETP.LT.OR P0, PT, R0, 0x3a, P0 ;  /* 0x0000003a0000780c */ /* 0x000fe20000701670 */
[----:B------:R-:W-:Y:S01]  /*3f70*/  MUFU.EX2 R50, R50 ;  /* 0x0000003200327308 */ /* 0x000fe20000000800 */
[----:B------:R-:W-:Y:S02]  /*3f80*/  FSEL R0, R54, -INF , !P2 ;  /* 0xff80000036007808 */ /* 0x000fe40005000000 */
[----:B------:R-:W-:Y:S02]  /*3f90*/  FMNMX.FTZ R3, R34, R3, !PT ;  /* 0x0000000322037209 */ /* 0x000fe40007810000 */
[----:B------:R-:W-:Y:S01]  /*3fa0*/  FSEL R35, R55, -INF , !P0 ;  /* 0xff80000037237808 */ /* 0x000fe20004000000 */
[----:B0-----:R-:W-:Y:S01]  /*3fb0*/  FADD.FTZ R55, R196, R39 ;  /* 0x00000027c4377221 */ /* 0x001fe20000010000 */
[----:B------:R-:W-:Y:S01]  /*3fc0*/  FMNMX.FTZ R36, R0, R3, !PT ;  /* 0x0000000300247209 */ /* 0x000fe20007810000 */
[----:B------:R-:W0:Y:S01]  /*3fd0*/  MUFU.EX2 R51, R51 ;  /* 0x0000003300337308 */ /* 0x000e220000000800 */
[----:B------:R-:W-:-:S02]  /*3fe0*/  F2FP.F16.F32.PACK_AB R196, R39, R196 ;  /* 0x000000c427c4723e */ /* 0x000fc400000000ff */
[----:B------:R-:W-:Y:S02]  /*3ff0*/  FMNMX.FTZ R36, R35, R36, !PT ;  /* 0x0000002423247209 */ /* 0x000fe40007810000 */
[----:B------:R-:W-:Y:S02]  /*4000*/  F2FP.F16.F32.PACK_AB R198, R41, R40 ;  /* 0x0000002829c6723e */ /* 0x000fe400000000ff */
[----:B-1----:R-:W-:Y:S01]  /*4010*/  F2FP.F16.F32.PACK_AB R192, R43, R42 ;  /* 0x0000002a2bc0723e */ /* 0x002fe200000000ff */
[----:B------:R-:W1:Y:S01]  /*4020*/  SHFL.BFLY PT, R3, R36, 0x2, 0x1f ;  /* 0x0c401f0024037f89 */ /* 0x000e6200000e0000 */
[----:B------:R-:W-:Y:S02]  /*4030*/  F2FP.F16.F32.PACK_AB R194, R45, R44 ;  /* 0x0000002c2dc2723e */ /* 0x000fe400000000ff */
[----:B--2---:R-:W-:Y:S02]  /*4040*/  F2FP.F16.F32.PACK_AB R188, R47, R46 ;  /* 0x0000002e2fbc723e */ /* 0x004fe400000000ff */
[----:B---3--:R-:W-:-:S02]  /*4050*/  F2FP.F16.F32.PACK_AB R190, R49, R48 ;  /* 0x0000003031be723e */ /* 0x008fc400000000ff */
[----:B0-----:R-:W-:Y:S02]  /*4060*/  F2FP.F16.F32.PACK_AB R184, R51, R50 ;  /* 0x0000003233b8723e */ /* 0x001fe400000000ff */
[----:B-1----:R-:W-:-:S05]  /*4070*/  FMNMX.FTZ R37, R36, R3, !PT ;  /* 0x0000000324257209 */ /* 0x002fca0007810000 */
[----:B------:R-:W0:Y:S02]  /*4080*/  SHFL.BFLY PT, R36, R37, 0x1, 0x1f ;  /* 0x0c201f0025247f89 */ /* 0x000e2400000e0000 */
[----:B0-----:R-:W-:Y:S01]  /*4090*/  FMNMX.FTZ R3, R37, R36, !PT ;  /* 0x0000002425037209 */ /* 0x001fe20007810000 */
[--C-:B------:R-:W-:Y:S01]  /*40a0*/  FFMA.FTZ R36, R87, UR5, -R38.reuse ;  /* 0x0000000557247c23 */ /* 0x100fe20008010826 */
[----:B------:R-:W-:Y:S02]  /*40b0*/  FFMA.FTZ R38, R53, UR5, -R38 ;  /* 0x0000000535267c23 */ /* 0x000fe40008010826 */
[C---:B------:R-:W-:Y:S01]  /*40c0*/  FSETP.NEU.FTZ.AND P0, PT, R3.reuse, -INF , PT ;  /* 0xff8000000300780b */ /* 0x040fe20003f1d000 */
[----:B------:R-:W-:Y:S02]  /*40d0*/  FMUL.FTZ R37, R3, UR5 ;  /* 0x0000000503257c20 */ /* 0x000fe40008410000 */
[----:B------:R-:W-:Y:S03]  /*40e0*/  MUFU.EX2 R36, R36 ;  /* 0x0000002400247308 */ /* 0x000fe60000000800 */
[----:B------:R-:W-:-:S05]  /*40f0*/  FSEL R53, R37, RZ, P0 ;  /* 0x000000ff25357208 */ /* 0x000fca0000000000 */
[--C-:B------:R-:W-:Y:S01]  /*4100*/  FFMA.FTZ R8, R8, UR5, -R53.reuse ;  /* 0x0000000508087c23 */ /* 0x100fe20008010835 */
[--C-:B------:R-:W-:Y:S01]  /*4110*/  FFMA.FTZ R9, R9, UR5, -R53.reuse ;  /* 0x0000000509097c23 */ /* 0x100fe20008010835 */
[--C-:B------:R-:W-:Y:S01]  /*4120*/  FFMA.FTZ R18, R18, UR5, -R53.reuse ;  /* 0x0000000512127c23 */ /* 0x100fe20008010835 */
[--C-:B------:R-:W-:Y:S01]  /*4130*/  FFMA.FTZ R23, R23, UR5, -R53.reuse ;  /* 0x0000000517177c23 */ /* 0x100fe20008010835 */
[--C-:B------:R-:W-:Y:S01]  /*4140*/  FFMA.FTZ R26, R26, UR5, -R53.reuse ;  /* 0x000000051a1a7c23 */ /* 0x100fe20008010835 */
[--C-:B------:R-:W-:Y:S01]  /*4150*/  FFMA.FTZ R27, R27, UR5, -R53.reuse ;  /* 0x000000051b1b7c23 */ /* 0x100fe20008010835 */
[----:B------:R-:W-:Y:S01]  /*4160*/  MUFU.EX2 R8, R8 ;  /* 0x0000000800087308 */ /* 0x000fe20000000800 */
[--C-:B------:R-:W-:Y:S01]  /*4170*/  FFMA.FTZ R28, R28, UR5, -R53.reuse ;  /* 0x000000051c1c7c23 */ /* 0x100fe20008010835 */
[--C-:B------:R-:W-:Y:S01]  /*4180*/  FFMA.FTZ R29, R29, UR5, -R53.reuse ;  /* 0x000000051d1d7c23 */ /* 0x100fe20008010835 */
[--C-:B------:R-:W-:Y:S01]  /*4190*/  FFMA.FTZ R30, R30, UR5, -R53.reuse ;  /* 0x000000051e1e7c23 */ /* 0x100fe20008010835 */
[--C-:B------:R-:W-:Y:S01]  /*41a0*/  FFMA.FTZ R31, R31, UR5, -R53.reuse ;  /* 0x000000051f1f7c23 */ /* 0x100fe20008010835 */
[--C-:B------:R-:W-:Y:S01]  /*41b0*/  FFMA.FTZ R32, R32, UR5, -R53.reuse ;  /* 0x0000000520207c23 */ /* 0x100fe20008010835 */
[--C-:B------:R-:W-:Y:S01]  /*41c0*/  FFMA.FTZ R33, R33, UR5, -R53.reuse ;  /* 0x0000000521217c23 */ /* 0x100fe20008010835 */
[--C-:B------:R-:W-:Y:S01]  /*41d0*/  FFMA.FTZ R2, R2, UR5, -R53.reuse ;  /* 0x0000000502027c23 */ /* 0x100fe20008010835 */
[----:B------:R-:W0:Y:S01]  /*41e0*/  MUFU.EX2 R9, R9 ;  /* 0x0000000900097308 */ /* 0x000e220000000800 */
[--C-:B------:R-:W-:Y:S01]  /*41f0*/  FFMA.FTZ R34, R34, UR5, -R53.reuse ;  /* 0x0000000522227c23 */ /* 0x100fe20008010835 */
[--C-:B------:R-:W-:Y:S01]  /*4200*/  FFMA.FTZ R0, R0, UR5, -R53.reuse ;  /* 0x0000000500007c23 */ /* 0x100fe20008010835 */
[----:B------:R-:W-:-:S05]  /*4210*/  FFMA.FTZ R35, R35, UR5, -R53 ;  /* 0x0000000523237c23 */ /* 0x000fca0008010835 */
[----:B------:R1:W2:Y:S08]  /*4220*/  MUFU.EX2 R199, R18 ;  /* 0x0000001200c77308 */ /* 0x0002b00000000800 */
[----:B------:R3:W4:Y:S01]  /*4230*/  MUFU.EX2 R52, R23 ;  /* 0x0000001700347308 */ /* 0x0007220000000800 */
[----:B-1----:R-:W-:Y:S01]  /*4240*/  FADD.FTZ R18, R40, R55 ;  /* 0x0000003728127221 */ /* 0x002fe20000010000 */
[----:B0-----:R-:W-:-:S06]  /*4250*/  F2FP.F16.F32.PACK_AB R197, R9, R8 ;  /* 0x0000000809c5723e */ /* 0x001fcc00000000ff */
[----:B------:R-:W-:Y:S01]  /*4260*/  MUFU.EX2 R26, R26 ;  /* 0x0000001a001a7308 */ /* 0x000fe20000000800 */
[----:B---3--:R-:W-:-:S04]  /*4270*/  FADD.FTZ R23, R41, R18 ;  /* 0x0000001229177221 */ /* 0x008fc80000010000 */
[----:B------:R-:W-:-:S03]  /*4280*/  FADD.FTZ R18, R42, R23 ;  /* 0x000000172a127221 */ /* 0x000fc60000010000 */
[----:B------:R-:W0:Y:S01]  /*4290*/  MUFU.EX2 R27, R27 ;  /* 0x0000001b001b7308 */ /* 0x000e220000000800 */
[----:B------:R-:W-:Y:S01]  /*42a0*/  FADD.FTZ R23, R43, R18 ;  /* 0x000000122b177221 */ /* 0x000fe20000010000 */
[----:B------:R-:W-:-:S06]  /*42b0*/  FADD.FTZ R18, R8, R9 ;  /* 0x0000000908127221 */ /* 0x000fcc0000010000 */
[----:B------:R1:W3:Y:S08]  /*42c0*/  MUFU.EX2 R37, R38 ;  /* 0x0000002600257308 */ /* 0x0002f00000000800 */
[----:B------:R-:W5:Y:S01]  /*42d0*/  MUFU.EX2 R28, R28 ;  /* 0x0000001c001c7308 */ /* 0x000f620000000800 */
[----:B-1----:R-:W-:Y:S01]  /*42e0*/  FADD.FTZ R38, R44, R23 ;  /* 0x000000172c267221 */ /* 0x002fe20000010000 */
[----:B--2---:R-:W-:Y:S01]  /*42f0*/  FADD.FTZ R23, R199, R18 ;  /* 0x00000012c7177221 */ /* 0x004fe20000010000 */
[----:B----4-:R-:W-:-:S02]  /*4300*/  F2FP.F16.F32.PACK_AB R199, R52, R199 ;  /* 0x000000c734c7723e */ /* 0x010fc400000000ff */
[----:B------:R-:W-:Y:S01]  /*4310*/  FADD.FTZ R55, R45, R38 ;  /* 0x000000262d377221 */ /* 0x000fe20000010000 */
[----:B------:R-:W-:Y:S01]  /*4320*/  FADD.FTZ R23, R52, R23 ;  /* 0x0000001734177221 */ /* 0x000fe20000010000 */
[----:B0-----:R-:W-:Y:S01]  /*4330*/  F2FP.F16.F32.PACK_AB R193, R27, R26 ;  /* 0x0000001a1bc1723e */ /* 0x001fe200000000ff */
[----:B------:R-:W0:Y:S01]  /*4340*/  MUFU.EX2 R29, R29 ;  /* 0x0000001d001d7308 */ /* 0x000e220000000800 */
[----:B------:R-:W-:Y:S01]  /*4350*/  FADD.FTZ R38, R46, R55 ;  /* 0x000000372e267221 */ /* 0x000fe20000010000 */
[----:B------:R-:W-:Y:S01]  /*4360*/  FADD.FTZ R18, R26, R23 ;  /* 0x000000171a127221 */ /* 0x000fe20000010000 */
[----:B---3--:R-:W-:Y:S02]  /*4370*/  F2FP.F16.F32.PACK_AB R186, R37, R36 ;  /* 0x0000002425ba723e */ /* 0x008fe400000000ff */
[----:B------:R-:W-:Y:S01]  /*4380*/  FADD.FTZ R55, R47, R38 ;  /* 0x000000262f377221 */ /* 0x000fe20000010000 */
[----:B------:R-:W-:Y:S02]  /*4390*/  FADD.FTZ R23, R27, R18 ;  /* 0x000000121b177221 */ /* 0x000fe40000010000 */
[----:B------:R-:W1:Y:S01]  /*43a0*/  MUFU.EX2 R30, R30 ;  /* 0x0000001e001e7308 */ /* 0x000e620000000800 */
[----:B------:R-:W-:Y:S01]  /*43b0*/  FADD.FTZ R38, R48, R55 ;  /* 0x0000003730267221 */ /* 0x000fe20000010000 */
[----:B-----5:R-:W-:-:S03]  /*43c0*/  FADD.FTZ R18, R28, R23 ;  /* 0x000000171c127221 */ /* 0x020fc60000010000 */
[----:B------:R-:W-:-:S03]  /*43d0*/  FADD.FTZ R39, R49, R38 ;  /* 0x0000002631277221 */ /* 0x000fc60000010000 */
[----:B------:R-:W2:Y:S01]  /*43e0*/  MUFU.EX2 R31, R31 ;  /* 0x0000001f001f7308 */ /* 0x000ea20000000800 */
[C---:B0-----:R-:W-:Y:S01]  /*43f0*/  FADD.FTZ R23, R29.reuse, R18 ;  /* 0x000000121d177221 */ /* 0x041fe20000010000 */
[----:B------:R-:W-:Y:S01]  /*4400*/  FADD.FTZ R38, R50, R39 ;  /* 0x0000002732267221 */ /* 0x000fe20000010000 */
[----:B------:R-:W-:-:S03]  /*4410*/  F2FP.F16.F32.PACK_AB R195, R29, R28 ;  /* 0x0000001c1dc3723e */ /* 0x000fc600000000ff */
[----:B------:R-:W-:Y:S02]  /*4420*/  FADD.FTZ R39, R51, R38 ;  /* 0x0000002633277221 */ /* 0x000fe40000010000 */
[----:B------:R-:W-:Y:S01]  /*4430*/  MUFU.EX2 R32, R32 ;  /* 0x0000002000207308 */ /* 0x000fe20000000800 */
[----:B-1----:R-:W-:-:S07]  /*4440*/  FADD.FTZ R18, R30, R23 ;  /* 0x000000171e127221 */ /* 0x002fce0000010000 */
[----:B------:R-:W0:Y:S01]  /*4450*/  MUFU.EX2 R33, R33 ;  /* 0x0000002100217308 */ /* 0x000e220000000800 */
[C---:B--2---:R-:W-:Y:S01]  /*4460*/  FADD.FTZ R23, R31.reuse, R18 ;  /* 0x000000121f177221 */ /* 0x044fe20000010000 */
[----:B------:R-:W-:Y:S01]  /*4470*/  FADD.FTZ R18, R36, R39 ;  /* 0x0000002724127221 */ /* 0x000fe20000010000 */
[----:B------:R-:W-:-:S03]  /*4480*/  F2FP.F16.F32.PACK_AB R189, R31, R30 ;  /* 0x0000001e1fbd723e */ /* 0x000fc600000000ff */
[----:B------:R-:W-:Y:S02]  /*4490*/  FADD.FTZ R18, R37, R18 ;  /* 0x0000001225127221 */ /* 0x000fe40000010000 */
[----:B------:R-:W1:Y:S08]  /*44a0*/  MUFU.EX2 R2, R2 ;  /* 0x0000000200027308 */ /* 0x000e700000000800 */
[----:B------:R2:W3:Y:S01]  /*44b0*/  MUFU.EX2 R185, R34 ;  /* 0x0000002200b97308 */ /* 0x0004e20000000800 */
[----:B0-----:R-:W-:-:S07]  /*44c0*/  F2FP.F16.F32.PACK_AB R191, R33, R32 ;  /* 0x0000002021bf723e */ /* 0x001fce00000000ff */
[----:B------:R-:W0:Y:S01]  /*44d0*/  MUFU.EX2 R0, R0 ;  /* 0x0000000000007308 */ /* 0x000e220000000800 */
[----:B--2---:R-:W-:-:S04]  /*44e0*/  FADD.FTZ R34, R32, R23 ;  /* 0x0000001720227221 */ /* 0x004fc80000010000 */
[----:B------:R-:W-:-:S03]  /*44f0*/  FADD.FTZ R23, R33, R34 ;  /* 0x0000002221177221 */ /* 0x000fc60000010000 */
[----:B------:R-:W2:Y:S01]  /*4500*/  MUFU.EX2 R35, R35 ;  /* 0x0000002300237308 */ /* 0x000ea20000000800 */
[----:B-1----:R-:W-:-:S04]  /*4510*/  FADD.FTZ R8, R2, R23 ;  /* 0x0000001702087221 */ /* 0x002fc80000010000 */
[C---:B---3--:R-:W-:Y:S01]  /*4520*/  FADD.FTZ R9, R185.reuse, R8 ;  /* 0x00000008b9097221 */ /* 0x048fe20000010000 */
[----:B------:R-:W-:-:S03]  /*4530*/  F2FP.F16.F32.PACK_AB R185, R185, R2 ;  /* 0x00000002b9b9723e */ /* 0x000fc600000000ff */
[----:B0-----:R-:W-:-:S04]  /*4540*/  FADD.FTZ R8, R0, R9 ;  /* 0x0000000900087221 */ /* 0x001fc80000010000 */
[C---:B--2---:R-:W-:Y:S01]  /*4550*/  FADD.FTZ R9, R35.reuse, R8 ;  /* 0x0000000823097221 */ /* 0x044fe20000010000 */
[----:B------:R-:W-:Y:S01]  /*4560*/  F2FP.F16.F32.PACK_AB R187, R35, R0 ;  /* 0x0000000023bb723e */ /* 0x000fe200000000ff */
[----:B------:R-:W-:Y:S06]  /*4570*/  @!P6 BRA `(.L_x_984) ;  /* 0x000000000044e947 */ /* 0x000fec0003800000 */
[----:B------:R-:W-:Y:S01]  /*4580*/  ISETP.LT.AND P0, PT, RZ, UR38, PT ;  /* 0x00000026ff007c0c */ /* 0x000fe2000bf01270 */
[----:B------:R-:W-:-:S06]  /*4590*/  UIADD3 UR4, UR38, -0x1, URZ ;  /* 0xffffffff26047890 */ /* 0x000fcc000fffe03f */
[----:B------:R-:W-:-:S06]  /*45a0*/  MOV R0, UR4 ;  /* 0x0000000400007c02 */ /* 0x000fcc0008000f00 */
[----:B------:R-:W-:Y:S05]  /*45b0*/  @P0 BRA `(.L_x_985) ;  /* 0x00000000001c0947 */ /* 0x000fea0003800000 */
[----:B------:R-:W-:Y:S01]  /*45c0*/  ISETP.NE.AND P0, PT, R25, 0x1, PT ;  /* 0x000000011900780c */ /* 0x000fe20003f05270 */
[----:B------:R-:W-:-:S12]  /*45d0*/  IMAD R23, RZ, RZ, -UR38 ;  /* 0x80000026ff177e24 */ /* 0x000fd8000f8e02ff */
[----:B------:R-:W0:Y:S02]  /*45e0*/  @P0 LDC.64 R26, c[0x0][0x9e8] ;  /* 0x00027a00ff1a0b82 */ /* 0x000e240000000a00 */
[----:B0-----:R-:W-:-:S05]  /*45f0*/  @P0 IMAD.HI.U32 R0, R23, R26, RZ ;  /* 0x0000001a17000227 */ /* 0x001fca00078e00ff */
[----:B------:R-:W-:-:S04]  /*4600*/  @P0 SHF.R.U32.HI R23, RZ, R27, R0 ;  /* 0x0000001bff170219 */ /* 0x000fc80000011600 */
[----:B------:R-:W-:Y:S01]  /*4610*/  LOP3.LUT R0, RZ, R23, RZ, 0x33, !PT ;  /* 0x00000017ff007212 */ /* 0x000fe200078e33ff */
[----:B------:R-:W-:Y:S06]  /*4620*/  BRA `(.L_x_986) ;  /* 0x0000000000107947 */ /* 0x000fec0003800000 */
.L_x_985:
[----:B------:R-:W-:-:S13]  /*4630*/  ISETP.NE.AND P0, PT, R25, 0x1, PT ;  /* 0x000000011900780c */ /* 0x000fda0003f05270 */
[----:B------:R-:W0:Y:S02]  /*4640*/  @P0 LDC.64 R26, c[0x0][0x9e8] ;  /* 0x00027a00ff1a0b82 */ /* 0x000e240000000a00 */
[----:B0-----:R-:W-:-:S05]  /*4650*/  @P0 IMAD.HI.U32 R2, R0, R26, RZ ;  /* 0x0000001a00020227 */ /* 0x001fca00078e00ff */
[----:B------:R-:W-:-:S07]  /*4660*/  @P0 SHF.R.U32.HI R0, RZ, R27, R2 ;  /* 0x0000001bff000219 */ /* 0x000fce0000011602 */
.L_x_986:
[----:B------:R-:W-:-:S05]  /*4670*/  IMAD R25, R0, R25, R25 ;  /* 0x0000001900197224 */ /* 0x000fca00078e0219 */
[----:B------:R-:W-:-:S07]  /*4680*/  VIMNMX R24, R24, R25, PT ;  /* 0x0000001918187248 */ /* 0x000fce0003fe0100 */
.L_x_984:
[----:B------:R-:W-:Y:S01]  /*4690*/  R2UR UR4, R22 ;  /* 0x00000000160472ca */ /* 0x000fe200000e0000 */
[----:B------:R-:W-:Y:S01]  /*46a0*/  UMOV UR7, URZ ;  /* 0x0000003f00077c82 */ /* 0x000fe20008000000 */
[----:B------:R-:W-:Y:S01]  /*46b0*/  SHF.R.S32.HI R23, RZ, 0x1f, R24 ;  /* 0x0000001fff177819 */ /* 0x000fe20000011418 */
[----:B------:R-:W-:Y:S01]  /*46c0*/  IMAD.U32 R8, RZ, RZ, UR7 ;  /* 0x00000007ff087e24 */ /* 0x000fe2000f8e00ff */
[----:B------:R-:W-:Y:S01]  /*46d0*/  CS2R R150, SRZ ;  /* 0x0000000000967805 */ /* 0x000fe2000001ff00 */
[----:B------:R-:W-:Y:S01]  /*46e0*/  IMAD.MOV.U32 R0, RZ, RZ, 0x3f800000 ;  /* 0x3f800000ff007424 */ /* 0x000fe200078e00ff */
[----:B------:R-:W-:Y:S01]  /*46f0*/  LEA.HI R23, R23, R24, RZ, 0x6 ;  /* 0x0000001817177211 */ /* 0x000fe200078f30ff */
[----:B------:R-:W-:Y:S01]  /*4700*/  IMAD.MOV.U32 R2, RZ, RZ, 0x3f800000 ;  /* 0x3f800000ff027424 */ /* 0x000fe200078e00ff */
[----:B------:R-:W-:Y:S02]  /*4710*/  CS2R R148, SRZ ;  /* 0x0000000000947805 */ /* 0x000fe4000001ff00 */
[----:B------:R-:W-:-:S02]  /*4720*/  CS2R R146, SRZ ;  /* 0x0000000000927805 */ /* 0x000fc4000001ff00 */
[----:B------:R-:W-:Y:S02]  /*4730*/  SHF.R.S32.HI R23, RZ, 0x6, R23 ;  /* 0x00000006ff177819 */ /* 0x000fe40000011417 */
[----:B------:R-:W-:Y:S02]  /*4740*/  CS2R R144, SRZ ;  /* 0x0000000000907805 */ /* 0x000fe4000001ff00 */
[----:B------:R-:W-:Y:S02]  /*4750*/  CS2R R142, SRZ ;  /* 0x00000000008e7805 */ /* 0x000fe4000001ff00 */
[----:B------:R-:W-:Y:S02]  /*4760*/  CS2R R140, SRZ ;  /* 0x00000000008c7805 */ /* 0x000fe4000001ff00 */
[----:B------:R-:W-:Y:S01]  /*4770*/  VIMNMX R23, R23, UR4, !PT ;  /* 0x0000000417177c48 */ /* 0x000fe2000ffe0100 */
[----:B------:R-:W-:Y:S01]  /*4780*/  UMOV UR4, URZ ;  /* 0x0000003f00047c82 */ /* 0x000fe20008000000 */
[----:B------:R-:W-:-:S02]  /*4790*/  CS2R R138, SRZ ;  /* 0x00000000008a7805 */ /* 0x000fc4000001ff00 */
[----:B------:R-:W-:Y:S02]  /*47a0*/  CS2R R136, SRZ ;  /* 0x0000000000887805 */ /* 0x000fe4000001ff00 */
[----:B------:R-:W-:Y:S02]  /*47b0*/  ISETP.LE.AND P0, PT, R23, UR6, PT ;  /* 0x0000000617007c0c */ /* 0x000fe4000bf03270 */
        /* <DEDUP_REMOVED lines=57> */
[----:B------:R-:W-:Y:S01]  /*4b50*/  UMOV UR4, URZ ;  /* 0x0000003f00047c82 */ /* 0x000fe20008000000 */
[----:B------:R-:W-:Y:S01]  /*4b60*/  MOV R2, 0x3f800000 ;  /* 0x3f80000000027802 */ /* 0x000fe20000000f00 */
[----:B------:R-:W-:Y:S01]  /*4b70*/  IMAD.U32 R202, RZ, RZ, UR4 ;  /* 0x00000004ffca7e24 */ /* 0x000fe2000f8e00ff */
[----:B------:R-:W-:Y:S01]  /*4b80*/  UMOV UR60, URZ ;  /* 0x0000003f003c7c82 */ /* 0x000fe20008000000 */
[----:B------:R-:W-:Y:S01]  /*4b90*/  IMAD.MOV.U32 R0, RZ, RZ, 0x3f800000 ;  /* 0x3f800000ff007424 */ /* 0x000fe200078e00ff */
[----:B------:R-:W-:Y:S01]  /*4ba0*/  ULDC UR7, c[0x0][0x9d8] ;  /* 0x0002760000077ab9 */ /* 0x000fe20000000800 */
[----:B------:R-:W-:-:S07]  /*4bb0*/  IMAD.MOV.U32 R151, RZ, RZ, RZ ;  /* 0x000000ffff977224 */ /* 0x000fce00078e00ff */
.L_x_1004:
[----:B------:R-:W-:Y:S01]  /*4bc0*/  R2UR UR10, R202 ;  /* 0x00000000ca0a72ca */ /* 0x000fe200000e0000 */
[----:B------:R-:W-:-:S04]  /*4bd0*/  UIADD3 UR4, UR60, 0x1, URZ ;  /* 0x000000013c047890 */ /* 0x000fc8000fffe03f */
[----:B------:R-:W-:-:S04]  /*4be0*/  UISETP.NE.AND UP1, UPT, UR4, 0x2, UPT ;  /* 0x000000020400788c */ /* 0x000fc8000bf25270 */
[----:B------:R-:W-:Y:S02]  /*4bf0*/  USEL UR5, URZ, 0x1, UP1 ;  /* 0x000000013f057887 */ /* 0x000fe40008800000 */
[----:B------:R-:W-:Y:S02]  /*4c00*/  USEL UR4, UR4, URZ, UP1 ;  /* 0x0000003f04047287 */ /* 0x000fe40008800000 */
[----:B------:R-:W-:-:S06]  /*4c10*/  ULOP3.LUT UR5, UR10, UR5, URZ, 0x3c, !UPT ;  /* 0x000000050a057292 */ /* 0x000fcc000f8e3c3f */
[----:B------:R-:W-:Y:S01]  /*4c20*/  IMAD.U32 R8, RZ, RZ, UR5 ;  /* 0x00000005ff087e24 */ /* 0x000fe2000f8e00ff */
[----:B------:R-:W-:Y:S06]  /*4c30*/  @!P4 BRA `(.L_x_988) ;  /* 0x000000000004c947 */ /* 0x000fec0003800000 */
[----:B------:R-:W-:Y:S01]  /*4c40*/  BPT.TRAP 0x1 ;  /* 0x000000040000795c */ /* 0x000fe20000300000 */
.L_x_988:
[----:B------:R-:W-:Y:S02]  /*4c50*/  R2UR UR10, R16 ;  /* 0x00000000100a72ca */ /* 0x000fe400000e0000 */
[----:B------:R-:W-:-:S11]  /*4c60*/  R2UR UR5, R8 ;  /* 0x00000000080572ca */ /* 0x000fd600000e0000 */
[----:B------:R-:W-:Y:S02]  /*4c70*/  ULEA UR61, UR4, UR10, 0x3 ;  /* 0x0000000a043d7291 */ /* 0x000fe4000f8e183f */
[----:B------:R-:W-:-:S05]  /*4c80*/  IMAD.U32 R152, RZ, RZ, UR5 ;  /* 0x00000005ff987e24 */ /* 0x000fca000f8e00ff */
[----:B------:R-:W-:-:S04]  /*4c90*/  SHF.L.U32 R152, R152, 0x1f, RZ ;  /* 0x0000001f98987819 */ /* 0x000fc800000006ff */
[----:B------:R0:W1:Y:S01]  /*4ca0*/  SYNCS.PHASECHK.TRANS64.TRYWAIT P0, [UR61+0x30830], R152 ;  /* 0x03083098ff0075a7 */ /* 0x000062000800017d */
[----:B------:R-:W-:Y:S05]  /*4cb0*/  @!P4 BRA `(.L_x_989) ;  /* 0x000000000004c947 */ /* 0x000fea0003800000 */
[----:B------:R-:W-:Y:S01]  /*4cc0*/  BPT.TRAP 0x1 ;  /* 0x000000040000795c */ /* 0x000fe20000300000 */
.L_x_989:
[----:B-1----:R-:W-:Y:S05]  /*4cd0*/  @P0 BRA `(.L_x_990) ;  /* 0x0000000000080947 */ /* 0x002fea0003800000 */
[----:B------:R-:W1:Y:S02]  /*4ce0*/  SYNCS.PHASECHK.TRANS64.TRYWAIT P0, [UR61+0x30830], R152 ;  /* 0x03083098ff0075a7 */ /* 0x000e64000800017d */
[----:B-1----:R-:W-:Y:S05]  /*4cf0*/  @!P0 BRA `(.L_x_991) ;  /* 0x0000010400208947 */ /* 0x002fea0003800000 */
.L_x_990:
[----:B------:R-:W-:Y:S01]  /*4d00*/  R2UR UR5, R20 ;  /* 0x00000000140572ca */ /* 0x000fe200000e0000 */
[----:B01----:R-:W-:Y:S01]  /*4d10*/  WARPGROUP.ARRIVE ;  /* 0x00000000000079c5 */ /* 0x003fe20000000000 */
[----:B------:R-:W-:Y:S01]  /*4d20*/  R2UR UR56, R6 ;  /* 0x00000000063872ca */ /* 0x000fe200000e0000 */
[----:B------:R-:W-:Y:S01]  /*4d30*/  UMOV UR59, 0x40000040 ;  /* 0x40000040003b7882 */ /* 0x000fe20000000000 */
[----:B------:R-:W-:Y:S01]  /*4d40*/  R2UR UR57, R7 ;  /* 0x00000000073972ca */ /* 0x000fe200000e0000 */
[----:B------:R-:W-:Y:S01]  /*4d50*/  UMOV UR55, 0x40000040 ;  /* 0x4000004000377882 */ /* 0x000fe20000000000 */
[----:B------:R-:W-:Y:S01]  /*4d60*/  MOV R200, UR53 ;  /* 0x0000003500c87c02 */ /* 0x000fe20008000f00 */
[----:B------:R-:W-:Y:S01]  /*4d70*/  UMOV UR11, 0x40000040 ;  /* 0x40000040000b7882 */ /* 0x000fe20000000000 */
[----:B------:R-:W-:Y:S01]  /*4d80*/  MOV R201, UR52 ;  /* 0x0000003400c97c02 */ /* 0x000fe20008000f00 */
[----:B------:R-:W-:Y:S01]  /*4d90*/  UMOV UR15, 0x40000040 ;  /* 0x40000040000f7882 */ /* 0x000fe20000000000 */
[----:B------:R-:W-:Y:S01]  /*4da0*/  R2UR UR52, R10 ;  /* 0x000000000a3472ca */ /* 0x000fe200000e0000 */
[----:B------:R-:W-:Y:S01]  /*4db0*/  UMOV UR19, 0x40000040 ;  /* 0x4000004000137882 */ /* 0x000fe20000000000 */
[----:B------:R-:W-:Y:S01]  /*4dc0*/  R2UR UR53, R11 ;  /* 0x000000000b3572ca */ /* 0x000fe200000e0000 */
[----:B------:R-:W-:Y:S01]  /*4dd0*/  ULEA UR5, UR4, UR5, 0xb ;  /* 0x0000000504057291 */ /* 0x000fe2000f8e583f */
        /* <DEDUP_REMOVED lines=9> */
[----:B------:R-:W-:Y:S01]  /*4e70*/  HGMMA.64x64x16.F32 R152, gdesc[UR56], RZ, !UPT, gsb0 ;  /* 0x00e00000389879f0 */ /* 0x000fe2000c0008ff */
[----:B------:R-:W-:Y:S01]  /*4e80*/  UMOV UR54, UR10 ;  /* 0x0000000a00367c82 */ /* 0x000fe20008000000 */
[----:B------:R-:W-:Y:S01]  /*4e90*/  R2UR UR56, R14 ;  /* 0x000000000e3872ca */ /* 0x000fe200000e0000 */
[----:B------:R-:W-:Y:S01]  /*4ea0*/  UIADD3 UR10, UR5, 0x4, URZ ;  /* 0x00000004050a7890 */ /* 0x000fe2000fffe03f */
[----:B------:R-:W-:Y:S01]  /*4eb0*/  R2UR UR57, R15 ;  /* 0x000000000f3972ca */ /* 0x000fe200000e0000 */
[----:B------:R-:W-:Y:S01]  /*4ec0*/  UMOV UR59, 0x40000040 ;  /* 0x40000040003b7882 */ /* 0x000fe20000000000 */
[----:B------:R-:W-:Y:S01]  /*4ed0*/  UIADD3 UR22, UR5, 0x204, URZ ;  /* 0x0000020405167890 */ /* 0x000fe2000fffe03f */
[-C--:B------:R-:W-:Y:S01]  /*4ee0*/  FMUL.FTZ R29, R29, R0.reuse ;  /* 0x000000001d1d7220 */ /* 0x080fe20000410000 */
[----:B------:R-:W-:Y:S01]  /*4ef0*/  UIADD3 UR26, UR5, 0x206, URZ ;  /* 0x00000206051a7890 */ /* 0x000fe2000fffe03f */
[-C--:B------:R-:W-:Y:S01]  /*4f00*/  FMUL.FTZ R32, R32, R0.reuse ;  /* 0x0000000020207220 */ /* 0x080fe20000410000 */
[----:B------:R-:W-:Y:S01]  /*4f10*/  UMOV UR58, UR10 ;  /* 0x0000000a003a7c82 */ /* 0x000fe20008000000 */
        /* <DEDUP_REMOVED lines=72> */
[----:B------:R-:W-:Y:S01]  /*53a0*/  HGMMA.64x64x16.F32 R152, gdesc[UR52], R152, gsb0 ;  /* 0x00e00000349879f0 */ /* 0x000fe20008000898 */
[----:B------:R-:W-:Y:S01]  /*53b0*/  R2UR UR53, R200 ;  /* 0x00000000c83572ca */ /* 0x000fe200000e0000 */
[----:B------:R-:W-:Y:S01]  /*53c0*/  UIADD3 UR54, UR5, 0x604, URZ ;  /* 0x0000060405367890 */ /* 0x000fe2000fffe03f */
[----:B------:R-:W-:Y:S01]  /*53d0*/  R2UR UR52, R201 ;  /* 0x00000000c93472ca */ /* 0x000fe200000e0000 */
[----:B------:R-:W-:Y:S01]  /*53e0*/  UMOV UR55, 0x40000040 ;  /* 0x4000004000377882 */ /* 0x000fe20000000000 */
[----:B------:R-:W-:Y:S01]  /*53f0*/  UIADD3 UR5, UR5, 0x606, URZ ;  /* 0x0000060605057890 */ /* 0x000fe2000fffe03f */
        /* <DEDUP_REMOVED lines=68> */
[----:B------:R-:W-:Y:S01]  /*5840*/  HGMMA.64x64x16.F32 R152, gdesc[UR56], R152, gsb0 ;  /* 0x00e00000389879f0 */ /* 0x000fe20008000898 */
[----:B------:R-:W-:Y:S01]  /*5850*/  R2UR UR56, R12 ;  /* 0x000000000c3872ca */ /* 0x000fe200000e0000 */
[----:B------:R-:W-:Y:S01]  /*5860*/  UMOV UR58, UR5 ;  /* 0x00000005003a7c82 */ /* 0x000fe20008000000 */
[----:B------:R-:W-:Y:S01]  /*5870*/  R2UR UR57, R13 ;  /* 0x000000000d3972ca */ /* 0x000fe200000e0000 */
[----:B------:R-:W-:Y:S01]  /*5880*/  UMOV UR59, 0x40000040 ;  /* 0x40000040003b7882 */ /* 0x000fe20000000000 */
[----:B------:R-:W-:Y:S02]  /*5890*/  WARPGROUP.DEPBAR.LE gsb0, 0x0 ;  /* 0x00008000000079c5 */ /* 0x000fe40000010000 */
[----:B------:R-:W-:-:S06]  /*58a0*/  WARPGROUP.ARRIVE ;  /* 0x00000000000079c5 */ /* 0x000fcc0000000000 */
[----:B------:R-:W-:Y:S03]  /*58b0*/  HGMMA.64x64x16.F32 R152, gdesc[UR8], R152, gsb0 ;  /* 0x00e00000089879f0 */ /* 0x000fe60008000898 */
        /* <DEDUP_REMOVED lines=37> */
[----:B------:R-:W-:Y:S05]  /*5b10*/  @!P4 BRA `(.L_x_992) ;  /* 0x000000000004c947 */ /* 0x000fea0003800000 */
[----:B------:R-:W-:Y:S01]  /*5b20*/  BPT.TRAP 0x1 ;  /* 0x000000040000795c */ /* 0x000fe20000300000 */
.L_x_992:
        /* <DEDUP_REMOVED lines=8> */
.L_x_993:
[----:B-1----:R-:W-:Y:S05]  /*5bb0*/  @P0 BRA `(.L_x_994) ;  /* 0x0000000000080947 */ /* 0x002fea0003800000 */
[----:B------:R-:W1:Y:S02]  /*5bc0*/  SYNCS.PHASECHK.TRANS64.TRYWAIT P0, [UR14+0x30850], R0 ;  /* 0x03085000ff0075a7 */ /* 0x000e64000800014e */
[----:B-1----:R-:W-:Y:S05]  /*5bd0*/  @!P0 BRA `(.L_x_995) ;  /* 0x000000f400808947 */ /* 0x002fea0003800000 */
.L_x_994:
[----:B------:R-:W-:Y:S01]  /*5be0*/  R2UR UR5, R16 ;  /* 0x00000000100572ca */ /* 0x000fe200000e0000 */
[----:B------:R-:W-:Y:S01]  /*5bf0*/  WARPGROUP.ARRIVE ;  /* 0x00000000000079c5 */ /* 0x000fe20000000000 */
[----:B------:R-:W-:Y:S01]  /*5c00*/  UMOV UR11, 0x40000040 ;  /* 0x40000040000b7882 */ /* 0x000fe20000000000 */
[----:B------:R-:W-:Y:S01]  /*5c10*/  PLOP3.LUT P0, PT, PT, PT, UP0, 0x80, 0x0 ;  /* 0x000000000000781c */ /* 0x000fe20003f0f008 */
[----:B------:R-:W-:Y:S01]  /*5c20*/  FMUL.FTZ R157, R157, UR7 ;  /* 0x000000079d9d7c20 */ /* 0x000fe20008410000 */
[----:B------:R-:W-:Y:S01]  /*5c30*/  PLOP3.LUT P1, PT, PT, PT, UP0, 0x80, 0x0 ;  /* 0x000000000000781c */ /* 0x000fe20003f2f008 */
[----:B------:R-:W-:Y:S01]  /*5c40*/  FMUL.FTZ R2, R155, UR7 ;  /* 0x000000079b027c20 */ /* 0x000fe20008410000 */
[----:B------:R-:W-:Y:S01]  /*5c50*/  FMUL.FTZ R155, R162, UR7 ;  /* 0x00000007a29b7c20 */ /* 0x000fe20008410000 */
[----:B------:R-:W-:Y:S01]  /*5c60*/  FMUL.FTZ R162, R175, UR7 ;  /* 0x00000007afa27c20 */ /* 0x000fe20008410000 */
[----:B------:R-:W-:Y:S01]  /*5c70*/  MOV R175, R19 ;  /* 0x0000001300af7202 */ /* 0x000fe20000000f00 */
[----:B------:R-:W-:Y:S01]  /*5c80*/  USHF.L.U32 UR15, UR6, 0x6, URZ ;  /* 0x00000006060f7899 */ /* 0x000fe2000800063f */
[----:B------:R-:W-:Y:S01]  /*5c90*/  R2UR UR19, R17 ;  /* 0x00000000111372ca */ /* 0x000fe200000e0000 */
[----:B01----:R-:W-:Y:S01]  /*5ca0*/  FMUL.FTZ R0, R154, UR7 ;  /* 0x000000079a007c20 */ /* 0x003fe20008410000 */
[----:B------:R-:W-:Y:S01]  /*5cb0*/  UIADD3 UR5, UR5, 0x400, URZ ;  /* 0x0000040005057890 */ /* 0x000fe2000fffe03f */
[----:B------:R-:W-:Y:S01]  /*5cc0*/  FMUL.FTZ R154, R159, UR7 ;  /* 0x000000079f9a7c20 */ /* 0x000fe20008410000 */
[----:B------:R-:W-:Y:S01]  /*5cd0*/  ULDC UR22, c[0x0][0x2f0] ;  /* 0x0000bc0000167ab9 */ /* 0x000fe20000000800 */
[----:B------:R-:W-:Y:S01]  /*5ce0*/  FMUL.FTZ R159, R170, UR7 ;  /* 0x00000007aa9f7c20 */ /* 0x000fe20008410000 */
[----:B------:R-:W-:Y:S01]  /*5cf0*/  USHF.R.U32.HI UR5, URZ, 0x4, UR5 ;  /* 0x000000043f057899 */ /* 0x000fe20008011605 */
[----:B------:R-:W-:Y:S01]  /*5d00*/  FMUL.FTZ R170, R173, UR7 ;  /* 0x00000007adaa7c20 */ /* 0x000fe20008410000 */
[----:B------:R-:W-:Y:S01]  /*5d10*/  FMUL.FTZ R152, R152, UR7 ;  /* 0x0000000798987c20 */ /* 0x000fe20008410000 */
[----:B------:R-:W-:Y:S01]  /*5d20*/  FMUL.FTZ R165, R165, UR7 ;  /* 0x00000007a5a57c20 */ /* 0x000fe20008410000 */
[----:B------:R-:W-:Y:S01]  /*5d30*/  ULOP3.LUT UR5, UR5, 0x3fff, URZ, 0xc0, !UPT ;  /* 0x00003fff05057892 */ /* 0x000fe2000f8ec03f */
[----:B------:R-:W-:Y:S01]  /*5d40*/  FMUL.FTZ R172, R172, UR7 ;  /* 0x00000007acac7c20 */ /* 0x000fe20008410000 */
[----:B------:R-:W-:Y:S01]  /*5d50*/  FMUL.FTZ R180, R180, UR7 ;  /* 0x00000007b4b47c20 */ /* 0x000fe20008410000 */
[----:B------:R-:W-:Y:S01]  /*5d60*/  FMUL.FTZ R181, R181, UR7 ;  /* 0x00000007b5b57c20 */ /* 0x000fe20008410000 */
[----:B------:R-:W-:Y:S01]  /*5d70*/  ULOP3.LUT UR5, UR5, 0x2000000, URZ, 0xfc, !UPT ;  /* 0x0200000005057892 */ /* 0x000fe2000f8efc3f */
[----:B------:R-:W-:Y:S01]  /*5d80*/  R2UR UR18, R21 ;  /* 0x00000000151272ca */ /* 0x000fe200000e0000 */
[----:B------:R-:W-:Y:S01]  /*5d90*/  FMUL.FTZ R182, R182, UR7 ;  /* 0x00000007b6b67c20 */ /* 0x000fe20008410000 */
[----:B------:R-:W0:Y:S01]  /*5da0*/  MUFU.TANH R152, R152 ;  /* 0x0000009800987308 */ /* 0x000e220000002400 */
[----:B------:R-:W-:-:S07]  /*5db0*/  ULEA UR5, UR60, UR5, 0xb ;  /* 0x000000053c057291 */ /* 0x000fce000f8e583f */
[----:B------:R-:W-:Y:S01]  /*5dc0*/  UMOV UR10, UR5 ;  /* 0x00000005000a7c82 */ /* 0x000fe20008000000 */
[----:B------:R-:W1:Y:S01]  /*5dd0*/  MUFU.TANH R0, R0 ;  /* 0x0000000000007308 */ /* 0x000e620000002400 */
[----:B------:R-:W-:Y:S01]  /*5de0*/  HGMMA.64x256x16.F32 R24, R196, gdesc[UR8].tnspB, R24, gsb0 ;  /* 0x43e00008c4187df0 */ /* 0x000fe20008000818 */
[----:B------:R-:W-:Y:S01]  /*5df0*/  UIADD3 UR10, UR5, 0x80, URZ ;  /* 0x00000080050a7890 */ /* 0x000fe2000fffe03f */
[----:B------:R-:W-:-:S05]  /*5e00*/  UMOV UR11, 0x40000040 ;  /* 0x40000040000b7882 */ /* 0x000fca0000000000 */
[----:B------:R-:W2:Y:S08]  /*5e10*/  MUFU.TANH R2, R2 ;  /* 0x0000000200027308 */ /* 0x000eb00000002400 */
[----:B------:R-:W3:Y:S08]  /*5e20*/  MUFU.TANH R154, R154 ;  /* 0x0000009a009a7308 */ /* 0x000ef00000002400 */
[----:B------:R-:W4:Y:S08]  /*5e30*/  MUFU.TANH R155, R155 ;  /* 0x0000009b009b7308 */ /* 0x000f300000002400 */
[----:B------:R-:W0:Y:S08]  /*5e40*/  MUFU.TANH R165, R165 ;  /* 0x000000a500a57308 */ /* 0x000e300000002400 */
[----:B------:R-:W0:Y:S08]  /*5e50*/  MUFU.TANH R159, R159 ;  /* 0x0000009f009f7308 */ /* 0x000e300000002400 */
[----:B------:R-:W0:Y:S08]  /*5e60*/  MUFU.TANH R172, R172 ;  /* 0x000000ac00ac7308 */ /* 0x000e300000002400 */
[----:B------:R-:W0:Y:S08]  /*5e70*/  MUFU.TANH R170, R170 ;  /* 0x000000aa00aa7308 */ /* 0x000e300000002400 */
[----:B------:R-:W0:Y:S08]  /*5e80*/  MUFU.TANH R162, R162 ;  /* 0x000000a200a27308 */ /* 0x000e300000002400 */
[----:B------:R-:W0:Y:S08]  /*5e90*/  MUFU.TANH R180, R180 ;  /* 0x000000b400b47308 */ /* 0x000e300000002400 */
[----:B------:R-:W0:Y:S01]  /*5ea0*/  MUFU.TANH R181, R181 ;  /* 0x000000b500b57308 */ /* 0x000e220000002400 */
[----:B------:R-:W-:-:S02]  /*5eb0*/  WARPGROUP.DEPBAR.LE gsb0, 0x0 ;  /* 0x00008000000079c5 */ /* 0x000fc40000010000 */
        /* <DEDUP_REMOVED lines=9> */
[----:B------:R-:W-:Y:S02]  /*5f50*/  UMOV UR11, 0x40000040 ;  /* 0x40000040000b7882 */ /* 0x000fe40000000000 */
[----:B------:R-:W-:Y:S01]  /*5f60*/  @UP0 ULDC UR5, c[0x0][0x44c] ;  /* 0x0001130000050ab9 */ /* 0x000fe20000000800 */
[----:B------:R-:W-:Y:S02]  /*5f70*/  WARPGROUP.DEPBAR.LE gsb0, 0x0 ;  /* 0x00008000000079c5 */ /* 0x000fe40000010000 */
[----:B------:R-:W-:Y:S01]  /*5f80*/  WARPGROUP.ARRIVE ;  /* 0x00000000000079c5 */ /* 0x000fe20000000000 */
[----:B------:R-:W-:Y:S01]  /*5f90*/  FMUL.FTZ R188, R153, UR7 ;  /* 0x0000000799bc7c20 */ /* 0x000fe20008410000 */
[----:B------:R-:W-:Y:S01]  /*5fa0*/  FMUL.FTZ R153, R158, UR7 ;  /* 0x000000079e997c20 */ /* 0x000fe20008410000 */
[----:B------:R-:W-:Y:S01]  /*5fb0*/  FMUL.FTZ R191, R169, UR7 ;  /* 0x00000007a9bf7c20 */ /* 0x000fe20008410000 */
[----:B------:R-:W-:Y:S01]  /*5fc0*/  FMUL.FTZ R158, R167, UR7 ;  /* 0x00000007a79e7c20 */ /* 0x000fe20008410000 */
[----:B------:R-:W-:-:S15]  /*5fd0*/  FMUL.FTZ R190, R168, UR7 ;  /* 0x00000007a8be7c20 */ /* 0x000fde0008410000 */
[----:B------:R-:W-:-:S01]  /*5fe0*/  NOP ;  /* 0x0000000000007918 */ /* 0x000fc20000000000 */
[----:B------:R-:W-:Y:S01]  /*5ff0*/  HGMMA.64x256x16.F32 R24, R184, gdesc[UR8].tnspB, R24, gsb0 ;  /* 0x43e00008b8187df0 */ /* 0x000fe20008000818 */
[----:B------:R-:W-:Y:S01]  /*6000*/  FMUL.FTZ R189, R156, UR7 ;  /* 0x000000079cbd7c20 */ /* 0x000fe20008410000 */
[----:B------:R-:W-:Y:S01]  /*6010*/  UMOV UR10, UR22 ;  /* 0x00000016000a7c82 */ /* 0x000fe20008000000 */
[----:B------:R-:W-:Y:S01]  /*6020*/  FMUL.FTZ R156, R163, UR7 ;  /* 0x00000007a39c7c20 */ /* 0x000fe20008410000 */
[----:B------:R-:W-:Y:S01]  /*6030*/  FMUL.FTZ R163, R178, UR7 ;  /* 0x00000007b2a37c20 */ /* 0x000fe20008410000 */
[----:B------:R-:W-:Y:S01]  /*6040*/  IMAD.U32 R173, RZ, RZ, UR10 ;  /* 0x0000000affad7e24 */ /* 0x000fe2000f8e00ff */
[----:B------:R-:W-:Y:S01]  /*6050*/  ULDC UR22, c[0x0][0x288] ;  /* 0x0000a20000167ab9 */ /* 0x000fe20000000800 */
[----:B------:R-:W0:Y:S01]  /*6060*/  MUFU.TANH R188, R188 ;  /* 0x000000bc00bc7308 */ /* 0x000e220000002400 */
[----:B------:R-:W-:-:S07]  /*6070*/  UMOV UR11, UR22 ;  /* 0x00000016000b7c82 */ /* 0x000fce0008000000 */
[----:B------:R-:W0:Y:S08]  /*6080*/  MUFU.TANH R189, R189 ;  /* 0x000000bd00bd7308 */ /* 0x000e300000002400 */
[----:B------:R-:W0:Y:S08]  /*6090*/  MUFU.TANH R153, R153 ;  /* 0x0000009900997308 */ /* 0x000e300000002400 */
[----:B------:R-:W0:Y:S08]  /*60a0*/  MUFU.TANH R156, R156 ;  /* 0x0000009c009c7308 */ /* 0x000e300000002400 */
[----:B------:R-:W0:Y:S08]  /*60b0*/  MUFU.TANH R158, R158 ;  /* 0x0000009e009e7308 */ /* 0x000e300000002400 */
[----:B------:R-:W0:Y:S08]  /*60c0*/  MUFU.TANH R190, R190 ;  /* 0x000000be00be7308 */ /* 0x000e300000002400 */
[----:B------:R-:W0:Y:S08]  /*60d0*/  MUFU.TANH R191, R191 ;  /* 0x000000bf00bf7308 */ /* 0x000e300000002400 */
[----:B------:R-:W0:Y:S01]  /*60e0*/  MUFU.TANH R163, R163 ;  /* 0x000000a300a37308 */ /* 0x000e220000002400 */
[----:B------:R-:W-:-:S07]  /*60f0*/  WARPGROUP.DEPBAR.LE gsb0, 0x0 ;  /* 0x00008000000079c5 */ /* 0x000fce0000010000 */
[----:B------:R5:W0:Y:S01]  /*6100*/  MUFU.TANH R184, R157 ;  /* 0x0000009d00b87308 */ /* 0x000a220000002400 */
        /* <DEDUP_REMOVED lines=8> */
[----:B-----5:R-:W-:Y:S01]  /*6190*/  FMUL.FTZ R157, R166, UR7 ;  /* 0x00000007a69d7c20 */ /* 0x020fe20008410000 */
[----:B------:R-:W-:Y:S01]  /*61a0*/  @P0 IMAD.HI.U32 R166, R19, UR5, RZ ;  /* 0x0000000513a60c27 */ /* 0x000fe2000f8e00ff */
[----:B------:R-:W-:Y:S01]  /*61b0*/  @UP0 ULDC UR5, c[0x0][0x450] ;  /* 0x0001140000050ab9 */ /* 0x000fe20000000800 */
[----:B------:R-:W0:Y:S03]  /*61c0*/  MUFU.TANH R185, R185 ;  /* 0x000000b900b97308 */ /* 0x000e260000002400 */
[----:B------:R-:W-:Y:S01]  /*61d0*/  @P1 SHF.R.U32.HI R175, RZ, UR5, R166 ;  /* 0x00000005ffaf1c19 */ /* 0x000fe200080116a6 */
[----:B------:R-:W-:Y:S01]  /*61e0*/  IMAD.U32 R166, RZ, RZ, UR61 ;  /* 0x0000003dffa67e24 */ /* 0x000fe2000f8e00ff */
[----:B------:R-:W-:-:S03]  /*61f0*/  UIADD3 UR5, -UR15, 0x1, URZ ;  /* 0x000000010f057890 */ /* 0x000fc6000fffe13f */
[----:B------:R-:W-:Y:S01]  /*6200*/  @!P5 VIADD R166, R166, 0x30840 ;  /* 0x00030840a6a6d836 */ /* 0x000fe20000000000 */
[----:B------:R-:W5:Y:S01]  /*6210*/  SHFL.IDX PT, R169, R175, RZ, 0x1c1f ;  /* 0x001c1fffafa97589 */ /* 0x000f6200000e0000 */
[----:B------:R-:W0:Y:S01]  /*6220*/  MUFU.TANH R186, R186 ;  /* 0x000000ba00ba7308 */ /* 0x000e220000002400 */
[----:B------:R-:W-:Y:S02]  /*6230*/  IMAD.U32 R168, RZ, RZ, UR5 ;  /* 0x00000005ffa87e24 */ /* 0x000fe4000f8e00ff */
[----:B------:R-:W-:Y:S02]  /*6240*/  @!P5 PRMT R167, RZ, 0x654, R166 ;  /* 0x00000654ffa7d816 */ /* 0x000fe400000000a6 */
[----:B------:R-:W-:Y:S02]  /*6250*/  IMAD R168, R5, -0x2, R168 ;  /* 0xfffffffe05a87824 */ /* 0x000fe400078e02a8 */
[----:B------:R1:W-:Y:S01]  /*6260*/  @!P5 SYNCS.ARRIVE.TRANS64.RED.A1T0 RZ, [R167+URZ], RZ ;  /* 0x000000ffa7ffd9a7 */ /* 0x0003e2000810043f */
[----:B------:R-:W0:Y:S01]  /*6270*/  MUFU.TANH R187, R187 ;  /* 0x000000bb00bb7308 */ /* 0x000e220000002400 */
[----:B------:R-:W-:Y:S01]  /*6280*/  IMAD R168, R173, UR19, R168 ;  /* 0x00000013ada87c24 */ /* 0x000fe2000f8e02a8 */
[----:B------:R-:W-:-:S03]  /*6290*/  ULDC UR19, c[0x0][0x9e0] ;  /* 0x0002780000137ab9 */ /* 0x000fc60000000800 */
[----:B------:R-:W-:Y:S02]  /*62a0*/  VIADD R168, R168, -UR11 ;  /* 0x8000000ba8a87c36 */ /* 0x000fe40008000000 */
[----:B-1----:R-:W-:Y:S01]  /*62b0*/  FMUL.FTZ R167, R183, UR7 ;  /* 0x00000007b7a77c20 */ /* 0x002fe20008410000 */
[----:B------:R-:W1:Y:S01]  /*62c0*/  MUFU.TANH R157, R157 ;  /* 0x0000009d009d7308 */ /* 0x000e620000002400 */
[C---:B------:R-:W-:Y:S01]  /*62d0*/  VIADD R192, R168.reuse, UR18 ;  /* 0x00000012a8c07c36 */ /* 0x040fe20008000000 */
[----:B------:R-:W-:-:S05]  /*62e0*/  IADD3 R183, R168, UR19, RZ ;  /* 0x00000013a8b77c10 */ /* 0x000fca000fffe0ff */
[--C-:B-----5:R-:W-:Y:S01]  /*62f0*/  IMAD.IADD R178, R183, 0x1, R169.reuse ;  /* 0x00000001b7b27824 */ /* 0x120fe200078e02a9 */
[----:B------:R-:W0:Y:S01]  /*6300*/  MUFU.TANH R160, R160 ;  /* 0x000000a000a07308 */ /* 0x000e220000002400 */
[----:B------:R-:W-:-:S07]  /*6310*/  IMAD.IADD R179, R192, 0x1, R169 ;  /* 0x00000001c0b37824 */ /* 0x000fce00078e02a9 */
[----:B------:R-:W0:Y:S08]  /*6320*/  MUFU.TANH R161, R161 ;  /* 0x000000a100a17308 */ /* 0x000e300000002400 */
[----:B------:R-:W0:Y:S08]  /*6330*/  MUFU.TANH R171, R171 ;  /* 0x000000ab00ab7308 */ /* 0x000e300000002400 */
[----:B------:R-:W0:Y:S08]  /*6340*/  MUFU.TANH R176, R176 ;  /* 0x000000b000b07308 */ /* 0x000e300000002400 */
[----:B------:R-:W0:Y:S08]  /*6350*/  MUFU.TANH R164, R164 ;  /* 0x000000a400a47308 */ /* 0x000e300000002400 */
[----:B------:R0:W0:Y:S08]  /*6360*/  MUFU.TANH R166, R182 ;  /* 0x000000b600a67308 */ /* 0x0000300000002400 */
[----:B------:R-:W0:Y:S01]  /*6370*/  MUFU.TANH R167, R167 ;  /* 0x000000a700a77308 */ /* 0x000e220000002400 */
[----:B-1234-:R-:W-:Y:S05]  /*6380*/  @!P6 BRA `(.L_x_996) ;  /* 0x00000000006ce947 */ /* 0x01efea0003800000 */
[----:B------:R-:W-:Y:S01]  /*6390*/  R2UR UR5, R17 ;  /* 0x00000000110572ca */ /* 0x000fe200000e0000 */
[----:B------:R-:W-:Y:S01]  /*63a0*/  IMAD.U32 R168, RZ, RZ, UR10 ;  /* 0x0000000affa87e24 */ /* 0x000fe2000f8e00ff */
[----:B------:R-:W-:Y:S11]  /*63b0*/  BSSY B0, `(.L_x_997) ;  /* 0x0000014000007945 */ /* 0x000ff60003800000 */
[----:B------:R-:W-:-:S04]  /*63c0*/  IMAD R168, R168, UR5, R169 ;  /* 0x00000005a8a87c24 */ /* 0x000fc8000f8e02a9 */
[----:B------:R-:W-:-:S05]  /*63d0*/  VIADD R173, R168, -UR11 ;  /* 0x8000000ba8ad7c36 */ /* 0x000fca0008000000 */
[----:B------:R-:W-:-:S13]  /*63e0*/  ISETP.GT.AND P0, PT, R173, -0x1, PT ;  /* 0xffffffffad00780c */ /* 0x000fda0003f04270 */
[----:B------:R-:W-:Y:S05]  /*63f0*/  @P0 BRA `(.L_x_998) ;  /* 0x0000000000240947 */ /* 0x000fea0003800000 */
[----:B------:R-:W-:Y:S01]  /*6400*/  ULDC UR5, c[0x0][0x9e4] ;  /* 0x0002790000057ab9 */ /* 0x000fe20000000800 */
[----:B------:R-:W-:Y:S02]  /*6410*/  LOP3.LUT R173, RZ, R173, RZ, 0x33, !PT ;  /* 0x000000adffad7212 */ /* 0x000fe400078e33ff */
[----:B------:R-:W-:-:S04]  /*6420*/  MOV R177, UR5 ;  /* 0x0000000500b17c02 */ /* 0x000fc80008000f00 */
[----:B------:R-:W-:-:S13]  /*6430*/  ISETP.NE.AND P0, PT, R177, 0x1, PT ;  /* 0x00000001b100780c */ /* 0x000fda0003f05270 */
[----:B------:R-:W1:Y:S02]  /*6440*/  @P0 LDC.64 R168, c[0x0][0x9e8] ;  /* 0x00027a00ffa80b82 */ /* 0x000e640000000a00 */
[----:B-1----:R-:W-:-:S05]  /*6450*/  @P0 IMAD.HI.U32 R168, R173, R168, RZ ;  /* 0x000000a8ada80227 */ /* 0x002fca00078e00ff */
[----:B------:R-:W-:-:S04]  /*6460*/  @P0 SHF.R.U32.HI R173, RZ, R169, R168 ;  /* 0x000000a9ffad0219 */ /* 0x000fc800000116a8 */
[----:B------:R-:W-:Y:S01]  /*6470*/  LOP3.LUT R173, RZ, R173, RZ, 0x33, !PT ;  /* 0x000000adffad7212 */ /* 0x000fe200078e33ff */
[----:B------:R-:W-:Y:S06]  /*6480*/  BRA `(.L_x_999) ;  /* 0x0000000000187947 */ /* 0x000fec0003800000 */
.L_x_998:
[----:B------:R-:W-:Y:S02]  /*6490*/  ULDC UR5, c[0x0][0x9e4] ;  /* 0x0002790000057ab9 */ /* 0x000fe40000000800 */
[----:B------:R-:W-:-:S05]  /*64a0*/  IMAD.U32 R177, RZ, RZ, UR5 ;  /* 0x00000005ffb17e24 */ /* 0x000fca000f8e00ff */
[----:B------:R-:W-:-:S13]  /*64b0*/  ISETP.NE.AND P0, PT, R177, 0x1, PT ;  /* 0x00000001b100780c */ /* 0x000fda0003f05270 */
[----:B------:R-:W1:Y:S02]  /*64c0*/  @P0 LDC.64 R168, c[0x0][0x9e8] ;  /* 0x00027a00ffa80b82 */ /* 0x000e640000000a00 */
[----:B-1----:R-:W-:-:S05]  /*64d0*/  @P0 IMAD.HI.U32 R168, R173, R168, RZ ;  /* 0x000000a8ada80227 */ /* 0x002fca00078e00ff */
[----:B------:R-:W-:-:S07]  /*64e0*/  @P0 SHF.R.U32.HI R173, RZ, R169, R168 ;  /* 0x000000a9ffad0219 */ /* 0x000fce00000116a8 */
.L_x_999:
[----:B------:R-:W-:Y:S05]  /*64f0*/  BSYNC B0 ;  /* 0x0000000000007941 */ /* 0x000fea0003800000 */
.L_x_997:
[----:B------:R-:W-:-:S04]  /*6500*/  IMAD R168, R173, R177, -UR15 ;  /* 0x8000000fada87e24 */ /* 0x000fc8000f8e02b1 */
[----:B------:R-:W-:-:S05]  /*6510*/  IMAD R168, R5, -0x2, R168 ;  /* 0xfffffffe05a87824 */ /* 0x000fca00078e02a8 */
[----:B------:R-:W-:Y:S02]  /*6520*/  VIADDMNMX R178, R168, R177, R178, PT ;  /* 0x000000b1a8b27246 */ /* 0x000fe400038001b2 */
[----:B------:R-:W-:-:S07]  /*6530*/  VIMNMX R179, R179, R168, !PT ;  /* 0x000000a8b3b37248 */ /* 0x000fce0007fe0100 */
.L_x_996:
[----:B------:R-:W-:-:S06]  /*6540*/  UISETP.GT.AND UP1, UPT, UR6, -0x1, UPT ;  /* 0xffffffff0600788c */ /* 0x000fcc000bf24270 */
[----:B------:R-:W-:-:S04]  /*6550*/  PLOP3.LUT P0, PT, PT, PT, UP1, 0x80, 0x0 ;  /* 0x000000000000781c */ /* 0x000fc80003f0f018 */
[C---:B------:R-:W-:Y:S02]  /*6560*/  ISETP.GT.AND P1, PT, R179.reuse, RZ, P0 ;  /* 0x000000ffb300720c */ /* 0x040fe40000724270 */
[C---:B------:R-:W-:Y:S02]  /*6570*/  ISETP.GT.AND P3, PT, R179.reuse, 0x1, P0 ;  /* 0x00000001b300780c */ /* 0x040fe40000764270 */
[----:B------:R-:W-:Y:S02]  /*6580*/  ISETP.LT.OR P2, PT, R178, 0x1, P1 ;  /* 0x00000001b200780c */ /* 0x000fe40000f41670 */
[C---:B------:R-:W-:Y:S02]  /*6590*/  ISETP.GT.AND P1, PT, R179.reuse, 0x8, P0 ;  /* 0x00000008b300780c */ /* 0x040fe40000724270 */
[----:B0-----:R-:W-:Y:S02]  /*65a0*/  FSEL R177, R152, -INF , !P2 ;  /* 0xff80000098b17808 */ /* 0x001fe40005000000 */
[----:B------:R-:W-:Y:S01]  /*65b0*/  ISETP.GT.AND P2, PT, R179, 0x9, P0 ;  /* 0x00000009b300780c */ /* 0x000fe20000744270 */
[----:B------:R-:W0:Y:S01]  /*65c0*/  SHFL.IDX PT, R152, R175, 0x1, 0x1c1f ;  /* 0x003c1f00af987f89 */ /* 0x000e2200000e0000 */
[----:B------:R-:W-:-:S02]  /*65d0*/  ISETP.LT.OR P1, PT, R178, 0x9, P1 ;  /* 0x00000009b200780c */ /* 0x000fc40000f21670 */
[C---:B------:R-:W-:Y:S02]  /*65e0*/  ISETP.LT.OR P3, PT, R178.reuse, 0x2, P3 ;  /* 0x00000002b200780c */ /* 0x040fe40001f61670 */
[----:B------:R-:W-:Y:S02]  /*65f0*/  ISETP.LT.OR P2, PT, R178, 0xa, P2 ;  /* 0x0000000ab200780c */ /* 0x000fe40001741670 */
[----:B------:R-:W-:Y:S02]  /*6600*/  FSEL R189, R189, -INF , !P1 ;  /* 0xff800000bdbd7808 */ /* 0x000fe40004800000 */
[----:B------:R-:W-:Y:S02]  /*6610*/  FSEL R188, R188, -INF , !P3 ;  /* 0xff800000bcbc7808 */ /* 0x000fe40005800000 */
[----:B------:R-:W-:Y:S02]  /*6620*/  ISETP.GT.AND P1, PT, R179, 0x11, P0 ;  /* 0x00000011b300780c */ /* 0x000fe40000724270 */
[----:B------:R-:W-:-:S02]  /*6630*/  FSEL R184, R184, -INF , !P2 ;  /* 0xff800000b8b87808 */ /* 0x000fc40005000000 */
[C---:B------:R-:W-:Y:S02]  /*6640*/  ISETP.GT.AND P3, PT, R179.reuse, 0x10, P0 ;  /* 0x00000010b300780c */ /* 0x040fe40000764270 */
[----:B------:R-:W-:Y:S02]  /*6650*/  ISETP.GT.AND P2, PT, R179, 0x18, P0 ;  /* 0x00000018b300780c */ /* 0x000fe40000744270 */
[C---:B------:R-:W-:Y:S02]  /*6660*/  ISETP.LT.OR P1, PT, R178.reuse, 0x12, P1 ;  /* 0x00000012b200780c */ /* 0x040fe40000f21670 */
[C---:B------:R-:W-:Y:S02]  /*6670*/  ISETP.LT.OR P3, PT, R178.reuse, 0x11, P3 ;  /* 0x00000011b200780c */ /* 0x040fe40001f61670 */
[----:B------:R-:W-:Y:S02]  /*6680*/  ISETP.LT.OR P2, PT, R178, 0x19, P2 ;  /* 0x00000019b200780c */ /* 0x000fe40001741670 */
[----:B------:R-:W-:-:S02]  /*6690*/  FSEL R186, R186, -INF , !P1 ;  /* 0xff800000baba7808 */ /* 0x000fc40004800000 */
[----:B------:R-:W-:Y:S02]  /*66a0*/  FSEL R185, R185, -INF , !P3 ;  /* 0xff800000b9b97808 */ /* 0x000fe40005800000 */
[----:B------:R-:W-:Y:S02]  /*66b0*/  ISETP.GT.AND P1, PT, R179, 0x20, P0 ;  /* 0x00000020b300780c */ /* 0x000fe40000724270 */
[----:B------:R-:W-:Y:S02]  /*66c0*/  FSEL R187, R187, -INF , !P2 ;  /* 0xff800000bbbb7808 */ /* 0x000fe40005000000 */
[C---:B------:R-:W-:Y:S02]  /*66d0*/  ISETP.GT.AND P3, PT, R179.reuse, 0x19, P0 ;  /* 0x00000019b300780c */ /* 0x040fe40000764270 */
[----:B------:R-:W-:Y:S02]  /*66e0*/  ISETP.GT.AND P2, PT, R179, 0x21, P0 ;  /* 0x00000021b300780c */ /* 0x000fe40000744270 */
        /* <DEDUP_REMOVED lines=14> */
[----:B------:R-:W-:Y:S02]  /*67d0*/  FSEL R170, R171, -INF , !P2 ;  /* 0xff800000abaa7808 */ /* 0x000fe40005000000 */
[C---:B------:R-:W-:Y:S02]  /*67e0*/  ISETP.GT.AND P3, PT, R179.reuse, 0x31, P0 ;  /* 0x00000031b300780c */ /* 0x040fe40000764270 */
[C---:B------:R-:W-:Y:S02]  /*67f0*/  ISETP.GT.AND P1, PT, R179.reuse, 0x38, P0 ;  /* 0x00000038b300780c */ /* 0x040fe40000724270 */
[----:B------:R-:W-:Y:S01]  /*6800*/  ISETP.GT.AND P2, PT, R179, 0x39, P0 ;  /* 0x00000039b300780c */ /* 0x000fe20000744270 */
[----:B0-----:R-:W-:Y:S01]  /*6810*/  IMAD.IADD R179, R192, 0x1, R152 ;  /* 0x00000001c0b37824 */ /* 0x001fe200078e0298 */
[----:B------:R-:W-:-:S02]  /*6820*/  ISETP.LT.OR P3, PT, R178, 0x32, P3 ;  /* 0x00000032b200780c */ /* 0x000fc40001f61670 */
[C---:B------:R-:W-:Y:S02]  /*6830*/  ISETP.LT.OR P1, PT, R178.reuse, 0x39, P1 ;  /* 0x00000039b200780c */ /* 0x040fe40000f21670 */
[----:B------:R-:W-:Y:S01]  /*6840*/  ISETP.LT.OR P2, PT, R178, 0x3a, P2 ;  /* 0x0000003ab200780c */ /* 0x000fe20001741670 */
[----:B------:R-:W-:Y:S01]  /*6850*/  IMAD.IADD R178, R183, 0x1, R152 ;  /* 0x00000001b7b27824 */ /* 0x000fe200078e0298 */
[----:B------:R-:W-:Y:S02]  /*6860*/  FSEL R176, R176, -INF , !P3 ;  /* 0xff800000b0b07808 */ /* 0x000fe40005800000 */
        /* <DEDUP_REMOVED lines=14> */
[----:B------:R-:W0:Y:S02]  /*6950*/  @P1 LDC.64 R168, c[0x0][0x9e8] ;  /* 0x00027a00ffa81b82 */ /* 0x000e240000000a00 */
[----:B0-----:R-:W-:-:S05]  /*6960*/  @P1 IMAD.HI.U32 R168, R181, R168, RZ ;  /* 0x000000a8b5a81227 */ /* 0x001fca00078e00ff */
[----:B------:R-:W-:-:S04]  /*6970*/  @P1 SHF.R.U32.HI R181, RZ, R169, R168 ;  /* 0x000000a9ffb51219 */ /* 0x000fc800000116a8 */
[----:B------:R-:W-:Y:S01]  /*6980*/  LOP3.LUT R181, RZ, R181, RZ, 0x33, !PT ;  /* 0x000000b5ffb57212 */ /* 0x000fe200078e33ff */
[----:B------:R-:W-:Y:S06]  /*6990*/  BRA `(.L_x_1003) ;  /* 0x0000000000187947 */ /* 0x000fec0003800000 */
.L_x_1002:
[----:B------:R-:W-:Y:S02]  /*69a0*/  ULDC UR5, c[0x0][0x9e4] ;  /* 0x0002790000057ab9 */ /* 0x000fe40000000800 */
[----:B------:R-:W-:-:S05]  /*69b0*/  IMAD.U32 R183, RZ, RZ, UR5 ;  /* 0x00000005ffb77e24 */ /* 0x000fca000f8e00ff */
[----:B------:R-:W-:-:S13]  /*69c0*/  ISETP.NE.AND P1, PT, R183, 0x1, PT ;  /* 0x00000001b700780c */ /* 0x000fda0003f25270 */
[----:B------:R-:W0:Y:S02]  /*69d0*/  @P1 LDC.64 R168, c[0x0][0x9e8] ;  /* 0x00027a00ffa81b82 */ /* 0x000e240000000a00 */
[----:B0-----:R-:W-:-:S05]  /*69e0*/  @P1 IMAD.HI.U32 R168, R181, R168, RZ ;  /* 0x000000a8b5a81227 */ /* 0x001fca00078e00ff */
[----:B------:R-:W-:-:S07]  /*69f0*/  @P1 SHF.R.U32.HI R181, RZ, R169, R168 ;  /* 0x000000a9ffb51219 */ /* 0x000fce00000116a8 */
.L_x_1003:
[----:B------:R-:W-:Y:S05]  /*6a00*/  BSYNC B0 ;  /* 0x0000000000007941 */ /* 0x000fea0003800000 */
.L_x_1001:
[----:B------:R-:W-:-:S04]  /*6a10*/  IMAD R152, R181, R183, -UR15 ;  /* 0x8000000fb5987e24 */ /* 0x000fc8000f8e02b7 */
[----:B------:R-:W-:-:S05]  /*6a20*/  IMAD R152, R5, -0x2, R152 ;  /* 0xfffffffe05987824 */ /* 0x000fca00078e0298 */
[----:B------:R-:W-:Y:S02]  /*6a30*/  VIADDMNMX R178, R152, R183, R178, PT ;  /* 0x000000b798b27246 */ /* 0x000fe400038001b2 */
[----:B------:R-:W-:-:S07]  /*6a40*/  VIMNMX R179, R179, R152, !PT ;  /* 0x00000098b3b37248 */ /* 0x000fce0007fe0100 */
.L_x_1000:
[----:B------:R-:W-:Y:S01]  /*6a50*/  FMNMX.FTZ R169, R177, R4, !PT ;  /* 0x00000004b1a97209 */ /* 0x000fe20007810000 */
[----:B------:R-:W-:Y:S01]  /*6a60*/  ULDC UR5, c[0x0][0x988] ;  /* 0x0002620000057ab9 */ /* 0x000fe20000000800 */
[----:B------:R-:W-:Y:S01]  /*6a70*/  ISETP.GT.AND P1, PT, R179, 0x1, P0 ;  /* 0x00000001b300780c */ /* 0x000fe20000724270 */
[----:B------:R-:W-:Y:S01]  /*6a80*/  UMOV UR60, UR4 ;  /* 0x00000004003c7c82 */ /* 0x000fe20008000000 */
[----:B------:R-:W-:Y:S02]  /*6a90*/  FMNMX.FTZ R152, R188, R169, !PT ;  /* 0x000000a9bc987209 */ /* 0x000fe40007810000 */
[----:B------:R-:W-:Y:S02]  /*6aa0*/  ISETP.LT.OR P1, PT, R178, 0x2, P1 ;  /* 0x00000002b200780c */ /* 0x000fe40000f21670 */
[----:B------:R-:W-:Y:S02]  /*6ab0*/  FMNMX.FTZ R169, R189, R152, !PT ;  /* 0x00000098bda97209 */ /* 0x000fe40007810000 */
[----:B------:R-:W-:-:S02]  /*6ac0*/  FSEL R2, R2, -INF , !P1 ;  /* 0xff80000002027808 */ /* 0x000fc40004800000 */
[----:B------:R-:W-:Y:S02]  /*6ad0*/  FMNMX.FTZ R152, R184, R169, !PT ;  /* 0x000000a9b8987209 */ /* 0x000fe40007810000 */
[----:B------:R-:W-:Y:S02]  /*6ae0*/  ISETP.GT.AND P1, PT, R179, RZ, P0 ;  /* 0x000000ffb300720c */ /* 0x000fe40000724270 */
[----:B------:R-:W-:Y:S02]  /*6af0*/  FMNMX.FTZ R169, R185, R152, !PT ;  /* 0x00000098b9a97209 */ /* 0x000fe40007810000 */
[----:B------:R-:W-:Y:S02]  /*6b00*/  ISETP.LT.OR P1, PT, R178, 0x1, P1 ;  /* 0x00000001b200780c */ /* 0x000fe40000f21670 */
[----:B------:R-:W-:Y:S02]  /*6b10*/  FMNMX.FTZ R152, R186, R169, !PT ;  /* 0x000000a9ba987209 */ /* 0x000fe40007810000 */
[----:B------:R-:W-:-:S02]  /*6b20*/  ISETP.GT.AND P2, PT, R179, 0x8, P0 ;  /* 0x00000008b300780c */ /* 0x000fc40000744270 */
[----:B------:R-:W-:Y:S02]  /*6b30*/  FMNMX.FTZ R169, R187, R152, !PT ;  /* 0x00000098bba97209 */ /* 0x000fe40007810000 */
[----:B------:R-:W-:Y:S02]  /*6b40*/  ISETP.GT.AND P3, PT, R179, 0x9, P0 ;  /* 0x00000009b300780c */ /* 0x000fe40000764270 */
[----:B------:R-:W-:Y:S02]  /*6b50*/  FMNMX.FTZ R169, R174, R169, !PT ;  /* 0x000000a9aea97209 */ /* 0x000fe40007810000 */
[----:B------:R-:W-:Y:S02]  /*6b60*/  ISETP.LT.OR P2, PT, R178, 0x9, P2 ;  /* 0x00000009b200780c */ /* 0x000fe40001741670 */
[----:B------:R-:W-:Y:S02]  /*6b70*/  FMNMX.FTZ R152, R190, R169, !PT ;  /* 0x000000a9be987209 */ /* 0x000fe40007810000 */
[----:B------:R-:W-:-:S02]  /*6b80*/  ISETP.LT.OR P3, PT, R178, 0xa, P3 ;  /* 0x0000000ab200780c */ /* 0x000fc40001f61670 */
[----:B------:R-:W-:Y:S02]  /*6b90*/  FMNMX.FTZ R169, R173, R152, !PT ;  /* 0x00000098ada97209 */ /* 0x000fe40007810000 */
[----:B------:R-:W-:Y:S02]  /*6ba0*/  FSEL R153, R153, -INF , !P2 ;  /* 0xff80000099997808 */ /* 0x000fe40005000000 */
[----:B------:R-:W-:Y:S02]  /*6bb0*/  FMNMX.FTZ R152, R172, R169, !PT ;  /* 0x000000a9ac987209 */ /* 0x000fe40007810000 */
[----:B------:R-:W-:Y:S02]  /*6bc0*/  FSEL R154, R154, -INF , !P3 ;  /* 0xff8000009a9a7808 */ /* 0x000fe40005800000 */
[----:B------:R-:W-:Y:S02]  /*6bd0*/  FMNMX.FTZ R169, R165, R152, !PT ;  /* 0x00000098a5a97209 */ /* 0x000fe40007810000 */
[----:B------:R-:W-:-:S02]  /*6be0*/  ISETP.GT.AND P2, PT, R179, 0x10, P0 ;  /* 0x00000010b300780c */ /* 0x000fc40000744270 */
[----:B------:R-:W-:Y:S02]  /*6bf0*/  FMNMX.FTZ R169, R170, R169, !PT ;  /* 0x000000a9aaa97209 */ /* 0x000fe40007810000 */
[----:B------:R-:W-:Y:S02]  /*6c00*/  ISETP.GT.AND P3, PT, R179, 0x11, P0 ;  /* 0x00000011b300780c */ /* 0x000fe40000764270 */
[----:B------:R-:W-:Y:S02]  /*6c10*/  FMNMX.FTZ R152, R176, R169, !PT ;  /* 0x000000a9b0987209 */ /* 0x000fe40007810000 */
[C---:B------:R-:W-:Y:S02]  /*6c20*/  ISETP.LT.OR P2, PT, R178.reuse, 0x11, P2 ;  /* 0x00000011b200780c */ /* 0x040fe40001741670 */
[----:B------:R-:W-:Y:S02]  /*6c30*/  FMNMX.FTZ R152, R175, R152, !PT ;  /* 0x00000098af987209 */ /* 0x000fe40007810000 */
[----:B------:R-:W-:-:S02]  /*6c40*/  ISETP.LT.OR P3, PT, R178, 0x12, P3 ;  /* 0x00000012b200780c */ /* 0x000fc40001f61670 */
[----:B------:R-:W-:Y:S02]  /*6c50*/  FMNMX.FTZ R168, R171, R152, !PT ;  /* 0x00000098aba87209 */ /* 0x000fe40007810000 */
[----:B------:R-:W-:Y:S02]  /*6c60*/  FSEL R155, R155, -INF , !P2 ;  /* 0xff8000009b9b7808 */ /* 0x000fe40005000000 */
[----:B------:R-:W-:Y:S01]  /*6c70*/  FSEL R156, R156, -INF , !P3 ;  /* 0xff8000009c9c7808 */ /* 0x000fe20005800000 */
[----:B------:R-:W0:Y:S01]  /*6c80*/  SHFL.BFLY PT, R169, R168, 0x2, 0x1f ;  /* 0x0c401f00a8a97f89 */ /* 0x000e2200000e0000 */
[C---:B------:R-:W-:Y:S02]  /*6c90*/  ISETP.GT.AND P3, PT, R179.reuse, 0x20, P0 ;  /* 0x00000020b300780c */ /* 0x040fe40000764270 */
[----:B------:R-:W-:Y:S02]  /*6ca0*/  ISETP.GT.AND P2, PT, R179, 0x19, P0 ;  /* 0x00000019b300780c */ /* 0x000fe40000744270 */
[----:B------:R-:W-:-:S02]  /*6cb0*/  ISETP.LT.OR P3, PT, R178, 0x21, P3 ;  /* 0x00000021b200780c */ /* 0x000fc40001f61670 */
[----:B------:R-:W-:Y:S02]  /*6cc0*/  ISETP.LT.OR P2, PT, R178, 0x1a, P2 ;  /* 0x0000001ab200780c */ /* 0x000fe40001741670 */
[----:B------:R-:W-:Y:S02]  /*6cd0*/  FSEL R159, R159, -INF , !P3 ;  /* 0xff8000009f9f7808 */ /* 0x000fe40005800000 */
[----:B------:R-:W-:Y:S02]  /*6ce0*/  FSEL R158, R158, -INF , !P2 ;  /* 0xff8000009e9e7808 */ /* 0x000fe40005000000 */
[----:B------:R-:W-:-:S04]  /*6cf0*/  ISETP.GT.AND P2, PT, R179, 0x28, P0 ;  /* 0x00000028b300780c */ /* 0x000fc80000744270 */
[----:B------:R-:W-:-:S04]  /*6d00*/  ISETP.LT.OR P2, PT, R178, 0x29, P2 ;  /* 0x00000029b200780c */ /* 0x000fc80001741670 */
[----:B------:R-:W-:Y:S02]  /*6d10*/  FSEL R161, R161, -INF , !P2 ;  /* 0xff800000a1a17808 */ /* 0x000fe40005000000 */
[C---:B------:R-:W-:Y:S02]  /*6d20*/  ISETP.GT.AND P2, PT, R179.reuse, 0x30, P0 ;  /* 0x00000030b300780c */ /* 0x040fe40000744270 */
[----:B0-----:R-:W-:Y:S02]  /*6d30*/  FMNMX.FTZ R169, R168, R169, !PT ;  /* 0x000000a9a8a97209 */ /* 0x001fe40007810000 */
[----:B------:R-:W-:Y:S02]  /*6d40*/  FSEL R168, R0, -INF , !P1 ;  /* 0xff80000000a87808 */ /* 0x000fe40004800000 */
[----:B------:R-:W-:Y:S01]  /*6d50*/  ISETP.GT.AND P1, PT, R179, 0x18, P0 ;  /* 0x00000018b300780c */ /* 0x000fe20000724270 */
[----:B------:R-:W0:Y:S01]  /*6d60*/  SHFL.BFLY PT, R152, R169, 0x1, 0x1f ;  /* 0x0c201f00a9987f89 */ /* 0x000e2200000e0000 */
[----:B------:R-:W-:-:S02]  /*6d70*/  ISETP.LT.OR P2, PT, R178, 0x31, P2 ;  /* 0x00000031b200780c */ /* 0x000fc40001741670 */
[C---:B------:R-:W-:Y:S02]  /*6d80*/  ISETP.LT.OR P1, PT, R178.reuse, 0x19, P1 ;  /* 0x00000019b200780c */ /* 0x040fe40000f21670 */
[----:B------:R-:W-:Y:S02]  /*6d90*/  FSEL R163, R163, -INF , !P2 ;  /* 0xff800000a3a37808 */ /* 0x000fe40005000000 */
[----:B------:R-:W-:Y:S02]  /*6da0*/  FSEL R157, R157, -INF , !P1 ;  /* 0xff8000009d9d7808 */ /* 0x000fe40004800000 */
[C---:B------:R-:W-:Y:S02]  /*6db0*/  ISETP.GT.AND P1, PT, R179.reuse, 0x21, P0 ;  /* 0x00000021b300780c */ /* 0x040fe40000724270 */
[----:B------:R-:W-:Y:S02]  /*6dc0*/  ISETP.GT.AND P2, PT, R179, 0x38, P0 ;  /* 0x00000038b300780c */ /* 0x000fe40000744270 */
[----:B------:R-:W-:-:S02]  /*6dd0*/  ISETP.LT.OR P1, PT, R178, 0x22, P1 ;  /* 0x00000022b200780c */ /* 0x000fc40000f21670 */
[----:B------:R-:W-:Y:S02]  /*6de0*/  ISETP.LT.OR P2, PT, R178, 0x39, P2 ;  /* 0x00000039b200780c */ /* 0x000fe40001741670 */
[----:B------:R-:W-:Y:S02]  /*6df0*/  FSEL R160, R160, -INF , !P1 ;  /* 0xff800000a0a07808 */ /* 0x000fe40004800000 */
[----:B------:R-:W-:Y:S02]  /*6e00*/  ISETP.GT.AND P1, PT, R179, 0x29, P0 ;  /* 0x00000029b300780c */ /* 0x000fe40000724270 */
[----:B------:R-:W-:Y:S02]  /*6e10*/  FSEL R166, R166, -INF , !P2 ;  /* 0xff800000a6a67808 */ /* 0x000fe40005000000 */
[----:B------:R-:W-:Y:S02]  /*6e20*/  ISETP.LT.OR P1, PT, R178, 0x2a, P1 ;  /* 0x0000002ab200780c */ /* 0x000fe40000f21670 */
[----:B0-----:R-:W-:-:S02]  /*6e30*/  FMNMX.FTZ R152, R169, R152, !PT ;  /* 0x00000098a9987209 */ /* 0x001fc40007810000 */
[----:B------:R-:W-:Y:S02]  /*6e40*/  FMNMX.FTZ R169, R168, R3, !PT ;  /* 0x00000003a8a97209 */ /* 0x000fe40007810000 */
[----:B------:R-:W-:Y:S02]  /*6e50*/  FSETP.NEU.FTZ.AND P3, PT, R152, -INF , PT ;  /* 0xff8000009800780b */ /* 0x000fe40003f7d000 */
[----:B------:R-:W-:Y:S02]  /*6e60*/  FMNMX.FTZ R0, R2, R169, !PT ;  /* 0x000000a902007209 */ /* 0x000fe40007810000 */
[----:B------:R-:W-:Y:S02]  /*6e70*/  FSEL R162, R162, -INF , !P1 ;  /* 0xff800000a2a27808 */ /* 0x000fe40004800000 */
[----:B------:R-:W-:Y:S02]  /*6e80*/  FMNMX.FTZ R169, R153, R0, !PT ;  /* 0x0000000099a97209 */ /* 0x000fe40007810000 */
[----:B------:R-:W-:-:S02]  /*6e90*/  ISETP.GT.AND P1, PT, R179, 0x31, P0 ;  /* 0x00000031b300780c */ /* 0x000fc40000724270 */
[----:B------:R-:W-:Y:S02]  /*6ea0*/  FMNMX.FTZ R0, R154, R169, !PT ;  /* 0x000000a99a007209 */ /* 0x000fe40007810000 */
[----:B------:R-:W-:Y:S02]  /*6eb0*/  ISETP.LT.OR P1, PT, R178, 0x32, P1 ;  /* 0x00000032b200780c */ /* 0x000fe40000f21670 */
[----:B------:R-:W-:Y:S01]  /*6ec0*/  FMNMX.FTZ R169, R155, R0, !PT ;  /* 0x000000009ba97209 */ /* 0x000fe20007810000 */
[----:B------:R-:W-:Y:S01]  /*6ed0*/  FMUL.FTZ R0, R152, UR5 ;  /* 0x0000000598007c20 */ /* 0x000fe20008410000 */
[----:B------:R-:W-:Y:S02]  /*6ee0*/  ISETP.GT.AND P0, PT, R179, 0x39, P0 ;  /* 0x00000039b300780c */ /* 0x000fe40000704270 */
[----:B------:R-:W-:Y:S02]  /*6ef0*/  FMNMX.FTZ R180, R156, R169, !PT ;  /* 0x000000a99cb47209 */ /* 0x000fe40007810000 */
[----:B------:R-:W-:-:S02]  /*6f00*/  FSEL R0, R0, RZ, P3 ;  /* 0x000000ff00007208 */ /* 0x000fc40001800000 */
[----:B------:R-:W-:Y:S02]  /*6f10*/  FMNMX.FTZ R169, R157, R180, !PT ;  /* 0x000000b49da97209 */ /* 0x000fe40007810000 */
[----:B------:R-:W-:Y:S01]  /*6f20*/  FSEL R164, R164, -INF , !P1 ;  /* 0xff800000a4a47808 */ /* 0x000fe20004800000 */
[--C-:B------:R-:W-:Y:S01]  /*6f30*/  FFMA.FTZ R181, R177, UR5, -R0.reuse ;  /* 0x00000005b1b57c23 */ /* 0x100fe20008010800 */
[----:B------:R-:W-:Y:S01]  /*6f40*/  FMNMX.FTZ R180, R158, R169, !PT ;  /* 0x000000a99eb47209 */ /* 0x000fe20007810000 */
[--C-:B------:R-:W-:Y:S01]  /*6f50*/  FFMA.FTZ R194, R187, UR5, -R0.reuse ;  /* 0x00000005bbc27c23 */ /* 0x100fe20008010800 */
[----:B------:R-:W-:Y:S01]  /*6f60*/  ISETP.LT.OR P0, PT, R178, 0x3a, P0 ;  /* 0x0000003ab200780c */ /* 0x000fe20000701670 */
[----:B------:R0:W-:Y:S01]  /*6f70*/  MUFU.EX2 R169, R181 ;  /* 0x000000b500a97308 */ /* 0x0001e20000000800 */
[----:B------:R-:W-:Y:S01]  /*6f80*/  FMNMX.FTZ R177, R159, R180, !PT ;  /* 0x000000b49fb17209 */ /* 0x000fe20007810000 */
[--C-:B------:R-:W-:Y:S01]  /*6f90*/  FFMA.FTZ R184, R184, UR5, -R0.reuse ;  /* 0x00000005b8b87c23 */ /* 0x100fe20008010800 */
[--C-:B------:R-:W-:Y:S01]  /*6fa0*/  FFMA.FTZ R196, R188, UR5, -R0.reuse ;  /* 0x00000005bcc47c23 */ /* 0x100fe20008010800 */
[--C-:B------:R-:W-:Y:S01]  /*6fb0*/  FFMA.FTZ R192, R185, UR5, -R0.reuse ;  /* 0x00000005b9c07c23 */ /* 0x100fe20008010800 */
[----:B------:R-:W-:Y:S01]  /*6fc0*/  FMNMX.FTZ R180, R160, R177, !PT ;  /* 0x000000b1a0b47209 */ /* 0x000fe20007810000 */
[--C-:B------:R-:W-:Y:S01]  /*6fd0*/  FFMA.FTZ R188, R190, UR5, -R0.reuse ;  /* 0x00000005bebc7c23 */ /* 0x100fe20008010800 */
[--C-:B------:R-:W-:Y:S01]  /*6fe0*/  FFMA.FTZ R198, R189, UR5, -R0.reuse ;  /* 0x00000005bdc67c23 */ /* 0x100fe20008010800 */
[--C-:B------:R-:W-:Y:S01]  /*6ff0*/  FFMA.FTZ R173, R173, UR5, -R0.reuse ;  /* 0x00000005adad7c23 */ /* 0x100fe20008010800 */
[----:B------:R-:W-:Y:S01]  /*7000*/  FMNMX.FTZ R177, R161, R180, !PT ;  /* 0x000000b4a1b17209 */ /* 0x000fe20007810000 */
[--C-:B0-----:R-:W-:Y:S01]  /*7010*/  FFMA.FTZ R181, R174, UR5, -R0.reuse ;  /* 0x00000005aeb57c23 */ /* 0x101fe20008010800 */
[--C-:B------:R-:W-:Y:S01]  /*7020*/  FFMA.FTZ R190, R172, UR5, -R0.reuse ;  /* 0x00000005acbe7c23 */ /* 0x100fe20008010800 */
[--C-:B------:R-:W-:Y:S01]  /*7030*/  FFMA.FTZ R185, R176, UR5, -R0.reuse ;  /* 0x00000005b0b97c23 */ /* 0x100fe20008010800 */
[----:B------:R-:W-:Y:S01]  /*7040*/  FMNMX.FTZ R180, R162, R177, !PT ;  /* 0x000000b1a2b47209 */ /* 0x000fe20007810000 */
[----:B------:R-:W-:Y:S01]  /*7050*/  FFMA.FTZ R171, R171, UR5, -R0 ;  /* 0x00000005abab7c23 */ /* 0x000fe20008010800 */
[----:B------:R-:W-:Y:S02]  /*7060*/  MUFU.EX2 R196, R196 ;  /* 0x000000c400c47308 */ /* 0x000fe40000000800 */
[----:B------:R-:W-:-:S04]  /*7070*/  FMNMX.FTZ R177, R163, R180, !PT ;  /* 0x000000b4a3b17209 */ /* 0x000fc80007810000 */
[----:B------:R-:W-:Y:S02]  /*7080*/  FMNMX.FTZ R179, R164, R177, !PT ;  /* 0x000000b1a4b37209 */ /* 0x000fe40007810000 */
[----:B------:R-:W-:Y:S01]  /*7090*/  FSEL R177, R167, -INF , !P0 ;  /* 0xff800000a7b17808 */ /* 0x000fe20004000000 */
[----:B------:R-:W-:Y:S01]  /*70a0*/  MUFU.EX2 R198, R198 ;  /* 0x000000c600c67308 */ /* 0x000fe20000000800 */
[----:B------:R-:W-:Y:S01]  /*70b0*/  FMNMX.FTZ R178, R166, R179, !PT ;  /* 0x000000b3a6b27209 */ /* 0x000fe20007810000 */
[--C-:B------:R-:W-:Y:S01]  /*70c0*/  FFMA.FTZ R179, R186, UR5, -R0.reuse ;  /* 0x00000005bab37c23 */ /* 0x100fe20008010800 */
[----:B------:R-:W-:Y:S01]  /*70d0*/  FFMA.FTZ R186, R175, UR5, -R0 ;  /* 0x00000005afba7c23 */ /* 0x000fe20008010800 */
[----:B------:R-:W-:Y:S02]  /*70e0*/  FSEL R175, R152, RZ, P3 ;  /* 0x000000ff98af7208 */ /* 0x000fe40001800000 */
[----:B------:R-:W-:Y:S02]  /*70f0*/  FMNMX.FTZ R178, R177, R178, !PT ;  /* 0x000000b2b1b27209 */ /* 0x000fe40007810000 */
[----:B------:R0:W-:Y:S01]  /*7100*/  MUFU.EX2 R167, R184 ;  /* 0x000000b800a77308 */ /* 0x0001e20000000800 */
[----:B------:R-:W-:-:S02]  /*7110*/  FADD.FTZ R175, -R175, R4 ;  /* 0x00000004afaf7221 */ /* 0x000fc40000010100 */
[----:B------:R-:W1:Y:S05]  /*7120*/  SHFL.BFLY PT, R183, R178, 0x2, 0x1f ;  /* 0x0c401f00b2b77f89 */ /* 0x000e6a00000e0000 */
[----:B------:R-:W-:Y:S01]  /*7130*/  MUFU.EX2 R192, R192 ;  /* 0x000000c000c07308 */ /* 0x000fe20000000800 */
[----:B0-----:R-:W-:-:S07]  /*7140*/  FFMA.FTZ R184, R170, UR5, -R0 ;  /* 0x00000005aab87c23 */ /* 0x001fce0008010800 */
[----:B------:R-:W-:Y:S08]  /*7150*/  MUFU.EX2 R179, R179 ;  /* 0x000000b300b37308 */ /* 0x000ff00000000800 */
[----:B------:R-:W-:Y:S01]  /*7160*/  MUFU.EX2 R194, R194 ;  /* 0x000000c200c27308 */ /* 0x000fe20000000800 */
[----:B-1----:R-:W-:Y:S01]  /*7170*/  FMNMX.FTZ R174, R178, R183, !PT ;  /* 0x000000b7b2ae7209 */ /* 0x002fe20007810000 */
[----:B------:R-:W-:Y:S01]  /*7180*/  FFMA.FTZ R183, R165, UR5, -R0 ;  /* 0x00000005a5b77c23 */ /* 0x000fe20008010800 */
[----:B------:R-:W-:-:S03]  /*7190*/  FMUL.FTZ R0, R175, UR5 ;  /* 0x00000005af007c20 */ /* 0x000fc60008410000 */
[----:B------:R-:W0:Y:S02]  /*71a0*/  SHFL.BFLY PT, R187, R174, 0x1, 0x1f ;  /* 0x0c201f00aebb7f89 */ /* 0x000e2400000e0000 */
[----:B------:R-:W-:Y:S08]  /*71b0*/  MUFU.EX2 R181, R181 ;  /* 0x000000b500b57308 */ /* 0x000ff00000000800 */
[----:B------:R-:W1:Y:S08]  /*71c0*/  MUFU.EX2 R0, R0 ;  /* 0x0000000000007308 */ /* 0x000e700000000800 */
[----:B------:R-:W-:Y:S01]  /*71d0*/  MUFU.EX2 R188, R188 ;  /* 0x000000bc00bc7308 */ /* 0x000fe20000000800 */
[----:B0-----:R-:W-:-:S07]  /*71e0*/  FMNMX.FTZ R165, R174, R187, !PT ;  /* 0x000000bbaea57209 */ /* 0x001fce0007810000 */
[----:B------:R-:W-:Y:S01]  /*71f0*/  MUFU.EX2 R173, R173 ;  /* 0x000000ad00ad7308 */ /* 0x000fe20000000800 */
[C---:B------:R-:W-:Y:S01]  /*7200*/  FSETP.NEU.FTZ.AND P0, PT, R165.reuse, -INF , PT ;  /* 0xff800000a500780b */ /* 0x040fe20003f1d000 */
[----:B------:R-:W-:-:S06]  /*7210*/  FMUL.FTZ R4, R165, UR5 ;  /* 0x00000005a5047c20 */ /* 0x000fcc0008410000 */
[----:B------:R-:W-:Y:S01]  /*7220*/  MUFU.EX2 R190, R190 ;  /* 0x000000be00be7308 */ /* 0x000fe20000000800 */
[----:B------:R-:W-:-:S05]  /*7230*/  FSEL R175, R4, RZ, P0 ;  /* 0x000000ff04af7208 */ /* 0x000fca0000000000 */
[--C-:B------:R-:W-:Y:S01]  /*7240*/  FFMA.FTZ R4, R2, UR5, -R175.reuse ;  /* 0x0000000502047c23 */ /* 0x100fe200080108af */
[----:B------:R-:W-:Y:S01]  /*7250*/  FSEL R2, R165, RZ, P0 ;  /* 0x000000ffa5027208 */ /* 0x000fe20000000000 */
[--C-:B------:R-:W-:Y:S01]  /*7260*/  FFMA.FTZ R197, R168, UR5, -R175.reuse ;  /* 0x00000005a8c57c23 */ /* 0x100fe200080108af */
[--C-:B------:R-:W-:Y:S01]  /*7270*/  FFMA.FTZ R199, R153, UR5, -R175.reuse ;  /* 0x0000000599c77c23 */ /* 0x100fe200080108af */
[--C-:B------:R-:W-:Y:S01]  /*7280*/  FFMA.FTZ R154, R154, UR5, -R175.reuse ;  /* 0x000000059a9a7c23 */ /* 0x100fe200080108af */
[----:B------:R-:W-:Y:S01]  /*7290*/  FFMA.FTZ R193, R155, UR5, -R175 ;  /* 0x000000059bc17c23 */ /* 0x000fe200080108af */
[----:B------:R-:W-:Y:S01]  /*72a0*/  FADD.FTZ R2, -R2, R3 ;  /* 0x0000000302027221 */ /* 0x000fe20000010100 */
[----:B------:R-:W-:Y:S01]  /*72b0*/  MUFU.EX2 R4, R4 ;  /* 0x0000000400047308 */ /* 0x000fe20000000800 */
[----:B-1----:R-:W-:Y:S01]  /*72c0*/  FFMA.FTZ R3, R0, R18, R169 ;  /* 0x0000001200037223 */ /* 0x002fe200000100a9 */
[--C-:B------:R-:W-:Y:S01]  /*72d0*/  FFMA.FTZ R156, R156, UR5, -R175.reuse ;  /* 0x000000059c9c7c23 */ /* 0x100fe200080108af */
[----:B------:R-:W-:Y:S01]  /*72e0*/  FMUL.FTZ R2, R2, UR5 ;  /* 0x0000000502027c20 */ /* 0x000fe20008410000 */
[----:B------:R-:W-:Y:S01]  /*72f0*/  FFMA.FTZ R195, R157, UR5, -R175 ;  /* 0x000000059dc37c23 */ /* 0x000fe200080108af */
[----:B------:R-:W-:Y:S01]  /*7300*/  FADD.FTZ R3, R196, R3 ;  /* 0x00000003c4037221 */ /* 0x000fe20000010000 */
[--C-:B------:R-:W-:Y:S01]  /*7310*/  FFMA.FTZ R158, R158, UR5, -R175.reuse ;  /* 0x000000059e9e7c23 */ /* 0x100fe200080108af */
[----:B------:R-:W-:Y:S01]  /*7320*/  FFMA.FTZ R189, R159, UR5, -R175 ;  /* 0x000000059fbd7c23 */ /* 0x000fe200080108af */
[----:B------:R-:W-:Y:S01]  /*7330*/  MUFU.EX2 R197, R197 ;  /* 0x000000c500c57308 */ /* 0x000fe20000000800 */
[----:B------:R-:W-:Y:S01]  /*7340*/  FADD.FTZ R18, R198, R3 ;  /* 0x00000003c6127221 */ /* 0x000fe20000010000 */
[--C-:B------:R-:W-:Y:S01]  /*7350*/  FFMA.FTZ R160, R160, UR5, -R175.reuse ;  /* 0x00000005a0a07c23 */ /* 0x100fe200080108af */
[--C-:B------:R-:W-:Y:S01]  /*7360*/  FFMA.FTZ R161, R161, UR5, -R175.reuse ;  /* 0x00000005a1a17c23 */ /* 0x100fe200080108af */
[--C-:B------:R-:W-:Y:S01]  /*7370*/  FFMA.FTZ R162, R162, UR5, -R175.reuse ;  /* 0x00000005a2a27c23 */ /* 0x100fe200080108af */
[----:B------:R-:W-:Y:S01]  /*7380*/  FADD.FTZ R3, R167, R18 ;  /* 0x00000012a7037221 */ /* 0x000fe20000010000 */
[--C-:B------:R-:W-:Y:S01]  /*7390*/  FFMA.FTZ R163, R163, UR5, -R175.reuse ;  /* 0x00000005a3a37c23 */ /* 0x100fe200080108af */
[----:B------:R-:W-:Y:S01]  /*73a0*/  FFMA.FTZ R164, R164, UR5, -R175 ;  /* 0x00000005a4a47c23 */ /* 0x000fe200080108af */
[----:B------:R-:W0:Y:S01]  /*73b0*/  MUFU.EX2 R2, R2 ;  /* 0x0000000200027308 */ /* 0x000e220000000800 */
[----:B------:R-:W-:Y:S01]  /*73c0*/  FADD.FTZ R168, R192, R3 ;  /* 0x00000003c0a87221 */ /* 0x000fe20000010000 */
[--C-:B------:R-:W-:Y:S01]  /*73d0*/  FFMA.FTZ R166, R166, UR5, -R175.reuse ;  /* 0x00000005a6a67c23 */ /* 0x100fe200080108af */
[----:B------:R-:W-:Y:S01]  /*73e0*/  FFMA.FTZ R175, R177, UR5, -R175 ;  /* 0x00000005b1af7c23 */ /* 0x000fe200080108af */
[----:B------:R-:W-:Y:S01]  /*73f0*/  IMAD.U32 R153, RZ, RZ, UR14 ;  /* 0x0000000eff997e24 */ /* 0x000fe2000f8e00ff */
[----:B------:R-:W-:-:S02]  /*7400*/  R2UR UR14, R8 ;  /* 0x00000000080e72ca */ /* 0x000fc400000e0000 */
[----:B------:R-:W-:Y:S01]  /*7410*/  ISETP.LT.AND P0, PT, R23, UR6, PT ;  /* 0x0000000617007c0c */ /* 0x000fe2000bf01270 */
[----:B------:R-:W1:Y:S01]  /*7420*/  MUFU.EX2 R199, R199 ;  /* 0x000000c700c77308 */ /* 0x000e620000000800 */
[----:B------:R-:W-:Y:S01]  /*7430*/  @!P5 VIADD R153, R153, 0x30860 ;  /* 0x000308609999d836 */ /* 0x000fe20000000000 */
[----:B------:R-:W-:Y:S01]  /*7440*/  UIADD3 UR6, UR6, -0x1, URZ ;  /* 0xffffffff06067890 */ /* 0x000fe2000fffe03f */
[----:B------:R-:W-:Y:S02]  /*7450*/  F2FP.F16.F32.PACK_AB R196, R196, R169 ;  /* 0x000000a9c4c4723e */ /* 0x000fe400000000ff */
[----:B------:R-:W-:Y:S02]  /*7460*/  F2FP.F16.F32.PACK_AB R198, R167, R198 ;  /* 0x000000c6a7c6723e */ /* 0x000fe400000000ff */
[----:B------:R-:W-:Y:S01]  /*7470*/  @!P5 PRMT R153, RZ, 0x654, R153 ;  /* 0x00000654ff99d816 */ /* 0x000fe20000000099 */
[----:B------:R-:W2:Y:S01]  /*7480*/  MUFU.EX2 R154, R154 ;  /* 0x0000009a009a7308 */ /* 0x000ea20000000800 */
[----:B0-----:R-:W-:Y:S01]  /*7490*/  FFMA.FTZ R9, R2, R9, R197 ;  /* 0x0000000902097223 */ /* 0x001fe200000100c5 */
[----:B------:R-:W-:Y:S01]  /*74a0*/  MOV R202, UR14 ;  /* 0x0000000e00ca7c02 */ /* 0x000fe20008000f00 */
[----:B------:R0:W-:Y:S01]  /*74b0*/  @!P5 SYNCS.ARRIVE.TRANS64.RED.A1T0 RZ, [R153+URZ], RZ ;  /* 0x000000ff99ffd9a7 */ /* 0x0001e2000810043f */
[C---:B------:R-:W-:Y:S01]  /*74c0*/  F2FP.F16.F32.PACK_AB R197, R4.reuse, R197 ;  /* 0x000000c504c5723e */ /* 0x040fe200000000ff */
[----:B------:R-:W-:Y:S01]  /*74d0*/  FADD.FTZ R18, R4, R9 ;  /* 0x0000000904127221 */ /* 0x000fe20000010000 */
[C---:B------:R-:W-:Y:S01]  /*74e0*/  FADD.FTZ R9, R179.reuse, R168 ;  /* 0x000000a8b3097221 */ /* 0x040fe20000010000 */
[----:B------:R-:W-:Y:S01]  /*74f0*/  F2FP.F16.F32.PACK_AB R192, R179, R192 ;  /* 0x000000c0b3c0723e */ /* 0x000fe200000000ff */
[----:B------:R-:W3:Y:S01]  /*7500*/  MUFU.EX2 R193, R193 ;  /* 0x000000c100c17308 */ /* 0x000ee20000000800 */
[----:B-1----:R-:W-:Y:S01]  /*7510*/  FADD.FTZ R3, R199, R18 ;  /* 0x00000012c7037221 */ /* 0x002fe20000010000 */
[----:B------:R-:W-:Y:S01]  /*7520*/  FADD.FTZ R168, R194, R9 ;  /* 0x00000009c2a87221 */ /* 0x000fe20000010000 */
[----:B------:R-:W-:Y:S01]  /*7530*/  F2FP.F16.F32.PACK_AB R194, R181, R194 ;  /* 0x000000c2b5c2723e */ /* 0x000fe200000000ff */
[----:B------:R-:W-:-:S02]  /*7540*/  IMAD.MOV.U32 R4, RZ, RZ, R152 ;  /* 0x000000ffff047224 */ /* 0x000fc400078e0098 */
[----:B------:R-:W-:Y:S02]  /*7550*/  FADD.FTZ R9, R181, R168 ;  /* 0x000000a8b5097221 */ /* 0x000fe40000010000 */
[----:B------:R-:W1:Y:S01]  /*7560*/  MUFU.EX2 R156, R156 ;  /* 0x0000009c009c7308 */ /* 0x000e620000000800 */
[----:B--2---:R-:W-:Y:S01]  /*7570*/  FADD.FTZ R18, R154, R3 ;  /* 0x000000039a127221 */ /* 0x004fe20000010000 */
[----:B------:R-:W-:Y:S01]  /*7580*/  FADD.FTZ R168, R188, R9 ;  /* 0x00000009bca87221 */ /* 0x000fe20000010000 */
[C---:B------:R-:W-:Y:S02]  /*7590*/  F2FP.F16.F32.PACK_AB R188, R173.reuse, R188 ;  /* 0x000000bcadbc723e */ /* 0x040fe400000000ff */
[----:B------:R-:W-:Y:S01]  /*75a0*/  F2FP.F16.F32.PACK_AB R199, R154, R199 ;  /* 0x000000c79ac7723e */ /* 0x000fe200000000ff */
[----:B------:R-:W-:Y:S02]  /*75b0*/  FADD.FTZ R9, R173, R168 ;  /* 0x000000a8ad097221 */ /* 0x000fe40000010000 */
[----:B------:R-:W2:Y:S01]  /*75c0*/  MUFU.EX2 R195, R195 ;  /* 0x000000c300c37308 */ /* 0x000ea20000000800 */
[----:B---3--:R-:W-:-:S07]  /*75d0*/  FADD.FTZ R3, R193, R18 ;  /* 0x00000012c1037221 */ /* 0x008fce0000010000 */
[----:B------:R-:W3:Y:S01]  /*75e0*/  MUFU.EX2 R158, R158 ;  /* 0x0000009e009e7308 */ /* 0x000ee20000000800 */
[C---:B-1----:R-:W-:Y:S01]  /*75f0*/  FADD.FTZ R18, R156.reuse, R3 ;  /* 0x000000039c127221 */ /* 0x042fe20000010000 */
[----:B------:R-:W-:-:S06]  /*7600*/  F2FP.F16.F32.PACK_AB R193, R156, R193 ;  /* 0x000000c19cc1723e */ /* 0x000fcc00000000ff */
[----:B------:R-:W1:Y:S01]  /*7610*/  MUFU.EX2 R189, R189 ;  /* 0x000000bd00bd7308 */ /* 0x000e620000000800 */
[----:B--2---:R-:W-:-:S07]  /*7620*/  FADD.FTZ R3, R195, R18 ;  /* 0x00000012c3037221 */ /* 0x004fce0000010000 */
[----:B------:R-:W2:Y:S01]  /*7630*/  MUFU.EX2 R160, R160 ;  /* 0x000000a000a07308 */ /* 0x000ea20000000800 */
[C---:B---3--:R-:W-:Y:S01]  /*7640*/  FADD.FTZ R18, R158.reuse, R3 ;  /* 0x000000039e127221 */ /* 0x048fe20000010000 */
[----:B------:R-:W-:-:S06]  /*7650*/  F2FP.F16.F32.PACK_AB R195, R158, R195 ;  /* 0x000000c39ec3723e */ /* 0x000fcc00000000ff */
[----:B------:R-:W3:Y:S01]  /*7660*/  MUFU.EX2 R170, R161 ;  /* 0x000000a100aa7308 */ /* 0x000ee20000000800 */
[----:B-1----:R-:W-:-:S07]  /*7670*/  FADD.FTZ R3, R189, R18 ;  /* 0x00000012bd037221 */ /* 0x002fce0000010000 */
[----:B------:R1:W4:Y:S01]  /*7680*/  MUFU.EX2 R191, R162 ;  /* 0x000000a200bf7308 */ /* 0x0003220000000800 */
[C---:B--2---:R-:W-:Y:S01]  /*7690*/  FADD.FTZ R3, R160.reuse, R3 ;  /* 0x00000003a0037221 */ /* 0x044fe20000010000 */
[----:B------:R-:W-:-:S06]  /*76a0*/  F2FP.F16.F32.PACK_AB R189, R160, R189 ;  /* 0x000000bda0bd723e */ /* 0x000fcc00000000ff */
[----:B------:R-:W2:Y:S01]  /*76b0*/  MUFU.EX2 R183, R183 ;  /* 0x000000b700b77308 */ /* 0x000ea20000000800 */
[----:B---3--:R-:W-:Y:S01]  /*76c0*/  FADD.FTZ R3, R170, R3 ;  /* 0x00000003aa037221 */ /* 0x008fe20000010000 */
[----:B-1----:R-:W-:-:S06]  /*76d0*/  FADD.FTZ R162, R190, R9 ;  /* 0x00000009bea27221 */ /* 0x002fcc0000010000 */
[----:B------:R-:W1:Y:S01]  /*76e0*/  MUFU.EX2 R172, R163 ;  /* 0x000000a300ac7308 */ /* 0x000e620000000800 */
[C---:B----4-:R-:W-:Y:S01]  /*76f0*/  FADD.FTZ R3, R191.reuse, R3 ;  /* 0x00000003bf037221 */ /* 0x050fe20000010000 */
[----:B------:R-:W-:-:S06]  /*7700*/  F2FP.F16.F32.PACK_AB R191, R191, R170 ;  /* 0x000000aabfbf723e */ /* 0x000fcc00000000ff */
[----:B------:R-:W3:Y:S01]  /*7710*/  MUFU.EX2 R184, R184 ;  /* 0x000000b800b87308 */ /* 0x000ee20000000800 */
[C---:B--2---:R-:W-:Y:S01]  /*7720*/  FADD.FTZ R9, R183.reuse, R162 ;  /* 0x000000a2b7097221 */ /* 0x044fe20000010000 */
[----:B------:R-:W-:-:S06]  /*7730*/  F2FP.F16.F32.PACK_AB R190, R183, R190 ;  /* 0x000000beb7be723e */ /* 0x000fcc00000000ff */
[----:B------:R-:W2:Y:S01]  /*7740*/  MUFU.EX2 R164, R164 ;  /* 0x000000a400a47308 */ /* 0x000ea20000000800 */
[----:B-1----:R-:W-:-:S07]  /*7750*/  FADD.FTZ R3, R172, R3 ;  /* 0x00000003ac037221 */ /* 0x002fce0000010000 */
[----:B------:R-:W1:Y:S01]  /*7760*/  MUFU.EX2 R185, R185 ;  /* 0x000000b900b97308 */ /* 0x000e620000000800 */
[----:B---3--:R-:W-:-:S07]  /*7770*/  FADD.FTZ R18, R184, R9 ;  /* 0x00000009b8127221 */ /* 0x008fce0000010000 */
[----:B------:R-:W3:Y:S01]  /*7780*/  MUFU.EX2 R166, R166 ;  /* 0x000000a600a67308 */ /* 0x000ee20000000800 */
[----:B--2---:R-:W-:-:S07]  /*7790*/  FADD.FTZ R3, R164, R3 ;  /* 0x00000003a4037221 */ /* 0x004fce0000010000 */
[----:B------:R-:W2:Y:S01]  /*77a0*/  MUFU.EX2 R186, R186 ;  /* 0x000000ba00ba7308 */ /* 0x000ea20000000800 */
[C---:B-1----:R-:W-:Y:S01]  /*77b0*/  FADD.FTZ R9, R185.reuse, R18 ;  /* 0x00000012b9097221 */ /* 0x042fe20000010000 */
[----:B------:R-:W-:Y:S02]  /*77c0*/  F2FP.F16.F32.PACK_AB R184, R185, R184 ;  /* 0x000000b8b9b8723e */ /* 0x000fe400000000ff */
[----:B------:R-:W-:-:S04]  /*77d0*/  F2FP.F16.F32.PACK_AB R185, R164, R172 ;  /* 0x000000aca4b9723e */ /* 0x000fc800000000ff */
[----:B------:R-:W1:Y:S01]  /*77e0*/  MUFU.EX2 R175, R175 ;  /* 0x000000af00af7308 */ /* 0x000e620000000800 */
[----:B---3--:R-:W-:-:S07]  /*77f0*/  FADD.FTZ R3, R166, R3 ;  /* 0x00000003a6037221 */ /* 0x008fce0000010000 */
[----:B------:R-:W3:Y:S01]  /*7800*/  MUFU.EX2 R171, R171 ;  /* 0x000000ab00ab7308 */ /* 0x000ee20000000800 */
[----:B--2---:R-:W-:Y:S01]  /*7810*/  FADD.FTZ R18, R186, R9 ;  /* 0x00000009ba127221 */ /* 0x004fe20000010000 */
[C---:B-1----:R-:W-:Y:S01]  /*7820*/  FADD.FTZ R9, R175.reuse, R3 ;  /* 0x00000003af097221 */ /* 0x042fe20000010000 */
[----:B------:R-:W-:Y:S01]  /*7830*/  F2FP.F16.F32.PACK_AB R187, R175, R166 ;  /* 0x000000a6afbb723e */ /* 0x000fe200000000ff */
[----:B------:R-:W-:Y:S02]  /*7840*/  IMAD.MOV.U32 R3, RZ, RZ, R165 ;  /* 0x000000ffff037224 */ /* 0x000fe400078e00a5 */
[C---:B---3--:R-:W-:Y:S01]  /*7850*/  FADD.FTZ R18, R171.reuse, R18 ;  /* 0x00000012ab127221 */ /* 0x048fe20000010000 */
[----:B------:R-:W-:Y:S01]  /*7860*/  F2FP.F16.F32.PACK_AB R186, R171, R186 ;  /* 0x000000baabba723e */ /* 0x000fe200000000ff */
[----:B0-----:R-:W-:Y:S06]  /*7870*/  @P0 BRA `(.L_x_1004) ;  /* 0xffffffd000d00947 */ /* 0x001fec000383ffff */
[----:B------:R-:W-:Y:S02]  /*7880*/  IMAD.MOV.U32 R3, RZ, RZ, R165 ;  /* 0x000000ffff037224 */ /* 0x000fe400078e00a5 */
[----:B------:R-:W-:-:S07]  /*7890*/  IMAD.MOV.U32 R4, RZ, RZ, R152 ;  /* 0x000000ffff047224 */ /* 0x000fce00078e0098 */
.L_x_987:
[----:B------:R-:W0:Y:S01]  /*78a0*/  S2UR UR7, SR_CTAID.X ;  /* 0x00000000000779c3 */ /* 0x000e220000002500 */
[----:B------:R-:W-:Y:S01]  /*78b0*/  ULDC UR14, c[0x0][0x448] ;  /* 0x00011200000e7ab9 */ /* 0x000fe20000000800 */
[----:B------:R-:W-:Y:S01]  /*78c0*/  R2UR UR19, R17 ;  /* 0x00000000111372ca */ /* 0x000fe200000e0000 */
[----:B------:R-:W-:Y:S02]  /*78d0*/  UISETP.NE.AND UP0, UPT, UR14, 0x1, UPT ;  /* 0x000000010e00788c */ /* 0x000fe4000bf05270 */
[----:B------:R-:W-:-:S09]  /*78e0*/  UIADD3 UR11, -UR11, 0x1, URZ ;  /* 0x000000010b0b7890 */ /* 0x000fd2000fffe13f */
[----:B------:R-:W-:Y:S01]  /*78f0*/  @UP0 ULDC UR14, c[0x0][0x44c] ;  /* 0x00011300000e0ab9 */ /* 0x000fe20000000800 */
[----:B------:R-:W-:Y:S02]  /*7900*/  UIMAD UR11, UR19, UR10, UR11 ;  /* 0x0000000a130b72a4 */ /* 0x000fe4000f8e020b */
[----:B0-----:R-:W-:-:S03]  /*7910*/  ULEA UR18, UR7, 0x7f, 0x7 ;  /* 0x0000007f07127891 */ /* 0x001fc6000f8e383f */
[----:B------:R-:W-:Y:S01]  /*7920*/  ULDC UR7, c[0x0][0x9e4] ;  /* 0x0002790000077ab9 */ /* 0x000fe20000000800 */
[----:B------:R-:W-:Y:S02]  /*7930*/  UIMAD.WIDE.U32 UR14, UR18, UR14, URZ ;  /* 0x0000000e120e72a5 */ /* 0x000fe4000f8e003f */
[----:B------:R-:W-:Y:S01]  /*7940*/  UISETP.GE.AND UP1, UPT, UR7, 0x1, UPT ;  /* 0x000000010700788c */ /* 0x000fe2000bf26270 */
[----:B------:R-:W-:Y:S01]  /*7950*/  UMOV UR10, UR18 ;  /* 0x00000012000a7c82 */ /* 0x000fe20008000000 */
[----:B------:R-:W-:Y:S02]  /*7960*/  @UP0 ULDC UR18, c[0x0][0x450] ;  /* 0x0001140000120ab9 */ /* 0x000fe40000000800 */
[----:B------:R-:W-:Y:S02]  /*7970*/  @UP0 USHF.R.U32.HI UR10, URZ, UR18, UR15 ;  /* 0x000000123f0a0299 */ /* 0x000fe4000801160f */
[----:B------:R-:W-:Y:S01]  /*7980*/  PLOP3.LUT P6, PT, PT, PT, UP1, 0x80, 0x0 ;  /* 0x000000000000781c */ /* 0x000fe20003fcf018 */
[----:B------:R-:W-:Y:S01]  /*7990*/  ULDC UR18, c[0x0][0x9dc] ;  /* 0x0002770000127ab9 */ /* 0x000fe20000000800 */
[----:B------:R-:W-:-:S04]  /*79a0*/  UIADD3 UR10, UR11, UR10, URZ ;  /* 0x0000000a0b0a7290 */ /* 0x000fc8000fffe03f */
[----:B------:R-:W-:-:S07]  /*79b0*/  UIADD3 UR18, UR10, -UR18, URZ ;  /* 0x800000120a127290 */ /* 0x000fce000fffe03f */
[----:B------:R-:W-:Y:S05]  /*79c0*/  @!P6 BRA `(.L_x_1005) ;  /* 0x000000000048e947 */ /* 0x000fea0003800000 */
[----:B------:R-:W-:Y:S02]  /*79d0*/  UMOV UR19, UR10 ;  /* 0x0000000a00137c82 */ /* 0x000fe40008000000 */
        /* <DEDUP_REMOVED lines=10> */
.L_x_1006:
[----:B------:R-:W-:-:S11]  /*7a80*/  UISETP.NE.AND UP1, UPT, UR7, 0x1, UPT ;  /* 0x000000010700788c */ /* 0x000fd6000bf25270 */
[----:B------:R-:W-:Y:S02]  /*7a90*/  @UP1 ULDC.64 UR10, c[0x0][0x9e8] ;  /* 0x00027a00000a1ab9 */ /* 0x000fe40000000a00 */
[----:B------:R-:W-:-:S04]  /*7aa0*/  UIMAD.WIDE.U32 UR14, UR19, UR10, URZ ;  /* 0x0000000a130e72a5 */ /* 0x000fc8000f8e003f */
[----:B------:R-:W-:-:S12]  /*7ab0*/  @UP1 USHF.R.U32.HI UR19, URZ, UR11, UR15 ;  /* 0x0000000b3f131299 */ /* 0x000fd8000801160f */
.L_x_1007:
[----:B------:R-:W-:-:S04]  /*7ac0*/  UIMAD UR7, UR19, UR7, URZ ;  /* 0x00000007130772a4 */ /* 0x000fc8000f8e023f */
[----:B------:R-:W-:-:S04]  /*7ad0*/  UISETP.LT.AND UP1, UPT, UR18, UR7, UPT ;  /* 0x000000071200728c */ /* 0x000fc8000bf21270 */
[----:B------:R-:W-:-:S12]  /*7ae0*/  USEL UR18, UR18, UR7, !UP1 ;  /* 0x0000000712127287 */ /* 0x000fd8000c800000 */
.L_x_1005:
[----:B------:R-:W-:Y:S01]  /*7af0*/  UIADD3 UR18, UR18, 0x3f, URZ ;  /* 0x0000003f12127890 */ /* 0x000fe2000fffe03f */
[----:B------:R-:W-:-:S03]  /*7b00*/  R2UR UR10, R22 ;  /* 0x00000000160a72ca */ /* 0x000fc600000e0000 */
[----:B------:R-:W-:-:S04]  /*7b10*/  USHF.R.S32.HI UR7, URZ, 0x1f, UR18 ;  /* 0x0000001f3f077899 */ /* 0x000fc80008011412 */
[----:B------:R-:W-:-:S04]  /*7b20*/  ULEA.HI UR7, UR7, UR18, URZ, 0x6 ;  /* 0x0000001207077291 */ /* 0x000fc8000f8f303f */
[----:B------:R-:W-:-:S04]  /*7b30*/  USHF.R.S32.HI UR7, URZ, 0x6, UR7 ;  /* 0x000000063f077899 */ /* 0x000fc80008011407 */
[----:B------:R-:W-:-:S04]  /*7b40*/  UISETP.LT.AND UP1, UPT, UR10, UR7, UPT ;  /* 0x000000070a00728c */ /* 0x000fc8000bf21270 */
[----:B------:R-:W-:-:S04]  /*7b50*/  USEL UR10, UR10, UR7, !UP1 ;  /* 0x000000070a0a7287 */ /* 0x000fc8000c800000 */
[----:B------:R-:W-:Y:S02]  /*7b60*/  UISETP.GE.AND UP1, UPT, UR6, UR10, UPT ;  /* 0x0000000a0600728c */ /* 0x000fe4000bf26270 */
[----:B------:R-:W-:-:S04]  /*7b70*/  IMAD.U32 R202, RZ, RZ, UR10 ;  /* 0x0000000affca7e24 */ /* 0x000fc8000f8e00ff */
[----:B------:R-:W-:-:S13]  /*7b80*/  PLOP3.LUT P0, PT, PT, PT, UP1, 0x80, 0x0 ;  /* 0x000000000000781c */ /* 0x000fda0003f0f018 */
[----:B------:R-:W-:Y:S05]  /*7b90*/  @!P0 BRA `(.L_x_1008) ;  /* 0x0000002000448947 */ /* 0x000fea0003800000 */
[----:B------:R-:W-:Y:S01]  /*7ba0*/  R2UR UR61, R8 ;  /* 0x00000000083d72ca */ /* 0x000fe200000e0000 */
[----:B------:R-:W-:Y:S01]  /*7bb0*/  IMAD.MOV.U32 R200, RZ, RZ, R3 ;  /* 0x000000ffffc87224 */ /* 0x000fe200078e0003 */
[----:B------:R-:W-:Y:S01]  /*7bc0*/  MOV R203, UR6 ;  /* 0x0000000600cb7c02 */ /* 0x000fe20008000f00 */
[----:B------:R-:W-:Y:S01]  /*7bd0*/  IMAD.MOV.U32 R201, RZ, RZ, R4 ;  /* 0x000000ffffc97224 */ /* 0x000fe200078e0004 */
[----:B------:R-:W-:Y:S01]  /*7be0*/  UMOV UR7, UR4 ;  /* 0x0000000400077c82 */ /* 0x000fe20008000000 */
[----:B------:R-:W-:-:S10]  /*7bf0*/  ULDC UR6, c[0x0][0x9d8] ;  /* 0x0002760000067ab9 */ /* 0x000fd40000000800 */
.L_x_1017:
        /* <DEDUP_REMOVED lines=8> */
.L_x_1009:
        /* <DEDUP_REMOVED lines=8> */
.L_x_1010:
[----:B-1----:R-:W-:Y:S05]  /*7d00*/  @P0 BRA `(.L_x_1011) ;  /* 0x0000000000080947 */ /* 0x002fea0003800000 */
[----:B------:R-:W1:Y:S02]  /*7d10*/  SYNCS.PHASECHK.TRANS64.TRYWAIT P0, [UR60+0x30830], R3 ;  /* 0x03083003ff0075a7 */ /* 0x000e64000800017c */
[----:B-1----:R-:W-:Y:S05]  /*7d20*/  @!P0 BRA `(.L_x_1012) ;  /* 0x000000d400448947 */ /* 0x002fea0003800000 */
.L_x_1011:
[----:B------:R-:W-:Y:S01]  /*7d30*/  R2UR UR5, R20 ;  /* 0x00000000140572ca */ /* 0x000fe200000e0000 */
[----:B------:R-:W-:Y:S01]  /*7d40*/  WARPGROUP.ARRIVE ;  /* 0x00000000000079c5 */ /* 0x000fe20000000000 */
[----:B------:R-:W-:Y:S01]  /*7d50*/  R2UR UR56, R6 ;  /* 0x00000000063872ca */ /* 0x000fe200000e0000 */
[----:B------:R-:W-:Y:S01]  /*7d60*/  UMOV UR59, 0x40000040 ;  /* 0x40000040003b7882 */ /* 0x000fe20000000000 */
[----:B------:R-:W-:Y:S01]  /*7d70*/  R2UR UR57, R7 ;  /* 0x00000000073972ca */ /* 0x000fe200000e0000 */
[----:B------:R-:W-:Y:S01]  /*7d80*/  UMOV UR11, 0x40000040 ;  /* 0x40000040000b7882 */ /* 0x000fe20000000000 */
[----:B------:R-:W-:Y:S01]  /*7d90*/  UMOV UR15, 0x40000040 ;  /* 0x40000040000f7882 */ /* 0x000fe20000000000 */
[----:B------:R-:W-:Y:S01]  /*7da0*/  UMOV UR19, 0x40000040 ;  /* 0x4000004000137882 */ /* 0x000fe20000000000 */
[----:B------:R-:W-:Y:S01]  /*7db0*/  UMOV UR23, 0x40000040 ;  /* 0x4000004000177882 */ /* 0x000fe20000000000 */
[----:B------:R-:W-:Y:S01]  /*7dc0*/  UMOV UR27, 0x40000040 ;  /* 0x40000040001b7882 */ /* 0x000fe20000000000 */
[----:B------:R-:W-:Y:S01]  /*7dd0*/  UMOV UR31, 0x40000040 ;  /* 0x40000040001f7882 */ /* 0x000fe20000000000 */
[----:B------:R-:W-:Y:S01]  /*7de0*/  UMOV UR35, 0x40000040 ;  /* 0x4000004000237882 */ /* 0x000fe20000000000 */
[----:B------:R-:W-:Y:S01]  /*7df0*/  UMOV UR39, 0x40000040 ;  /* 0x4000004000277882 */ /* 0x000fe20000000000 */
        /* <DEDUP_REMOVED lines=88> */
[----:B------:R-:W-:Y:S01]  /*8380*/  FMUL.FTZ R149, R149, R0 ;  /* 0x0000000095957220 */ /* 0x000fe20000410000 */
        /* <DEDUP_REMOVED lines=73> */
[----:B------:R-:W-:Y:S01]  /*8820*/  UIADD3 UR58, UR5, 0x606, URZ ;  /* 0x00000606053a7890 */ /* 0x000fe2000fffe03f */
        /* <DEDUP_REMOVED lines=44> */
.L_x_1013:
[----:B------:R-:W-:Y:S01]  /*8af0*/  R2UR UR5, R16 ;  /* 0x00000000100572ca */ /* 0x000fe200000e0000 */
[----:B------:R-:W-:-:S05]  /*8b00*/  IMAD.U32 R0, RZ, RZ, UR61 ;  /* 0x0000003dff007e24 */ /* 0x000fca000f8e00ff */
[----:B------:R-:W-:-:S07]  /*8b10*/  SHF.L.U32 R0, R0, 0x1f, RZ ;  /* 0x0000001f00007819 */ /* 0x000fce00000006ff */
[----:B------:R-:W-:-:S09]  /*8b20*/  ULEA UR14, UR7, UR5, 0x3 ;  /* 0x00000005070e7291 */ /* 0x000fd2000f8e183f */
[----:B------:R2:W3:Y:S01]  /*8b30*/  SYNCS.PHASECHK.TRANS64.TRYWAIT P0, [UR14+0x30850], R0 ;  /* 0x03085000ff0075a7 */ /* 0x0004e2000800014e */
[----:B------:R-:W-:Y:S05]  /*8b40*/  @!P4 BRA `(.L_x_1014) ;  /* 0x000000000004c947 */ /* 0x000fea0003800000 */
[----:B------:R-:W-:Y:S01]  /*8b50*/  BPT.TRAP 0x1 ;  /* 0x000000040000795c */ /* 0x000fe20000300000 */
.L_x_1014:
[----:B---3--:R-:W-:Y:S05]  /*8b60*/  @P0 BRA `(.L_x_1015) ;  /* 0x0000000000080947 */ /* 0x008fea0003800000 */
[----:B------:R-:W3:Y:S02]  /*8b70*/  SYNCS.PHASECHK.TRANS64.TRYWAIT P0, [UR14+0x30850], R0 ;  /* 0x03085000ff0075a7 */ /* 0x000ee4000800014e */
[----:B---3--:R-:W-:Y:S05]  /*8b80*/  @!P0 BRA `(.L_x_1016) ;  /* 0x000000c400c48947 */ /* 0x008fea0003800000 */
.L_x_1015:
[----:B------:R-:W-:Y:S01]  /*8b90*/  R2UR UR5, R16 ;  /* 0x00000000100572ca */ /* 0x000fe200000e0000 */
[----:B------:R-:W-:Y:S01]  /*8ba0*/  WARPGROUP.ARRIVE ;  /* 0x00000000000079c5 */ /* 0x000fe20000000000 */
[----:B------:R-:W-:Y:S01]  /*8bb0*/  UMOV UR11, 0x40000040 ;  /* 0x40000040000b7882 */ /* 0x000fe20000000000 */
[----:B------:R-:W-:Y:S01]  /*8bc0*/  FMUL.FTZ R2, R152, UR6 ;  /* 0x0000000698027c20 */ /* 0x000fe20008410000 */
[----:B01----:R-:W-:Y:S01]  /*8bd0*/  FMUL.FTZ R3, R153, UR6 ;  /* 0x0000000699037c20 */ /* 0x003fe20008410000 */
[----:B------:R-:W-:Y:S01]  /*8be0*/  FMUL.FTZ R152, R155, UR6 ;  /* 0x000000069b987c20 */ /* 0x000fe20008410000 */
[----:B------:R-:W-:Y:S01]  /*8bf0*/  FMUL.FTZ R155, R156, UR6 ;  /* 0x000000069c9b7c20 */ /* 0x000fe20008410000 */
[----:B------:R-:W-:Y:S01]  /*8c00*/  FMUL.FTZ R156, R157, UR6 ;  /* 0x000000069d9c7c20 */ /* 0x000fe20008410000 */
[----:B------:R-:W-:Y:S01]  /*8c10*/  FMUL.FTZ R157, R160, UR6 ;  /* 0x00000006a09d7c20 */ /* 0x000fe20008410000 */
[----:B------:R-:W2:Y:S01]  /*8c20*/  MUFU.TANH R2, R2 ;  /* 0x0000000200027308 */ /* 0x000ea20000002400 */
        /* <DEDUP_REMOVED lines=8> */
[----:B------:R-:W0:Y:S01]  /*8cb0*/  MUFU.TANH R3, R3 ;  /* 0x0000000300037308 */ /* 0x000e220000002400 */
[----:B------:R-:W-:Y:S01]  /*8cc0*/  FMUL.FTZ R161, R168, UR6 ;  /* 0x00000006a8a17c20 */ /* 0x000fe20008410000 */
[----:B------:R-:W-:Y:S01]  /*8cd0*/  FMUL.FTZ R168, R173, UR6 ;  /* 0x00000006ada87c20 */ /* 0x000fe20008410000 */
[----:B------:R-:W-:Y:S01]  /*8ce0*/  ULOP3.LUT UR5, UR5, 0x3fff, URZ, 0xc0, !UPT ;  /* 0x00003fff05057892 */ /* 0x000fe2000f8ec03f */
[----:B------:R-:W-:Y:S01]  /*8cf0*/  FMUL.FTZ R164, R169, UR6 ;  /* 0x00000006a9a47c20 */ /* 0x000fe20008410000 */
[----:B------:R-:W-:Y:S01]  /*8d00*/  FMUL.FTZ R165, R172, UR6 ;  /* 0x00000006aca57c20 */ /* 0x000fe20008410000 */
[----:B------:R-:W-:Y:S01]  /*8d10*/  FMUL.FTZ R172, R177, UR6 ;  /* 0x00000006b1ac7c20 */ /* 0x000fe20008410000 */
[----:B------:R-:W-:Y:S01]  /*8d20*/  ULOP3.LUT UR5, UR5, 0x2000000, URZ, 0xfc, !UPT ;  /* 0x0200000005057892 */ /* 0x000fe2000f8efc3f */
[----:B------:R-:W1:Y:S01]  /*8d30*/  MUFU.TANH R155, R155 ;  /* 0x0000009b009b7308 */ /* 0x000e620000002400 */
[----:B--2---:R-:W-:Y:S01]  /*8d40*/  FMNMX.FTZ R0, R2, R201, !PT ;  /* 0x000000c902007209 */ /* 0x004fe20007810000 */
[----:B------:R-:W-:Y:S01]  /*8d50*/  FMUL.FTZ R169, R176, UR6 ;  /* 0x00000006b0a97c20 */ /* 0x000fe20008410000 */
[----:B------:R-:W-:Y:S01]  /*8d60*/  ULEA UR7, UR7, UR5, 0xb ;  /* 0x0000000507077291 */ /* 0x000fe2000f8e583f */
[----:B------:R-:W-:Y:S01]  /*8d70*/  FMUL.FTZ R176, R181, UR6 ;  /* 0x00000006b5b07c20 */ /* 0x000fe20008410000 */
[----:B------:R-:W-:Y:S01]  /*8d80*/  FMUL.FTZ R162, R162, UR6 ;  /* 0x00000006a2a27c20 */ /* 0x000fe20008410000 */
[----:B------:R-:W-:Y:S01]  /*8d90*/  FMUL.FTZ R163, R163, UR6 ;  /* 0x00000006a3a37c20 */ /* 0x000fe20008410000 */
[----:B------:R-:W-:Y:S01]  /*8da0*/  FMUL.FTZ R166, R166, UR6 ;  /* 0x00000006a6a67c20 */ /* 0x000fe20008410000 */
[----:B------:R-:W2:Y:S01]  /*8db0*/  MUFU.TANH R156, R156 ;  /* 0x0000009c009c7308 */ /* 0x000ea20000002400 */
[----:B0-----:R-:W-:Y:S01]  /*8dc0*/  FMNMX.FTZ R0, R3, R0, !PT ;  /* 0x0000000003007209 */ /* 0x001fe20007810000 */
[----:B------:R-:W-:Y:S01]  /*8dd0*/  UMOV UR10, UR7 ;  /* 0x00000007000a7c82 */ /* 0x000fe20008000000 */
[----:B------:R-:W-:Y:S01]  /*8de0*/  FMUL.FTZ R167, R167, UR6 ;  /* 0x00000006a7a77c20 */ /* 0x000fe20008410000 */
[----:B------:R-:W-:Y:S01]  /*8df0*/  HGMMA.64x256x16.F32 R24, R196, gdesc[UR8].tnspB, R24, gsb0 ;  /* 0x43e00008c4187df0 */ /* 0x000fe20008000818 */
[----:B------:R-:W-:Y:S01]  /*8e00*/  UIADD3 UR10, UR7, 0x80, URZ ;  /* 0x00000080070a7890 */ /* 0x000fe2000fffe03f */
[----:B------:R-:W-:Y:S01]  /*8e10*/  FMUL.FTZ R170, R170, UR6 ;  /* 0x00000006aaaa7c20 */ /* 0x000fe20008410000 */
[----:B------:R-:W-:Y:S01]  /*8e20*/  UMOV UR11, 0x40000040 ;  /* 0x40000040000b7882 */ /* 0x000fe20000000000 */
[----:B------:R-:W0:Y:S01]  /*8e30*/  MUFU.TANH R157, R157 ;  /* 0x0000009d009d7308 */ /* 0x000e220000002400 */
[----:B-1----:R-:W-:Y:S01]  /*8e40*/  FMNMX.FTZ R173, R155, R0, !PT ;  /* 0x000000009bad7209 */ /* 0x002fe20007810000 */
[----:B------:R-:W-:Y:S01]  /*8e50*/  FMUL.FTZ R171, R171, UR6 ;  /* 0x00000006abab7c20 */ /* 0x000fe20008410000 */
[----:B------:R-:W-:Y:S01]  /*8e60*/  FMUL.FTZ R174, R174, UR6 ;  /* 0x00000006aeae7c20 */ /* 0x000fe20008410000 */
[----:B------:R-:W-:Y:S01]  /*8e70*/  FMUL.FTZ R175, R175, UR6 ;  /* 0x00000006afaf7c20 */ /* 0x000fe20008410000 */
[----:B------:R-:W-:Y:S01]  /*8e80*/  ULDC UR15, c[0x0][0x988] ;  /* 0x00026200000f7ab9 */ /* 0x000fe20000000800 */
[----:B------:R-:W-:Y:S01]  /*8e90*/  R2UR UR18, R202 ;  /* 0x00000000ca1272ca */ /* 0x000fe200000e0000 */
[----:B------:R-:W-:Y:S01]  /*8ea0*/  UMOV UR5, UR15 ;  /* 0x0000000f00057c82 */ /* 0x000fe20008000000 */
[----:B------:R-:W1:Y:S01]  /*8eb0*/  MUFU.TANH R158, R158 ;  /* 0x0000009e009e7308 */ /* 0x000e620000002400 */
[----:B--2---:R-:W-:-:S02]  /*8ec0*/  FMNMX.FTZ R0, R156, R173, !PT ;  /* 0x000000ad9c007209 */ /* 0x004fc40007810000 */
[----:B------:R-:W-:Y:S02]  /*8ed0*/  R2UR UR15, R203 ;  /* 0x00000000cb0f72ca */ /* 0x000fe400000e0000 */
[----:B------:R-:W-:-:S03]  /*8ee0*/  R2UR UR61, R8 ;  /* 0x00000000083d72ca */ /* 0x000fc600000e0000 */
[----:B------:R-:W2:Y:S01]  /*8ef0*/  MUFU.TANH R159, R159 ;  /* 0x0000009f009f7308 */ /* 0x000ea20000002400 */
[----:B0-----:R-:W-:-:S07]  /*8f00*/  FMNMX.FTZ R173, R157, R0, !PT ;  /* 0x000000009dad7209 */ /* 0x001fce0007810000 */
[----:B------:R-:W0:Y:S01]  /*8f10*/  MUFU.TANH R160, R160 ;  /* 0x000000a000a07308 */ /* 0x000e220000002400 */
[----:B-1----:R-:W-:Y:S01]  /*8f20*/  FMNMX.FTZ R0, R158, R173, !PT ;  /* 0x000000ad9e007209 */ /* 0x002fe20007810000 */
[----:B------:R-:W-:Y:S01]  /*8f30*/  FMUL.FTZ R173, R180, UR6 ;  /* 0x00000006b4ad7c20 */ /* 0x000fe20008410000 */
[----:B------:R-:W-:Y:S01]  /*8f40*/  FMUL.FTZ R180, R183, UR6 ;  /* 0x00000006b7b47c20 */ /* 0x000fe20008410000 */
[----:B------:R-:W-:-:S04]  /*8f50*/  UISETP.GT.AND UP1, UPT, UR15, UR18, UPT ;  /* 0x000000120f00728c */ /* 0x000fc8000bf24270 */
[----:B------:R-:W1:Y:S01]  /*8f60*/  MUFU.TANH R161, R161 ;  /* 0x000000a100a17308 */ /* 0x000e620000002400 */
[----:B--2---:R-:W-:Y:S02]  /*8f70*/  FMNMX.FTZ R177, R159, R0, !PT ;  /* 0x000000009fb17209 */ /* 0x004fe40007810000 */
[----:B------:R-:W-:-:S05]  /*8f80*/  PLOP3.LUT P0, PT, PT, PT, UP1, 0x80, 0x0 ;  /* 0x000000000000781c */ /* 0x000fca0003f0f018 */
        /* <DEDUP_REMOVED lines=17> */
[----:B--2---:R-:W-:-:S05]  /*90a0*/  FMNMX.FTZ R177, R176, R177, !PT ;  /* 0x000000b1b0b17209 */ /* 0x004fca0007810000 */
[----:B------:R-:W2:Y:S02]  /*90b0*/  SHFL.BFLY PT, R0, R177, 0x2, 0x1f ;  /* 0x0c401f00b1007f89 */ /* 0x000ea400000e0000 */
[----:B------:R-:W3:Y:S01]  /*90c0*/  MUFU.TANH R153, R153 ;  /* 0x0000009900997308 */ /* 0x000ee20000002400 */
[----:B0-----:R-:W-:-:S07]  /*90d0*/  FMNMX.FTZ R181, R23, R200, !PT ;  /* 0x000000c817b57209 */ /* 0x001fce0007810000 */
[----:B------:R-:W0:Y:S08]  /*90e0*/  MUFU.TANH R154, R154 ;  /* 0x0000009a009a7308 */ /* 0x000e300000002400 */
[----:B------:R-:W4:Y:S01]  /*90f0*/  MUFU.TANH R162, R162 ;  /* 0x000000a200a27308 */ /* 0x000f220000002400 */
[----:B--2---:R-:W-:Y:S01]  /*9100*/  FMNMX.FTZ R4, R177, R0, !PT ;  /* 0x00000000b1047209 */ /* 0x004fe20007810000 */
[----:B------:R-:W-:-:S06]  /*9110*/  FMUL.FTZ R177, R178, UR6 ;  /* 0x00000006b2b17c20 */ /* 0x000fcc0008410000 */
[----:B------:R-:W2:Y:S01]  /*9120*/  MUFU.TANH R163, R163 ;  /* 0x000000a300a37308 */ /* 0x000ea20000002400 */
[----:B-1----:R-:W-:Y:S01]  /*9130*/  FMNMX.FTZ R0, R152, R181, !PT ;  /* 0x000000b598007209 */ /* 0x002fe20007810000 */
[----:B------:R-:W-:Y:S01]  /*9140*/  FMUL.FTZ R178, R179, UR6 ;  /* 0x00000006b3b27c20 */ /* 0x000fe20008410000 */
[----:B------:R-:W-:Y:S02]  /*9150*/  FMUL.FTZ R179, R182, UR6 ;  /* 0x00000006b6b37c20 */ /* 0x000fe40008410000 */
[----:B---3--:R-:W-:-:S03]  /*9160*/  FMNMX.FTZ R181, R153, R0, !PT ;  /* 0x0000000099b57209 */ /* 0x008fc60007810000 */
[----:B------:R-:W1:Y:S01]  /*9170*/  MUFU.TANH R166, R166 ;  /* 0x000000a600a67308 */ /* 0x000e620000002400 */
[----:B0-----:R-:W-:-:S04]  /*9180*/  FMNMX.FTZ R181, R154, R181, !PT ;  /* 0x000000b59ab57209 */ /* 0x001fc80007810000 */
[----:B----4-:R-:W-:-:S03]  /*9190*/  FMNMX.FTZ R0, R162, R181, !PT ;  /* 0x000000b5a2007209 */ /* 0x010fc60007810000 */
[----:B------:R-:W0:Y:S01]  /*91a0*/  MUFU.TANH R167, R167 ;  /* 0x000000a700a77308 */ /* 0x000e220000002400 */
[----:B--2---:R-:W-:-:S07]  /*91b0*/  FMNMX.FTZ R181, R163, R0, !PT ;  /* 0x00000000a3b57209 */ /* 0x004fce0007810000 */
[----:B------:R-:W2:Y:S01]  /*91c0*/  MUFU.TANH R170, R170 ;  /* 0x000000aa00aa7308 */ /* 0x000ea20000002400 */
[----:B-1----:R-:W-:-:S07]  /*91d0*/  FMNMX.FTZ R0, R166, R181, !PT ;  /* 0x000000b5a6007209 */ /* 0x002fce0007810000 */
[----:B------:R-:W1:Y:S01]  /*91e0*/  MUFU.TANH R171, R171 ;  /* 0x000000ab00ab7308 */ /* 0x000e620000002400 */
[----:B0-----:R-:W-:-:S07]  /*91f0*/  FMNMX.FTZ R181, R167, R0, !PT ;  /* 0x00000000a7b57209 */ /* 0x001fce0007810000 */
[----:B------:R-:W0:Y:S08]  /*9200*/  MUFU.TANH R174, R174 ;  /* 0x000000ae00ae7308 */ /* 0x000e300000002400 */
[----:B------:R-:W3:Y:S08]  /*9210*/  MUFU.TANH R175, R175 ;  /* 0x000000af00af7308 */ /* 0x000ef00000002400 */
[----:B------:R-:W4:Y:S08]  /*9220*/  MUFU.TANH R177, R177 ;  /* 0x000000b100b17308 */ /* 0x000f300000002400 */
[----:B------:R-:W5:Y:S08]  /*9230*/  MUFU.TANH R178, R178 ;  /* 0x000000b200b27308 */ /* 0x000f700000002400 */
[----:B------:R-:W5:Y:S08]  /*9240*/  MUFU.TANH R179, R179 ;  /* 0x000000b300b37308 */ /* 0x000f700000002400 */
[----:B------:R-:W5:Y:S01]  /*9250*/  MUFU.TANH R180, R180 ;  /* 0x000000b400b47308 */ /* 0x000f620000002400 */
        /* <DEDUP_REMOVED lines=11> */
[----:B------:R-:W-:Y:S01]  /*9310*/  UMOV UR7, UR4 ;  /* 0x0000000400077c82 */ /* 0x000fe20008000000 */
[----:B------:R-:W-:Y:S02]  /*9320*/  WARPGROUP.DEPBAR.LE gsb0, 0x0 ;  /* 0x00008000000079c5 */ /* 0x000fe40000010000 */
[----:B------:R-:W-:Y:S01]  /*9330*/  WARPGROUP.ARRIVE ;  /* 0x00000000000079c5 */ /* 0x000fe20000000000 */
[----:B------:R-:W2:-:S15]  /*9340*/  SHFL.BFLY PT, R189, R4, 0x1, 0x1f ;  /* 0x0c201f0004bd7f89 */ /* 0x000e9e00000e0000 */
[----:B------:R-:W-:-:S05]  /*9350*/  NOP ;  /* 0x0000000000007918 */ /* 0x000fca0000000000 */
[----:B------:R-:W-:Y:S01]  /*9360*/  HGMMA.64x256x16.F32 R24, R184, gdesc[UR8].tnspB, R24, gsb0 ;  /* 0x43e00008b8187df0 */ /* 0x000fe20008000818 */
[----:B------:R-:W-:-:S06]  /*9370*/  UIADD3 UR10, UR15, -0x1, URZ ;  /* 0xffffffff0f0a7890 */ /* 0x000fcc000fffe03f */
[----:B------:R-:W-:Y:S01]  /*9380*/  IMAD.U32 R203, RZ, RZ, UR10 ;  /* 0x0000000affcb7e24 */ /* 0x000fe2000f8e00ff */
[----:B--2---:R-:W-:-:S05]  /*9390*/  FMNMX.FTZ R4, R4, R189, !PT ;  /* 0x000000bd04047209 */ /* 0x004fca0007810000 */
[C---:B------:R-:W-:Y:S01]  /*93a0*/  FADD.FTZ R182, -R4.reuse, R201 ;  /* 0x000000c904b67221 */ /* 0x040fe20000010100 */
[----:B------:R-:W-:Y:S01]  /*93b0*/  FMUL.FTZ R189, R4, UR5 ;  /* 0x0000000504bd7c20 */ /* 0x000fe20008410000 */
[----:B------:R-:W-:Y:S02]  /*93c0*/  IMAD.MOV.U32 R201, RZ, RZ, R4 ;  /* 0x000000ffffc97224 */ /* 0x000fe400078e0004 */
[----:B------:R-:W-:Y:S01]  /*93d0*/  FMUL.FTZ R188, R182, UR5 ;  /* 0x00000005b6bc7c20 */ /* 0x000fe20008410000 */
[----:B------:R-:W-:Y:S01]  /*93e0*/  FMNMX.FTZ R182, R170, R181, !PT ;  /* 0x000000b5aab67209 */ /* 0x000fe20007810000 */
[--C-:B------:R-:W-:Y:S01]  /*93f0*/  FFMA.FTZ R181, R2, UR5, -R189.reuse ;  /* 0x0000000502b57c23 */ /* 0x100fe200080108bd */
[--C-:B------:R-:W-:Y:S01]  /*9400*/  FFMA.FTZ R196, R3, UR5, -R189.reuse ;  /* 0x0000000503c47c23 */ /* 0x100fe200080108bd */
[--C-:B------:R-:W-:Y:S01]  /*9410*/  FFMA.FTZ R198, R155, UR5, -R189.reuse ;  /* 0x000000059bc67c23 */ /* 0x100fe200080108bd */
[----:B-1----:R-:W-:Y:S01]  /*9420*/  FMNMX.FTZ R183, R171, R182, !PT ;  /* 0x000000b6abb77209 */ /* 0x002fe20007810000 */
[--C-:B------:R-:W-:Y:S01]  /*9430*/  FFMA.FTZ R155, R156, UR5, -R189.reuse ;  /* 0x000000059c9b7c23 */ /* 0x100fe200080108bd */
[----:B------:R1:W-:Y:S01]  /*9440*/  MUFU.EX2 R0, R188 ;  /* 0x000000bc00007308 */ /* 0x0003e20000000800 */
[--C-:B------:R-:W-:Y:S01]  /*9450*/  FFMA.FTZ R192, R157, UR5, -R189.reuse ;  /* 0x000000059dc07c23 */ /* 0x100fe200080108bd */
[----:B0-----:R-:W-:Y:S01]  /*9460*/  FMNMX.FTZ R2, R174, R183, !PT ;  /* 0x000000b7ae027209 */ /* 0x001fe20007810000 */
[--C-:B------:R-:W-:Y:S01]  /*9470*/  FFMA.FTZ R157, R158, UR5, -R189.reuse ;  /* 0x000000059e9d7c23 */ /* 0x100fe200080108bd */
[--C-:B------:R-:W-:Y:S01]  /*9480*/  FFMA.FTZ R194, R159, UR5, -R189.reuse ;  /* 0x000000059fc27c23 */ /* 0x100fe200080108bd */
[--C-:B------:R-:W-:Y:S01]  /*9490*/  FFMA.FTZ R159, R160, UR5, -R189.reuse ;  /* 0x00000005a09f7c23 */ /* 0x100fe200080108bd */
[----:B---3--:R-:W-:Y:S01]  /*94a0*/  FMNMX.FTZ R2, R175, R2, !PT ;  /* 0x00000002af027209 */ /* 0x008fe20007810000 */
[--C-:B------:R-:W-:Y:S01]  /*94b0*/  FFMA.FTZ R190, R165, UR5, -R189.reuse ;  /* 0x00000005a5be7c23 */ /* 0x100fe200080108bd */
[----:B------:R-:W-:Y:S01]  /*94c0*/  MUFU.EX2 R181, R181 ;  /* 0x000000b500b57308 */ /* 0x000fe20000000800 */
[--C-:B-1----:R-:W-:Y:S01]  /*94d0*/  FFMA.FTZ R188, R161, UR5, -R189.reuse ;  /* 0x00000005a1bc7c23 */ /* 0x102fe200080108bd */
[----:B----4-:R-:W-:Y:S01]  /*94e0*/  FMNMX.FTZ R3, R177, R2, !PT ;  /* 0x00000002b1037209 */ /* 0x010fe20007810000 */
[--C-:B------:R-:W-:Y:S01]  /*94f0*/  FFMA.FTZ R161, R164, UR5, -R189.reuse ;  /* 0x00000005a4a17c23 */ /* 0x100fe200080108bd */
[----:B------:R-:W-:-:S02]  /*9500*/  FFMA.FTZ R165, R168, UR5, -R189 ;  /* 0x00000005a8a57c23 */ /* 0x000fc400080108bd */
[----:B-----5:R-:W-:Y:S02]  /*9510*/  FMNMX.FTZ R2, R178, R3, !PT ;  /* 0x00000003b2027209 */ /* 0x020fe40007810000 */
[----:B------:R-:W-:Y:S02]  /*9520*/  MUFU.EX2 R196, R196 ;  /* 0x000000c400c47308 */ /* 0x000fe40000000800 */
[----:B------:R-:W-:-:S04]  /*9530*/  FMNMX.FTZ R3, R179, R2, !PT ;  /* 0x00000002b3037209 */ /* 0x000fc80007810000 */
[----:B------:R-:W-:Y:S02]  /*9540*/  FMNMX.FTZ R3, R180, R3, !PT ;  /* 0x00000003b4037209 */ /* 0x000fe40007810000 */
[----:B------:R-:W-:Y:S03]  /*9550*/  MUFU.EX2 R198, R198 ;  /* 0x000000c600c67308 */ /* 0x000fe60000000800 */
[----:B------:R-:W0:Y:S05]  /*9560*/  SHFL.BFLY PT, R2, R3, 0x2, 0x1f ;  /* 0x0c401f0003027f89 */ /* 0x000e2a00000e0000 */
[----:B------:R-:W-:Y:S08]  /*9570*/  MUFU.EX2 R155, R155 ;  /* 0x0000009b009b7308 */ /* 0x000ff00000000800 */
[----:B------:R-:W-:Y:S08]  /*9580*/  MUFU.EX2 R192, R192 ;  /* 0x000000c000c07308 */ /* 0x000ff00000000800 */
[----:B------:R-:W-:Y:S01]  /*9590*/  MUFU.EX2 R157, R157 ;  /* 0x0000009d009d7308 */ /* 0x000fe20000000800 */
[----:B0-----:R-:W-:-:S05]  /*95a0*/  FMNMX.FTZ R2, R3, R2, !PT ;  /* 0x0000000203027209 */ /* 0x001fca0007810000 */
[----:B------:R-:W0:Y:S02]  /*95b0*/  SHFL.BFLY PT, R3, R2, 0x1, 0x1f ;  /* 0x0c201f0002037f89 */ /* 0x000e2400000e0000 */
[----:B------:R-:W-:Y:S08]  /*95c0*/  MUFU.EX2 R194, R194 ;  /* 0x000000c200c27308 */ /* 0x000ff00000000800 */
[----:B------:R-:W-:Y:S08]  /*95d0*/  MUFU.EX2 R159, R159 ;  /* 0x0000009f009f7308 */ /* 0x000ff00000000800 */
[----:B------:R-:W-:Y:S01]  /*95e0*/  MUFU.EX2 R188, R188 ;  /* 0x000000bc00bc7308 */ /* 0x000fe20000000800 */
[----:B0-----:R-:W-:-:S07]  /*95f0*/  FMNMX.FTZ R3, R2, R3, !PT ;  /* 0x0000000302037209 */ /* 0x001fce0007810000 */
[----:B------:R-:W-:Y:S01]  /*9600*/  MUFU.EX2 R161, R161 ;  /* 0x000000a100a17308 */ /* 0x000fe20000000800 */
[C---:B------:R-:W-:Y:S01]  /*9610*/  FADD.FTZ R2, -R3.reuse, R200 ;  /* 0x000000c803027221 */ /* 0x040fe20000010100 */
[----:B------:R-:W-:Y:S01]  /*9620*/  FMUL.FTZ R156, R3, UR5 ;  /* 0x00000005039c7c20 */ /* 0x000fe20008410000 */
[----:B------:R-:W-:Y:S02]  /*9630*/  IMAD.MOV.U32 R200, RZ, RZ, R3 ;  /* 0x000000ffffc87224 */ /* 0x000fe400078e0003 */
[----:B------:R-:W-:Y:S01]  /*9640*/  FMUL.FTZ R2, R2, UR5 ;  /* 0x0000000502027c20 */ /* 0x000fe20008410000 */
        /* <DEDUP_REMOVED lines=12> */
[----:B------:R-:W1:Y:S01]  /*9710*/  MUFU.EX2 R2, R2 ;  /* 0x0000000200027308 */ /* 0x000e620000000800 */
[----:B0-----:R-:W-:-:S02]  /*9720*/  IMAD.U32 R23, RZ, RZ, UR60 ;  /* 0x0000003cff177e24 */ /* 0x001fc4000f8e00ff */
[--C-:B------:R-:W-:Y:S01]  /*9730*/  FFMA.FTZ R175, R175, UR5, -R156.reuse ;  /* 0x00000005afaf7c23 */ /* 0x100fe2000801089c */
[--C-:B------:R-:W-:Y:S01]  /*9740*/  FFMA.FTZ R177, R177, UR5, -R156.reuse ;  /* 0x00000005b1b17c23 */ /* 0x100fe2000801089c */
[--C-:B------:R-:W-:Y:S01]  /*9750*/  FFMA.FTZ R178, R178, UR5, -R156.reuse ;  /* 0x00000005b2b27c23 */ /* 0x100fe2000801089c */
[----:B------:R-:W-:Y:S02]  /*9760*/  @!P5 VIADD R23, R23, 0x30840 ;  /* 0x000308401717d836 */ /* 0x000fe40000000000 */
[--C-:B------:R-:W-:Y:S01]  /*9770*/  FFMA.FTZ R179, R179, UR5, -R156.reuse ;  /* 0x00000005b3b37c23 */ /* 0x100fe2000801089c */
[----:B------:R-:W-:Y:S01]  /*9780*/  FFMA.FTZ R156, R180, UR5, -R156 ;  /* 0x00000005b49c7c23 */ /* 0x000fe2000801089c */
[----:B------:R0:W2:Y:S01]  /*9790*/  MUFU.EX2 R158, R152 ;  /* 0x00000098009e7308 */ /* 0x0000a20000000800 */
[----:B------:R-:W-:-:S07]  /*97a0*/  @!P5 PRMT R23, RZ, 0x654, R23 ;  /* 0x00000654ff17d816 */ /* 0x000fce0000000017 */
[----:B------:R-:W3:Y:S01]  /*97b0*/  MUFU.EX2 R160, R153 ;  /* 0x0000009900a07308 */ /* 0x000ee20000000800 */
[----:B-1----:R-:W-:Y:S01]  /*97c0*/  FFMA.FTZ R9, R2, R9, R197 ;  /* 0x0000000902097223 */ /* 0x002fe200000100c5 */
[----:B0-----:R-:W-:-:S05]  /*97d0*/  MOV R152, UR14 ;  /* 0x0000000e00987c02 */ /* 0x001fca0008000f00 */
[----:B------:R-:W-:Y:S01]  /*97e0*/  @!P5 VIADD R152, R152, 0x30860 ;  /* 0x000308609898d836 */ /* 0x000fe20000000000 */
[----:B------:R-:W0:Y:S01]  /*97f0*/  MUFU.EX2 R154, R154 ;  /* 0x0000009a009a7308 */ /* 0x000e220000000800 */
[C---:B--2---:R-:W-:Y:S01]  /*9800*/  FADD.FTZ R9, R158.reuse, R9 ;  /* 0x000000099e097221 */ /* 0x044fe20000010000 */
[----:B------:R-:W-:Y:S02]  /*9810*/  F2FP.F16.F32.PACK_AB R197, R158, R197 ;  /* 0x000000c59ec5723e */ /* 0x000fe400000000ff */
[----:B------:R-:W-:-:S04]  /*9820*/  @!P5 PRMT R152, RZ, 0x654, R152 ;  /* 0x00000654ff98d816 */ /* 0x000fc80000000098 */
[----:B------:R-:W1:Y:S01]  /*9830*/  MUFU.EX2 R162, R162 ;  /* 0x000000a200a27308 */ /* 0x000e620000000800 */
[----:B---3--:R-:W-:-:S07]  /*9840*/  FADD.FTZ R9, R160, R9 ;  /* 0x00000009a0097221 */ /* 0x008fce0000010000 */
        /* <DEDUP_REMOVED lines=13> */
[----:B------:R-:W-:Y:S01]  /*9920*/  MUFU.EX2 R190, R190 ;  /* 0x000000be00be7308 */ /* 0x000fe20000000800 */
[----:B--2---:R-:W-:-:S07]  /*9930*/  FADD.FTZ R9, R170, R9 ;  /* 0x00000009aa097221 */ /* 0x004fce0000010000 */
[----:B------:R-:W1:Y:S01]  /*9940*/  MUFU.EX2 R174, R174 ;  /* 0x000000ae00ae7308 */ /* 0x000e620000000800 */
[----:B0-----:R-:W-:-:S07]  /*9950*/  FADD.FTZ R9, R171, R9 ;  /* 0x00000009ab097221 */ /* 0x001fce0000010000 */
[----:B------:R-:W-:Y:S08]  /*9960*/  MUFU.EX2 R165, R165 ;  /* 0x000000a500a57308 */ /* 0x000ff00000000800 */
[----:B------:R-:W0:Y:S01]  /*9970*/  MUFU.EX2 R175, R175 ;  /* 0x000000af00af7308 */ /* 0x000e220000000800 */
[----:B-1----:R-:W-:-:S07]  /*9980*/  FADD.FTZ R9, R174, R9 ;  /* 0x00000009ae097221 */ /* 0x002fce0000010000 */
[----:B------:R-:W-:Y:S08]  /*9990*/  MUFU.EX2 R178, R178 ;  /* 0x000000b200b27308 */ /* 0x000ff00000000800 */
[----:B------:R-:W-:Y:S01]  /*99a0*/  MUFU.EX2 R154, R179 ;  /* 0x000000b3009a7308 */ /* 0x000fe20000000800 */
[C---:B0-----:R-:W-:Y:S01]  /*99b0*/  FADD.FTZ R9, R175.reuse, R9 ;  /* 0x00000009af097221 */ /* 0x041fe20000010000 */
[----:B------:R-:W-:-:S06]  /*99c0*/  F2FP.F16.F32.PACK_AB R191, R175, R174 ;  /* 0x000000aeafbf723e */ /* 0x000fcc00000000ff */
[----:B------:R-:W0:Y:S01]  /*99d0*/  MUFU.EX2 R156, R156 ;  /* 0x0000009c009c7308 */ /* 0x000e220000000800 */
[----:B------:R-:W-:Y:S02]  /*99e0*/  WARPGROUP.DEPBAR.LE gsb0, 0x0 ;  /* 0x00008000000079c5 */ /* 0x000fe40000010000 */
[----:B------:R1:W-:Y:S01]  /*99f0*/  @!P5 SYNCS.ARRIVE.TRANS64.RED.A1T0 RZ, [R23+URZ], RZ ;  /* 0x000000ff17ffd9a7 */ /* 0x0003e2000810043f */
[--C-:B------:R-:W-:Y:S01]  /*9a00*/  FFMA.FTZ R184, R169, UR5, -R189.reuse ;  /* 0x00000005a9b87c23 */ /* 0x100fe200080108bd */
[--C-:B------:R-:W-:Y:S01]  /*9a10*/  FFMA.FTZ R169, R172, UR5, -R189.reuse ;  /* 0x00000005aca97c23 */ /* 0x100fe200080108bd */
[--C-:B------:R-:W-:Y:S01]  /*9a20*/  FFMA.FTZ R186, R173, UR5, -R189.reuse ;  /* 0x00000005adba7c23 */ /* 0x100fe200080108bd */
[----:B------:R-:W-:Y:S01]  /*9a30*/  FFMA.FTZ R173, R176, UR5, -R189 ;  /* 0x00000005b0ad7c23 */ /* 0x000fe200080108bd */
[----:B------:R-:W-:Y:S02]  /*9a40*/  F2FP.F16.F32.PACK_AB R189, R171, R170 ;  /* 0x000000aaabbd723e */ /* 0x000fe400000000ff */
[----:B------:R-:W-:Y:S01]  /*9a50*/  MUFU.EX2 R184, R184 ;  /* 0x000000b800b87308 */ /* 0x000fe20000000800 */
[----:B-1----:R-:W-:Y:S01]  /*9a60*/  FFMA.FTZ R23, R0, R18, R181 ;  /* 0x0000001200177223 */ /* 0x002fe200000100b5 */
[----:B------:R1:W-:Y:S01]  /*9a70*/  @!P5 SYNCS.ARRIVE.TRANS64.RED.A1T0 RZ, [R152+URZ], RZ ;  /* 0x000000ff98ffd9a7 */ /* 0x0003e2000810043f */
[----:B0-----:R-:W-:-:S02]  /*9a80*/  F2FP.F16.F32.PACK_AB R187, R156, R154 ;  /* 0x0000009a9cbb723e */ /* 0x001fc400000000ff */
[C---:B------:R-:W-:Y:S01]  /*9a90*/  FADD.FTZ R23, R196.reuse, R23 ;  /* 0x00000017c4177221 */ /* 0x040fe20000010000 */
[----:B------:R-:W-:Y:S02]  /*9aa0*/  F2FP.F16.F32.PACK_AB R196, R196, R181 ;  /* 0x000000b5c4c4723e */ /* 0x000fe400000000ff */
[----:B------:R-:W-:Y:S01]  /*9ab0*/  MUFU.EX2 R169, R169 ;  /* 0x000000a900a97308 */ /* 0x000fe20000000800 */
[----:B------:R-:W-:Y:S01]  /*9ac0*/  FADD.FTZ R18, R198, R23 ;  /* 0x00000017c6127221 */ /* 0x000fe20000010000 */
[----:B------:R-:W-:-:S03]  /*9ad0*/  F2FP.F16.F32.PACK_AB R198, R155, R198 ;  /* 0x000000c69bc6723e */ /* 0x000fc600000000ff */
[----:B------:R-:W-:-:S03]  /*9ae0*/  FADD.FTZ R23, R155, R18 ;  /* 0x000000129b177221 */ /* 0x000fc60000010000 */
[----:B-1----:R-:W0:Y:S01]  /*9af0*/  MUFU.EX2 R152, R177 ;  /* 0x000000b100987308 */ /* 0x002e220000000800 */
[----:B------:R-:W-:Y:S01]  /*9b00*/  FADD.FTZ R18, R192, R23 ;  /* 0x00000017c0127221 */ /* 0x000fe20000010000 */
[----:B------:R-:W-:-:S03]  /*9b10*/  F2FP.F16.F32.PACK_AB R192, R157, R192 ;  /* 0x000000c09dc0723e */ /* 0x000fc600000000ff */
[----:B------:R-:W-:-:S03]  /*9b20*/  FADD.FTZ R23, R157, R18 ;  /* 0x000000129d177221 */ /* 0x000fc60000010000 */
[----:B------:R-:W1:Y:S01]  /*9b30*/  MUFU.EX2 R186, R186 ;  /* 0x000000ba00ba7308 */ /* 0x000e620000000800 */
[----:B------:R-:W-:Y:S01]  /*9b40*/  FADD.FTZ R18, R194, R23 ;  /* 0x00000017c2127221 */ /* 0x000fe20000010000 */
[----:B------:R-:W-:-:S03]  /*9b50*/  F2FP.F16.F32.PACK_AB R194, R159, R194 ;  /* 0x000000c29fc2723e */ /* 0x000fc600000000ff */
[----:B------:R-:W-:-:S03]  /*9b60*/  FADD.FTZ R23, R159, R18 ;  /* 0x000000129f177221 */ /* 0x000fc60000010000 */
[----:B------:R-:W2:Y:S01]  /*9b70*/  MUFU.EX2 R173, R173 ;  /* 0x000000ad00ad7308 */ /* 0x000ea20000000800 */
[----:B------:R-:W-:Y:S01]  /*9b80*/  FADD.FTZ R18, R188, R23 ;  /* 0x00000017bc127221 */ /* 0x000fe20000010000 */
[----:B0-----:R-:W-:Y:S01]  /*9b90*/  FADD.FTZ R9, R152, R9 ;  /* 0x0000000998097221 */ /* 0x001fe20000010000 */
[C---:B------:R-:W-:Y:S02]  /*9ba0*/  F2FP.F16.F32.PACK_AB R188, R161.reuse, R188 ;  /* 0x000000bca1bc723e */ /* 0x040fe400000000ff */
[----:B------:R-:W-:Y:S01]  /*9bb0*/  FADD.FTZ R23, R161, R18 ;  /* 0x00000012a1177221 */ /* 0x000fe20000010000 */
[C---:B------:R-:W-:Y:S01]  /*9bc0*/  FADD.FTZ R9, R178.reuse, R9 ;  /* 0x00000009b2097221 */ /* 0x040fe20000010000 */
[----:B------:R-:W-:Y:S02]  /*9bd0*/  F2FP.F16.F32.PACK_AB R185, R178, R152 ;  /* 0x00000098b2b9723e */ /* 0x000fe400000000ff */
[----:B------:R-:W-:Y:S01]  /*9be0*/  FADD.FTZ R18, R190, R23 ;  /* 0x00000017be127221 */ /* 0x000fe20000010000 */
[----:B------:R-:W-:Y:S01]  /*9bf0*/  FADD.FTZ R9, R154, R9 ;  /* 0x000000099a097221 */ /* 0x000fe20000010000 */
[----:B------:R-:W-:-:S02]  /*9c00*/  F2FP.F16.F32.PACK_AB R190, R165, R190 ;  /* 0x000000bea5be723e */ /* 0x000fc400000000ff */
[----:B------:R-:W-:Y:S01]  /*9c10*/  FADD.FTZ R23, R165, R18 ;  /* 0x00000012a5177221 */ /* 0x000fe20000010000 */
[----:B------:R-:W-:-:S03]  /*9c20*/  FADD.FTZ R9, R156, R9 ;  /* 0x000000099c097221 */ /* 0x000fc60000010000 */
[----:B------:R-:W-:Y:S01]  /*9c30*/  FADD.FTZ R18, R184, R23 ;  /* 0x00000017b8127221 */ /* 0x000fe20000010000 */
[----:B------:R-:W-:-:S03]  /*9c40*/  F2FP.F16.F32.PACK_AB R184, R169, R184 ;  /* 0x000000b8a9b8723e */ /* 0x000fc600000000ff */
[----:B------:R-:W-:-:S04]  /*9c50*/  FADD.FTZ R23, R169, R18 ;  /* 0x00000012a9177221 */ /* 0x000fc80000010000 */
[----:B-1----:R-:W-:Y:S01]  /*9c60*/  FADD.FTZ R18, R186, R23 ;  /* 0x00000017ba127221 */ /* 0x002fe20000010000 */
[----:B--2---:R-:W-:-:S03]  /*9c70*/  F2FP.F16.F32.PACK_AB R186, R173, R186 ;  /* 0x000000baadba723e */ /* 0x004fc600000000ff */
[----:B------:R-:W-:Y:S01]  /*9c80*/  FADD.FTZ R18, R173, R18 ;  /* 0x00000012ad127221 */ /* 0x000fe20000010000 */
[----:B------:R-:W-:Y:S06]  /*9c90*/  @P0 BRA `(.L_x_1017) ;  /* 0xffffffdc00d80947 */ /* 0x000fec000383ffff */
[----:B------:R-:W-:-:S05]  /*9ca0*/  UMOV UR6, UR10 ;  /* 0x0000000a00067c82 */ /* 0x000fca0008000000 */
.L_x_1008:
[----:B------:R-:W-:-:S13]  /*9cb0*/  R2UR UR7, R22 ;  /* 0x00000000160772ca */ /* 0x000fda00000e0000 */
[----:B------:R-:W-:-:S06]  /*9cc0*/  UISETP.GE.AND UP1, UPT, UR6, UR7, UPT ;  /* 0x000000070600728c */ /* 0x000fcc000bf26270 */
[----:B------:R-:W-:-:S13]  /*9cd0*/  PLOP3.LUT P0, PT, PT, PT, UP1, 0x80, 0x0 ;  /* 0x000000000000781c */ /* 0x000fda0003f0f018 */
[----:B------:R-:W-:Y:S05]  /*9ce0*/  @!P0 BRA `(.L_x_1018) ;  /* 0x0000002c00248947 */ /* 0x000fea0003800000 */
[----:B------:R-:W-:Y:S01]  /*9cf0*/  R2UR UR5, R8 ;  /* 0x00000000080572ca */ /* 0x000fe200000e0000 */
[----:B------:R-:W-:Y:S01]  /*9d00*/  IMAD.MOV.U32 R200, RZ, RZ, R3 ;  /* 0x000000ffffc87224 */ /* 0x000fe200078e0003 */
[----:B------:R-:W-:Y:S01]  /*9d10*/  MOV R23, R4 ;  /* 0x0000000400177202 */ /* 0x000fe20000000f00 */
[----:B------:R-:W-:Y:S01]  /*9d20*/  UMOV UR60, UR4 ;  /* 0x00000004003c7c82 */ /* 0x000fe20008000000 */
[----:B------:R-:W-:-:S09]  /*9d30*/  ULDC UR7, c[0x0][0x9d8] ;  /* 0x0002760000077ab9 */ /* 0x000fd20000000800 */
[----:B------:R-:W-:-:S07]  /*9d40*/  IMAD.U32 R201, RZ, RZ, UR5 ;  /* 0x00000005ffc97e24 */ /* 0x000fce000f8e00ff */
.L_x_1035:
        /* <DEDUP_REMOVED lines=9> */
.L_x_1019:
        /* <DEDUP_REMOVED lines=8> */
.L_x_1020:
[----:B-1----:R-:W-:Y:S05]  /*9e60*/  @P0 BRA `(.L_x_1021) ;  /* 0x0000000000080947 */ /* 0x002fea0003800000 */
[----:B------:R-:W1:Y:S02]  /*9e70*/  SYNCS.PHASECHK.TRANS64.TRYWAIT P0, [UR61+0x30830], R3 ;  /* 0x03083003ff0075a7 */ /* 0x000e64000800017d */
[----:B-1----:R-:W-:Y:S05]  /*9e80*/  @!P0 BRA `(.L_x_1022) ;  /* 0x000000b4001c8947 */ /* 0x002fea0003800000 */
.L_x_1021:
        /* <DEDUP_REMOVED lines=220> */
.L_x_1023:
[----:B------:R-:W-:Y:S02]  /*ac50*/  R2UR UR10, R16 ;  /* 0x00000000100a72ca */ /* 0x000fe400000e0000 */
[----:B------:R-:W-:-:S11]  /*ac60*/  R2UR UR5, R201 ;  /* 0x00000000c90572ca */ /* 0x000fd600000e0000 */
[----:B------:R-:W-:Y:S02]  /*ac70*/  ULEA UR14, UR60, UR10, 0x3 ;  /* 0x0000000a3c0e7291 */ /* 0x000fe4000f8e183f */
[----:B------:R-:W-:-:S05]  /*ac80*/  IMAD.U32 R0, RZ, RZ, UR5 ;  /* 0x00000005ff007e24 */ /* 0x000fca000f8e00ff */
[----:B------:R-:W-:-:S04]  /*ac90*/  SHF.L.U32 R0, R0, 0x1f, RZ ;  /* 0x0000001f00007819 */ /* 0x000fc800000006ff */
[----:B------:R2:W3:Y:S01]  /*aca0*/  SYNCS.PHASECHK.TRANS64.TRYWAIT P0, [UR14+0x30850], R0 ;  /* 0x03085000ff0075a7 */ /* 0x0004e2000800014e */
[----:B------:R-:W-:Y:S05]  /*acb0*/  @!P4 BRA `(.L_x_1024) ;  /* 0x000000000004c947 */ /* 0x000fea0003800000 */
[----:B------:R-:W-:Y:S01]  /*acc0*/  BPT.TRAP 0x1 ;  /* 0x000000040000795c */ /* 0x000fe20000300000 */
.L_x_1024:
[----:B---3--:R-:W-:Y:S05]  /*acd0*/  @P0 BRA `(.L_x_1025) ;  /* 0x0000000000080947 */ /* 0x008fea0003800000 */
[----:B------:R-:W3:Y:S02]  /*ace0*/  SYNCS.PHASECHK.TRANS64.TRYWAIT P0, [UR14+0x30850], R0 ;  /* 0x03085000ff0075a7 */ /* 0x000ee4000800014e */
[----:B---3--:R-:W-:Y:S05]  /*acf0*/  @!P0 BRA `(.L_x_1026) ;  /* 0x000000a400988947 */ /* 0x008fea0003800000 */
.L_x_1025:
[----:B------:R-:W-:Y:S01]  /*ad00*/  R2UR UR5, R16 ;  /* 0x00000000100572ca */ /* 0x000fe200000e0000 */
[----:B------:R-:W-:Y:S01]  /*ad10*/  WARPGROUP.ARRIVE ;  /* 0x00000000000079c5 */ /* 0x000fe20000000000 */
[----:B------:R-:W-:Y:S01]  /*ad20*/  UMOV UR11, 0x40000040 ;  /* 0x40000040000b7882 */ /* 0x000fe20000000000 */
[----:B------:R-:W-:Y:S01]  /*ad30*/  PLOP3.LUT P0, PT, PT, PT, UP0, 0x80, 0x0 ;  /* 0x000000000000781c */ /* 0x000fe20003f0f008 */
[----:B------:R-:W-:Y:S01]  /*ad40*/  FMUL.FTZ R2, R155, UR7 ;  /* 0x000000079b027c20 */ /* 0x000fe20008410000 */
[----:B------:R-:W-:Y:S01]  /*ad50*/  FMUL.FTZ R155, R166, UR7 ;  /* 0x00000007a69b7c20 */ /* 0x000fe20008410000 */
[----:B-1----:R-:W-:Y:S01]  /*ad60*/  FMUL.FTZ R4, R152, UR7 ;  /* 0x0000000798047c20 */ /* 0x002fe20008410000 */
[----:B------:R-:W-:Y:S01]  /*ad70*/  FMUL.FTZ R152, R159, UR7 ;  /* 0x000000079f987c20 */ /* 0x000fe20008410000 */
[----:B------:R-:W-:Y:S01]  /*ad80*/  FMUL.FTZ R159, R174, UR7 ;  /* 0x00000007ae9f7c20 */ /* 0x000fe20008410000 */
[----:B------:R-:W-:Y:S02]  /*ad90*/  IMAD.MOV.U32 R174, RZ, RZ, R19 ;  /* 0x000000ffffae7224 */ /* 0x000fe400078e0013 */
[----:B------:R-:W-:Y:S01]  /*ada0*/  FMUL.FTZ R176, R176, UR7 ;  /* 0x00000007b0b07c20 */ /* 0x000fe20008410000 */
[----:B------:R-:W-:Y:S01]  /*adb0*/  R2UR UR22, R17 ;  /* 0x00000000111672ca */ /* 0x000fe200000e0000 */
[----:B------:R-:W-:Y:S01]  /*adc0*/  FMUL.FTZ R157, R157, UR7 ;  /* 0x000000079d9d7c20 */ /* 0x000fe20008410000 */
[----:B------:R-:W-:Y:S01]  /*add0*/  UIADD3 UR5, UR5, 0x400, URZ ;  /* 0x0000040005057890 */ /* 0x000fe2000fffe03f */
[----:B0-2---:R-:W-:Y:S01]  /*ade0*/  FMUL.FTZ R0, R154, UR7 ;  /* 0x000000079a007c20 */ /* 0x005fe20008410000 */
[----:B------:R-:W-:Y:S01]  /*adf0*/  ULDC UR18, c[0x0][0x2f0] ;  /* 0x0000bc0000127ab9 */ /* 0x000fe20000000800 */
[----:B------:R-:W-:Y:S01]  /*ae00*/  FMUL.FTZ R3, R158, UR7 ;  /* 0x000000079e037c20 */ /* 0x000fe20008410000 */
[----:B------:R-:W-:Y:S01]  /*ae10*/  USHF.R.U32.HI UR5, URZ, 0x4, UR5 ;  /* 0x000000043f057899 */ /* 0x000fe20008011605 */
[----:B------:R-:W-:Y:S01]  /*ae20*/  FMUL.FTZ R154, R163, UR7 ;  /* 0x00000007a39a7c20 */ /* 0x000fe20008410000 */
[----:B------:R-:W-:Y:S01]  /*ae30*/  R2UR UR15, R21 ;  /* 0x00000000150f72ca */ /* 0x000fe200000e0000 */
[----:B------:R-:W-:Y:S01]  /*ae40*/  FMUL.FTZ R161, R161, UR7 ;  /* 0x00000007a1a17c20 */ /* 0x000fe20008410000 */
[----:B------:R-:W-:Y:S01]  /*ae50*/  ULOP3.LUT UR5, UR5, 0x3fff, URZ, 0xc0, !UPT ;  /* 0x00003fff05057892 */ /* 0x000fe2000f8ec03f */
[----:B------:R-:W-:Y:S01]  /*ae60*/  FMUL.FTZ R164, R164, UR7 ;  /* 0x00000007a4a47c20 */ /* 0x000fe20008410000 */
[----:B------:R-:W-:Y:S01]  /*ae70*/  FMUL.FTZ R165, R165, UR7 ;  /* 0x00000007a5a57c20 */ /* 0x000fe20008410000 */
[----:B------:R-:W-:Y:S01]  /*ae80*/  FMUL.FTZ R158, R171, UR7 ;  /* 0x00000007ab9e7c20 */ /* 0x000fe20008410000 */
[----:B------:R-:W-:Y:S01]  /*ae90*/  ULOP3.LUT UR5, UR5, 0x2000000, URZ, 0xfc, !UPT ;  /* 0x0200000005057892 */ /* 0x000fe2000f8efc3f */
[----:B------:R-:W-:Y:S01]  /*aea0*/  FMUL.FTZ R163, R178, UR7 ;  /* 0x00000007b2a37c20 */ /* 0x000fe20008410000 */
[----:B------:R-:W-:Y:S01]  /*aeb0*/  FMUL.FTZ R181, R181, UR7 ;  /* 0x00000007b5b57c20 */ /* 0x000fe20008410000 */
[----:B------:R-:W-:Y:S01]  /*aec0*/  FMUL.FTZ R177, R177, UR7 ;  /* 0x00000007b1b17c20 */ /* 0x000fe20008410000 */
[----:B------:R-:W-:Y:S01]  /*aed0*/  ULEA UR5, UR60, UR5, 0xb ;  /* 0x000000053c057291 */ /* 0x000fe2000f8e583f */
[----:B------:R-:W-:Y:S01]  /*aee0*/  FMUL.FTZ R182, R182, UR7 ;  /* 0x00000007b6b67c20 */ /* 0x000fe20008410000 */
[----:B------:R-:W0:Y:S01]  /*aef0*/  MUFU.TANH R4, R4 ;  /* 0x0000000400047308 */ /* 0x000e220000002400 */
[----:B------:R-:W-:Y:S01]  /*af00*/  ULDC UR19, c[0x0][0x288] ;  /* 0x0000a20000137ab9 */ /* 0x000fe20000000800 */
[----:B------:R-:W-:-:S03]  /*af10*/  FMUL.FTZ R180, R180, UR7 ;  /* 0x00000007b4b47c20 */ /* 0x000fc60008410000 */
[----:B------:R-:W-:Y:S02]  /*af20*/  UMOV UR10, UR5 ;  /* 0x00000005000a7c82 */ /* 0x000fe40008000000 */
[----:B------:R-:W-:Y:S01]  /*af30*/  HGMMA.64x256x16.F32 R24, R196, gdesc[UR8].tnspB, R24, gsb0 ;  /* 0x43e00008c4187df0 */ /* 0x000fe20008000818 */
[----:B------:R-:W-:Y:S01]  /*af40*/  UIADD3 UR10, UR5, 0x80, URZ ;  /* 0x00000080050a7890 */ /* 0x000fe2000fffe03f */
[----:B------:R-:W1:Y:S01]  /*af50*/  MUFU.TANH R0, R0 ;  /* 0x0000000000007308 */ /* 0x000e620000002400 */
[----:B------:R-:W-:-:S07]  /*af60*/  UMOV UR11, 0x40000040 ;  /* 0x40000040000b7882 */ /* 0x000fce0000000000 */
        /* <DEDUP_REMOVED lines=18> */
[----:B------:R-:W-:Y:S01]  /*b090*/  WARPGROUP.ARRIVE ;  /* 0x00000000000079c5 */ /* 0x000fe20000000000 */
[----:B------:R-:W-:Y:S01]  /*b0a0*/  IMAD.U32 R195, RZ, RZ, UR18 ;  /* 0x00000012ffc37e24 */ /* 0x000fe2000f8e00ff */
[----:B------:R-:W-:Y:S01]  /*b0b0*/  ULDC UR18, c[0x0][0x9e0] ;  /* 0x0002780000127ab9 */ /* 0x000fe20000000800 */
[----:B------:R-:W0:-:S15]  /*b0c0*/  MUFU.TANH R192, R180 ;  /* 0x000000b400c07308 */ /* 0x000e1e0000002400 */
[----:B------:R-:W-:-:S05]  /*b0d0*/  NOP ;  /* 0x0000000000007918 */ /* 0x000fca0000000000 */
[----:B------:R-:W-:Y:S01]  /*b0e0*/  HGMMA.64x256x16.F32 R24, R188, gdesc[UR8].tnspB, R24, gsb0 ;  /* 0x43e00008bc187df0 */ /* 0x000fe20008000818 */
[----:B------:R-:W-:Y:S01]  /*b0f0*/  UIADD3 UR10, UR5, 0x180, URZ ;  /* 0x00000180050a7890 */ /* 0x000fe2000fffe03f */
[----:B------:R-:W-:Y:S02]  /*b100*/  UMOV UR11, 0x40000040 ;  /* 0x40000040000b7882 */ /* 0x000fe40000000000 */
[----:B------:R-:W-:Y:S02]  /*b110*/  @UP0 ULDC UR5, c[0x0][0x44c] ;  /* 0x0001130000050ab9 */ /* 0x000fe40000000800 */
[----:B------:R-:W-:Y:S01]  /*b120*/  @P0 IMAD.HI.U32 R166, R19, UR5, RZ ;  /* 0x0000000513a60c27 */ /* 0x000fe2000f8e00ff */
[----:B------:R-:W-:-:S04]  /*b130*/  @UP0 ULDC UR5, c[0x0][0x450] ;  /* 0x0001140000050ab9 */ /* 0x000fc80000000800 */
[----:B------:R-:W-:Y:S02]  /*b140*/  @P0 SHF.R.U32.HI R174, RZ, UR5, R166 ;  /* 0x00000005ffae0c19 */ /* 0x000fe400080116a6 */
[----:B------:R-:W-:-:S05]  /*b150*/  MOV R166, UR61 ;  /* 0x0000003d00a67c02 */ /* 0x000fca0008000f00 */
[----:B------:R-:W-:Y:S01]  /*b160*/  @!P5 VIADD R166, R166, 0x30840 ;  /* 0x00030840a6a6d836 */ /* 0x000fe20000000000 */
[----:B------:R-:W-:Y:S02]  /*b170*/  WARPGROUP.DEPBAR.LE gsb0, 0x0 ;  /* 0x00008000000079c5 */ /* 0x000fe40000010000 */
[----:B------:R-:W-:Y:S01]  /*b180*/  WARPGROUP.ARRIVE ;  /* 0x00000000000079c5 */ /* 0x000fe20000000000 */
[----:B------:R-:W-:Y:S01]  /*b190*/  FMUL.FTZ R189, R156, UR7 ;  /* 0x000000079cbd7c20 */ /* 0x000fe20008410000 */
[----:B------:R5:W0:Y:S01]  /*b1a0*/  MUFU.TANH R190, R176 ;  /* 0x000000b000be7308 */ /* 0x000a220000002400 */
[----:B------:R-:W-:Y:S01]  /*b1b0*/  FMUL.FTZ R156, R167, UR7 ;  /* 0x00000007a79c7c20 */ /* 0x000fe20008410000 */
[----:B------:R-:W-:Y:S01]  /*b1c0*/  @!P5 PRMT R167, RZ, 0x654, R166 ;  /* 0x00000654ffa7d816 */ /* 0x000fe200000000a6 */
[----:B------:R-:W-:Y:S02]  /*b1d0*/  FMUL.FTZ R188, R153, UR7 ;  /* 0x0000000799bc7c20 */ /* 0x000fe40008410000 */
[----:B------:R-:W-:Y:S01]  /*b1e0*/  HGMMA.64x256x16.F32 R24, R184, gdesc[UR8].tnspB, R24, gsb0 ;  /* 0x43e00008b8187df0 */ /* 0x000fe20008000818 */
[----:B------:R-:W-:Y:S01]  /*b1f0*/  USHF.L.U32 UR10, UR6, 0x6, URZ ;  /* 0x00000006060a7899 */ /* 0x000fe2000800063f */
[----:B------:R-:W-:Y:S01]  /*b200*/  FMUL.FTZ R153, R162, UR7 ;  /* 0x00000007a2997c20 */ /* 0x000fe20008410000 */
[----:B------:R-:W-:Y:S01]  /*b210*/  FMUL.FTZ R162, R179, UR7 ;  /* 0x00000007b3a27c20 */ /* 0x000fe20008410000 */
[----:B------:R-:W0:Y:S01]  /*b220*/  MUFU.TANH R189, R189 ;  /* 0x000000bd00bd7308 */ /* 0x000e220000002400 */
[----:B------:R-:W-:Y:S01]  /*b230*/  UIADD3 UR5, -UR10, 0x1, URZ ;  /* 0x000000010a057890 */ /* 0x000fe2000fffe13f */
[----:B-----5:R-:W5:Y:S06]  /*b240*/  SHFL.IDX PT, R176, R174, RZ, 0x1c1f ;  /* 0x001c1fffaeb07589 */ /* 0x020f6c00000e0000 */
[----:B------:R-:W0:Y:S08]  /*b250*/  MUFU.TANH R188, R188 ;  /* 0x000000bc00bc7308 */ /* 0x000e300000002400 */
[----:B------:R-:W0:Y:S08]  /*b260*/  MUFU.TANH R153, R153 ;  /* 0x0000009900997308 */ /* 0x000e300000002400 */
[----:B------:R-:W0:Y:S08]  /*b270*/  MUFU.TANH R156, R156 ;  /* 0x0000009c009c7308 */ /* 0x000e300000002400 */
[----:B------:R-:W0:Y:S08]  /*b280*/  MUFU.TANH R191, R177 ;  /* 0x000000b100bf7308 */ /* 0x000e300000002400 */
[----:B------:R-:W0:Y:S08]  /*b290*/  MUFU.TANH R162, R162 ;  /* 0x000000a200a27308 */ /* 0x000e300000002400 */
[----:B------:R-:W0:Y:S01]  /*b2a0*/  MUFU.TANH R166, R182 ;  /* 0x000000b600a67308 */ /* 0x000e220000002400 */
[----:B------:R-:W-:-:S02]  /*b2b0*/  WARPGROUP.DEPBAR.LE gsb0, 0x0 ;  /* 0x00008000000079c5 */ /* 0x000fc40000010000 */
[----:B------:R-:W-:Y:S01]  /*b2c0*/  FMUL.FTZ R186, R168, UR7 ;  /* 0x00000007a8ba7c20 */ /* 0x000fe20008410000 */
[----:B------:R-:W-:-:S04]  /*b2d0*/  IMAD.U32 R168, RZ, RZ, UR5 ;  /* 0x00000005ffa87e24 */ /* 0x000fc8000f8e00ff */
[----:B------:R1:W0:Y:S01]  /*b2e0*/  MUFU.TANH R184, R157 ;  /* 0x0000009d00b87308 */ /* 0x0002220000002400 */
[----:B------:R-:W-:Y:S01]  /*b2f0*/  FMUL.FTZ R185, R160, UR7 ;  /* 0x00000007a0b97c20 */ /* 0x000fe20008410000 */
[----:B------:R2:W-:Y:S01]  /*b300*/  @!P5 SYNCS.ARRIVE.TRANS64.RED.A1T0 RZ, [R167+URZ], RZ ;  /* 0x000000ffa7ffd9a7 */ /* 0x0005e2000810043f */
[----:B------:R-:W-:Y:S01]  /*b310*/  FMUL.FTZ R187, R169, UR7 ;  /* 0x00000007a9bb7c20 */ /* 0x000fe20008410000 */
[----:B------:R-:W-:Y:S01]  /*b320*/  FMUL.FTZ R160, R175, UR7 ;  /* 0x00000007afa07c20 */ /* 0x000fe20008410000 */
[----:B------:R-:W-:-:S03]  /*b330*/  IMAD R168, R5, -0x2, R168 ;  /* 0xfffffffe05a87824 */ /* 0x000fc600078e02a8 */
[----:B------:R-:W0:Y:S01]  /*b340*/  MUFU.TANH R185, R185 ;  /* 0x000000b900b97308 */ /* 0x000e220000002400 */
[----:B-1----:R-:W-:Y:S01]  /*b350*/  FMUL.FTZ R157, R170, UR7 ;  /* 0x00000007aa9d7c20 */ /* 0x002fe20008410000 */
[----:B------:R-:W-:Y:S01]  /*b360*/  FMUL.FTZ R170, R172, UR7 ;  /* 0x00000007acaa7c20 */ /* 0x000fe20008410000 */
[----:B------:R-:W-:Y:S01]  /*b370*/  FMUL.FTZ R172, R173, UR7 ;  /* 0x00000007adac7c20 */ /* 0x000fe20008410000 */
[----:B--2---:R-:W-:Y:S01]  /*b380*/  FMUL.FTZ R167, R183, UR7 ;  /* 0x00000007b7a77c20 */ /* 0x004fe20008410000 */
[----:B------:R-:W-:-:S03]  /*b390*/  IMAD R168, R195, UR22, R168 ;  /* 0x00000016c3a87c24 */ /* 0x000fc6000f8e02a8 */
[----:B------:R-:W1:Y:S01]  /*b3a0*/  MUFU.TANH R186, R186 ;  /* 0x000000ba00ba7308 */ /* 0x000e620000002400 */
[----:B------:R-:W-:-:S04]  /*b3b0*/  VIADD R168, R168, -UR19 ;  /* 0x80000013a8a87c36 */ /* 0x000fc80008000000 */
[C---:B------:R-:W-:Y:S01]  /*b3c0*/  VIADD R183, R168.reuse, UR18 ;  /* 0x00000012a8b77c36 */ /* 0x040fe20008000000 */
[----:B------:R-:W-:Y:S02]  /*b3d0*/  IADD3 R193, R168, UR15, RZ ;  /* 0x0000000fa8c17c10 */ /* 0x000fe4000fffe0ff */
[----:B------:R-:W2:Y:S01]  /*b3e0*/  MUFU.TANH R187, R187 ;  /* 0x000000bb00bb7308 */ /* 0x000ea20000002400 */
[--C-:B-----5:R-:W-:Y:S02]  /*b3f0*/  IMAD.IADD R179, R183, 0x1, R176.reuse ;  /* 0x00000001b7b37824 */ /* 0x120fe400078e02b0 */
[----:B------:R-:W-:-:S05]  /*b400*/  IMAD.IADD R180, R193, 0x1, R176 ;  /* 0x00000001c1b47824 */ /* 0x000fca00078e02b0 */
[----:B------:R-:W0:Y:S08]  /*b410*/  MUFU.TANH R157, R157 ;  /* 0x0000009d009d7308 */ /* 0x000e300000002400 */
[----:B------:R-:W0:Y:S08]  /*b420*/  MUFU.TANH R170, R170 ;  /* 0x000000aa00aa7308 */ /* 0x000e300000002400 */
[----:B------:R-:W0:Y:S08]  /*b430*/  MUFU.TANH R172, R172 ;  /* 0x000000ac00ac7308 */ /* 0x000e300000002400 */
[----:B------:R-:W0:Y:S08]  /*b440*/  MUFU.TANH R160, R160 ;  /* 0x000000a000a07308 */ /* 0x000e300000002400 */
[----:B------:R-:W0:Y:S01]  /*b450*/  MUFU.TANH R167, R167 ;  /* 0x000000a700a77308 */ /* 0x000e220000002400 */
[----:B-1234-:R-:W-:Y:S05]  /*b460*/  @!P6 BRA `(.L_x_1027) ;  /* 0x00000000006ce947 */ /* 0x01efea0003800000 */
[----:B------:R-:W-:Y:S01]  /*b470*/  R2UR UR11, R17 ;  /* 0x00000000110b72ca */ /* 0x000fe200000e0000 */
[----:B------:R-:W-:Y:S01]  /*b480*/  ULDC UR5, c[0x0][0x288] ;  /* 0x0000a20000057ab9 */ /* 0x000fe20000000800 */
[----:B------:R-:W-:Y:S11]  /*b490*/  BSSY B0, `(.L_x_1028) ;  /* 0x0000014000007945 */ /* 0x000ff60003800000 */
[----:B------:R-:W-:-:S04]  /*b4a0*/  IMAD R168, R195, UR11, R176 ;  /* 0x0000000bc3a87c24 */ /* 0x000fc8000f8e02b0 */
[----:B------:R-:W-:-:S05]  /*b4b0*/  VIADD R171, R168, -UR5 ;  /* 0x80000005a8ab7c36 */ /* 0x000fca0008000000 */
[----:B------:R-:W-:-:S13]  /*b4c0*/  ISETP.GT.AND P0, PT, R171, -0x1, PT ;  /* 0xffffffffab00780c */ /* 0x000fda0003f04270 */
[----:B------:R-:W-:Y:S05]  /*b4d0*/  @P0 BRA `(.L_x_1029) ;  /* 0x0000000000240947 */ /* 0x000fea0003800000 */
[----:B------:R-:W-:Y:S01]  /*b4e0*/  ULDC UR5, c[0x0][0x9e4] ;  /* 0x0002790000057ab9 */ /* 0x000fe20000000800 */
[----:B------:R-:W-:Y:S01]  /*b4f0*/  LOP3.LUT R171, RZ, R171, RZ, 0x33, !PT ;  /* 0x000000abffab7212 */ /* 0x000fe200078e33ff */
[----:B------:R-:W-:-:S05]  /*b500*/  IMAD.U32 R176, RZ, RZ, UR5 ;  /* 0x00000005ffb07e24 */ /* 0x000fca000f8e00ff */
[----:B------:R-:W-:-:S13]  /*b510*/  ISETP.NE.AND P0, PT, R176, 0x1, PT ;  /* 0x00000001b000780c */ /* 0x000fda0003f05270 */
[----:B------:R-:W1:Y:S02]  /*b520*/  @P0 LDC.64 R168, c[0x0][0x9e8] ;  /* 0x00027a00ffa80b82 */ /* 0x000e640000000a00 */
[----:B-1----:R-:W-:-:S05]  /*b530*/  @P0 IMAD.HI.U32 R168, R171, R168, RZ ;  /* 0x000000a8aba80227 */ /* 0x002fca00078e00ff */
[----:B------:R-:W-:-:S04]  /*b540*/  @P0 SHF.R.U32.HI R171, RZ, R169, R168 ;  /* 0x000000a9ffab0219 */ /* 0x000fc800000116a8 */
[----:B------:R-:W-:Y:S01]  /*b550*/  LOP3.LUT R171, RZ, R171, RZ, 0x33, !PT ;  /* 0x000000abffab7212 */ /* 0x000fe200078e33ff */
[----:B------:R-:W-:Y:S06]  /*b560*/  BRA `(.L_x_1030) ;  /* 0x0000000000187947 */ /* 0x000fec0003800000 */
.L_x_1029:
[----:B------:R-:W-:Y:S02]  /*b570*/  ULDC UR5, c[0x0][0x9e4] ;  /* 0x0002790000057ab9 */ /* 0x000fe40000000800 */
[----:B------:R-:W-:-:S05]  /*b580*/  IMAD.U32 R176, RZ, RZ, UR5 ;  /* 0x00000005ffb07e24 */ /* 0x000fca000f8e00ff */
[----:B------:R-:W-:-:S13]  /*b590*/  ISETP.NE.AND P0, PT, R176, 0x1, PT ;  /* 0x00000001b000780c */ /* 0x000fda0003f05270 */
[----:B------:R-:W1:Y:S02]  /*b5a0*/  @P0 LDC.64 R168, c[0x0][0x9e8] ;  /* 0x00027a00ffa80b82 */ /* 0x000e640000000a00 */
[----:B-1----:R-:W-:-:S05]  /*b5b0*/  @P0 IMAD.HI.U32 R168, R171, R168, RZ ;  /* 0x000000a8aba80227 */ /* 0x002fca00078e00ff */
[----:B------:R-:W-:-:S07]  /*b5c0*/  @P0 SHF.R.U32.HI R171, RZ, R169, R168 ;  /* 0x000000a9ffab0219 */ /* 0x000fce00000116a8 */
.L_x_1030:
[----:B------:R-:W-:Y:S05]  /*b5d0*/  BSYNC B0 ;  /* 0x0000000000007941 */ /* 0x000fea0003800000 */
.L_x_1028:
[----:B------:R-:W-:-:S04]  /*b5e0*/  IMAD R168, R171, R176, -UR10 ;  /* 0x8000000aaba87e24 */ /* 0x000fc8000f8e02b0 */
[----:B------:R-:W-:-:S05]  /*b5f0*/  IMAD R168, R5, -0x2, R168 ;  /* 0xfffffffe05a87824 */ /* 0x000fca00078e02a8 */
[----:B------:R-:W-:Y:S02]  /*b600*/  VIADDMNMX R179, R168, R176, R179, PT ;  /* 0x000000b0a8b37246 */ /* 0x000fe400038001b3 */
[----:B------:R-:W-:-:S07]  /*b610*/  VIMNMX R180, R180, R168, !PT ;  /* 0x000000a8b4b47248 */ /* 0x000fce0007fe0100 */
.L_x_1027:
[----:B------:R-:W-:-:S06]  /*b620*/  UISETP.GT.AND UP1, UPT, UR6, -0x1, UPT ;  /* 0xffffffff0600788c */ /* 0x000fcc000bf24270 */
[----:B------:R-:W-:-:S04]  /*b630*/  PLOP3.LUT P0, PT, PT, PT, UP1, 0x80, 0x0 ;  /* 0x000000000000781c */ /* 0x000fc80003f0f018 */
[C---:B------:R-:W-:Y:S02]  /*b640*/  ISETP.GT.AND P1, PT, R180.reuse, RZ, P0 ;  /* 0x000000ffb400720c */ /* 0x040fe40000724270 */
[C---:B------:R-:W-:Y:S02]  /*b650*/  ISETP.GT.AND P3, PT, R180.reuse, 0x1, P0 ;  /* 0x00000001b400780c */ /* 0x040fe40000764270 */
[C---:B------:R-:W-:Y:S02]  /*b660*/  ISETP.LT.OR P2, PT, R179.reuse, 0x1, P1 ;  /* 0x00000001b300780c */ /* 0x040fe40000f41670 */
[----:B------:R-:W-:Y:S02]  /*b670*/  ISETP.GT.AND P1, PT, R180, 0x8, P0 ;  /* 0x00000008b400780c */ /* 0x000fe40000724270 */
        /* <DEDUP_REMOVED lines=8> */
[----:B------:R-:W-:Y:S02]  /*b700*/  FSEL R184, R184, -INF , !P2 ;  /* 0xff800000b8b87808 */ /* 0x000fe40005000000 */
[----:B------:R-:W-:-:S02]  /*b710*/  ISETP.GT.AND P3, PT, R180, 0x10, P0 ;  /* 0x00000010b400780c */ /* 0x000fc40000764270 */
        /* <DEDUP_REMOVED lines=10> */
[----:B------:R-:W-:Y:S02]  /*b7c0*/  ISETP.GT.AND P2, PT, R180, 0x21, P0 ;  /* 0x00000021b400780c */ /* 0x000fe40000744270 */
        /* <DEDUP_REMOVED lines=21> */
[----:B------:R-:W-:Y:S02]  /*b920*/  ISETP.LT.OR P2, PT, R179, 0x3a, P2 ;  /* 0x0000003ab300780c */ /* 0x000fe40001741670 */
[----:B------:R-:W-:Y:S02]  /*b930*/  IADD3 R179, R183, R4, RZ ;  /* 0x00000004b7b37210 */ /* 0x000fe40007ffe0ff */
[----:B------:R-:W-:Y:S02]  /*b940*/  FSEL R174, R191, -INF , !P3 ;  /* 0xff800000bfae7808 */ /* 0x000fe40005800000 */
[----:B------:R-:W-:Y:S02]  /*b950*/  FSEL R170, R192, -INF , !P1 ;  /* 0xff800000c0aa7808 */ /* 0x000fe40004800000 */
[----:B------:R-:W-:Y:S01]  /*b960*/  FSEL R161, R181, -INF , !P2 ;  /* 0xff800000b5a17808 */ /* 0x000fe20005000000 */
[----:B------:R-:W-:Y:S06]  /*b970*/  @!P6 BRA `(.L_x_1031) ;  /* 0x00000000006ce947 */ /* 0x000fec0003800000 */
        /* <DEDUP_REMOVED lines=11> */
[----:B------:R-:W0:Y:S02]  /*ba30*/  @P1 LDC.64 R164, c[0x0][0x9e8] ;  /* 0x00027a00ffa41b82 */ /* 0x000e240000000a00 */
[----:B0-----:R-:W-:-:S05]  /*ba40*/  @P1 IMAD.HI.U32 R164, R181, R164, RZ ;  /* 0x000000a4b5a41227 */ /* 0x001fca00078e00ff */
[----:B------:R-:W-:-:S04]  /*ba50*/  @P1 SHF.R.U32.HI R181, RZ, R165, R164 ;  /* 0x000000a5ffb51219 */ /* 0x000fc800000116a4 */
[----:B------:R-:W-:Y:S01]  /*ba60*/  LOP3.LUT R181, RZ, R181, RZ, 0x33, !PT ;  /* 0x000000b5ffb57212 */ /* 0x000fe200078e33ff */
[----:B------:R-:W-:Y:S06]  /*ba70*/  BRA `(.L_x_1034) ;  /* 0x0000000000187947 */ /* 0x000fec0003800000 */
.L_x_1033:
[----:B------:R-:W-:Y:S02]  /*ba80*/  ULDC UR5, c[0x0][0x9e4] ;  /* 0x0002790000057ab9 */ /* 0x000fe40000000800 */
[----:B------:R-:W-:-:S05]  /*ba90*/  IMAD.U32 R182, RZ, RZ, UR5 ;  /* 0x00000005ffb67e24 */ /* 0x000fca000f8e00ff */
[----:B------:R-:W-:-:S13]  /*baa0*/  ISETP.NE.AND P1, PT, R182, 0x1, PT ;  /* 0x00000001b600780c */ /* 0x000fda0003f25270 */
[----:B------:R-:W0:Y:S02]  /*bab0*/  @P1 LDC.64 R164, c[0x0][0x9e8] ;  /* 0x00027a00ffa41b82 */ /* 0x000e240000000a00 */
[----:B0-----:R-:W-:-:S05]  /*bac0*/  @P1 IMAD.HI.U32 R164, R181, R164, RZ ;  /* 0x000000a4b5a41227 */ /* 0x001fca00078e00ff */
[----:B------:R-:W-:-:S07]  /*bad0*/  @P1 SHF.R.U32.HI R181, RZ, R165, R164 ;  /* 0x000000a5ffb51219 */ /* 0x000fce00000116a4 */
.L_x_1034:
[----:B------:R-:W-:Y:S05]  /*bae0*/  BSYNC B0 ;  /* 0x0000000000007941 */ /* 0x000fea0003800000 */
.L_x_1032:
[----:B------:R-:W-:-:S04]  /*baf0*/  IMAD R4, R181, R182, -UR10 ;  /* 0x8000000ab5047e24 */ /* 0x000fc8000f8e02b6 */
[----:B------:R-:W-:-:S05]  /*bb00*/  IMAD R4, R5, -0x2, R4 ;  /* 0xfffffffe05047824 */ /* 0x000fca00078e0204 */
[----:B------:R-:W-:Y:S02]  /*bb10*/  VIADDMNMX R179, R4, R182, R179, PT ;  /* 0x000000b604b37246 */ /* 0x000fe400038001b3 */
[----:B------:R-:W-:-:S07]  /*bb20*/  VIMNMX R180, R180, R4, !PT ;  /* 0x00000004b4b47248 */ /* 0x000fce0007fe0100 */
.L_x_1031:
        /* <DEDUP_REMOVED lines=9> */
[C---:B------:R-:W-:Y:S02]  /*bbc0*/  ISETP.GT.AND P1, PT, R180.reuse, RZ, P0 ;  /* 0x000000ffb400720c */ /* 0x040fe40000724270 */
[----:B------:R-:W-:Y:S02]  /*bbd0*/  FMNMX.FTZ R4, R185, R4, !PT ;  /* 0x00000004b9047209 */ /* 0x000fe40007810000 */
[----:B------:R-:W-:Y:S02]  /*bbe0*/  ISETP.GT.AND P2, PT, R180, 0x8, P0 ;  /* 0x00000008b400780c */ /* 0x000fe40000744270 */
[----:B------:R-:W-:Y:S02]  /*bbf0*/  FMNMX.FTZ R165, R171, R4, !PT ;  /* 0x00000004aba57209 */ /* 0x000fe40007810000 */
[----:B------:R-:W-:-:S02]  /*bc00*/  ISETP.LT.OR P1, PT, R179, 0x1, P1 ;  /* 0x00000001b300780c */ /* 0x000fc40000f21670 */
[----:B------:R-:W-:Y:S02]  /*bc10*/  FMNMX.FTZ R4, R168, R165, !PT ;  /* 0x000000a5a8047209 */ /* 0x000fe40007810000 */
[----:B------:R-:W-:Y:S02]  /*bc20*/  ISETP.LT.OR P2, PT, R179, 0x9, P2 ;  /* 0x00000009b300780c */ /* 0x000fe40001741670 */
[----:B------:R-:W-:Y:S02]  /*bc30*/  FMNMX.FTZ R4, R177, R4, !PT ;  /* 0x00000004b1047209 */ /* 0x000fe40007810000 */
[----:B------:R-:W-:Y:S02]  /*bc40*/  ISETP.GT.AND P3, PT, R180, 0x9, P0 ;  /* 0x00000009b400780c */ /* 0x000fe40000764270 */
[----:B------:R-:W-:Y:S02]  /*bc50*/  FMNMX.FTZ R165, R173, R4, !PT ;  /* 0x00000004ada57209 */ /* 0x000fe40007810000 */
[----:B------:R-:W-:-:S02]  /*bc60*/  FSEL R2, R3, -INF , !P2 ;  /* 0xff80000003027808 */ /* 0x000fc40005000000 */
        /* <DEDUP_REMOVED lines=13> */
[C---:B------:R-:W-:Y:S02]  /*bd40*/  ISETP.LT.OR P3, PT, R179.reuse, 0x12, P3 ;  /* 0x00000012b300780c */ /* 0x040fe40001f61670 */
[----:B------:R-:W-:Y:S01]  /*bd50*/  ISETP.GT.AND P2, PT, R180, 0x19, P0 ;  /* 0x00000019b400780c */ /* 0x000fe20000744270 */
[----:B------:R-:W0:Y:S01]  /*bd60*/  SHFL.BFLY PT, R4, R165, 0x2, 0x1f ;  /* 0x0c401f00a5047f89 */ /* 0x000e2200000e0000 */
[----:B------:R-:W-:Y:S02]  /*bd70*/  FSEL R154, R154, -INF , !P3 ;  /* 0xff8000009a9a7808 */ /* 0x000fe40005800000 */
[----:B------:R-:W-:Y:S02]  /*bd80*/  ISETP.GT.AND P3, PT, R180, 0x20, P0 ;  /* 0x00000020b400780c */ /* 0x000fe40000764270 */
[----:B------:R-:W-:-:S02]  /*bd90*/  ISETP.LT.OR P2, PT, R179, 0x1a, P2 ;  /* 0x0000001ab300780c */ /* 0x000fc40001741670 */
[----:B------:R-:W-:Y:S02]  /*bda0*/  ISETP.LT.OR P3, PT, R179, 0x21, P3 ;  /* 0x00000021b300780c */ /* 0x000fe40001f61670 */
[----:B------:R-:W-:Y:S02]  /*bdb0*/  FSEL R156, R156, -INF , !P2 ;  /* 0xff8000009c9c7808 */ /* 0x000fe40005000000 */
[----:B------:R-:W-:Y:S02]  /*bdc0*/  ISETP.GT.AND P2, PT, R180, 0x28, P0 ;  /* 0x00000028b400780c */ /* 0x000fe40000744270 */
[----:B------:R-:W-:Y:S02]  /*bdd0*/  FSEL R157, R157, -INF , !P3 ;  /* 0xff8000009d9d7808 */ /* 0x000fe40005800000 */
[----:B------:R-:W-:Y:S02]  /*bde0*/  ISETP.LT.OR P2, PT, R179, 0x29, P2 ;  /* 0x00000029b300780c */ /* 0x000fe40001741670 */
[----:B------:R-:W-:-:S02]  /*bdf0*/  R2UR UR10, R22 ;  /* 0x00000000160a72ca */ /* 0x000fc400000e0000 */
[----:B------:R-:W-:Y:S02]  /*be00*/  FSEL R159, R159, -INF , !P2 ;  /* 0xff8000009f9f7808 */ /* 0x000fe40005000000 */
[----:B------:R-:W-:Y:S02]  /*be10*/  ISETP.GT.AND P2, PT, R180, 0x30, P0 ;  /* 0x00000030b400780c */ /* 0x000fe40000744270 */
[----:B0-----:R-:W-:Y:S02]  /*be20*/  FMNMX.FTZ R181, R165, R4, !PT ;  /* 0x00000004a5b57209 */ /* 0x001fe40007810000 */
[----:B------:R-:W-:Y:S02]  /*be30*/  FSEL R165, R0, -INF , !P1 ;  /* 0xff80000000a57808 */ /* 0x000fe40004800000 */
[----:B------:R-:W-:Y:S01]  /*be40*/  ISETP.GT.AND P1, PT, R180, 0x18, P0 ;  /* 0x00000018b400780c */ /* 0x000fe20000724270 */
[----:B------:R-:W0:Y:S01]  /*be50*/  SHFL.BFLY PT, R4, R181, 0x1, 0x1f ;  /* 0x0c201f00b5047f89 */ /* 0x000e2200000e0000 */
[----:B------:R-:W-:Y:S01]  /*be60*/  FMNMX.FTZ R3, R165, R200, !PT ;  /* 0x000000c8a5037209 */ /* 0x000fe20007810000 */
[----:B------:R-:W-:Y:S01]  /*be70*/  UISETP.GT.AND UP1, UPT, UR6, UR10, UPT ;  /* 0x0000000a0600728c */ /* 0x000fe2000bf24270 */
[----:B------:R-:W-:Y:S01]  /*be80*/  ISETP.LT.OR P1, PT, R179, 0x19, P1 ;  /* 0x00000019b300780c */ /* 0x000fe20000f21670 */
[----:B------:R-:W-:Y:S01]  /*be90*/  UIADD3 UR6, UR6, -0x1, URZ ;  /* 0xffffffff06067890 */ /* 0x000fe2000fffe03f */
[----:B------:R-:W-:-:S02]  /*bea0*/  FMNMX.FTZ R3, R164, R3, !PT ;  /* 0x00000003a4037209 */ /* 0x000fc40007810000 */
[----:B------:R-:W-:Y:S02]  /*beb0*/  FSEL R155, R155, -INF , !P1 ;  /* 0xff8000009b9b7808 */ /* 0x000fe40004800000 */
[----:B------:R-:W-:Y:S02]  /*bec0*/  FMNMX.FTZ R3, R2, R3, !PT ;  /* 0x0000000302037209 */ /* 0x000fe40007810000 */
[----:B------:R-:W-:Y:S02]  /*bed0*/  ISETP.GT.AND P1, PT, R180, 0x21, P0 ;  /* 0x00000021b400780c */ /* 0x000fe40000724270 */
[----:B------:R-:W-:Y:S02]  /*bee0*/  FMNMX.FTZ R0, R152, R3, !PT ;  /* 0x0000000398007209 */ /* 0x000fe40007810000 */
[----:B------:R-:W-:Y:S02]  /*bef0*/  ISETP.LT.OR P1, PT, R179, 0x22, P1 ;  /* 0x00000022b300780c */ /* 0x000fe40000f21670 */
[----:B------:R-:W-:-:S02]  /*bf00*/  FMNMX.FTZ R3, R153, R0, !PT ;  /* 0x0000000099037209 */ /* 0x000fc40007810000 */
[----:B------:R-:W-:Y:S02]  /*bf10*/  FSEL R158, R158, -INF , !P1 ;  /* 0xff8000009e9e7808 */ /* 0x000fe40004800000 */
[----:B------:R-:W-:Y:S02]  /*bf20*/  FMNMX.FTZ R0, R154, R3, !PT ;  /* 0x000000039a007209 */ /* 0x000fe40007810000 */
[----:B------:R-:W-:Y:S02]  /*bf30*/  ISETP.GT.AND P1, PT, R180, 0x29, P0 ;  /* 0x00000029b400780c */ /* 0x000fe40000724270 */
[----:B------:R-:W-:Y:S02]  /*bf40*/  FMNMX.FTZ R3, R155, R0, !PT ;  /* 0x000000009b037209 */ /* 0x000fe40007810000 */
[----:B------:R-:W-:Y:S02]  /*bf50*/  ISETP.LT.OR P1, PT, R179, 0x2a, P1 ;  /* 0x0000002ab300780c */ /* 0x000fe40000f21670 */
[----:B------:R-:W-:-:S02]  /*bf60*/  FMNMX.FTZ R0, R156, R3, !PT ;  /* 0x000000039c007209 */ /* 0x000fc40007810000 */
[----:B------:R-:W-:Y:S02]  /*bf70*/  ISETP.LT.OR P2, PT, R179, 0x31, P2 ;  /* 0x00000031b300780c */ /* 0x000fe40001741670 */
[----:B------:R-:W-:Y:S02]  /*bf80*/  FMNMX.FTZ R3, R157, R0, !PT ;  /* 0x000000009d037209 */ /* 0x000fe40007810000 */
[----:B------:R-:W-:Y:S02]  /*bf90*/  FSEL R160, R160, -INF , !P1 ;  /* 0xff800000a0a07808 */ /* 0x000fe40004800000 */
[----:B------:R-:W-:Y:S02]  /*bfa0*/  FMNMX.FTZ R0, R158, R3, !PT ;  /* 0x000000039e007209 */ /* 0x000fe40007810000 */
[----:B0-----:R-:W-:Y:S02]  /*bfb0*/  FMNMX.FTZ R4, R181, R4, !PT ;  /* 0x00000004b5047209 */ /* 0x001fe40007810000 */
[----:B------:R-:W-:-:S02]  /*bfc0*/  ISETP.GT.AND P1, PT, R180, 0x31, P0 ;  /* 0x00000031b400780c */ /* 0x000fc40000724270 */
[----:B------:R-:W-:Y:S01]  /*bfd0*/  FMNMX.FTZ R3, R159, R0, !PT ;  /* 0x000000009f037209 */ /* 0x000fe20007810000 */
[----:B------:R-:W-:Y:S01]  /*bfe0*/  FMUL.FTZ R181, R4, UR5 ;  /* 0x0000000504b57c20 */ /* 0x000fe20008410000 */
[----:B------:R-:W-:Y:S02]  /*bff0*/  FSEL R163, R163, -INF , !P2 ;  /* 0xff800000a3a37808 */ /* 0x000fe40005000000 */
[----:B------:R-:W-:Y:S02]  /*c000*/  ISETP.GT.AND P2, PT, R180, 0x38, P0 ;  /* 0x00000038b400780c */ /* 0x000fe40000744270 */
[----:B------:R-:W-:Y:S02]  /*c010*/  ISETP.LT.OR P1, PT, R179, 0x32, P1 ;  /* 0x00000032b300780c */ /* 0x000fe40000f21670 */
[----:B------:R-:W-:Y:S02]  /*c020*/  FMNMX.FTZ R0, R160, R3, !PT ;  /* 0x00000003a0007209 */ /* 0x000fe40007810000 */
[----:B------:R-:W-:-:S02]  /*c030*/  FSETP.NEU.FTZ.AND P3, PT, R4, -INF , PT ;  /* 0xff8000000400780b */ /* 0x000fc40003f7d000 */
[----:B------:R-:W-:Y:S02]  /*c040*/  ISETP.GT.AND P0, PT, R180, 0x39, P0 ;  /* 0x00000039b400780c */ /* 0x000fe40000704270 */
[----:B------:R-:W-:Y:S02]  /*c050*/  ISETP.LT.OR P2, PT, R179, 0x39, P2 ;  /* 0x00000039b300780c */ /* 0x000fe40001741670 */
[----:B------:R-:W-:Y:S02]  /*c060*/  FSEL R162, R162, -INF , !P1 ;  /* 0xff800000a2a27808 */ /* 0x000fe40004800000 */
[----:B------:R-:W-:Y:S02]  /*c070*/  FMNMX.FTZ R3, R163, R0, !PT ;  /* 0x00000000a3037209 */ /* 0x000fe40007810000 */
[----:B------:R-:W-:Y:S02]  /*c080*/  FSEL R182, R181, RZ, P3 ;  /* 0x000000ffb5b67208 */ /* 0x000fe40001800000 */
[----:B------:R-:W-:-:S02]  /*c090*/  ISETP.LT.OR P0, PT, R179, 0x3a, P0 ;  /* 0x0000003ab300780c */ /* 0x000fc40000701670 */
[----:B------:R-:W-:Y:S01]  /*c0a0*/  FSEL R166, R166, -INF , !P2 ;  /* 0xff800000a6a67808 */ /* 0x000fe20005000000 */
[--C-:B------:R-:W-:Y:S01]  /*c0b0*/  FFMA.FTZ R181, R178, UR5, -R182.reuse ;  /* 0x00000005b2b57c23 */ /* 0x100fe200080108b6 */
[----:B------:R-:W-:Y:S01]  /*c0c0*/  FMNMX.FTZ R3, R162, R3, !PT ;  /* 0x00000003a2037209 */ /* 0x000fe20007810000 */
[--C-:B------:R-:W-:Y:S01]  /*c0d0*/  FFMA.FTZ R194, R168, UR5, -R182.reuse ;  /* 0x00000005a8c27c23 */ /* 0x100fe200080108b6 */
[----:B------:R-:W-:Y:S01]  /*c0e0*/  FSEL R178, R167, -INF , !P0 ;  /* 0xff800000a7b27808 */ /* 0x000fe20004000000 */
[--C-:B------:R-:W-:Y:S01]  /*c0f0*/  FFMA.FTZ R196, R188, UR5, -R182.reuse ;  /* 0x00000005bcc47c23 */ /* 0x100fe200080108b6 */
[----:B------:R-:W-:Y:S01]  /*c100*/  FMNMX.FTZ R3, R166, R3, !PT ;  /* 0x00000003a6037209 */ /* 0x000fe20007810000 */
[----:B------:R-:W-:Y:S01]  /*c110*/  MUFU.EX2 R181, R181 ;  /* 0x000000b500b57308 */ /* 0x000fe20000000800 */
[----:B------:R-:W-:Y:S01]  /*c120*/  FSEL R168, R4, RZ, P3 ;  /* 0x000000ff04a87208 */ /* 0x000fe20001800000 */
[--C-:B------:R-:W-:Y:S01]  /*c130*/  FFMA.FTZ R198, R189, UR5, -R182.reuse ;  /* 0x00000005bdc67c23 */ /* 0x100fe200080108b6 */
[----:B------:R-:W-:Y:S01]  /*c140*/  FMNMX.FTZ R3, R178, R3, !PT ;  /* 0x00000003b2037209 */ /* 0x000fe20007810000 */
[--C-:B------:R-:W-:Y:S01]  /*c150*/  FFMA.FTZ R184, R184, UR5, -R182.reuse ;  /* 0x00000005b8b87c23 */ /* 0x100fe200080108b6 */
[--C-:B------:R-:W-:Y:S01]  /*c160*/  FFMA.FTZ R192, R185, UR5, -R182.reuse ;  /* 0x00000005b9c07c23 */ /* 0x100fe200080108b6 */
[----:B------:R-:W-:Y:S01]  /*c170*/  FADD.FTZ R168, -R168, R23 ;  /* 0x00000017a8a87221 */ /* 0x000fe20000010100 */
[--C-:B------:R-:W-:Y:S01]  /*c180*/  FFMA.FTZ R171, R171, UR5, -R182.reuse ;  /* 0x00000005abab7c23 */ /* 0x100fe200080108b6 */
[----:B------:R-:W0:Y:S01]  /*c190*/  SHFL.BFLY PT, R0, R3, 0x2, 0x1f ;  /* 0x0c401f0003007f89 */ /* 0x000e2200000e0000 */
[----:B------:R-:W-:Y:S01]  /*c1a0*/  MUFU.EX2 R196, R196 ;  /* 0x000000c400c47308 */ /* 0x000fe20000000800 */
[----:B------:R-:W-:Y:S01]  /*c1b0*/  FMUL.FTZ R168, R168, UR5 ;  /* 0x00000005a8a87c20 */ /* 0x000fe20008410000 */
[--C-:B------:R-:W-:Y:S01]  /*c1c0*/  FFMA.FTZ R177, R177, UR5, -R182.reuse ;  /* 0x00000005b1b17c23 */ /* 0x100fe200080108b6 */
[--C-:B------:R-:W-:Y:S01]  /*c1d0*/  FFMA.FTZ R188, R173, UR5, -R182.reuse ;  /* 0x00000005adbc7c23 */ /* 0x100fe200080108b6 */
[--C-:B------:R-:W-:Y:S01]  /*c1e0*/  FFMA.FTZ R173, R176, UR5, -R182.reuse ;  /* 0x00000005b0ad7c23 */ /* 0x100fe200080108b6 */
[--C-:B------:R-:W-:Y:S01]  /*c1f0*/  FFMA.FTZ R190, R175, UR5, -R182.reuse ;  /* 0x00000005afbe7c23 */ /* 0x100fe200080108b6 */
[--C-:B------:R-:W-:Y:S01]  /*c200*/  FFMA.FTZ R175, R172, UR5, -R182.reuse ;  /* 0x00000005acaf7c23 */ /* 0x100fe200080108b6 */
[--C-:B------:R-:W-:Y:S01]  /*c210*/  FFMA.FTZ R186, R170, UR5, -R182.reuse ;  /* 0x00000005aaba7c23 */ /* 0x100fe200080108b6 */
[----:B------:R-:W-:Y:S01]  /*c220*/  MUFU.EX2 R198, R198 ;  /* 0x000000c600c67308 */ /* 0x000fe20000000800 */
[----:B------:R-:W-:Y:S01]  /*c230*/  FFMA.FTZ R161, R161, UR5, -R182 ;  /* 0x00000005a1a17c23 */ /* 0x000fe200080108b6 */
[----:B------:R-:W-:-:S06]  /*c240*/  R2UR UR10, R8 ;  /* 0x00000000080a72ca */ /* 0x000fcc00000e0000 */
[----:B------:R1:W-:Y:S01]  /*c250*/  MUFU.EX2 R167, R184 ;  /* 0x000000b800a77308 */ /* 0x0003e20000000800 */
[----:B0-----:R-:W-:-:S07]  /*c260*/  FMNMX.FTZ R0, R3, R0, !PT ;  /* 0x0000000003007209 */ /* 0x001fce0007810000 */
[----:B------:R-:W-:Y:S01]  /*c270*/  MUFU.EX2 R192, R192 ;  /* 0x000000c000c07308 */ /* 0x000fe20000000800 */
[--C-:B-1----:R-:W-:Y:S01]  /*c280*/  FFMA.FTZ R184, R169, UR5, -R182.reuse ;  /* 0x00000005a9b87c23 */ /* 0x102fe200080108b6 */
[----:B------:R-:W-:Y:S01]  /*c290*/  FFMA.FTZ R169, R174, UR5, -R182 ;  /* 0x00000005aea97c23 */ /* 0x000fe200080108b6 */
[----:B------:R-:W-:Y:S01]  /*c2a0*/  IMAD.U32 R201, RZ, RZ, UR10 ;  /* 0x0000000affc97e24 */ /* 0x000fe2000f8e00ff */
[----:B------:R-:W0:Y:S04]  /*c2b0*/  SHFL.BFLY PT, R3, R0, 0x1, 0x1f ;  /* 0x0c201f0000037f89 */ /* 0x000e2800000e0000 */
[----:B------:R-:W-:Y:S08]  /*c2c0*/  MUFU.EX2 R171, R171 ;  /* 0x000000ab00ab7308 */ /* 0x000ff00000000800 */
[----:B------:R-:W-:Y:S08]  /*c2d0*/  MUFU.EX2 R194, R194 ;  /* 0x000000c200c27308 */ /* 0x000ff00000000800 */
[----:B------:R-:W-:Y:S01]  /*c2e0*/  MUFU.EX2 R177, R177 ;  /* 0x000000b100b17308 */ /* 0x000fe20000000800 */
[----:B0-----:R-:W-:-:S04]  /*c2f0*/  FMNMX.FTZ R3, R0, R3, !PT ;  /* 0x0000000300037209 */ /* 0x001fc80007810000 */
[C---:B------:R-:W-:Y:S01]  /*c300*/  FSETP.NEU.FTZ.AND P0, PT, R3.reuse, -INF , PT ;  /* 0xff8000000300780b */ /* 0x040fe20003f1d000 */
[----:B------:R-:W-:Y:S02]  /*c310*/  FMUL.FTZ R0, R3, UR5 ;  /* 0x0000000503007c20 */ /* 0x000fe40008410000 */
[----:B------:R-:W-:Y:S03]  /*c320*/  MUFU.EX2 R188, R188 ;  /* 0x000000bc00bc7308 */ /* 0x000fe60000000800 */
[----:B------:R-:W-:-:S05]  /*c330*/  FSEL R179, R0, RZ, P0 ;  /* 0x000000ff00b37208 */ /* 0x000fca0000000000 */
[----:B------:R-:W0:Y:S01]  /*c340*/  MUFU.EX2 R0, R168 ;  /* 0x000000a800007308 */ /* 0x000e220000000800 */
[--C-:B------:R-:W-:Y:S01]  /*c350*/  FFMA.FTZ R193, R153, UR5, -R179.reuse ;  /* 0x0000000599c17c23 */ /* 0x100fe200080108b3 */
[----:B------:R-:W-:Y:S01]  /*c360*/  FSEL R153, R3, RZ, P0 ;  /* 0x000000ff03997208 */ /* 0x000fe20000000000 */
[--C-:B------:R-:W-:Y:S01]  /*c370*/  FFMA.FTZ R197, R165, UR5, -R179.reuse ;  /* 0x00000005a5c57c23 */ /* 0x100fe200080108b3 */
[--C-:B------:R-:W-:Y:S01]  /*c380*/  FFMA.FTZ R164, R164, UR5, -R179.reuse ;  /* 0x00000005a4a47c23 */ /* 0x100fe200080108b3 */
[--C-:B------:R-:W-:Y:S01]  /*c390*/  FFMA.FTZ R199, R2, UR5, -R179.reuse ;  /* 0x0000000502c77c23 */ /* 0x100fe200080108b3 */
[--C-:B------:R-:W-:Y:S01]  /*c3a0*/  FFMA.FTZ R152, R152, UR5, -R179.reuse ;  /* 0x0000000598987c23 */ /* 0x100fe200080108b3 */
[----:B------:R-:W-:Y:S01]  /*c3b0*/  FADD.FTZ R153, -R153, R200 ;  /* 0x000000c899997221 */ /* 0x000fe20000010100 */
[--C-:B------:R-:W-:Y:S01]  /*c3c0*/  FFMA.FTZ R195, R155, UR5, -R179.reuse ;  /* 0x000000059bc37c23 */ /* 0x100fe200080108b3 */
[----:B------:R-:W-:Y:S01]  /*c3d0*/  MUFU.EX2 R197, R197 ;  /* 0x000000c500c57308 */ /* 0x000fe20000000800 */
[--C-:B------:R-:W-:Y:S01]  /*c3e0*/  FFMA.FTZ R154, R154, UR5, -R179.reuse ;  /* 0x000000059a9a7c23 */ /* 0x100fe200080108b3 */
[----:B------:R-:W-:Y:S01]  /*c3f0*/  FMUL.FTZ R153, R153, UR5 ;  /* 0x0000000599997c20 */ /* 0x000fe20008410000 */
[--C-:B------:R-:W-:Y:S01]  /*c400*/  FFMA.FTZ R156, R156, UR5, -R179.reuse ;  /* 0x000000059c9c7c23 */ /* 0x100fe200080108b3 */
[--C-:B------:R-:W-:Y:S01]  /*c410*/  FFMA.FTZ R189, R157, UR5, -R179.reuse ;  /* 0x000000059dbd7c23 */ /* 0x100fe200080108b3 */
[--C-:B------:R-:W-:Y:S01]  /*c420*/  FFMA.FTZ R158, R158, UR5, -R179.reuse ;  /* 0x000000059e9e7c23 */ /* 0x100fe200080108b3 */
[--C-:B------:R-:W-:Y:S01]  /*c430*/  FFMA.FTZ R159, R159, UR5, -R179.reuse ;  /* 0x000000059f9f7c23 */ /* 0x100fe200080108b3 */
[----:B------:R-:W-:Y:S01]  /*c440*/  FFMA.FTZ R160, R160, UR5, -R179 ;  /* 0x00000005a0a07c23 */ /* 0x000fe200080108b3 */
[----:B------:R-:W1:Y:S01]  /*c450*/  MUFU.EX2 R2, R153 ;  /* 0x0000009900027308 */ /* 0x000e620000000800 */
[----:B0-----:R-:W-:Y:S01]  /*c460*/  FFMA.FTZ R155, R0, R18, R181 ;  /* 0x00000012009b7223 */ /* 0x001fe200000100b5 */
[--C-:B------:R-:W-:Y:S01]  /*c470*/  FFMA.FTZ R163, R163, UR5, -R179.reuse ;  /* 0x00000005a3a37c23 */ /* 0x100fe200080108b3 */
[--C-:B------:R-:W-:Y:S01]  /*c480*/  FFMA.FTZ R162, R162, UR5, -R179.reuse ;  /* 0x00000005a2a27c23 */ /* 0x100fe200080108b3 */
[----:B------:R-:W-:Y:S01]  /*c490*/  FFMA.FTZ R166, R166, UR5, -R179 ;  /* 0x00000005a6a67c23 */ /* 0x000fe200080108b3 */
[----:B------:R-:W-:Y:S01]  /*c4a0*/  FADD.FTZ R155, R196, R155 ;  /* 0x0000009bc49b7221 */ /* 0x000fe20000010000 */
[----:B------:R-:W-:Y:S01]  /*c4b0*/  FFMA.FTZ R178, R178, UR5, -R179 ;  /* 0x00000005b2b27c23 */ /* 0x000fe200080108b3 */
[----:B------:R-:W-:Y:S01]  /*c4c0*/  PLOP3.LUT P0, PT, PT, PT, UP1, 0x80, 0x0 ;  /* 0x000000000000781c */ /* 0x000fe20003f0f018 */
[----:B------:R-:W0:Y:S01]  /*c4d0*/  MUFU.EX2 R164, R164 ;  /* 0x000000a400a47308 */ /* 0x000e220000000800 */
[----:B------:R-:W-:Y:S01]  /*c4e0*/  FADD.FTZ R18, R198, R155 ;  /* 0x0000009bc6127221 */ /* 0x000fe20000010000 */
[----:B------:R-:W-:Y:S01]  /*c4f0*/  F2FP.F16.F32.PACK_AB R196, R196, R181 ;  /* 0x000000b5c4c4723e */ /* 0x000fe200000000ff */
[----:B------:R-:W-:Y:S01]  /*c500*/  IMAD.MOV.U32 R200, RZ, RZ, R3 ;  /* 0x000000ffffc87224 */ /* 0x000fe200078e0003 */
[C---:B------:R-:W-:Y:S01]  /*c510*/  F2FP.F16.F32.PACK_AB R198, R167.reuse, R198 ;  /* 0x000000c6a7c6723e */ /* 0x040fe200000000ff */
[----:B------:R-:W-:-:S03]  /*c520*/  FADD.FTZ R155, R167, R18 ;  /* 0x00000012a79b7221 */ /* 0x000fc60000010000 */
[----:B------:R-:W2:Y:S01]  /*c530*/  MUFU.EX2 R199, R199 ;  /* 0x000000c700c77308 */ /* 0x000ea20000000800 */
[----:B-1----:R-:W-:Y:S01]  /*c540*/  FFMA.FTZ R9, R2, R9, R197 ;  /* 0x0000000902097223 */ /* 0x002fe200000100c5 */
[----:B------:R-:W-:Y:S01]  /*c550*/  FADD.FTZ R168, R192, R155 ;  /* 0x0000009bc0a87221 */ /* 0x000fe20000010000 */
[----:B------:R-:W-:Y:S01]  /*c560*/  IMAD.U32 R155, RZ, RZ, UR14 ;  /* 0x0000000eff9b7e24 */ /* 0x000fe2000f8e00ff */
[C---:B------:R-:W-:Y:S02]  /*c570*/  F2FP.F16.F32.PACK_AB R192, R171.reuse, R192 ;  /* 0x000000c0abc0723e */ /* 0x040fe400000000ff */
[----:B------:R-:W-:Y:S02]  /*c580*/  FADD.FTZ R153, R171, R168 ;  /* 0x000000a8ab997221 */ /* 0x000fe40000010000 */
[----:B------:R-:W1:Y:S01]  /*c590*/  MUFU.EX2 R152, R152 ;  /* 0x0000009800987308 */ /* 0x000e620000000800 */
[----:B0-----:R-:W-:Y:S01]  /*c5a0*/  FADD.FTZ R18, R164, R9 ;  /* 0x00000009a4127221 */ /* 0x001fe20000010000 */
[----:B------:R-:W-:Y:S01]  /*c5b0*/  FADD.FTZ R168, R194, R153 ;  /* 0x00000099c2a87221 */ /* 0x000fe20000010000 */
[----:B------:R-:W-:-:S02]  /*c5c0*/  @!P5 IADD3 R155, R155, 0x30860, RZ ;  /* 0x000308609b9bd810 */ /* 0x000fc40007ffe0ff */
[C---:B------:R-:W-:Y:S01]  /*c5d0*/  F2FP.F16.F32.PACK_AB R194, R177.reuse, R194 ;  /* 0x000000c2b1c2723e */ /* 0x040fe200000000ff */
[----:B------:R-:W-:Y:S01]  /*c5e0*/  FADD.FTZ R153, R177, R168 ;  /* 0x000000a8b1997221 */ /* 0x000fe20000010000 */
[----:B------:R-:W-:Y:S01]  /*c5f0*/  @!P5 PRMT R155, RZ, 0x654, R155 ;  /* 0x00000654ff9bd816 */ /* 0x000fe2000000009b */
[----:B------:R-:W0:Y:S01]  /*c600*/  MUFU.EX2 R193, R193 ;  /* 0x000000c100c17308 */ /* 0x000e220000000800 */
[----:B--2---:R-:W-:Y:S01]  /*c610*/  FADD.FTZ R9, R199, R18 ;  /* 0x00000012c7097221 */ /* 0x004fe20000010000 */
[----:B------:R-:W-:Y:S01]  /*c620*/  FADD.FTZ R168, R188, R153 ;  /* 0x00000099bca87221 */ /* 0x000fe20000010000 */
[----:B------:R2:W-:Y:S01]  /*c630*/  @!P5 SYNCS.ARRIVE.TRANS64.RED.A1T0 RZ, [R155+URZ], RZ ;  /* 0x000000ff9bffd9a7 */ /* 0x0005e2000810043f */
[----:B------:R-:W-:-:S04]  /*c640*/  F2FP.F16.F32.PACK_AB R197, R164, R197 ;  /* 0x000000c5a4c5723e */ /* 0x000fc800000000ff */
[----:B------:R-:W3:Y:S01]  /*c650*/  MUFU.EX2 R154, R154 ;  /* 0x0000009a009a7308 */ /* 0x000ee20000000800 */
[C---:B-1----:R-:W-:Y:S01]  /*c660*/  FADD.FTZ R18, R152.reuse, R9 ;  /* 0x0000000998127221 */ /* 0x042fe20000010000 */
[----:B------:R-:W-:-:S06]  /*c670*/  F2FP.F16.F32.PACK_AB R199, R152, R199 ;  /* 0x000000c798c7723e */ /* 0x000fcc00000000ff */
[----:B------:R-:W1:Y:S01]  /*c680*/  MUFU.EX2 R195, R195 ;  /* 0x000000c300c37308 */ /* 0x000e620000000800 */
[----:B0-----:R-:W-:-:S07]  /*c690*/  FADD.FTZ R9, R193, R18 ;  /* 0x00000012c1097221 */ /* 0x001fce0000010000 */
[----:B------:R-:W0:Y:S01]  /*c6a0*/  MUFU.EX2 R156, R156 ;  /* 0x0000009c009c7308 */ /* 0x000e220000000800 */
[C---:B---3--:R-:W-:Y:S01]  /*c6b0*/  FADD.FTZ R18, R154.reuse, R9 ;  /* 0x000000099a127221 */ /* 0x048fe20000010000 */
[----:B------:R-:W-:-:S06]  /*c6c0*/  F2FP.F16.F32.PACK_AB R193, R154, R193 ;  /* 0x000000c19ac1723e */ /* 0x000fcc00000000ff */
[----:B------:R-:W3:Y:S01]  /*c6d0*/  MUFU.EX2 R189, R189 ;  /* 0x000000bd00bd7308 */ /* 0x000ee20000000800 */
[----:B-1----:R-:W-:-:S07]  /*c6e0*/  FADD.FTZ R9, R195, R18 ;  /* 0x00000012c3097221 */ /* 0x002fce0000010000 */
[----:B------:R-:W1:Y:S01]  /*c6f0*/  MUFU.EX2 R173, R173 ;  /* 0x000000ad00ad7308 */ /* 0x000e620000000800 */
[C---:B0-----:R-:W-:Y:S01]  /*c700*/  FADD.FTZ R18, R156.reuse, R9 ;  /* 0x000000099c127221 */ /* 0x041fe20000010000 */
[----:B------:R-:W-:-:S06]  /*c710*/  F2FP.F16.F32.PACK_AB R195, R156, R195 ;  /* 0x000000c39cc3723e */ /* 0x000fcc00000000ff */
[----:B------:R-:W0:Y:S01]  /*c720*/  MUFU.EX2 R158, R158 ;  /* 0x0000009e009e7308 */ /* 0x000e220000000800 */
[----:B---3--:R-:W-:-:S07]  /*c730*/  FADD.FTZ R9, R189, R18 ;  /* 0x00000012bd097221 */ /* 0x008fce0000010000 */
[----:B------:R-:W-:Y:S01]  /*c740*/  MUFU.EX2 R190, R190 ;  /* 0x000000be00be7308 */ /* 0x000fe20000000800 */
[C---:B-1----:R-:W-:Y:S01]  /*c750*/  FADD.FTZ R153, R173.reuse, R168 ;  /* 0x000000a8ad997221 */ /* 0x042fe20000010000 */
[----:B------:R-:W-:-:S06]  /*c760*/  F2FP.F16.F32.PACK_AB R188, R173, R188 ;  /* 0x000000bcadbc723e */ /* 0x000fcc00000000ff */
[----:B------:R-:W1:Y:S01]  /*c770*/  MUFU.EX2 R170, R159 ;  /* 0x0000009f00aa7308 */ /* 0x000e620000000800 */
[C---:B0-----:R-:W-:Y:S01]  /*c780*/  FADD.FTZ R9, R158.reuse, R9 ;  /* 0x000000099e097221 */ /* 0x041fe20000010000 */
[----:B------:R-:W-:-:S06]  /*c790*/  F2FP.F16.F32.PACK_AB R189, R158, R189 ;  /* 0x000000bd9ebd723e */ /* 0x000fcc00000000ff */
[----:B------:R-:W0:Y:S08]  /*c7a0*/  MUFU.EX2 R175, R175 ;  /* 0x000000af00af7308 */ /* 0x000e300000000800 */
[----:B------:R3:W4:Y:S01]  /*c7b0*/  MUFU.EX2 R191, R160 ;  /* 0x000000a000bf7308 */ /* 0x0007220000000800 */
[----:B-1----:R-:W-:-:S07]  /*c7c0*/  FADD.FTZ R9, R170, R9 ;  /* 0x00000009aa097221 */ /* 0x002fce0000010000 */
[----:B------:R-:W1:Y:S01]  /*c7d0*/  MUFU.EX2 R184, R184 ;  /* 0x000000b800b87308 */ /* 0x000e620000000800 */
[----:B---3--:R-:W-:Y:S01]  /*c7e0*/  FADD.FTZ R160, R190, R153 ;  /* 0x00000099bea07221 */ /* 0x008fe20000010000 */
[----:B0-----:R-:W-:-:S03]  /*c7f0*/  F2FP.F16.F32.PACK_AB R190, R175, R190 ;  /* 0x000000beafbe723e */ /* 0x001fc600000000ff */
[----:B------:R-:W-:-:S03]  /*c800*/  FADD.FTZ R153, R175, R160 ;  /* 0x000000a0af997221 */ /* 0x000fc60000010000 */
[----:B------:R-:W0:Y:S01]  /*c810*/  MUFU.EX2 R172, R163 ;  /* 0x000000a300ac7308 */ /* 0x000e220000000800 */
[C---:B----4-:R-:W-:Y:S01]  /*c820*/  FADD.FTZ R9, R191.reuse, R9 ;  /* 0x00000009bf097221 */ /* 0x050fe20000010000 */
[----:B------:R-:W-:-:S06]  /*c830*/  F2FP.F16.F32.PACK_AB R191, R191, R170 ;  /* 0x000000aabfbf723e */ /* 0x000fcc00000000ff */
[----:B------:R-:W3:Y:S01]  /*c840*/  MUFU.EX2 R169, R169 ;  /* 0x000000a900a97308 */ /* 0x000ee20000000800 */
[----:B-1----:R-:W-:-:S07]  /*c850*/  FADD.FTZ R18, R184, R153 ;  /* 0x00000099b8127221 */ /* 0x002fce0000010000 */
[----:B------:R-:W1:Y:S01]  /*c860*/  MUFU.EX2 R162, R162 ;  /* 0x000000a200a27308 */ /* 0x000e620000000800 */
[----:B0-----:R-:W-:-:S07]  /*c870*/  FADD.FTZ R9, R172, R9 ;  /* 0x00000009ac097221 */ /* 0x001fce0000010000 */
[----:B------:R-:W0:Y:S01]  /*c880*/  MUFU.EX2 R186, R186 ;  /* 0x000000ba00ba7308 */ /* 0x000e220000000800 */
[C---:B---3--:R-:W-:Y:S01]  /*c890*/  FADD.FTZ R153, R169.reuse, R18 ;  /* 0x00000012a9997221 */ /* 0x048fe20000010000 */
[----:B------:R-:W-:-:S06]  /*c8a0*/  F2FP.F16.F32.PACK_AB R184, R169, R184 ;  /* 0x000000b8a9b8723e */ /* 0x000fcc00000000ff */
[----:B------:R-:W3:Y:S01]  /*c8b0*/  MUFU.EX2 R166, R166 ;  /* 0x000000a600a67308 */ /* 0x000ee20000000800 */
[C---:B-1----:R-:W-:Y:S01]  /*c8c0*/  FADD.FTZ R9, R162.reuse, R9 ;  /* 0x00000009a2097221 */ /* 0x042fe20000010000 */
[----:B------:R-:W-:-:S06]  /*c8d0*/  F2FP.F16.F32.PACK_AB R185, R162, R172 ;  /* 0x000000aca2b9723e */ /* 0x000fcc00000000ff */
[----:B------:R-:W1:Y:S01]  /*c8e0*/  MUFU.EX2 R23, R161 ;  /* 0x000000a100177308 */ /* 0x000e620000000800 */
[----:B0-----:R-:W-:-:S07]  /*c8f0*/  FADD.FTZ R18, R186, R153 ;  /* 0x00000099ba127221 */ /* 0x001fce0000010000 */
[----:B------:R-:W0:Y:S01]  /*c900*/  MUFU.EX2 R178, R178 ;  /* 0x000000b200b27308 */ /* 0x000e220000000800 */
[----:B---3--:R-:W-:Y:S01]  /*c910*/  FADD.FTZ R9, R166, R9 ;  /* 0x00000009a6097221 */ /* 0x008fe20000010000 */
[C---:B-1----:R-:W-:Y:S01]  /*c920*/  FADD.FTZ R18, R23.reuse, R18 ;  /* 0x0000001217127221 */ /* 0x042fe20000010000 */
[----:B------:R-:W-:Y:S01]  /*c930*/  F2FP.F16.F32.PACK_AB R186, R23, R186 ;  /* 0x000000ba17ba723e */ /* 0x000fe200000000ff */
[----:B------:R-:W-:Y:S02]  /*c940*/  IMAD.MOV.U32 R23, RZ, RZ, R4 ;  /* 0x000000ffff177224 */ /* 0x000fe400078e0004 */
[C---:B0-----:R-:W-:Y:S01]  /*c950*/  FADD.FTZ R9, R178.reuse, R9 ;  /* 0x00000009b2097221 */ /* 0x041fe20000010000 */
[----:B------:R-:W-:Y:S01]  /*c960*/  F2FP.F16.F32.PACK_AB R187, R178, R166 ;  /* 0x000000a6b2bb723e */ /* 0x000fe200000000ff */
[----:B--2---:R-:W-:Y:S06]  /*c970*/  @P0 BRA `(.L_x_1035) ;  /* 0xffffffd000f40947 */ /* 0x004fec000383ffff */
.L_x_1018:
        /* <DEDUP_REMOVED lines=131> */
.L_x_1036:
        /* <DEDUP_REMOVED lines=8> */
.L_x_1037:
[----:B-1----:R-:W-:Y:S05]  /*d230*/  @P0 BRA `(.L_x_1038) ;  /* 0x0000000000080947 */ /* 0x002fea0003800000 */
[----:B------:R-:W1:Y:S02]  /*d240*/  SYNCS.PHASECHK.TRANS64.TRYWAIT P0, [UR7+0x30850], R0 ;  /* 0x03085000ff0075a7 */ /* 0x000e640008000147 */
[----:B-1----:R-:W-:Y:S05]  /*d250*/  @!P0 BRA `(.L_x_1039) ;  /* 0x0000008000588947 */ /* 0x002fea0003800000 */
.L_x_1038:
[----:B------:R-:W-:Y:S01]  /*d260*/  R2UR UR6, R16 ;  /* 0x00000000100672ca */ /* 0x000fe200000e0000 */
[----:B------:R-:W-:Y:S01]  /*d270*/  WARPGROUP.ARRIVE ;  /* 0x00000000000079c5 */ /* 0x000fe20000000000 */
[----:B------:R-:W-:Y:S01]  /*d280*/  UMOV UR11, 0x40000040 ;  /* 0x40000040000b7882 */ /* 0x000fe20000000000 */
[----:B-1----:R-:W1:Y:S01]  /*d290*/  SHFL.BFLY PT, R5, R18, 0x2, 0x1f ;  /* 0x0c401f0012057f89 */ /* 0x002e6200000e0000 */
[----:B------:R-:W-:Y:S02]  /*d2a0*/  IMAD.MOV.U32 R6, RZ, RZ, RZ ;  /* 0x000000ffff067224 */ /* 0x000fe400078e00ff */
[----:B------:R-:W-:Y:S01]  /*d2b0*/  IMAD.U32 R13, RZ, RZ, UR5 ;  /* 0x00000005ff0d7e24 */ /* 0x000fe2000f8e00ff */
[----:B0-----:R-:W0:Y:S06]  /*d2c0*/  SHFL.BFLY PT, R0, R9, 0x2, 0x1f ;  /* 0x0c401f0009007f89 */ /* 0x001e2c00000e0000 */
[----:B------:R-:W-:-:S04]  /*d2d0*/  UIADD3 UR6, UR6, 0x400, URZ ;  /* 0x0000040006067890 */ /* 0x000fc8000fffe03f */
[----:B------:R-:W-:-:S04]  /*d2e0*/  USHF.R.U32.HI UR6, URZ, 0x4, UR6 ;  /* 0x000000043f067899 */ /* 0x000fc80008011606 */
[----:B------:R-:W-:-:S04]  /*d2f0*/  ULOP3.LUT UR6, UR6, 0x3fff, URZ, 0xc0, !UPT ;  /* 0x00003fff06067892 */ /* 0x000fc8000f8ec03f */
[----:B------:R-:W-:Y:S01]  /*d300*/  ULOP3.LUT UR6, UR6, 0x2000000, URZ, 0xfc, !UPT ;  /* 0x0200000006067892 */ /* 0x000fe2000f8efc3f */
[----:B-1----:R-:W-:-:S03]  /*d310*/  FADD.FTZ R5, R5, R18 ;  /* 0x0000001205057221 */ /* 0x002fc60000010000 */
[----:B------:R-:W-:Y:S01]  /*d320*/  ULEA UR4, UR4, UR6, 0xb ;  /* 0x0000000604047291 */ /* 0x000fe2000f8e583f */
[----:B0-----:R-:W-:Y:S01]  /*d330*/  FADD.FTZ R2, R0, R9 ;  /* 0x0000000900027221 */ /* 0x001fe20000010000 */
[----:B------:R-:W-:Y:S02]  /*d340*/  IMAD.U32 R9, RZ, RZ, UR7 ;  /* 0x00000007ff097e24 */ /* 0x000fe4000f8e00ff */
[----:B------:R-:W-:Y:S01]  /*d350*/  UIADD3 UR6, UR4, 0x80, URZ ;  /* 0x0000008004067890 */ /* 0x000fe2000fffe03f */
[----:B------:R-:W0:Y:S02]  /*d360*/  SHFL.BFLY PT, R0, R5, 0x1, 0x1f ;  /* 0x0c201f0005007f89 */ /* 0x000e2400000e0000 */
[----:B------:R-:W-:Y:S01]  /*d370*/  UMOV UR10, UR4 ;  /* 0x00000004000a7c82 */ /* 0x000fe20008000000 */
[----:B------:R-:W-:Y:S01]  /*d380*/  @!P5 IADD3 R9, R9, 0x30860, RZ ;  /* 0x000308600909d810 */ /* 0x000fe20007ffe0ff */
[----:B------:R-:W-:Y:S01]  /*d390*/  HGMMA.64x256x16.F32 R24, R196, gdesc[UR8].tnspB, R24, gsb0 ;  /* 0x43e00008c4187df0 */ /* 0x000fe20008000818 */
[----:B------:R-:W-:Y:S01]  /*d3a0*/  UMOV UR11, 0x40000040 ;  /* 0x40000040000b7882 */ /* 0x000fe20000000000 */
[----:B------:R-:W-:Y:S01]  /*d3b0*/  UMOV UR10, UR6 ;  /* 0x00000006000a7c82 */ /* 0x000fe20008000000 */
[----:B------:R-:W-:Y:S01]  /*d3c0*/  UIADD3 UR6, UR4, 0x100, URZ ;  /* 0x0000010004067890 */ /* 0x000fe2000fffe03f */
[----:B------:R-:W1:Y:S01]  /*d3d0*/  SHFL.BFLY PT, R7, R2, 0x1, 0x1f ;  /* 0x0c201f0002077f89 */ /* 0x000e6200000e0000 */
[----:B------:R-:W-:Y:S01]  /*d3e0*/  UIADD3 UR4, UR4, 0x180, URZ ;  /* 0x0000018004047890 */ /* 0x000fe2000fffe03f */
[----:B------:R-:W-:Y:S01]  /*d3f0*/  @!P5 PRMT R9, RZ, 0x654, R9 ;  /* 0x00000654ff09d816 */ /* 0x000fe20000000009 */
[----:B0-----:R-:W-:Y:S01]  /*d400*/  FADD.FTZ R11, R5, R0 ;  /* 0x00000000050b7221 */ /* 0x001fe20000010000 */
[----:B------:R-:W-:-:S02]  /*d410*/  IMAD.MOV.U32 R5, RZ, RZ, RZ ;  /* 0x000000ffff057224 */ /* 0x000fc400078e00ff */
[----:B------:R-:W-:Y:S02]  /*d420*/  IMAD.MOV.U32 R0, RZ, RZ, -0x800000 ;  /* 0xff800000ff007424 */ /* 0x000fe400078e00ff */
[----:B------:R-:W-:Y:S01]  /*d430*/  FSETP.NE.FTZ.AND P0, PT, R11, RZ, PT ;  /* 0x000000ff0b00720b */ /* 0x000fe20003f15000 */
[----:B-1----:R-:W-:Y:S01]  /*d440*/  FADD.FTZ R12, R2, R7 ;  /* 0x00000007020c7221 */ /* 0x002fe20000010000 */
[----:B------:R-:W-:Y:S01]  /*d450*/  MOV R7, UR5 ;  /* 0x0000000500077c02 */ /* 0x000fe20008000f00 */
[----:B------:R-:W-:-:S03]  /*d460*/  IMAD.MOV.U32 R2, RZ, RZ, -0x800000 ;  /* 0xff800000ff027424 */ /* 0x000fc600078e00ff */
[----:B------:R-:W-:-:S07]  /*d470*/  FSETP.NE.FTZ.AND P1, PT, R12, RZ, PT ;  /* 0x000000ff0c00720b */ /* 0x000fce0003f35000 */
[----:B------:R-:W0:Y:S01]  /*d480*/  @P0 MUFU.LG2 R8, R11 ;  /* 0x0000000b00080308 */ /* 0x000e220000000c00 */
[----:B------:R-:W-:-:S07]  /*d490*/  @P0 FMUL.FTZ R7, R7, 0.69314718246459960938 ;  /* 0x3f31721807070820 */ /* 0x000fce0000410000 */
[----:B------:R-:W1:Y:S01]  /*d4a0*/  @P1 MUFU.LG2 R10, R12 ;  /* 0x0000000c000a1308 */ /* 0x000e620000000c00 */
[----:B------:R-:W-:-:S07]  /*d4b0*/  @P1 FMUL.FTZ R13, R13, 0.69314718246459960938 ;  /* 0x3f3172180d0d1820 */ /* 0x000fce0000410000 */
        /* <DEDUP_REMOVED lines=10> */
[----:B------:R-:W-:Y:S01]  /*d560*/  UMOV UR10, UR6 ;  /* 0x00000006000a7c82 */ /* 0x000fe20008000000 */
[----:B------:R-:W-:Y:S01]  /*d570*/  UMOV UR11, 0x40000040 ;  /* 0x40000040000b7882 */ /* 0x000fe20000000000 */
[----:B------:R-:W-:Y:S02]  /*d580*/  WARPGROUP.DEPBAR.LE gsb0, 0x0 ;  /* 0x00008000000079c5 */ /* 0x000fe40000010000 */
[----:B------:R-:W-:-:S15]  /*d590*/  WARPGROUP.ARRIVE ;  /* 0x00000000000079c5 */ /* 0x000fde0000000000 */
[----:B------:R-:W-:-:S08]  /*d5a0*/  NOP ;  /* 0x0000000000007918 */ /* 0x000fd00000000000 */
        /* <DEDUP_REMOVED lines=137> */
.L_x_969:
[----:B------:R-:W-:Y:S05]  /*de40*/  @P0 BRA `(.L_x_1040) ;  /* 0x0000002000640947 */ /* 0x000fea0003800000 */
[----:B------:R-:W2:Y:S01]  /*de50*/  LDL R3, [R1] ;  /* 0x0000000001037983 */ /* 0x000ea20000100800 */
[----:B------:R-:W0:Y:S01]  /*de60*/  S2UR UR12, SR_CTAID.Z ;  /* 0x00000000000c79c3 */ /* 0x000e220000002700 */
[----:B------:R-:W-:Y:S01]  /*de70*/  ULDC.64 UR8, c[0x0][0xbd0] ;  /* 0x0002f40000087ab9 */ /* 0x000fe20000000a00 */
[----:B------:R-:W-:Y:S01]  /*de80*/  ULDC.64 UR14, c[0x0][0x208] ;  /* 0x00008200000e7ab9 */ /* 0x000fe20000000a00 */
[----:B------:R-:W1:Y:S01]  /*de90*/  S2R R22, SR_CTAID.X ;  /* 0x0000000000167919 */ /* 0x000e620000002500 */
[----:B------:R-:W-:Y:S04]  /*dea0*/  BSSY B0, `(.L_x_1041) ;  /* 0x000014d000007945 */ /* 0x000fe80003800000 */
[----:B------:R-:W3:Y:S08]  /*deb0*/  LDC.64 R18, c[0x0][0xbd8] ;  /* 0x0002f600ff127b82 */ /* 0x000ef00000000a00 */
[----:B------:R-:W4:Y:S08]  /*dec0*/  S2UR UR11, SR_CTAID.Y ;  /* 0x00000000000b79c3 */ /* 0x000f300000002600 */
[----:B------:R-:W4:Y:S01]  /*ded0*/  LDC R23, c[0x0][0xc50] ;  /* 0x00031400ff177b82 */ /* 0x000f220000000800 */
[----:B0-----:R-:W-:-:S07]  /*dee0*/  USHF.R.S32.HI UR10, URZ, 0x1f, UR12 ;  /* 0x0000001f3f0a7899 */ /* 0x001fce000801140c */
[----:B------:R-:W0:Y:S08]  /*def0*/  LDC.64 R20, c[0x0][0xb40] ;  /* 0x0002d000ff147b82 */ /* 0x000e300000000a00 */
[----:B------:R-:W-:Y:S01]  /*df00*/  BAR.SYNC.DEFER_BLOCKING 0x1, 0x100 ;  /* 0x0044000000007b1d */ /* 0x000fe20000010000 */
[----:B--2---:R-:W-:-:S05]  /*df10*/  R2UR UR13, R3 ;  /* 0x00000000030d72ca */ /* 0x004fca00000e0000 */
[----:B------:R-:W2:Y:S08]  /*df20*/  S2R R3, SR_TID.X ;  /* 0x0000000000037919 */ /* 0x000eb00000002100 */
[----:B------:R-:W-:Y:S02]  /*df30*/  USHF.R.S32.HI UR7, URZ, 0x1f, UR13 ;  /* 0x0000001f3f077899 */ /* 0x000fe4000801140d */
[----:B------:R-:W-:-:S02]  /*df40*/  UIMAD.WIDE.U32 UR4, UR13, UR8, URZ ;  /* 0x000000080d0472a5 */ /* 0x000fc4000f8e003f */
[----:B------:R-:W-:-:S04]  /*df50*/  UIMAD UR6, UR7, UR8, URZ ;  /* 0x00000008070672a4 */ /* 0x000fc8000f8e023f */
[----:B------:R-:W-:-:S03]  /*df60*/  UIMAD UR6, UR13, UR9, UR6 ;  /* 0x000000090d0672a4 */ /* 0x000fc6000f8e0206 */
[----:B------:R-:W-:Y:S01]  /*df70*/  ULDC.64 UR8, c[0x0][0xb38] ;  /* 0x0002ce0000087ab9 */ /* 0x000fe20000000a00 */
[----:B------:R-:W-:Y:S02]  /*df80*/  UIADD3 UR6, UR5, UR6, URZ ;  /* 0x0000000605067290 */ /* 0x000fe4000fffe03f */
[----:B------:R-:W-:Y:S01]  /*df90*/  UIMAD UR7, UR7, UR8, URZ ;  /* 0x00000008070772a4 */ /* 0x000fe2000f8e023f */
[----:B--2---:R-:W-:-:S05]  /*dfa0*/  VIADD R5, R3, 0xffffff80 ;  /* 0xffffff8003057836 */ /* 0x004fca0000000000 */
[----:B------:R-:W-:-:S04]  /*dfb0*/  SHF.R.S32.HI R4, RZ, 0x1f, R5 ;  /* 0x0000001fff047819 */ /* 0x000fc80000011405 */
[CC--:B------:R-:W-:Y:S02]  /*dfc0*/  LEA.HI R6, R4.reuse, R5.reuse, RZ, 0x7 ;  /* 0x0000000504067211 */ /* 0x0c0fe400078f38ff */
[----:B------:R-:W-:Y:S02]  /*dfd0*/  LEA.HI R11, R4, R5, RZ, 0x2 ;  /* 0x00000005040b7211 */ /* 0x000fe400078f10ff */
[----:B------:R-:W-:Y:S02]  /*dfe0*/  LOP3.LUT R8, R6, 0xffffff80, RZ, 0xc0, !PT ;  /* 0xffffff8006087812 */ /* 0x000fe400078ec0ff */
[----:B------:R-:W-:-:S03]  /*dff0*/  SHF.R.S32.HI R7, RZ, 0x7, R6 ;  /* 0x00000007ff077819 */ /* 0x000fc60000011406 */
[----:B------:R-:W-:Y:S01]  /*e000*/  IMAD.IADD R3, R5, 0x1, -R8 ;  /* 0x0000000105037824 */ /* 0x000fe200078e0a08 */
[----:B------:R-:W-:Y:S01]  /*e010*/  LEA.HI R4, R6, R7, RZ, 0x1 ;  /* 0x0000000706047211 */ /* 0x000fe200078f08ff */
[----:B------:R-:W2:Y:S01]  /*e020*/  LDC R8, c[0x0][0xbe8] ;  /* 0x0002fa00ff087b82 */ /* 0x000ea20000000800 */
[----:B------:R-:W-:Y:S02]  /*e030*/  LOP3.LUT R6, R11, 0xfffffffc, RZ, 0xc0, !PT ;  /* 0xfffffffc0b067812 */ /* 0x000fe400078ec0ff */
[----:B------:R-:W-:Y:S02]  /*e040*/  SHF.R.S32.HI R12, RZ, 0x1f, R3 ;  /* 0x0000001fff0c7819 */ /* 0x000fe40000011403 */
[----:B------:R-:W-:Y:S01]  /*e050*/  LOP3.LUT R4, R4, 0x3fffffe, RZ, 0xc0, !PT ;  /* 0x03fffffe04047812 */ /* 0x000fe200078ec0ff */
[----:B------:R-:W-:Y:S01]  /*e060*/  IMAD.IADD R5, R5, 0x1, -R6 ;  /* 0x0000000105057824 */ /* 0x000fe200078e0a06 */
[CC--:B------:R-:W-:Y:S02]  /*e070*/  LEA.HI R10, R12.reuse, R3.reuse, RZ, 0x2 ;  /* 0x000000030c0a7211 */ /* 0x0c0fe400078f10ff */
[----:B------:R-:W-:Y:S01]  /*e080*/  LEA.HI R12, R12, R3, RZ, 0x5 ;  /* 0x000000030c0c7211 */ /* 0x000fe200078f28ff */
[----:B------:R-:W-:Y:S01]  /*e090*/  IMAD.IADD R6, R7, 0x1, -R4 ;  /* 0x0000000107067824 */ /* 0x000fe200078e0a04 */
[----:B------:R-:W-:-:S02]  /*e0a0*/  SHF.R.S32.HI R9, RZ, 0x2, R10 ;  /* 0x00000002ff097819 */ /* 0x000fc4000001140a */
[----:B------:R-:W-:Y:S02]  /*e0b0*/  SHF.R.S32.HI R14, RZ, 0x1f, R10 ;  /* 0x0000001fff0e7819 */ /* 0x000fe4000001140a */
[----:B------:R-:W-:Y:S02]  /*e0c0*/  LEA.HI R7, R5, R5, RZ, 0x1 ;  /* 0x0000000505077211 */ /* 0x000fe400078f08ff */
[----:B------:R-:W-:Y:S02]  /*e0d0*/  LEA.HI R14, R14, R9, RZ, 0x3 ;  /* 0x000000090e0e7211 */ /* 0x000fe400078f18ff */
[----:B------:R-:W-:Y:S02]  /*e0e0*/  LOP3.LUT R10, R10, 0x7ffffffc, RZ, 0xc0, !PT ;  /* 0x7ffffffc0a0a7812 */ /* 0x000fe400078ec0ff */
[----:B------:R-:W-:Y:S02]  /*e0f0*/  LOP3.LUT R14, R14, 0xfffffff8, RZ, 0xc0, !PT ;  /* 0xfffffff80e0e7812 */ /* 0x000fe400078ec0ff */
[----:B--2---:R-:W-:-:S03]  /*e100*/  ISETP.NE.AND P0, PT, R8, 0x1, PT ;  /* 0x000000010800780c */ /* 0x004fc60003f05270 */
[----:B------:R-:W-:Y:S01]  /*e110*/  IMAD.IADD R4, R9, 0x1, -R14 ;  /* 0x0000000109047824 */ /* 0x000fe200078e0a0e */
[----:B------:R-:W-:Y:S02]  /*e120*/  LOP3.LUT R14, R7, 0x1ffffffe, RZ, 0xc0, !PT ;  /* 0x1ffffffe070e7812 */ /* 0x000fe400078ec0ff */
[----:B------:R-:W-:Y:S01]  /*e130*/  SHF.R.S32.HI R7, RZ, 0x5, R12 ;  /* 0x00000005ff077819 */ /* 0x000fe2000001140c */
[----:B---3--:R-:W-:Y:S01]  /*e140*/  IMAD R12, R18, UR10, RZ ;  /* 0x0000000a120c7c24 */ /* 0x008fe2000f8e02ff */
[----:B------:R-:W-:Y:S01]  /*e150*/  IADD3 R16, R5, -R14, RZ ;  /* 0x8000000e05107210 */ /* 0x000fe20007ffe0ff */
[----:B------:R-:W-:Y:S02]  /*e160*/  IMAD.U32 R5, RZ, RZ, UR5 ;  /* 0x00000005ff057e24 */ /* 0x000fe4000f8e00ff */
[----:B------:R-:W-:Y:S02]  /*e170*/  IMAD R7, R7, 0x10, R4 ;  /* 0x0000001007077824 */ /* 0x000fe400078e0204 */
[----:B------:R-:W-:Y:S01]  /*e180*/  IMAD.U32 R4, RZ, RZ, UR4 ;  /* 0x00000004ff047e24 */ /* 0x000fe2000f8e00ff */
[----:B------:R-:W2:Y:S01]  /*e190*/  @P0 LDC R14, c[0x0][0xbec] ;  /* 0x0002fb00ff0e0b82 */ /* 0x000ea20000000800 */
[----:B------:R-:W-:Y:S01]  /*e1a0*/  IMAD R9, R6, 0x40, R7 ;  /* 0x0000004006097824 */ /* 0x000fe200078e0207 */
[----:B------:R-:W-:Y:S01]  /*e1b0*/  UIMAD.WIDE.U32 UR4, UR13, UR8, URZ ;  /* 0x000000080d0472a5 */ /* 0x000fe2000f8e003f */
[----:B------:R-:W-:Y:S01]  /*e1c0*/  IMAD.U32 R5, RZ, RZ, UR6 ;  /* 0x00000006ff057e24 */ /* 0x000fe2000f8e00ff */
[----:B------:R-:W-:Y:S01]  /*e1d0*/  UIMAD UR6, UR13, UR9, UR7 ;  /* 0x000000090d0672a4 */ /* 0x000fe2000f8e0207 */
[----:B------:R-:W-:Y:S01]  /*e1e0*/  IMAD R15, R19, UR12, R12 ;  /* 0x0000000c130f7c24 */ /* 0x000fe2000f8e020c */
[----:B------:R-:W-:Y:S01]  /*e1f0*/  LEA R6, R16, R9, 0x3 ;  /* 0x0000000910067211 */ /* 0x000fe200078e18ff */
[----:B------:R-:W-:Y:S01]  /*e200*/  IMAD R16, RZ, RZ, -UR13 ;  /* 0x8000000dff107e24 */ /* 0x000fe2000f8e02ff */
[----:B------:R-:W3:Y:S01]  /*e210*/  @P0 LDC R152, c[0x0][0xbec] ;  /* 0x0002fb00ff980b82 */ /* 0x000ee20000000800 */
[----:B------:R-:W-:Y:S01]  /*e220*/  UIADD3 UR6, UR5, UR6, URZ ;  /* 0x0000000605067290 */ /* 0x000fe2000fffe03f */
[----:B------:R-:W-:Y:S01]  /*e230*/  IMAD.WIDE.U32 R4, R18, UR12, R4 ;  /* 0x0000000c12047c25 */ /* 0x000fe2000f8e0004 */
[----:B------:R-:W-:-:S03]  /*e240*/  ULDC.64 UR8, c[0x0][0xb28] ;  /* 0x0002ca0000087ab9 */ /* 0x000fc60000000a00 */
[----:B-1----:R-:W-:Y:S02]  /*e250*/  IMAD R11, R22, 0x80, R6 ;  /* 0x00000080160b7824 */ /* 0x002fe400078e0206 */
[----:B------:R-:W1:Y:S01]  /*e260*/  @P0 LDC R17, c[0x0][0xbf0] ;  /* 0x0002fc00ff110b82 */ /* 0x000e620000000800 */
[----:B----4-:R-:W-:Y:S02]  /*e270*/  IMAD R23, R23, R16, UR11 ;  /* 0x0000000b17177e24 */ /* 0x010fe4000f8e0210 */
[----:B------:R-:W-:Y:S01]  /*e280*/  IMAD.U32 R7, RZ, RZ, UR5 ;  /* 0x00000005ff077e24 */ /* 0x000fe2000f8e00ff */
[----:B------:R-:W-:Y:S01]  /*e290*/  MOV R13, R11 ;  /* 0x0000000b000d7202 */ /* 0x000fe20000000f00 */
[----:B------:R-:W-:Y:S01]  /*e2a0*/  IMAD.U32 R6, RZ, RZ, UR4 ;  /* 0x00000004ff067e24 */ /* 0x000fe2000f8e00ff */
[----:B------:R-:W-:Y:S01]  /*e2b0*/  SHF.R.S32.HI R16, RZ, 0x1f, R23 ;  /* 0x0000001fff107819 */ /* 0x000fe20000011417 */
[----:B------:R-:W-:Y:S01]  /*e2c0*/  IMAD.U32 R7, RZ, RZ, UR6 ;  /* 0x00000006ff077e24 */ /* 0x000fe2000f8e00ff */
[----:B------:R-:W4:Y:S01]  /*e2d0*/  @P0 LDC R153, c[0x0][0xbf0] ;  /* 0x0002fc00ff990b82 */ /* 0x000f220000000800 */
[----:B--2---:R-:W-:Y:S01]  /*e2e0*/  @P0 IMAD.HI.U32 R12, R11, R14, RZ ;  /* 0x0000000e0b0c0227 */ /* 0x004fe200078e00ff */
[----:B------:R-:W-:Y:S01]  /*e2f0*/  ULDC.64 UR4, c[0x0][0xbe0] ;  /* 0x0002f80000047ab9 */ /* 0x000fe20000000a00 */
[----:B------:R-:W-:-:S02]  /*e300*/  ULDC.64 UR6, c[0x0][0xb48] ;  /* 0x0002d20000067ab9 */ /* 0x000fc40000000a00 */
[----:B------:R-:W-:Y:S02]  /*e310*/  IMAD.IADD R5, R5, 0x1, R15 ;  /* 0x0000000105057824 */ /* 0x000fe400078e020f */
[----:B0-----:R-:W-:Y:S02]  /*e320*/  IMAD R14, R20, UR10, RZ ;  /* 0x0000000a140e7c24 */ /* 0x001fe4000f8e02ff */
[----:B---3--:R-:W-:-:S04]  /*e330*/  @P0 IMAD.HI.U32 R152, R11, R152, RZ ;  /* 0x000000980b980227 */ /* 0x008fc800078e00ff */
[----:B------:R-:W-:Y:S01]  /*e340*/  IMAD.WIDE.U32 R6, R20, UR12, R6 ;  /* 0x0000000c14067c25 */ /* 0x000fe2000f8e0006 */
[----:B-1----:R-:W-:-:S03]  /*e350*/  @P0 SHF.R.U32.HI R13, RZ, R17, R12 ;  /* 0x00000011ff0d0219 */ /* 0x002fc6000001160c */
[----:B------:R-:W-:Y:S02]  /*e360*/  IMAD R17, R21, UR12, R14 ;  /* 0x0000000c15117c24 */ /* 0x000fe4000f8e020e */
[----:B------:R-:W-:Y:S02]  /*e370*/  IMAD.MOV.U32 R15, RZ, RZ, R11 ;  /* 0x000000ffff0f7224 */ /* 0x000fe400078e000b */
[----:B------:R-:W-:Y:S02]  /*e380*/  IMAD R12, R16, UR4, RZ ;  /* 0x00000004100c7c24 */ /* 0x000fe4000f8e02ff */
[----:B------:R-:W-:Y:S01]  /*e390*/  IMAD.WIDE.U32 R4, R23, UR4, R4 ;  /* 0x0000000417047c25 */ /* 0x000fe2000f8e0004 */
[----:B----4-:R-:W-:-:S03]  /*e3a0*/  @P0 SHF.R.U32.HI R15, RZ, R153, R152 ;  /* 0x00000099ff0f0219 */ /* 0x010fc60000011698 */
[----:B------:R-:W-:Y:S01]  /*e3b0*/  IMAD.IADD R7, R7, 0x1, R17 ;  /* 0x0000000107077824 */ /* 0x000fe200078e0211 */
[----:B------:R-:W-:Y:S01]  /*e3c0*/  SHF.R.S32.HI R17, RZ, 0x1f, R13 ;  /* 0x0000001fff117819 */ /* 0x000fe2000001140d */
[----:B------:R-:W-:Y:S01]  /*e3d0*/  IMAD R14, R23, UR5, R12 ;  /* 0x00000005170e7c24 */ /* 0x000fe2000f8e020c */
[----:B------:R-:W-:Y:S01]  /*e3e0*/  IADD3 R4, P0, R13, R4, RZ ;  /* 0x000000040d047210 */ /* 0x000fe20007f1e0ff */
[----:B------:R-:W-:Y:S01]  /*e3f0*/  IMAD R16, R16, UR6, RZ ;  /* 0x0000000610107c24 */ /* 0x000fe2000f8e02ff */
[----:B------:R-:W-:Y:S01]  /*e400*/  SHF.R.S32.HI R12, RZ, 0x1f, R15 ;  /* 0x0000001fff0c7819 */ /* 0x000fe2000001140f */
[----:B------:R-:W-:Y:S01]  /*e410*/  IMAD.MOV R13, RZ, RZ, -R13 ;  /* 0x000000ffff0d7224 */ /* 0x000fe200078e0a0d */
[----:B------:R-:W-:Y:S01]  /*e420*/  ULDC.64 UR4, c[0x0][0xb30] ;  /* 0x0002cc0000047ab9 */ /* 0x000fe20000000a00 */
[----:B------:R-:W-:Y:S01]  /*e430*/  IMAD R19, R23, UR7, R16 ;  /* 0x0000000717137c24 */ /* 0x000fe2000f8e0210 */
[----:B------:R-:W-:Y:S01]  /*e440*/  IADD3.X R5, R17, R5, R14, P0, !PT ;  /* 0x0000000511057210 */ /* 0x000fe200007fe40e */
[----:B------:R-:W-:Y:S01]  /*e450*/  IMAD.WIDE.U32 R6, R23, UR6, R6 ;  /* 0x0000000617067c25 */ /* 0x000fe2000f8e0006 */
[----:B------:R-:W-:-:S03]  /*e460*/  ULDC.64 UR6, c[0x0][0xbc8] ;  /* 0x0002f20000067ab9 */ /* 0x000fc60000000a00 */
[----:B------:R-:W-:Y:S01]  /*e470*/  IMAD.MOV R16, RZ, RZ, -R15 ;  /* 0x000000ffff107224 */ /* 0x000fe200078e0a0f */
[----:B------:R-:W-:Y:S01]  /*e480*/  IADD3 R7, R7, R19, RZ ;  /* 0x0000001307077210 */ /* 0x000fe20007ffe0ff */
[----:B------:R-:W-:Y:S02]  /*e490*/  IMAD R12, R12, UR4, RZ ;  /* 0x000000040c0c7c24 */ /* 0x000fe4000f8e02ff */
        /* <DEDUP_REMOVED lines=18> */
[----:B------:R-:W-:Y:S02]  /*e5c0*/  ULDC UR6, c[0x0][0xa88] ;  /* 0x0002a20000067ab9 */ /* 0x000fe40000000800 */
[----:B------:R-:W-:Y:S01]  /*e5d0*/  IMAD.IADD R5, R5, 0x1, R15 ;  /* 0x0000000105057824 */ /* 0x000fe200078e020f */
[----:B------:R-:W-:Y:S01]  /*e5e0*/  LEA R6, P1, R12, UR8, 0x2 ;  /* 0x000000080c067c11 */ /* 0x000fe2000f8210ff */
[----:B------:R-:W-:Y:S01]  /*e5f0*/  IMAD.IADD R7, R13, 0x1, R17 ;  /* 0x000000010d077824 */ /* 0x000fe200078e0211 */
[----:B------:R-:W-:Y:S01]  /*e600*/  SHFL.IDX PT, R14, R16, 0x1, 0x1c1f ;  /* 0x003c1f00100e7f89 */ /* 0x000fe200000e0000 */
[----:B------:R-:W-:Y:S01]  /*e610*/  IMAD R11, R22, 0x80, R9 ;  /* 0x00000080160b7824 */ /* 0x000fe200078e0209 */
[----:B------:R-:W-:Y:S01]  /*e620*/  LEA.HI.X R17, R4, UR7, R5, 0x2, P0 ;  /* 0x0000000704117c11 */ /* 0x000fe200080f1405 */
[----:B0-----:R-:W-:Y:S01]  /*e630*/  ULEA UR4, UR5, UR4, 0x18 ;  /* 0x0000000405047291 */ /* 0x001fe2000f8ec03f */
[----:B------:R-:W-:Y:S01]  /*e640*/  LEA.HI.X R7, R12, UR9, R7, 0x2, P1 ;  /* 0x000000090c077c11 */ /* 0x000fe200088f1407 */
[----:B------:R-:W-:Y:S01]  /*e650*/  IMAD R8, R8, UR6, RZ ;  /* 0x0000000608087c24 */ /* 0x000fe2000f8e02ff */
[----:B------:R-:W-:Y:S01]  /*e660*/  SHFL.IDX PT, R12, R16, RZ, 0x1c1f ;  /* 0x001c1fff100c7589 */ /* 0x000fe200000e0000 */
[----:B------:R-:W-:Y:S01]  /*e670*/  LOP3.LUT P0, RZ, R3, 0x3, RZ, 0xc0, !PT ;  /* 0x0000000303ff7812 */ /* 0x000fe2000780c0ff */
[C---:B------:R-:W-:Y:S01]  /*e680*/  VIADD R9, R11.reuse, 0x8 ;  /* 0x000000080b097836 */ /* 0x040fe20000000000 */
[----:B------:R-:W-:Y:S01]  /*e690*/  UIADD3 UR4, UR4, 0x30820, URZ ;  /* 0x0003082004047890 */ /* 0x000fe2000fffe03f */
[----:B------:R-:W0:Y:S01]  /*e6a0*/  SHFL.IDX PT, R13, R17, RZ, 0x1c1f ;  /* 0x001c1fff110d7589 */ /* 0x000e2200000e0000 */
[----:B------:R-:W-:-:S02]  /*e6b0*/  ISETP.GE.OR P1, PT, R11, R8, P0 ;  /* 0x000000080b00720c */ /* 0x000fc40000726670 */
[-C--:B------:R-:W-:Y:S01]  /*e6c0*/  ISETP.GE.OR P0, PT, R9, R8.reuse, P0 ;  /* 0x000000080900720c */ /* 0x080fe20000706670 */
[----:B------:R-:W1:Y:S01]  /*e6d0*/  SHFL.IDX PT, R15, R17, 0x1, 0x1c1f ;  /* 0x003c1f00110f7f89 */ /* 0x000e6200000e0000 */
[----:B------:R-:W-:Y:S01]  /*e6e0*/  ISETP.GE.AND P2, PT, R11, R8, PT ;  /* 0x000000080b00720c */ /* 0x000fe20003f46270 */
[----:B------:R-:W-:Y:S01]  /*e6f0*/  UPRMT UR4, URZ, 0x654, UR4 ;  /* 0x000006543f047896 */ /* 0x000fe20008000004 */
[----:B------:R-:W-:Y:S01]  /*e700*/  IADD3 R3, R3, -R10, RZ ;  /* 0x8000000a03037210 */ /* 0x000fe20007ffe0ff */
[----:B------:R2:W3:Y:S04]  /*e710*/  SHFL.IDX PT, R4, R6, RZ, 0x1c1f ;  /* 0x001c1fff06047589 */ /* 0x0004e800000e0000 */
[----:B------:R2:W4:Y:S01]  /*e720*/  SHFL.IDX PT, R5, R7, RZ, 0x1c1f ;  /* 0x001c1fff07057589 */ /* 0x00052200000e0000 */
[----:B------:R-:W-:-:S02]  /*e730*/  IMAD.SHL.U32 R3, R3, 0x2, RZ ;  /* 0x0000000203037824 */ /* 0x000fc400078e00ff */
[----:B------:R-:W-:Y:S01]  /*e740*/  SYNCS.ARRIVE.TRANS64.RED.A1T0 RZ, [UR4], RZ ;  /* 0x000000ffffff79a7 */ /* 0x000fe20008100404 */
[----:B0-----:R2:W-:Y:S04]  /*e750*/  @!P1 ST.E desc[UR14][R12.64], R0 ;  /* 0x000000000c009985 */ /* 0x0015e8000c10190e */
[----:B-1----:R2:W-:Y:S01]  /*e760*/  @!P0 ST.E desc[UR14][R14.64], R2 ;  /* 0x000000020e008985 */ /* 0x0025e2000c10190e */
[----:B------:R-:W-:Y:S05]  /*e770*/  @P2 BRA `(.L_x_1042) ;  /* 0x0000000800fc2947 */ /* 0x000fea0003800000 */
[C---:B--2---:R-:W-:Y:S01]  /*e780*/  VIADD R0, R3.reuse, 0x8 ;  /* 0x0000000803007836 */ /* 0x044fe20000000000 */
[----:B------:R-:W-:Y:S01]  /*e790*/  ULDC UR4, c[0x0][0xac8] ;  /* 0x0002b20000047ab9 */ /* 0x000fe20000000800 */
[C---:B------:R-:W-:Y:S01]  /*e7a0*/  VIADD R2, R3.reuse, 0x10 ;  /* 0x0000001003027836 */ /* 0x040fe20000000000 */
[C---:B------:R-:W-:Y:S01]  /*e7b0*/  ISETP.GE.AND P2, PT, R3.reuse, UR4, PT ;  /* 0x0000000403007c0c */ /* 0x040fe2000bf46270 */
[C---:B------:R-:W-:Y:S01]  /*e7c0*/  VIADD R10, R3.reuse, 0x18 ;  /* 0x00000018030a7836 */ /* 0x040fe20000000000 */
[----:B------:R-:W-:Y:S01]  /*e7d0*/  ISETP.GE.AND P3, PT, R0, UR4, PT ;  /* 0x0000000400007c0c */ /* 0x000fe2000bf66270 */
[C---:B------:R-:W-:Y:S01]  /*e7e0*/  VIADD R18, R3.reuse, 0x20 ;  /* 0x0000002003127836 */ /* 0x040fe20000000000 */
[----:B------:R-:W-:Y:S01]  /*e7f0*/  ISETP.GE.AND P4, PT, R2, UR4, PT ;  /* 0x0000000402007c0c */ /* 0x000fe2000bf86270 */
[----:B------:R-:W-:Y:S01]  /*e800*/  ULDC.64 UR6, c[0x0][0x208] ;  /* 0x0000820000067ab9 */ /* 0x000fe20000000a00 */
[----:B------:R-:W-:Y:S01]  /*e810*/  ISETP.GE.AND P5, PT, R10, UR4, PT ;  /* 0x000000040a007c0c */ /* 0x000fe2000bfa6270 */
[C---:B------:R-:W-:Y:S01]  /*e820*/  VIADD R20, R3.reuse, 0x40 ;  /* 0x0000004003147836 */ /* 0x040fe20000000000 */
[C---:B------:R-:W-:Y:S01]  /*e830*/  IADD3 R19, R3.reuse, 0x28, RZ ;  /* 0x0000002803137810 */ /* 0x040fe20007ffe0ff */
[C---:B------:R-:W-:Y:S01]  /*e840*/  VIADD R21, R3.reuse, 0x48 ;  /* 0x0000004803157836 */ /* 0x040fe20000000000 */
[----:B------:R-:W-:Y:S01]  /*e850*/  ISETP.GE.AND P0, PT, R18, UR4, PT ;  /* 0x0000000412007c0c */ /* 0x000fe2000bf06270 */
[----:B------:R-:W-:Y:S01]  /*e860*/  VIADD R22, R3, 0x50 ;  /* 0x0000005003167836 */ /* 0x000fe20000000000 */
[----:B------:R-:W-:-:S03]  /*e870*/  ISETP.GE.AND P1, PT, R19, UR4, PT ;  /* 0x0000000413007c0c */ /* 0x000fc6000bf26270 */
[----:B------:R-:W-:Y:S02]  /*e880*/  @!P3 LEA.HI R0, R0, R0, RZ, 0x1 ;  /* 0x000000000000b211 */ /* 0x000fe400078f08ff */
[----:B------:R-:W-:Y:S02]  /*e890*/  @!P4 LEA.HI R2, R2, R2, RZ, 0x1 ;  /* 0x000000020202c211 */ /* 0x000fe400078f08ff */
[----:B------:R-:W-:Y:S02]  /*e8a0*/  @!P5 LEA.HI R10, R10, R10, RZ, 0x1 ;  /* 0x0000000a0a0ad211 */ /* 0x000fe400078f08ff */
[----:B------:R-:W-:Y:S01]  /*e8b0*/  @!P3 LOP3.LUT R13, R0, 0xfffffffe, RZ, 0xc0, !PT ;  /* 0xfffffffe000db812 */ /* 0x000fe200078ec0ff */
[C---:B------:R-:W-:Y:S01]  /*e8c0*/  VIADD R0, R3.reuse, 0x30 ;  /* 0x0000003003007836 */ /* 0x040fe20000000000 */
[----:B------:R-:W-:Y:S01]  /*e8d0*/  @!P4 LOP3.LUT R15, R2, 0xfffffffe, RZ, 0xc0, !PT ;  /* 0xfffffffe020fc812 */ /* 0x000fe200078ec0ff */
[C---:B------:R-:W-:Y:S01]  /*e8e0*/  VIADD R2, R3.reuse, 0x38 ;  /* 0x0000003803027836 */ /* 0x040fe20000000000 */
[----:B------:R-:W-:Y:S01]  /*e8f0*/  @!P5 LOP3.LUT R17, R10, 0xfffffffe, RZ, 0xc0, !PT ;  /* 0xfffffffe0a11d812 */ /* 0x000fe200078ec0ff */
[----:B---34-:R-:W-:Y:S01]  /*e900*/  @!P2 IMAD.WIDE R10, R3, 0x4, R4 ;  /* 0x00000004030aa825 */ /* 0x018fe200078e0204 */
[----:B------:R-:W-:-:S02]  /*e910*/  ISETP.GE.AND P6, PT, R22, UR4, PT ;  /* 0x0000000416007c0c */ /* 0x000fc4000bfc6270 */
[----:B------:R-:W-:Y:S01]  /*e920*/  @!P0 LEA.HI R18, R18, R18, RZ, 0x1 ;  /* 0x0000001212128211 */ /* 0x000fe200078f08ff */
[--C-:B------:R-:W-:Y:S01]  /*e930*/  @!P3 IMAD.WIDE R12, R13, 0x4, R4.reuse ;  /* 0x000000040d0cb825 */ /* 0x100fe200078e0204 */
[----:B------:R0:W-:Y:S01]  /*e940*/  @!P2 ST.E.64 desc[UR6][R10.64], R24 ;  /* 0x000000180a00a985 */ /* 0x0001e2000c101b06 */
[----:B------:R-:W-:Y:S02]  /*e950*/  ISETP.GE.AND P2, PT, R0, UR4, PT ;  /* 0x0000000400007c0c */ /* 0x000fe4000bf46270 */
[--C-:B------:R-:W-:Y:S01]  /*e960*/  @!P4 IMAD.WIDE R14, R15, 0x4, R4.reuse ;  /* 0x000000040f0ec825 */ /* 0x100fe200078e0204 */
[----:B------:R1:W-:Y:S01]  /*e970*/  @!P3 ST.E.64 desc[UR6][R12.64], R28 ;  /* 0x0000001c0c00b985 */ /* 0x0003e2000c101b06 */
[----:B------:R-:W-:Y:S02]  /*e980*/  ISETP.GE.AND P3, PT, R2, UR4, PT ;  /* 0x0000000402007c0c */ /* 0x000fe4000bf66270 */
[----:B------:R-:W-:Y:S01]  /*e990*/  @!P5 IMAD.WIDE R16, R17, 0x4, R4 ;  /* 0x000000041110d825 */ /* 0x000fe200078e0204 */
[----:B------:R2:W-:Y:S01]  /*e9a0*/  @!P4 ST.E.64 desc[UR6][R14.64], R32 ;  /* 0x000000200e00c985 */ /* 0x0005e2000c101b06 */
[----:B------:R-:W-:-:S02]  /*e9b0*/  ISETP.GE.AND P4, PT, R20, UR4, PT ;  /* 0x0000000414007c0c */ /* 0x000fc4000bf86270 */
[----:B------:R-:W-:Y:S01]  /*e9c0*/  @!P1 LEA.HI R19, R19, R19, RZ, 0x1 ;  /* 0x0000001313139211 */ /* 0x000fe200078f08ff */
[----:B------:R3:W-:Y:S01]  /*e9d0*/  @!P5 ST.E.64 desc[UR6][R16.64], R36 ;  /* 0x000000241000d985 */ /* 0x0007e2000c101b06 */
[----:B------:R-:W-:Y:S01]  /*e9e0*/  ISETP.GE.AND P5, PT, R21, UR4, PT ;  /* 0x0000000415007c0c */ /* 0x000fe2000bfa6270 */
[----:B0-----:R-:W-:Y:S01]  /*e9f0*/  VIADD R25, R3, 0x60 ;  /* 0x0000006003197836 */ /* 0x001fe20000000000 */
[----:B------:R-:W-:Y:S02]  /*ea00*/  @!P0 LOP3.LUT R11, R18, 0xfffffffe, RZ, 0xc0, !PT ;  /* 0xfffffffe120b8812 */ /* 0x000fe400078ec0ff */
[----:B------:R-:W-:Y:S02]  /*ea10*/  @!P2 LEA.HI R0, R0, R0, RZ, 0x1 ;  /* 0x000000000000a211 */ /* 0x000fe400078f08ff */
[----:B-1----:R-:W-:Y:S01]  /*ea20*/  @!P1 LOP3.LUT R13, R19, 0xfffffffe, RZ, 0xc0, !PT ;  /* 0xfffffffe130d9812 */ /* 0x002fe200078ec0ff */
[----:B------:R-:W-:Y:S01]  /*ea30*/  @!P0 IMAD.WIDE R10, R11, 0x4, R4 ;  /* 0x000000040b0a8825 */ /* 0x000fe200078e0204 */
[----:B------:R-:W-:-:S02]  /*ea40*/  @!P3 LEA.HI R2, R2, R2, RZ, 0x1 ;  /* 0x000000020202b211 */ /* 0x000fc400078f08ff */
[----:B------:R-:W-:Y:S01]  /*ea50*/  @!P4 LEA.HI R20, R20, R20, RZ, 0x1 ;  /* 0x000000141414c211 */ /* 0x000fe200078f08ff */
[----:B------:R-:W-:Y:S01]  /*ea60*/  @!P1 IMAD.WIDE R12, R13, 0x4, R4 ;  /* 0x000000040d0c9825 */ /* 0x000fe200078e0204 */
[----:B------:R-:W-:Y:S01]  /*ea70*/  @!P6 LEA.HI R22, R22, R22, RZ, 0x1 ;  /* 0x000000161616e211 */ /* 0x000fe200078f08ff */
[----:B------:R0:W-:Y:S01]  /*ea80*/  @!P0 ST.E.64 desc[UR6][R10.64], R40 ;  /* 0x000000280a008985 */ /* 0x0001e2000c101b06 */
[----:B------:R-:W-:Y:S02]  /*ea90*/  @!P5 LEA.HI R21, R21, R21, RZ, 0x1 ;  /* 0x000000151515d211 */ /* 0x000fe400078f08ff */
[----:B--2---:R-:W-:Y:S01]  /*eaa0*/  @!P2 LOP3.LUT R15, R0, 0xfffffffe, RZ, 0xc0, !PT ;  /* 0xfffffffe000fa812 */ /* 0x004fe200078ec0ff */
[----:B------:R1:W-:Y:S01]  /*eab0*/  @!P1 ST.E.64 desc[UR6][R12.64], R44 ;  /* 0x0000002c0c009985 */ /* 0x0003e2000c101b06 */
[----:B---3--:R-:W-:Y:S01]  /*eac0*/  @!P3 LOP3.LUT R17, R2, 0xfffffffe, RZ, 0xc0, !PT ;  /* 0xfffffffe0211b812 */ /* 0x008fe200078ec0ff */
[C---:B------:R-:W-:Y:S01]  /*ead0*/  VIADD R0, R3.reuse, 0x68 ;  /* 0x0000006803007836 */ /* 0x040fe20000000000 */
[----:B------:R-:W-:Y:S01]  /*eae0*/  @!P4 LOP3.LUT R19, R20, 0xfffffffe, RZ, 0xc0, !PT ;  /* 0xfffffffe1413c812 */ /* 0x000fe200078ec0ff */
[----:B------:R-:W-:Y:S01]  /*eaf0*/  VIADD R2, R3, 0x70 ;  /* 0x0000007003027836 */ /* 0x000fe20000000000 */
[----:B------:R-:W-:Y:S01]  /*eb00*/  @!P5 LOP3.LUT R21, R21, 0xfffffffe, RZ, 0xc0, !PT ;  /* 0xfffffffe1515d812 */ /* 0x000fe200078ec0ff */
[C---:B------:R-:W-:Y:S01]  /*eb10*/  VIADD R20, R3.reuse, 0x78 ;  /* 0x0000007803147836 */ /* 0x040fe20000000000 */
[----:B------:R-:W-:-:S02]  /*eb20*/  IADD3 R24, R3, 0x58, RZ ;  /* 0x0000005803187810 */ /* 0x000fc40007ffe0ff */
[----:B------:R-:W-:Y:S01]  /*eb30*/  @!P6 LOP3.LUT R23, R22, 0xfffffffe, RZ, 0xc0, !PT ;  /* 0xfffffffe1617e812 */ /* 0x000fe200078ec0ff */
[--C-:B0-----:R-:W-:Y:S01]  /*eb40*/  @!P2 IMAD.WIDE R10, R15, 0x4, R4.reuse ;  /* 0x000000040f0aa825 */ /* 0x101fe200078e0204 */
[----:B------:R-:W-:Y:S02]  /*eb50*/  ISETP.GE.AND P1, PT, R24, UR4, PT ;  /* 0x0000000418007c0c */ /* 0x000fe4000bf26270 */
[----:B------:R-:W-:Y:S01]  /*eb60*/  ISETP.GE.AND P0, PT, R25, UR4, PT ;  /* 0x0000000419007c0c */ /* 0x000fe2000bf06270 */
[--C-:B-1----:R-:W-:Y:S01]  /*eb70*/  @!P3 IMAD.WIDE R12, R17, 0x4, R4.reuse ;  /* 0x00000004110cb825 */ /* 0x102fe200078e0204 */
[----:B------:R0:W-:Y:S01]  /*eb80*/  @!P2 ST.E.64 desc[UR6][R10.64], R48 ;  /* 0x000000300a00a985 */ /* 0x0001e2000c101b06 */
[----:B------:R-:W-:Y:S02]  /*eb90*/  IADD3 R22, R3, 0x88, RZ ;  /* 0x0000008803167810 */ /* 0x000fe40007ffe0ff */
[----:B------:R-:W-:Y:S01]  /*eba0*/  @!P4 IMAD.WIDE R14, R19, 0x4, R4 ;  /* 0x00000004130ec825 */ /* 0x000fe200078e0204 */
[----:B------:R1:W-:Y:S01]  /*ebb0*/  @!P3 ST.E.64 desc[UR6][R12.64], R52 ;  /* 0x000000340c00b985 */ /* 0x0003e2000c101b06 */
[----:B------:R-:W-:-:S02]  /*ebc0*/  ISETP.GE.AND P2, PT, R0, UR4, PT ;  /* 0x0000000400007c0c */ /* 0x000fc4000bf46270 */
[--C-:B------:R-:W-:Y:S01]  /*ebd0*/  @!P5 IMAD.WIDE R16, R21, 0x4, R4.reuse ;  /* 0x000000041510d825 */ /* 0x100fe200078e0204 */
[----:B------:R2:W-:Y:S01]  /*ebe0*/  @!P4 ST.E.64 desc[UR6][R14.64], R56 ;  /* 0x000000380e00c985 */ /* 0x0005e2000c101b06 */
[----:B------:R-:W-:Y:S02]  /*ebf0*/  ISETP.GE.AND P3, PT, R22, UR4, PT ;  /* 0x0000000416007c0c */ /* 0x000fe4000bf66270 */
[----:B------:R-:W-:Y:S01]  /*ec00*/  @!P6 IMAD.WIDE R18, R23, 0x4, R4 ;  /* 0x000000041712e825 */ /* 0x000fe200078e0204 */
[----:B------:R3:W-:Y:S01]  /*ec10*/  @!P5 ST.E.64 desc[UR6][R16.64], R60 ;  /* 0x0000003c1000d985 */ /* 0x0007e2000c101b06 */
[----:B------:R-:W-:Y:S02]  /*ec20*/  ISETP.GE.AND P5, PT, R20, UR4, PT ;  /* 0x0000000414007c0c */ /* 0x000fe4000bfa6270 */
[----:B------:R-:W-:Y:S01]  /*ec30*/  VIADD R21, R3, 0x80 ;  /* 0x0000008003157836 */ /* 0x000fe20000000000 */
[----:B------:R4:W-:Y:S01]  /*ec40*/  @!P6 ST.E.64 desc[UR6][R18.64], R64 ;  /* 0x000000401200e985 */ /* 0x0009e2000c101b06 */
[----:B------:R-:W-:-:S02]  /*ec50*/  ISETP.GE.AND P6, PT, R2, UR4, PT ;  /* 0x0000000402007c0c */ /* 0x000fc4000bfc6270 */
[----:B------:R-:W-:Y:S02]  /*ec60*/  @!P1 LEA.HI R24, R24, R24, RZ, 0x1 ;  /* 0x0000001818189211 */ /* 0x000fe400078f08ff */
[----:B------:R-:W-:Y:S02]  /*ec70*/  ISETP.GE.AND P4, PT, R21, UR4, PT ;  /* 0x0000000415007c0c */ /* 0x000fe4000bf86270 */
[----:B------:R-:W-:Y:S02]  /*ec80*/  @!P0 LEA.HI R25, R25, R25, RZ, 0x1 ;  /* 0x0000001919198211 */ /* 0x000fe400078f08ff */
[----:B0-----:R-:W-:Y:S01]  /*ec90*/  @!P1 LOP3.LUT R11, R24, 0xfffffffe, RZ, 0xc0, !PT ;  /* 0xfffffffe180b9812 */ /* 0x001fe200078ec0ff */
[----:B------:R-:W-:Y:S01]  /*eca0*/  VIADD R24, R3, 0x90 ;  /* 0x0000009003187836 */ /* 0x000fe20000000000 */
[----:B-1----:R-:W-:Y:S01]  /*ecb0*/  @!P0 LOP3.LUT R13, R25, 0xfffffffe, RZ, 0xc0, !PT ;  /* 0xfffffffe190d8812 */ /* 0x002fe200078ec0ff */
[----:B------:R-:W-:Y:S01]  /*ecc0*/  VIADD R25, R3, 0x98 ;  /* 0x0000009803197836 */ /* 0x000fe20000000000 */
[----:B------:R-:W-:Y:S01]  /*ecd0*/  @!P2 LEA.HI R0, R0, R0, RZ, 0x1 ;  /* 0x000000000000a211 */ /* 0x000fe200078f08ff */
[----:B------:R-:W-:Y:S01]  /*ece0*/  @!P1 IMAD.WIDE R10, R11, 0x4, R4 ;  /* 0x000000040b0a9825 */ /* 0x000fe200078e0204 */
[----:B------:R-:W-:-:S02]  /*ecf0*/  @!P6 LEA.HI R2, R2, R2, RZ, 0x1 ;  /* 0x000000020202e211 */ /* 0x000fc400078f08ff */
[----:B------:R-:W-:Y:S01]  /*ed00*/  @!P5 LEA.HI R20, R20, R20, RZ, 0x1 ;  /* 0x000000141414d211 */ /* 0x000fe200078f08ff */
[--C-:B------:R-:W-:Y:S01]  /*ed10*/  @!P0 IMAD.WIDE R12, R13, 0x4, R4.reuse ;  /* 0x000000040d0c8825 */ /* 0x100fe200078e0204 */
[----:B------:R-:W-:Y:S01]  /*ed20*/  @!P4 LEA.HI R21, R21, R21, RZ, 0x1 ;  /* 0x000000151515c211 */ /* 0x000fe200078f08ff */
[----:B------:R0:W-:Y:S01]  /*ed30*/  @!P1 ST.E.64 desc[UR6][R10.64], R68 ;  /* 0x000000440a009985 */ /* 0x0001e2000c101b06 */
[----:B------:R-:W-:Y:S02]  /*ed40*/  @!P3 LEA.HI R22, R22, R22, RZ, 0x1 ;  /* 0x000000161616b211 */ /* 0x000fe400078f08ff */
[----:B--2---:R-:W-:Y:S01]  /*ed50*/  @!P2 LOP3.LUT R15, R0, 0xfffffffe, RZ, 0xc0, !PT ;  /* 0xfffffffe000fa812 */ /* 0x004fe200078ec0ff */
[----:B------:R1:W-:Y:S01]  /*ed60*/  @!P0 ST.E.64 desc[UR6][R12.64], R72 ;  /* 0x000000480c008985 */ /* 0x0003e2000c101b06 */
[----:B---3--:R-:W-:Y:S01]  /*ed70*/  @!P6 LOP3.LUT R17, R2, 0xfffffffe, RZ, 0xc0, !PT ;  /* 0xfffffffe0211e812 */ /* 0x008fe200078ec0ff */
[C---:B------:R-:W-:Y:S01]  /*ed80*/  VIADD R0, R3.reuse, 0xa0 ;  /* 0x000000a003007836 */ /* 0x040fe20000000000 */
[----:B----4-:R-:W-:Y:S01]  /*ed90*/  @!P5 LOP3.LUT R19, R20, 0xfffffffe, RZ, 0xc0, !PT ;  /* 0xfffffffe1413d812 */ /* 0x010fe200078ec0ff */
[----:B------:R-:W-:Y:S01]  /*eda0*/  VIADD R2, R3, 0xa8 ;  /* 0x000000a803027836 */ /* 0x000fe20000000000 */
[----:B------:R-:W-:Y:S01]  /*edb0*/  @!P4 LOP3.LUT R21, R21, 0xfffffffe, RZ, 0xc0, !PT ;  /* 0xfffffffe1515c812 */ /* 0x000fe200078ec0ff */
[C---:B------:R-:W-:Y:S01]  /*edc0*/  VIADD R20, R3.reuse, 0xb0 ;  /* 0x000000b003147836 */ /* 0x040fe20000000000 */
[----:B------:R-:W-:Y:S01]  /*edd0*/  @!P3 LOP3.LUT R23, R22, 0xfffffffe, RZ, 0xc0, !PT ;  /* 0xfffffffe1617b812 */ /* 0x000fe200078ec0ff */
[----:B------:R-:W-:Y:S01]  /*ede0*/  VIADD R22, R3, 0xc0 ;  /* 0x000000c003167836 */ /* 0x000fe20000000000 */
[----:B------:R-:W-:Y:S01]  /*edf0*/  ISETP.GE.AND P0, PT, R24, UR4, PT ;  /* 0x0000000418007c0c */ /* 0x000fe2000bf06270 */
[----:B0-----:R-:W-:Y:S01]  /*ee00*/  @!P2 IMAD.WIDE R10, R15, 0x4, R4 ;  /* 0x000000040f0aa825 */ /* 0x001fe200078e0204 */
[----:B------:R-:W-:-:S03]  /*ee10*/  ISETP.GE.AND P1, PT, R25, UR4, PT ;  /* 0x0000000419007c0c */ /* 0x000fc6000bf26270 */
        /* <DEDUP_REMOVED lines=8> */
[----:B------:R-:W-:-:S02]  /*eea0*/  IADD3 R21, R3, 0xb8, RZ ;  /* 0x000000b803157810 */ /* 0x000fc40007ffe0ff */
[----:B------:R-:W-:Y:S01]  /*eeb0*/  @!P3 IMAD.WIDE R18, R23, 0x4, R4 ;  /* 0x000000041712b825 */ /* 0x000fe200078e0204 */
[----:B------:R3:W-:Y:S01]  /*eec0*/  @!P4 ST.E.64 desc[UR6][R16.64], R88 ;  /* 0x000000581000c985 */ /* 0x0007e2000c101b06 */
[----:B------:R-:W-:Y:S02]  /*eed0*/  ISETP.GE.AND P4, PT, R20, UR4, PT ;  /* 0x0000000414007c0c */ /* 0x000fe4000bf86270 */
[----:B------:R-:W-:Y:S01]  /*eee0*/  ISETP.GE.AND P5, PT, R21, UR4, PT ;  /* 0x0000000415007c0c */ /* 0x000fe2000bfa6270 */
[----:B------:R4:W-:Y:S01]  /*eef0*/  @!P3 ST.E.64 desc[UR6][R18.64], R92 ;  /* 0x0000005c1200b985 */ /* 0x0009e2000c101b06 */
[----:B------:R-:W-:Y:S02]  /*ef00*/  ISETP.GE.AND P3, PT, R2, UR4, PT ;  /* 0x0000000402007c0c */ /* 0x000fe4000bf66270 */
[----:B------:R-:W-:Y:S02]  /*ef10*/  @!P0 LEA.HI R24, R24, R24, RZ, 0x1 ;  /* 0x0000001818188211 */ /* 0x000fe400078f08ff */
[----:B------:R-:W-:-:S02]  /*ef20*/  @!P1 LEA.HI R25, R25, R25, RZ, 0x1 ;  /* 0x0000001919199211 */ /* 0x000fc400078f08ff */
[----:B0-----:R-:W-:Y:S02]  /*ef30*/  @!P0 LOP3.LUT R11, R24, 0xfffffffe, RZ, 0xc0, !PT ;  /* 0xfffffffe180b8812 */ /* 0x001fe400078ec0ff */
[----:B------:R-:W-:Y:S02]  /*ef40*/  @!P2 LEA.HI R0, R0, R0, RZ, 0x1 ;  /* 0x000000000000a211 */ /* 0x000fe400078f08ff */
[----:B-1----:R-:W-:Y:S01]  /*ef50*/  @!P1 LOP3.LUT R13, R25, 0xfffffffe, RZ, 0xc0, !PT ;  /* 0xfffffffe190d9812 */ /* 0x002fe200078ec0ff */
[--C-:B------:R-:W-:Y:S01]  /*ef60*/  @!P0 IMAD.WIDE R10, R11, 0x4, R4.reuse ;  /* 0x000000040b0a8825 */ /* 0x100fe200078e0204 */
[----:B------:R-:W-:Y:S02]  /*ef70*/  @!P4 LEA.HI R20, R20, R20, RZ, 0x1 ;  /* 0x000000141414c211 */ /* 0x000fe400078f08ff */
[----:B------:R-:W-:Y:S01]  /*ef80*/  @!P3 LEA.HI R2, R2, R2, RZ, 0x1 ;  /* 0x000000020202b211 */ /* 0x000fe200078f08ff */
[--C-:B------:R-:W-:Y:S01]  /*ef90*/  @!P1 IMAD.WIDE R12, R13, 0x4, R4.reuse ;  /* 0x000000040d0c9825 */ /* 0x100fe200078e0204 */
[----:B--2---:R-:W-:Y:S01]  /*efa0*/  @!P2 LOP3.LUT R15, R0, 0xfffffffe, RZ, 0xc0, !PT ;  /* 0xfffffffe000fa812 */ /* 0x004fe200078ec0ff */
[----:B------:R0:W-:Y:S01]  /*efb0*/  @!P0 ST.E.64 desc[UR6][R10.64], R96 ;  /* 0x000000600a008985 */ /* 0x0001e2000c101b06 */
[----:B------:R-:W-:Y:S01]  /*efc0*/  @!P5 LEA.HI R21, R21, R21, RZ, 0x1 ;  /* 0x000000151515d211 */ /* 0x000fe200078f08ff */
[----:B------:R-:W-:Y:S01]  /*efd0*/  VIADD R0, R3, 0xc8 ;  /* 0x000000c803007836 */ /* 0x000fe20000000000 */
[----:B---3--:R-:W-:Y:S01]  /*efe0*/  @!P3 LOP3.LUT R17, R2, 0xfffffffe, RZ, 0xc0, !PT ;  /* 0xfffffffe0211b812 */ /* 0x008fe200078ec0ff */
[--C-:B------:R-:W-:Y:S01]  /*eff0*/  @!P2 IMAD.WIDE R14, R15, 0x4, R4.reuse ;  /* 0x000000040f0ea825 */ /* 0x100fe200078e0204 */
[----:B------:R-:W-:Y:S01]  /*f000*/  @!P6 LEA.HI R22, R22, R22, RZ, 0x1 ;  /* 0x000000161616e211 */ /* 0x000fe200078f08ff */
[----:B------:R1:W-:Y:S01]  /*f010*/  @!P1 ST.E.64 desc[UR6][R12.64], R100 ;  /* 0x000000640c009985 */ /* 0x0003e2000c101b06 */
[----:B----4-:R-:W-:Y:S01]  /*f020*/  @!P4 LOP3.LUT R19, R20, 0xfffffffe, RZ, 0xc0, !PT ;  /* 0xfffffffe1413c812 */ /* 0x010fe200078ec0ff */
[----:B------:R-:W-:Y:S01]  /*f030*/  VIADD R2, R3, 0xd0 ;  /* 0x000000d003027836 */ /* 0x000fe20000000000 */
[----:B------:R-:W-:Y:S01]  /*f040*/  @!P5 LOP3.LUT R21, R21, 0xfffffffe, RZ, 0xc0, !PT ;  /* 0xfffffffe1515d812 */ /* 0x000fe200078ec0ff */
[----:B------:R2:W-:Y:S01]  /*f050*/  @!P2 ST.E.64 desc[UR6][R14.64], R104 ;  /* 0x000000680e00a985 */ /* 0x0005e2000c101b06 */
[----:B------:R-:W-:Y:S01]  /*f060*/  @!P6 LOP3.LUT R23, R22, 0xfffffffe, RZ, 0xc0, !PT ;  /* 0xfffffffe1617e812 */ /* 0x000fe200078ec0ff */
[----:B------:R-:W-:Y:S01]  /*f070*/  VIADD R20, R3, 0xd8 ;  /* 0x000000d803147836 */ /* 0x000fe20000000000 */
[----:B------:R-:W-:Y:S01]  /*f080*/  ISETP.GE.AND P0, PT, R0, UR4, PT ;  /* 0x0000000400007c0c */ /* 0x000fe2000bf06270 */
[----:B0-----:R-:W-:Y:S01]  /*f090*/  @!P3 IMAD.WIDE R10, R17, 0x4, R4 ;  /* 0x00000004110ab825 */ /* 0x001fe200078e0204 */
[----:B------:R-:W-:-:S02]  /*f0a0*/  ISETP.GE.AND P1, PT, R2, UR4, PT ;  /* 0x0000000402007c0c */ /* 0x000fc4000bf26270 */
[----:B------:R-:W-:Y:S01]  /*f0b0*/  ISETP.GE.AND P2, PT, R20, UR4, PT ;  /* 0x0000000414007c0c */ /* 0x000fe2000bf46270 */
[--C-:B------:R-:W-:Y:S01]  /*f0c0*/  @!P5 IMAD.WIDE R16, R21, 0x4, R4.reuse ;  /* 0x000000041510d825 */ /* 0x100fe200078e0204 */
[----:B------:R0:W-:Y:S03]  /*f0d0*/  @!P3 ST.E.64 desc[UR6][R10.64], R108 ;  /* 0x0000006c0a00b985 */ /* 0x0001e6000c101b06 */
[----:B-1----:R-:W-:Y:S01]  /*f0e0*/  @!P4 IMAD.WIDE R12, R19, 0x4, R4 ;  /* 0x00000004130cc825 */ /* 0x002fe200078e0204 */
[----:B--2---:R-:W-:-:S03]  /*f0f0*/  IADD3 R14, R3, 0xe8, RZ ;  /* 0x000000e8030e7810 */ /* 0x004fc60007ffe0ff */
[----:B------:R-:W-:Y:S01]  /*f100*/  @!P6 IMAD.WIDE R18, R23, 0x4, R4 ;  /* 0x000000041712e825 */ /* 0x000fe200078e0204 */
[----:B------:R1:W-:Y:S01]  /*f110*/  @!P4 ST.E.64 desc[UR6][R12.64], R112 ;  /* 0x000000700c00c985 */ /* 0x0003e2000c101b06 */
[----:B------:R-:W-:Y:S02]  /*f120*/  ISETP.GE.AND P4, PT, R14, UR4, PT ;  /* 0x000000040e007c0c */ /* 0x000fe4000bf86270 */
[C---:B------:R-:W-:Y:S01]  /*f130*/  VIADD R21, R3.reuse, 0xe0 ;  /* 0x000000e003157836 */ /* 0x040fe20000000000 */
[----:B------:R2:W-:Y:S01]  /*f140*/  @!P5 ST.E.64 desc[UR6][R16.64], R116 ;  /* 0x000000741000d985 */ /* 0x0005e2000c101b06 */
[C---:B------:R-:W-:Y:S01]  /*f150*/  VIADD R15, R3.reuse, 0xf0 ;  /* 0x000000f0030f7836 */ /* 0x040fe20000000000 */
[----:B------:R-:W-:Y:S01]  /*f160*/  @!P0 LEA.HI R0, R0, R0, RZ, 0x1 ;  /* 0x0000000000008211 */ /* 0x000fe200078f08ff */
[----:B0-----:R-:W-:Y:S01]  /*f170*/  VIADD R11, R3, 0xf8 ;  /* 0x000000f8030b7836 */ /* 0x001fe20000000000 */
[----:B------:R0:W-:Y:S01]  /*f180*/  @!P6 ST.E.64 desc[UR6][R18.64], R120 ;  /* 0x000000781200e985 */ /* 0x0001e2000c101b06 */
[----:B------:R-:W-:-:S02]  /*f190*/  ISETP.GE.AND P3, PT, R21, UR4, PT ;  /* 0x0000000415007c0c */ /* 0x000fc4000bf66270 */
[----:B------:R-:W-:Y:S02]  /*f1a0*/  ISETP.GE.AND P5, PT, R15, UR4, PT ;  /* 0x000000040f007c0c */ /* 0x000fe4000bfa6270 */
[----:B------:R-:W-:Y:S02]  /*f1b0*/  ISETP.GE.AND P6, PT, R11, UR4, PT ;  /* 0x000000040b007c0c */ /* 0x000fe4000bfc6270 */
[----:B------:R-:W-:Y:S02]  /*f1c0*/  @!P1 LEA.HI R2, R2, R2, RZ, 0x1 ;  /* 0x0000000202029211 */ /* 0x000fe400078f08ff */
[----:B------:R-:W-:Y:S02]  /*f1d0*/  @!P2 LEA.HI R20, R20, R20, RZ, 0x1 ;  /* 0x000000141414a211 */ /* 0x000fe400078f08ff */
[----:B------:R-:W-:Y:S02]  /*f1e0*/  @!P4 LEA.HI R14, R14, R14, RZ, 0x1 ;  /* 0x0000000e0e0ec211 */ /* 0x000fe400078f08ff */
[----:B-1----:R-:W-:-:S02]  /*f1f0*/  @!P1 LOP3.LUT R13, R2, 0xfffffffe, RZ, 0xc0, !PT ;  /* 0xfffffffe020d9812 */ /* 0x002fc400078ec0ff */
[----:B------:R-:W-:Y:S02]  /*f200*/  @!P3 LEA.HI R21, R21, R21, RZ, 0x1 ;  /* 0x000000151515b211 */ /* 0x000fe400078f08ff */
[----:B------:R-:W-:Y:S02]  /*f210*/  @!P5 LEA.HI R10, R15, R15, RZ, 0x1 ;  /* 0x0000000f0f0ad211 */ /* 0x000fe400078f08ff */
[----:B------:R-:W-:Y:S02]  /*f220*/  @!P6 LEA.HI R12, R11, R11, RZ, 0x1 ;  /* 0x0000000b0b0ce211 */ /* 0x000fe400078f08ff */
[----:B------:R-:W-:Y:S02]  /*f230*/  @!P0 LOP3.LUT R11, R0, 0xfffffffe, RZ, 0xc0, !PT ;  /* 0xfffffffe000b8812 */ /* 0x000fe400078ec0ff */
[----:B------:R-:W-:Y:S02]  /*f240*/  @!P2 LOP3.LUT R15, R20, 0xfffffffe, RZ, 0xc0, !PT ;  /* 0xfffffffe140fa812 */ /* 0x000fe400078ec0ff */
[----:B--2---:R-:W-:-:S02]  /*f250*/  @!P3 LOP3.LUT R17, R21, 0xfffffffe, RZ, 0xc0, !PT ;  /* 0xfffffffe1511b812 */ /* 0x004fc400078ec0ff */
[----:B0-----:R-:W-:Y:S01]  /*f260*/  @!P4 LOP3.LUT R19, R14, 0xfffffffe, RZ, 0xc0, !PT ;  /* 0xfffffffe0e13c812 */ /* 0x001fe200078ec0ff */
        /* <DEDUP_REMOVED lines=16> */
.L_x_1042:
[----:B------:R-:W-:Y:S05]  /*f370*/  BSYNC B0 ;  /* 0x0000000000007941 */ /* 0x000fea0003800000 */
.L_x_1041:
[----:B------:R-:W-:Y:S01]  /*f380*/  ISETP.GE.AND P0, PT, R9, R8, PT ;  /* 0x000000080900720c */ /* 0x000fe20003f06270 */
[----:B0---4-:R0:W1:Y:S04]  /*f390*/  SHFL.IDX PT, R5, R7, 0x1, 0x1c1f ;  /* 0x003c1f0007057f89 */ /* 0x01106800000e0000 */
[----:B---3--:R0:W3:Y:S08]  /*f3a0*/  SHFL.IDX PT, R4, R6, 0x1, 0x1c1f ;  /* 0x003c1f0006047f89 */ /* 0x0080f000000e0000 */
[----:B0-----:R-:W-:Y:S05]  /*f3b0*/  @P0 BRA `(.L_x_961) ;  /* 0x0000005c00300947 */ /* 0x001fea0003800000 */
[C---:B--2---:R-:W-:Y:S01]  /*f3c0*/  VIADD R0, R3.reuse, 0x8 ;  /* 0x0000000803007836 */ /* 0x044fe20000000000 */
[----:B------:R-:W-:Y:S01]  /*f3d0*/  ULDC UR4, c[0x0][0xac8] ;  /* 0x0002b20000047ab9 */ /* 0x000fe20000000800 */
[C---:B------:R-:W-:Y:S01]  /*f3e0*/  VIADD R2, R3.reuse, 0x10 ;  /* 0x0000001003027836 */ /* 0x040fe20000000000 */
[C---:B------:R-:W-:Y:S01]  /*f3f0*/  ISETP.GE.AND P0, PT, R3.reuse, UR4, PT ;  /* 0x0000000403007c0c */ /* 0x040fe2000bf06270 */
        /* <DEDUP_REMOVED lines=9> */
[----:B------:R-:W-:Y:S01]  /*f490*/  ISETP.GE.AND P6, PT, R13, UR4, PT ;  /* 0x000000040d007c0c */ /* 0x000fe2000bfc6270 */
[----:B------:R-:W-:Y:S01]  /*f4a0*/  VIADD R20, R3, 0x58 ;  /* 0x0000005803147836 */ /* 0x000fe20000000000 */
[----:B------:R-:W-:Y:S01]  /*f4b0*/  ISETP.GE.AND P3, PT, R15, UR4, PT ;  /* 0x000000040f007c0c */ /* 0x000fe2000bf66270 */
[----:B-1-3--:R-:W-:Y:S01]  /*f4c0*/  @!P0 IMAD.WIDE R6, R3, 0x4, R4 ;  /* 0x0000000403068825 */ /* 0x00afe200078e0204 */
[----:B------:R-:W-:-:S02]  /*f4d0*/  ISETP.GE.AND P4, PT, R16, UR4, PT ;  /* 0x0000000410007c0c */ /* 0x000fc4000bf86270 */
[----:B------:R-:W-:Y:S02]  /*f4e0*/  @!P1 LEA.HI R0, R0, R0, RZ, 0x1 ;  /* 0x0000000000009211 */ /* 0x000fe400078f08ff */
[----:B------:R-:W-:Y:S01]  /*f4f0*/  @!P2 LEA.HI R2, R2, R2, RZ, 0x1 ;  /* 0x000000020202a211 */ /* 0x000fe200078f08ff */
[----:B------:R0:W-:Y:S01]  /*f500*/  @!P0 ST.E.64 desc[UR6][R6.64], R26 ;  /* 0x0000001a06008985 */ /* 0x0001e2000c101b06 */
[----:B------:R-:W-:Y:S01]  /*f510*/  @!P1 LOP3.LUT R9, R0, 0xfffffffe, RZ, 0xc0, !PT ;  /* 0xfffffffe00099812 */ /* 0x000fe200078ec0ff */
[C---:B------:R-:W-:Y:S01]  /*f520*/  VIADD R0, R3.reuse, 0x28 ;  /* 0x0000002803007836 */ /* 0x040fe20000000000 */
[----:B------:R-:W-:Y:S01]  /*f530*/  @!P2 LOP3.LUT R11, R2, 0xfffffffe, RZ, 0xc0, !PT ;  /* 0xfffffffe020ba812 */ /* 0x000fe200078ec0ff */
[----:B------:R-:W-:Y:S01]  /*f540*/  VIADD R2, R3, 0x30 ;  /* 0x0000003003027836 */ /* 0x000fe20000000000 */
[----:B------:R-:W-:Y:S01]  /*f550*/  @!P5 LEA.HI R12, R12, R12, RZ, 0x1 ;  /* 0x0000000c0c0cd211 */ /* 0x000fe200078f08ff */
[----:B------:R-:W-:Y:S01]  /*f560*/  @!P1 IMAD.WIDE R8, R9, 0x4, R4 ;  /* 0x0000000409089825 */ /* 0x000fe200078e0204 */
[----:B------:R-:W-:-:S02]  /*f570*/  ISETP.GE.AND P0, PT, R0, UR4, PT ;  /* 0x0000000400007c0c */ /* 0x000fc4000bf06270 */
[----:B------:R-:W-:Y:S01]  /*f580*/  @!P6 LEA.HI R13, R13, R13, RZ, 0x1 ;  /* 0x0000000d0d0de211 */ /* 0x000fe200078f08ff */
[--C-:B------:R-:W-:Y:S01]  /*f590*/  @!P2 IMAD.WIDE R10, R11, 0x4, R4.reuse ;  /* 0x000000040b0aa825 */ /* 0x100fe200078e0204 */
[----:B------:R1:W-:Y:S01]  /*f5a0*/  @!P1 ST.E.64 desc[UR6][R8.64], R30 ;  /* 0x0000001e08009985 */ /* 0x0003e2000c101b06 */
[----:B------:R-:W-:Y:S02]  /*f5b0*/  ISETP.GE.AND P1, PT, R2, UR4, PT ;  /* 0x0000000402007c0c */ /* 0x000fe4000bf26270 */
[----:B0-----:R-:W-:Y:S01]  /*f5c0*/  @!P5 LOP3.LUT R7, R12, 0xfffffffe, RZ, 0xc0, !PT ;  /* 0xfffffffe0c07d812 */ /* 0x001fe200078ec0ff */
[----:B------:R0:W-:Y:S01]  /*f5d0*/  @!P2 ST.E.64 desc[UR6][R10.64], R34 ;  /* 0x000000220a00a985 */ /* 0x0001e2000c101b06 */
[----:B------:R-:W-:Y:S02]  /*f5e0*/  ISETP.GE.AND P2, PT, R14, UR4, PT ;  /* 0x000000040e007c0c */ /* 0x000fe4000bf46270 */
[----:B------:R-:W-:Y:S01]  /*f5f0*/  @!P4 LEA.HI R16, R16, R16, RZ, 0x1 ;  /* 0x000000101010c211 */ /* 0x000fe200078f08ff */
[----:B------:R-:W-:Y:S01]  /*f600*/  @!P5 IMAD.WIDE R6, R7, 0x4, R4 ;  /* 0x000000040706d825 */ /* 0x000fe200078e0204 */
[----:B------:R-:W-:-:S02]  /*f610*/  @!P0 LEA.HI R0, R0, R0, RZ, 0x1 ;  /* 0x0000000000008211 */ /* 0x000fc400078f08ff */
[----:B------:R-:W-:Y:S01]  /*f620*/  @!P4 LOP3.LUT R19, R16, 0xfffffffe, RZ, 0xc0, !PT ;  /* 0xfffffffe1013c812 */ /* 0x000fe200078ec0ff */
[----:B------:R-:W-:Y:S01]  /*f630*/  VIADD R16, R3, 0x70 ;  /* 0x0000007003107836 */ /* 0x000fe20000000000 */
[----:B------:R2:W-:Y:S01]  /*f640*/  @!P5 ST.E.64 desc[UR6][R6.64], R38 ;  /* 0x000000260600d985 */ /* 0x0005e2000c101b06 */
[----:B-1----:R-:W-:Y:S02]  /*f650*/  @!P6 LOP3.LUT R9, R13, 0xfffffffe, RZ, 0xc0, !PT ;  /* 0xfffffffe0d09e812 */ /* 0x002fe400078ec0ff */
[----:B------:R-:W-:Y:S02]  /*f660*/  @!P1 LEA.HI R2, R2, R2, RZ, 0x1 ;  /* 0x0000000202029211 */ /* 0x000fe400078f08ff */
[----:B------:R-:W-:Y:S01]  /*f670*/  @!P2 LEA.HI R14, R14, R14, RZ, 0x1 ;  /* 0x0000000e0e0ea211 */ /* 0x000fe200078f08ff */
[--C-:B------:R-:W-:Y:S01]  /*f680*/  @!P6 IMAD.WIDE R8, R9, 0x4, R4.reuse ;  /* 0x000000040908e825 */ /* 0x100fe200078e0204 */
[----:B0-----:R-:W-:Y:S02]  /*f690*/  @!P3 LEA.HI R10, R15, R15, RZ, 0x1 ;  /* 0x0000000f0f0ab211 */ /* 0x001fe400078f08ff */
[----:B------:R-:W-:Y:S01]  /*f6a0*/  @!P0 LOP3.LUT R11, R0, 0xfffffffe, RZ, 0xc0, !PT ;  /* 0xfffffffe000b8812 */ /* 0x000fe200078ec0ff */
[----:B------:R-:W-:Y:S01]  /*f6b0*/  VIADD R0, R3, 0x60 ;  /* 0x0000006003007836 */ /* 0x000fe20000000000 */
[----:B------:R-:W-:Y:S01]  /*f6c0*/  @!P1 LOP3.LUT R13, R2, 0xfffffffe, RZ, 0xc0, !PT ;  /* 0xfffffffe020d9812 */ /* 0x000fe200078ec0ff */
[----:B------:R0:W-:Y:S01]  /*f6d0*/  @!P6 ST.E.64 desc[UR6][R8.64], R42 ;  /* 0x0000002a0800e985 */ /* 0x0001e2000c101b06 */
[----:B------:R-:W-:Y:S01]  /*f6e0*/  @!P2 LOP3.LUT R15, R14, 0xfffffffe, RZ, 0xc0, !PT ;  /* 0xfffffffe0e0fa812 */ /* 0x000fe200078ec0ff */
[----:B--2---:R-:W-:Y:S01]  /*f6f0*/  @!P0 IMAD.WIDE R6, R11, 0x4, R4 ;  /* 0x000000040b068825 */ /* 0x004fe200078e0204 */
[----:B------:R-:W-:-:S02]  /*f700*/  @!P3 LOP3.LUT R17, R10, 0xfffffffe, RZ, 0xc0, !PT ;  /* 0xfffffffe0a11b812 */ /* 0x000fc400078ec0ff */
[----:B------:R-:W-:Y:S01]  /*f710*/  IADD3 R18, R3, 0x50, RZ ;  /* 0x0000005003127810 */ /* 0x000fe20007ffe0ff */
[--C-:B------:R-:W-:Y:S01]  /*f720*/  @!P2 IMAD.WIDE R10, R15, 0x4, R4.reuse ;  /* 0x000000040f0aa825 */ /* 0x100fe200078e0204 */
[----:B------:R-:W-:Y:S01]  /*f730*/  ISETP.GE.AND P6, PT, R20, UR4, PT ;  /* 0x0000000414007c0c */ /* 0x000fe2000bfc6270 */
[----:B------:R-:W-:Y:S01]  /*f740*/  @!P0 ST.E.64 desc[UR6][R6.64], R46 ;  /* 0x0000002e06008985 */ /* 0x000fe2000c101b06 */
[----:B------:R-:W-:Y:S01]  /*f750*/  ISETP.GE.AND P5, PT, R18, UR4, PT ;  /* 0x0000000412007c0c */ /* 0x000fe2000bfa6270 */
[----:B------:R-:W-:Y:S01]  /*f760*/  @!P4 IMAD.WIDE R14, R19, 0x4, R4 ;  /* 0x00000004130ec825 */ /* 0x000fe200078e0204 */
[----:B------:R-:W-:-:S03]  /*f770*/  IADD3 R19, R3, 0x80, RZ ;  /* 0x0000008003137810 */ /* 0x000fc60007ffe0ff */
[----:B0-----:R-:W-:Y:S01]  /*f780*/  @!P1 IMAD.WIDE R8, R13, 0x4, R4 ;  /* 0x000000040d089825 */ /* 0x001fe200078e0204 */
[----:B------:R-:W-:-:S03]  /*f790*/  ISETP.GE.AND P0, PT, R19, UR4, PT ;  /* 0x0000000413007c0c */ /* 0x000fc6000bf06270 */
[----:B------:R-:W-:Y:S01]  /*f7a0*/  @!P3 IMAD.WIDE R12, R17, 0x4, R4 ;  /* 0x00000004110cb825 */ /* 0x000fe200078e0204 */
[----:B------:R0:W-:Y:S01]  /*f7b0*/  @!P1 ST.E.64 desc[UR6][R8.64], R50 ;  /* 0x0000003208009985 */ /* 0x0001e2000c101b06 */
[----:B------:R-:W-:Y:S02]  /*f7c0*/  @!P6 LEA.HI R20, R20, R20, RZ, 0x1 ;  /* 0x000000141414e211 */ /* 0x000fe400078f08ff */
[C---:B------:R-:W-:Y:S01]  /*f7d0*/  VIADD R2, R3.reuse, 0x68 ;  /* 0x0000006803027836 */ /* 0x040fe20000000000 */
[----:B------:R1:W-:Y:S01]  /*f7e0*/  @!P2 ST.E.64 desc[UR6][R10.64], R54 ;  /* 0x000000360a00a985 */ /* 0x0003e2000c101b06 */
[----:B------:R-:W-:Y:S01]  /*f7f0*/  VIADD R17, R3, 0x78 ;  /* 0x0000007803117836 */ /* 0x000fe20000000000 */
[----:B------:R-:W-:Y:S02]  /*f800*/  ISETP.GE.AND P2, PT, R16, UR4, PT ;  /* 0x0000000410007c0c */ /* 0x000fe4000bf46270 */
[----:B------:R2:W-:Y:S01]  /*f810*/  @!P3 ST.E.64 desc[UR6][R12.64], R58 ;  /* 0x0000003a0c00b985 */ /* 0x0005e2000c101b06 */
[----:B------:R-:W-:-:S02]  /*f820*/  ISETP.GE.AND P3, PT, R2, UR4, PT ;  /* 0x0000000402007c0c */ /* 0x000fc4000bf66270 */
[----:B------:R-:W-:Y:S01]  /*f830*/  ISETP.GE.AND P1, PT, R17, UR4, PT ;  /* 0x0000000411007c0c */ /* 0x000fe2000bf26270 */
[----:B------:R3:W-:Y:S01]  /*f840*/  @!P4 ST.E.64 desc[UR6][R14.64], R62 ;  /* 0x0000003e0e00c985 */ /* 0x0007e2000c101b06 */
[----:B------:R-:W-:Y:S02]  /*f850*/  ISETP.GE.AND P4, PT, R0, UR4, PT ;  /* 0x0000000400007c0c */ /* 0x000fe4000bf86270 */
[----:B------:R-:W-:Y:S02]  /*f860*/  @!P5 LEA.HI R18, R18, R18, RZ, 0x1 ;  /* 0x000000121212d211 */ /* 0x000fe400078f08ff */
[----:B0-----:R-:W-:Y:S01]  /*f870*/  @!P6 LOP3.LUT R9, R20, 0xfffffffe, RZ, 0xc0, !PT ;  /* 0xfffffffe1409e812 */ /* 0x001fe200078ec0ff */
[C---:B------:R-:W-:Y:S01]  /*f880*/  VIADD R20, R3.reuse, 0x90 ;  /* 0x0000009003147836 */ /* 0x040fe20000000000 */
[----:B------:R-:W-:Y:S01]  /*f890*/  @!P5 LOP3.LUT R7, R18, 0xfffffffe, RZ, 0xc0, !PT ;  /* 0xfffffffe1207d812 */ /* 0x000fe200078ec0ff */
[----:B------:R-:W-:Y:S01]  /*f8a0*/  VIADD R18, R3, 0x88 ;  /* 0x0000008803127836 */ /* 0x000fe20000000000 */
[----:B------:R-:W-:Y:S01]  /*f8b0*/  @!P2 LEA.HI R16, R16, R16, RZ, 0x1 ;  /* 0x000000101010a211 */ /* 0x000fe200078f08ff */
[----:B------:R-:W-:Y:S01]  /*f8c0*/  @!P6 IMAD.WIDE R8, R9, 0x4, R4 ;  /* 0x000000040908e825 */ /* 0x000fe200078e0204 */
[----:B------:R-:W-:-:S02]  /*f8d0*/  @!P3 LEA.HI R2, R2, R2, RZ, 0x1 ;  /* 0x000000020202b211 */ /* 0x000fc400078f08ff */
[----:B------:R-:W-:Y:S01]  /*f8e0*/  @!P1 LEA.HI R17, R17, R17, RZ, 0x1 ;  /* 0x0000001111119211 */ /* 0x000fe200078f08ff */
[----:B------:R-:W-:Y:S01]  /*f8f0*/  @!P5 IMAD.WIDE R6, R7, 0x4, R4 ;  /* 0x000000040706d825 */ /* 0x000fe200078e0204 */
[----:B------:R-:W-:Y:S02]  /*f900*/  @!P4 LEA.HI R0, R0, R0, RZ, 0x1 ;  /* 0x000000000000c211 */ /* 0x000fe400078f08ff */
[----:B------:R-:W-:Y:S02]  /*f910*/  @!P0 LEA.HI R19, R19, R19, RZ, 0x1 ;  /* 0x0000001313138211 */ /* 0x000fe400078f08ff */
[----:B-1----:R-:W-:Y:S01]  /*f920*/  @!P4 LOP3.LUT R11, R0, 0xfffffffe, RZ, 0xc0, !PT ;  /* 0xfffffffe000bc812 */ /* 0x002fe200078ec0ff */
[----:B------:R0:W-:Y:S01]  /*f930*/  @!P5 ST.E.64 desc[UR6][R6.64], R66 ;  /* 0x000000420600d985 */ /* 0x0001e2000c101b06 */
[----:B--2---:R-:W-:Y:S01]  /*f940*/  @!P3 LOP3.LUT R13, R2, 0xfffffffe, RZ, 0xc0, !PT ;  /* 0xfffffffe020db812 */ /* 0x004fe200078ec0ff */
[----:B------:R-:W-:Y:S01]  /*f950*/  VIADD R0, R3, 0x98 ;  /* 0x0000009803007836 */ /* 0x000fe20000000000 */
[----:B---3--:R-:W-:Y:S01]  /*f960*/  @!P2 LOP3.LUT R15, R16, 0xfffffffe, RZ, 0xc0, !PT ;  /* 0xfffffffe100fa812 */ /* 0x008fe200078ec0ff */
[----:B------:R1:W-:Y:S01]  /*f970*/  @!P6 ST.E.64 desc[UR6][R8.64], R70 ;  /* 0x000000460800e985 */ /* 0x0003e2000c101b06 */
[----:B------:R-:W-:Y:S01]  /*f980*/  @!P1 LOP3.LUT R17, R17, 0xfffffffe, RZ, 0xc0, !PT ;  /* 0xfffffffe11119812 */ /* 0x000fe200078ec0ff */
[----:B------:R-:W-:Y:S01]  /*f990*/  VIADD R2, R3, 0xa0 ;  /* 0x000000a003027836 */ /* 0x000fe20000000000 */
[----:B------:R-:W-:Y:S01]  /*f9a0*/  @!P0 LOP3.LUT R19, R19, 0xfffffffe, RZ, 0xc0, !PT ;  /* 0xfffffffe13138812 */ /* 0x000fe200078ec0ff */
[----:B------:R-:W-:Y:S01]  /*f9b0*/  VIADD R16, R3, 0xa8 ;  /* 0x000000a803107836 */ /* 0x000fe20000000000 */
[----:B------:R-:W-:-:S02]  /*f9c0*/  ISETP.GE.AND P6, PT, R18, UR4, PT ;  /* 0x0000000412007c0c */ /* 0x000fc4000bfc6270 */
[----:B------:R-:W-:Y:S01]  /*f9d0*/  ISETP.GE.AND P5, PT, R20, UR4, PT ;  /* 0x0000000414007c0c */ /* 0x000fe2000bfa6270 */
[----:B0-----:R-:W-:-:S04]  /*f9e0*/  @!P4 IMAD.WIDE R6, R11, 0x4, R4 ;  /* 0x000000040b06c825 */ /* 0x001fc800078e0204 */
[--C-:B-1----:R-:W-:Y:S01]  /*f9f0*/  @!P3 IMAD.WIDE R8, R13, 0x4, R4.reuse ;  /* 0x000000040d08b825 */ /* 0x102fe200078e0204 */
[----:B------:R0:W-:Y:S01]  /*fa00*/  @!P4 ST.E.64 desc[UR6][R6.64], R74 ;  /* 0x0000004a0600c985 */ /* 0x0001e2000c101b06 */
[----:B------:R-:W-:Y:S02]  /*fa10*/  ISETP.GE.AND P4, PT, R2, UR4, PT ;  /* 0x0000000402007c0c */ /* 0x000fe4000bf86270 */
[--C-:B------:R-:W-:Y:S01]  /*fa20*/  @!P2 IMAD.WIDE R10, R15, 0x4, R4.reuse ;  /* 0x000000040f0aa825 */ /* 0x100fe200078e0204 */
[----:B------:R1:W-:Y:S01]  /*fa30*/  @!P3 ST.E.64 desc[UR6][R8.64], R78 ;  /* 0x0000004e0800b985 */ /* 0x0003e2000c101b06 */
[----:B------:R-:W-:Y:S02]  /*fa40*/  @!P6 LEA.HI R18, R18, R18, RZ, 0x1 ;  /* 0x000000121212e211 */ /* 0x000fe400078f08ff */
[----:B------:R-:W-:Y:S01]  /*fa50*/  @!P1 IMAD.WIDE R12, R17, 0x4, R4 ;  /* 0x00000004110c9825 */ /* 0x000fe200078e0204 */
[----:B------:R2:W-:Y:S01]  /*fa60*/  @!P2 ST.E.64 desc[UR6][R10.64], R82 ;  /* 0x000000520a00a985 */ /* 0x0005e2000c101b06 */
[----:B------:R-:W-:-:S02]  /*fa70*/  IADD3 R17, R3, 0xb0, RZ ;  /* 0x000000b003117810 */ /* 0x000fc40007ffe0ff */
[----:B------:R-:W-:Y:S01]  /*fa80*/  @!P0 IMAD.WIDE R14, R19, 0x4, R4 ;  /* 0x00000004130e8825 */ /* 0x000fe200078e0204 */
[----:B------:R3:W-:Y:S01]  /*fa90*/  @!P1 ST.E.64 desc[UR6][R12.64], R86 ;  /* 0x000000560c009985 */ /* 0x0007e2000c101b06 */
[----:B------:R-:W-:Y:S02]  /*faa0*/  @!P5 LEA.HI R20, R20, R20, RZ, 0x1 ;  /* 0x000000141414d211 */ /* 0x000fe400078f08ff */
[----:B------:R-:W-:Y:S01]  /*fab0*/  VIADD R19, R3, 0xb8 ;  /* 0x000000b803137836 */ /* 0x000fe20000000000 */
[----:B------:R4:W-:Y:S01]  /*fac0*/  @!P0 ST.E.64 desc[UR6][R14.64], R90 ;  /* 0x0000005a0e008985 */ /* 0x0009e2000c101b06 */
[----:B------:R-:W-:Y:S02]  /*fad0*/  ISETP.GE.AND P0, PT, R0, UR4, PT ;  /* 0x0000000400007c0c */ /* 0x000fe4000bf06270 */
[----:B------:R-:W-:Y:S02]  /*fae0*/  ISETP.GE.AND P3, PT, R16, UR4, PT ;  /* 0x0000000410007c0c */ /* 0x000fe4000bf66270 */
[----:B------:R-:W-:-:S02]  /*faf0*/  ISETP.GE.AND P2, PT, R17, UR4, PT ;  /* 0x0000000411007c0c */ /* 0x000fc4000bf46270 */
[----:B0-----:R-:W-:Y:S01]  /*fb00*/  @!P6 LOP3.LUT R7, R18, 0xfffffffe, RZ, 0xc0, !PT ;  /* 0xfffffffe1207e812 */ /* 0x001fe200078ec0ff */
[----:B------:R-:W-:Y:S01]  /*fb10*/  VIADD R18, R3, 0xc0 ;  /* 0x000000c003127836 */ /* 0x000fe20000000000 */
[----:B------:R-:W-:Y:S02]  /*fb20*/  ISETP.GE.AND P1, PT, R19, UR4, PT ;  /* 0x0000000413007c0c */ /* 0x000fe4000bf26270 */
[----:B-1----:R-:W-:Y:S01]  /*fb30*/  @!P5 LOP3.LUT R9, R20, 0xfffffffe, RZ, 0xc0, !PT ;  /* 0xfffffffe1409d812 */ /* 0x002fe200078ec0ff */
[--C-:B------:R-:W-:Y:S01]  /*fb40*/  @!P6 IMAD.WIDE R6, R7, 0x4, R4.reuse ;  /* 0x000000040706e825 */ /* 0x100fe200078e0204 */
[----:B------:R-:W-:Y:S02]  /*fb50*/  @!P4 LEA.HI R2, R2, R2, RZ, 0x1 ;  /* 0x000000020202c211 */ /* 0x000fe400078f08ff */
[----:B------:R-:W-:Y:S01]  /*fb60*/  @!P0 LEA.HI R0, R0, R0, RZ, 0x1 ;  /* 0x0000000000008211 */ /* 0x000fe200078f08ff */
[----:B------:R-:W-:Y:S01]  /*fb70*/  @!P5 IMAD.WIDE R8, R9, 0x4, R4 ;  /* 0x000000040908d825 */ /* 0x000fe200078e0204 */
[----:B------:R0:W-:Y:S01]  /*fb80*/  @!P6 ST.E.64 desc[UR6][R6.64], R94 ;  /* 0x0000005e0600e985 */ /* 0x0001e2000c101b06 */
[----:B------:R-:W-:-:S02]  /*fb90*/  @!P3 LEA.HI R16, R16, R16, RZ, 0x1 ;  /* 0x000000101010b211 */ /* 0x000fc400078f08ff */
[----:B--2---:R-:W-:Y:S01]  /*fba0*/  @!P0 LOP3.LUT R11, R0, 0xfffffffe, RZ, 0xc0, !PT ;  /* 0xfffffffe000b8812 */ /* 0x004fe200078ec0ff */
[----:B------:R1:W-:Y:S01]  /*fbb0*/  @!P5 ST.E.64 desc[UR6][R8.64], R98 ;  /* 0x000000620800d985 */ /* 0x0003e2000c101b06 */
[C---:B------:R-:W-:Y:S01]  /*fbc0*/  VIADD R20, R3.reuse, 0xc8 ;  /* 0x000000c803147836 */ /* 0x040fe20000000000 */
[----:B------:R-:W-:Y:S01]  /*fbd0*/  ISETP.GE.AND P5, PT, R18, UR4, PT ;  /* 0x0000000412007c0c */ /* 0x000fe2000bfa6270 */
[----:B------:R-:W-:Y:S01]  /*fbe0*/  VIADD R0, R3, 0xd0 ;  /* 0x000000d003007836 */ /* 0x000fe20000000000 */
[----:B------:R-:W-:Y:S02]  /*fbf0*/  @!P2 LEA.HI R17, R17, R17, RZ, 0x1 ;  /* 0x000000111111a211 */ /* 0x000fe400078f08ff */
[----:B------:R-:W-:Y:S02]  /*fc00*/  @!P1 LEA.HI R19, R19, R19, RZ, 0x1 ;  /* 0x0000001313139211 */ /* 0x000fe400078f08ff */
[----:B---3--:R-:W-:Y:S01]  /*fc10*/  @!P4 LOP3.LUT R13, R2, 0xfffffffe, RZ, 0xc0, !PT ;  /* 0xfffffffe020dc812 */ /* 0x008fe200078ec0ff */
[----:B------:R-:W-:Y:S01]  /*fc20*/  VIADD R2, R3, 0xd8 ;  /* 0x000000d803027836 */ /* 0x000fe20000000000 */
[----:B----4-:R-:W-:Y:S01]  /*fc30*/  @!P3 LOP3.LUT R15, R16, 0xfffffffe, RZ, 0xc0, !PT ;  /* 0xfffffffe100fb812 */ /* 0x010fe200078ec0ff */
[----:B0-----:R-:W-:Y:S01]  /*fc40*/  @!P0 IMAD.WIDE R6, R11, 0x4, R4 ;  /* 0x000000040b068825 */ /* 0x001fe200078e0204 */
[----:B------:R-:W-:-:S02]  /*fc50*/  @!P2 LOP3.LUT R17, R17, 0xfffffffe, RZ, 0xc0, !PT ;  /* 0xfffffffe1111a812 */ /* 0x000fc400078ec0ff */
[----:B------:R-:W-:Y:S01]  /*fc60*/  ISETP.GE.AND P6, PT, R20, UR4, PT ;  /* 0x0000000414007c0c */ /* 0x000fe2000bfc6270 */
[--C-:B-1----:R-:W-:Y:S01]  /*fc70*/  @!P4 IMAD.WIDE R8, R13, 0x4, R4.reuse ;  /* 0x000000040d08c825 */ /* 0x102fe200078e0204 */
[----:B------:R-:W-:Y:S01]  /*fc80*/  @!P1 LOP3.LUT R19, R19, 0xfffffffe, RZ, 0xc0, !PT ;  /* 0xfffffffe13139812 */ /* 0x000fe200078ec0ff */
[----:B------:R0:W-:Y:S01]  /*fc90*/  @!P0 ST.E.64 desc[UR6][R6.64], R102 ;  /* 0x0000006606008985 */ /* 0x0001e2000c101b06 */
[----:B------:R-:W-:Y:S01]  /*fca0*/  ISETP.GE.AND P0, PT, R0, UR4, PT ;  /* 0x0000000400007c0c */ /* 0x000fe2000bf06270 */
[--C-:B------:R-:W-:Y:S01]  /*fcb0*/  @!P3 IMAD.WIDE R10, R15, 0x4, R4.reuse ;  /* 0x000000040f0ab825 */ /* 0x100fe200078e0204 */
[----:B------:R-:W-:Y:S01]  /*fcc0*/  IADD3 R16, R3, 0xe0, RZ ;  /* 0x000000e003107810 */ /* 0x000fe20007ffe0ff */
[----:B------:R1:W-:Y:S01]  /*fcd0*/  @!P4 ST.E.64 desc[UR6][R8.64], R106 ;  /* 0x0000006a0800c985 */ /* 0x0003e2000c101b06 */
[----:B------:R-:W-:Y:S01]  /*fce0*/  @!P5 LEA.HI R18, R18, R18, RZ, 0x1 ;  /* 0x000000121212d211 */ /* 0x000fe200078f08ff */
[--C-:B------:R-:W-:Y:S02]  /*fcf0*/  @!P2 IMAD.WIDE R12, R17, 0x4, R4.reuse ;  /* 0x00000004110ca825 */ /* 0x100fe400078e0204 */
[----:B------:R2:W-:Y:S02]  /*fd00*/  @!P3 ST.E.64 desc[UR6][R10.64], R110 ;  /* 0x0000006e0a00b985 */ /* 0x0005e4000c101b06 */
[--C-:B------:R-:W-:Y:S01]  /*fd10*/  @!P1 IMAD.WIDE R14, R19, 0x4, R4.reuse ;  /* 0x00000004130e9825 */ /* 0x100fe200078e0204 */
[----:B------:R-:W-:Y:S01]  /*fd20*/  @!P6 LEA.HI R20, R20, R20, RZ, 0x1 ;  /* 0x000000141414e211 */ /* 0x000fe200078f08ff */
[----:B------:R3:W-:Y:S01]  /*fd30*/  @!P2 ST.E.64 desc[UR6][R12.64], R114 ;  /* 0x000000720c00a985 */ /* 0x0007e2000c101b06 */
[----:B------:R-:W-:Y:S01]  /*fd40*/  ISETP.GE.AND P2, PT, R16, UR4, PT ;  /* 0x0000000410007c0c */ /* 0x000fe2000bf46270 */
[C---:B------:R-:W-:Y:S01]  /*fd50*/  VIADD R17, R3.reuse, 0xe8 ;  /* 0x000000e803117836 */ /* 0x040fe20000000000 */
[----:B0-----:R-:W-:Y:S01]  /*fd60*/  @!P5 LOP3.LUT R7, R18, 0xfffffffe, RZ, 0xc0, !PT ;  /* 0xfffffffe1207d812 */ /* 0x001fe200078ec0ff */
[C---:B------:R-:W-:Y:S01]  /*fd70*/  VIADD R19, R3.reuse, 0xf0 ;  /* 0x000000f003137836 */ /* 0x040fe20000000000 */
[----:B------:R-:W-:Y:S01]  /*fd80*/  @!P1 ST.E.64 desc[UR6][R14.64], R118 ;  /* 0x000000760e009985 */ /* 0x000fe2000c101b06 */
[----:B------:R-:W-:Y:S01]  /*fd90*/  ISETP.GE.AND P1, PT, R2, UR4, PT ;  /* 0x0000000402007c0c */ /* 0x000fe2000bf26270 */
[----:B------:R-:W-:Y:S01]  /*fda0*/  VIADD R3, R3, 0xf8 ;  /* 0x000000f803037836 */ /* 0x000fe20000000000 */
[----:B------:R-:W-:Y:S01]  /*fdb0*/  ISETP.GE.AND P3, PT, R17, UR4, PT ;  /* 0x0000000411007c0c */ /* 0x000fe2000bf66270 */
[----:B------:R-:W-:Y:S01]  /*fdc0*/  @!P5 IMAD.WIDE R6, R7, 0x4, R4 ;  /* 0x000000040706d825 */ /* 0x000fe200078e0204 */
[----:B------:R-:W-:-:S02]  /*fdd0*/  ISETP.GE.AND P4, PT, R19, UR4, PT ;  /* 0x0000000413007c0c */ /* 0x000fc4000bf86270 */
[----:B------:R-:W-:Y:S02]  /*fde0*/  @!P0 LEA.HI R0, R0, R0, RZ, 0x1 ;  /* 0x0000000000008211 */ /* 0x000fe400078f08ff */
[----:B-1----:R-:W-:Y:S01]  /*fdf0*/  @!P6 LOP3.LUT R9, R20, 0xfffffffe, RZ, 0xc0, !PT ;  /* 0xfffffffe1409e812 */ /* 0x002fe200078ec0ff */
[----:B------:R0:W-:Y:S01]  /*fe00*/  @!P5 ST.E.64 desc[UR6][R6.64], R122 ;  /* 0x0000007a0600d985 */ /* 0x0001e2000c101b06 */
[----:B--2---:R-:W-:Y:S02]  /*fe10*/  @!P0 LOP3.LUT R11, R0, 0xfffffffe, RZ, 0xc0, !PT ;  /* 0xfffffffe000b8812 */ /* 0x004fe400078ec0ff */
[----:B------:R-:W-:Y:S01]  /*fe20*/  @!P2 LEA.HI R16, R16, R16, RZ, 0x1 ;  /* 0x000000101010a211 */ /* 0x000fe200078f08ff */
[----:B------:R-:W-:Y:S01]  /*fe30*/  @!P6 IMAD.WIDE R8, R9, 0x4, R4 ;  /* 0x000000040908e825 */ /* 0x000fe200078e0204 */
[----:B------:R-:W-:Y:S02]  /*fe40*/  @!P1 LEA.HI R2, R2, R2, RZ, 0x1 ;  /* 0x0000000202029211 */ /* 0x000fe400078f08ff */
[----:B------:R-:W-:-:S02]  /*fe50*/  @!P3 LEA.HI R17, R17, R17, RZ, 0x1 ;  /* 0x000000111111b211 */ /* 0x000fc400078f08ff */
[----:B------:R1:W-:Y:S01]  /*fe60*/  @!P6 ST.E.64 desc[UR6][R8.64], R126 ;  /* 0x0000007e0800e985 */ /* 0x0003e2000c101b06 */
[----:B------:R-:W-:Y:S02]  /*fe70*/  @!P4 LEA.HI R19, R19, R19, RZ, 0x1 ;  /* 0x000000131313c211 */ /* 0x000fe400078f08ff */
[----:B---3--:R-:W-:Y:S01]  /*fe80*/  @!P1 LOP3.LUT R13, R2, 0xfffffffe, RZ, 0xc0, !PT ;  /* 0xfffffffe020d9812 */ /* 0x008fe200078ec0ff */
[--C-:B0-----:R-:W-:Y:S01]  /*fe90*/  @!P0 IMAD.WIDE R6, R11, 0x4, R4.reuse ;  /* 0x000000040b068825 */ /* 0x101fe200078e0204 */
[----:B------:R-:W-:Y:S02]  /*fea0*/  @!P2 LOP3.LUT R15, R16, 0xfffffffe, RZ, 0xc0, !PT ;  /* 0xfffffffe100fa812 */ /* 0x000fe400078ec0ff */
[----:B------:R-:W-:Y:S02]  /*feb0*/  @!P3 LOP3.LUT R17, R17, 0xfffffffe, RZ, 0xc0, !PT ;  /* 0xfffffffe1111b812 */ /* 0x000fe400078ec0ff */
[----:B------:R0:W-:Y:S01]  /*fec0*/  @!P0 ST.E.64 desc[UR6][R6.64], R130 ;  /* 0x0000008206008985 */ /* 0x0001e2000c101b06 */
[----:B------:R-:W-:Y:S01]  /*fed0*/  ISETP.GE.AND P0, PT, R3, UR4, PT ;  /* 0x0000000403007c0c */ /* 0x000fe2000bf06270 */
[----:B------:R-:W-:Y:S01]  /*fee0*/  @!P2 IMAD.WIDE R10, R15, 0x4, R4 ;  /* 0x000000040f0aa825 */ /* 0x000fe200078e0204 */
[----:B------:R-:W-:-:S03]  /*fef0*/  @!P4 LOP3.LUT R19, R19, 0xfffffffe, RZ, 0xc0, !PT ;  /* 0xfffffffe1313c812 */ /* 0x000fc600078ec0ff */
[----:B-1----:R-:W-:-:S04]  /*ff00*/  @!P1 IMAD.WIDE R8, R13, 0x4, R4 ;  /* 0x000000040d089825 */ /* 0x002fc800078e0204 */
[--C-:B------:R-:W-:Y:S01]  /*ff10*/  @!P3 IMAD.WIDE R12, R17, 0x4, R4.reuse ;  /* 0x00000004110cb825 */ /* 0x100fe200078e0204 */
[----:B------:R0:W-:Y:S03]  /*ff20*/  @!P1 ST.E.64 desc[UR6][R8.64], R134 ;  /* 0x0000008608009985 */ /* 0x0001e6000c101b06 */
[----:B------:R-:W-:Y:S01]  /*ff30*/  @!P4 IMAD.WIDE R14, R19, 0x4, R4 ;  /* 0x00000004130ec825 */ /* 0x000fe200078e0204 */
[----:B------:R0:W-:Y:S04]  /*ff40*/  @!P2 ST.E.64 desc[UR6][R10.64], R138 ;  /* 0x0000008a0a00a985 */ /* 0x0001e8000c101b06 */
        /* <DEDUP_REMOVED lines=9> */
.L_x_1040:
        /* <DEDUP_REMOVED lines=12> */
[----:B------:R-:W2:Y:S01]  /*100a0*/  LDL R4, [R1] ;  /* 0x0000000001047983 */ /* 0x000ea20000100800 */
[----:B------:R-:W-:Y:S01]  /*100b0*/  ISETP.NE.AND P0, PT, R6, 0x1, PT ;  /* 0x000000010600780c */ /* 0x000fe20003f05270 */
[----:B------:R-:W-:Y:S01]  /*100c0*/  S2UR UR7, SR_CTAID.Z ;  /* 0x00000000000779c3 */ /* 0x000fe20000002700 */
[----:B------:R-:W-:Y:S01]  /*100d0*/  ULDC.64 UR8, c[0x0][0xbd0] ;  /* 0x0002f40000087ab9 */ /* 0x000fe20000000a00 */
[----:B------:R-:W-:Y:S01]  /*100e0*/  IMAD.MOV.U32 R5, RZ, RZ, R0 ;  /* 0x000000ffff057224 */ /* 0x000fe200078e0000 */
[----:B------:R-:W-:-:S05]  /*100f0*/  ULDC.64 UR12, c[0x0][0x208] ;  /* 0x00008200000c7ab9 */ /* 0x000fca0000000a00 */
[----:B------:R-:W0:Y:S08]  /*10100*/  LDC.64 R10, c[0x0][0xbd8] ;  /* 0x0002f600ff0a7b82 */ /* 0x000e300000000a00 */
[----:B------:R-:W1:Y:S08]  /*10110*/  @P0 LDC R7, c[0x0][0xbec] ;  /* 0x0002fb00ff070b82 */ /* 0x000e700000000800 */
[----:B------:R-:W3:Y:S08]  /*10120*/  @P0 LDC R9, c[0x0][0xbf0] ;  /* 0x0002fc00ff090b82 */ /* 0x000ef00000000800 */
[----:B------:R-:W4:Y:S08]  /*10130*/  S2UR UR10, SR_CTAID.Y ;  /* 0x00000000000a79c3 */ /* 0x000f300000002600 */
[----:B------:R-:W4:Y:S01]  /*10140*/  LDC R8, c[0x0][0xc50] ;  /* 0x00031400ff087b82 */ /* 0x000f220000000800 */
[----:B--2---:R-:W-:Y:S01]  /*10150*/  R2UR UR11, R4 ;  /* 0x00000000040b72ca */ /* 0x004fe200000e0000 */
[----:B-1----:R-:W-:-:S05]  /*10160*/  @P0 IMAD.HI.U32 R4, R0, R7, RZ ;  /* 0x0000000700040227 */ /* 0x002fca00078e00ff */
[----:B---3--:R-:W-:-:S07]  /*10170*/  @P0 SHF.R.U32.HI R5, RZ, R9, R4 ;  /* 0x00000009ff050219 */ /* 0x008fce0000011604 */
[----:B------:R-:W-:Y:S02]  /*10180*/  USHF.R.S32.HI UR6, URZ, 0x1f, UR11 ;  /* 0x0000001f3f067899 */ /* 0x000fe4000801140b */
[----:B------:R-:W-:Y:S01]  /*10190*/  IMAD R7, RZ, RZ, -UR11 ;  /* 0x8000000bff077e24 */ /* 0x000fe2000f8e02ff */
[----:B------:R-:W-:Y:S02]  /*101a0*/  UIMAD.WIDE.U32 UR4, UR11, UR8, URZ ;  /* 0x000000080b0472a5 */ /* 0x000fe4000f8e003f */
[----:B------:R-:W-:Y:S01]  /*101b0*/  UIMAD UR6, UR6, UR8, URZ ;  /* 0x00000008060672a4 */ /* 0x000fe2000f8e023f */
[----:B----4-:R-:W-:Y:S01]  /*101c0*/  IMAD R9, R8, R7, UR10 ;  /* 0x0000000a08097e24 */ /* 0x010fe2000f8e0207 */
[----:B------:R-:W-:Y:S01]  /*101d0*/  USHF.R.S32.HI UR8, URZ, 0x1f, UR7 ;  /* 0x0000001f3f087899 */ /* 0x000fe20008011407 */
[----:B------:R-:W-:Y:S01]  /*101e0*/  IADD3 R7, -R5, RZ, RZ ;  /* 0x000000ff05077210 */ /* 0x000fe20007ffe1ff */
[----:B------:R-:W-:Y:S01]  /*101f0*/  UIMAD UR6, UR11, UR9, UR6 ;  /* 0x000000090b0672a4 */ /* 0x000fe2000f8e0206 */
[----:B------:R-:W-:Y:S01]  /*10200*/  IMAD.U32 R3, RZ, RZ, UR5 ;  /* 0x00000005ff037e24 */ /* 0x000fe2000f8e00ff */
[----:B------:R-:W-:Y:S01]  /*10210*/  SHF.R.S32.HI R4, RZ, 0x1f, R9 ;  /* 0x0000001fff047819 */ /* 0x000fe20000011409 */
[----:B------:R-:W-:Y:S01]  /*10220*/  IMAD.U32 R2, RZ, RZ, UR4 ;  /* 0x00000004ff027e24 */ /* 0x000fe2000f8e00ff */
[----:B------:R-:W-:Y:S01]  /*10230*/  UIADD3 UR6, UR5, UR6, URZ ;  /* 0x0000000605067290 */ /* 0x000fe2000fffe03f */
[----:B0-----:R-:W-:-:S02]  /*10240*/  IMAD R12, R10, UR8, RZ ;  /* 0x000000080a0c7c24 */ /* 0x001fc4000f8e02ff */
[----:B------:R-:W-:Y:S01]  /*10250*/  ULDC.64 UR4, c[0x0][0xbe0] ;  /* 0x0002f80000047ab9 */ /* 0x000fe20000000a00 */
[----:B------:R-:W-:Y:S02]  /*10260*/  IMAD R7, R6, R7, R0 ;  /* 0x0000000706077224 */ /* 0x000fe400078e0200 */
[----:B------:R-:W-:Y:S02]  /*10270*/  IMAD.U32 R3, RZ, RZ, UR6 ;  /* 0x00000006ff037e24 */ /* 0x000fe4000f8e00ff */
[----:B------:R-:W-:Y:S01]  /*10280*/  IMAD R11, R11, UR7, R12 ;  /* 0x000000070b0b7c24 */ /* 0x000fe2000f8e020c */
[----:B------:R-:W-:Y:S01]  /*10290*/  SHF.R.S32.HI R0, RZ, 0x1f, R7 ;  /* 0x0000001fff007819 */ /* 0x000fe20000011407 */
[----:B------:R-:W-:-:S04]  /*102a0*/  IMAD.WIDE.U32 R2, R10, UR7, R2 ;  /* 0x000000070a027c25 */ /* 0x000fc8000f8e0002 */
[----:B------:R-:W-:Y:S02]  /*102b0*/  IMAD.IADD R3, R11, 0x1, R3 ;  /* 0x000000010b037824 */ /* 0x000fe400078e0203 */
[----:B------:R-:W-:Y:S02]  /*102c0*/  IMAD R4, R4, UR4, RZ ;  /* 0x0000000404047c24 */ /* 0x000fe4000f8e02ff */
[----:B------:R-:W-:-:S04]  /*102d0*/  IMAD.WIDE.U32 R2, R9, UR4, R2 ;  /* 0x0000000409027c25 */ /* 0x000fc8000f8e0002 */
[----:B------:R-:W-:Y:S01]  /*102e0*/  IMAD R4, R9, UR5, R4 ;  /* 0x0000000509047c24 */ /* 0x000fe2000f8e0204 */
[----:B------:R-:W-:Y:S01]  /*102f0*/  SHF.R.S32.HI R9, RZ, 0x1f, R5 ;  /* 0x0000001fff097819 */ /* 0x000fe20000011405 */
[----:B------:R-:W-:Y:S01]  /*10300*/  ULDC.64 UR4, c[0x0][0xbc8] ;  /* 0x0002f20000047ab9 */ /* 0x000fe20000000a00 */
[----:B------:R-:W-:Y:S01]  /*10310*/  IADD3 R2, P0, R5, R2, RZ ;  /* 0x0000000205027210 */ /* 0x000fe20007f1e0ff */
[----:B------:R-:W-:-:S03]  /*10320*/  IMAD R0, R0, UR4, RZ ;  /* 0x0000000400007c24 */ /* 0x000fc6000f8e02ff */
[----:B------:R-:W-:Y:S01]  /*10330*/  IADD3.X R3, R9, R3, R4, P0, !PT ;  /* 0x0000000309037210 */ /* 0x000fe200007fe404 */
[C---:B------:R-:W-:Y:S02]  /*10340*/  IMAD R5, R7.reuse, UR5, R0 ;  /* 0x0000000507057c24 */ /* 0x040fe4000f8e0200 */
[----:B------:R-:W-:Y:S01]  /*10350*/  IMAD.WIDE.U32 R2, R7, UR4, R2 ;  /* 0x0000000407027c25 */ /* 0x000fe2000f8e0002 */
[----:B------:R-:W-:-:S03]  /*10360*/  ULDC.64 UR4, c[0x0][0xba8] ;  /* 0x0002ea0000047ab9 */ /* 0x000fc60000000a00 */
[----:B------:R-:W-:Y:S01]  /*10370*/  IMAD.IADD R3, R3, 0x1, R5 ;  /* 0x0000000103037824 */ /* 0x000fe200078e0205 */
[----:B------:R-:W-:-:S04]  /*10380*/  LEA R4, P0, R2, UR4, 0x2 ;  /* 0x0000000402047c11 */ /* 0x000fc8000f8010ff */
[----:B------:R-:W-:Y:S01]  /*10390*/  LEA.HI.X R5, R2, UR5, R3, 0x2, P0 ;  /* 0x0000000502057c11 */ /* 0x000fe200080f1403 */
[----:B------:R-:W-:-:S05]  /*103a0*/  IMAD.MOV.U32 R3, RZ, RZ, -0x800000 ;  /* 0xff800000ff037424 */ /* 0x000fca00078e00ff */
[----:B------:R4:W-:Y:S01]  /*103b0*/  STG.E desc[UR12][R4.64], R3 ;  /* 0x0000000304007986 */ /* 0x0009e2000c10190c */
[----:B------:R-:W-:Y:S05]  /*103c0*/  BRA `(.L_x_961) ;  /* 0x0000004c002c7947 */ /* 0x000fea0003800000 */
.L_x_959:
        /* <DEDUP_REMOVED lines=18> */
.L_x_1043:
[----:B------:R-:W-:Y:S01]  /*104f0*/  ULDC UR7, c[0x0][0xc50] ;  /* 0x0003140000077ab9 */ /* 0x000fe20000000800 */
[----:B------:R-:W-:Y:S01]  /*10500*/  UMOV UR36, UR6 ;  /* 0x0000000600247c82 */ /* 0x000fe20008000000 */
[----:B------:R-:W-:-:S11]  /*10510*/  UISETP.NE.AND UP0, UPT, UR7, 0x1, UPT ;  /* 0x000000010700788c */ /* 0x000fd6000bf05270 */
[----:B------:R-:W-:Y:S01]  /*10520*/  @UP0 ULDC UR4, c[0x0][0xc54] ;  /* 0x0003150000040ab9 */ /* 0x000fe20000000800 */
[----:B------:R-:W-:Y:S01]  /*10530*/  @UP0 ULDC UR8, c[0x0][0xc58] ;  /* 0x0003160000080ab9 */ /* 0x000fe20000000800 */
[----:B------:R-:W-:-:S04]  /*10540*/  UIMAD.WIDE.U32 UR4, UR6, UR4, URZ ;  /* 0x00000004060472a5 */ /* 0x000fc8000f8e003f */
[----:B------:R-:W-:-:S12]  /*10550*/  @UP0 USHF.R.U32.HI UR36, URZ, UR8, UR5 ;  /* 0x000000083f240299 */ /* 0x000fd80008011605 */
.L_x_1044:
[----:B------:R-:W-:Y:S01]  /*10560*/  ISETP.GE.AND P0, PT, R18, RZ, PT ;  /* 0x000000ff1200720c */ /* 0x000fe20003f06270 */
[----:B------:R-:W-:Y:S01]  /*10570*/  UIADD3 UR44, -UR36, URZ, URZ ;  /* 0x0000003f242c7290 */ /* 0x000fe2000fffe13f */
[----:B------:R-:W-:Y:S01]  /*10580*/  IMAD.MOV.U32 R9, RZ, RZ, 0x1 ;  /* 0x00000001ff097424 */ /* 0x000fe200078e00ff */
[----:B------:R-:W-:Y:S01]  /*10590*/  MOV R3, 0x1 ;  /* 0x0000000100037802 */ /* 0x000fe20000000f00 */
[----:B------:R-:W-:Y:S01]  /*105a0*/  IMAD.MOV.U32 R0, RZ, RZ, RZ ;  /* 0x000000ffff007224 */ /* 0x000fe200078e00ff */
[----:B------:R-:W-:-:S08]  /*105b0*/  UIMAD UR44, UR7, UR44, UR6 ;  /* 0x0000002c072c72a4 */ /* 0x000fd0000f8e0206 */
[----:B------:R-:W-:Y:S05]  /*105c0*/  @!P0 BRA `(.L_x_1045) ;  /* 0x0000004400e48947 */ /* 0x000fea0003800000 */
[----:B------:R-:W0:Y:S01]  /*105d0*/  S2UR UR45, SR_CTAID.X ;  /* 0x00000000002d79c3 */ /* 0x000e220000002500 */
[----:B------:R-:W-:Y:S01]  /*105e0*/  ULDC.64 UR4, c[0x0][0x418] ;  /* 0x0001060000047ab9 */ /* 0x000fe20000000a00 */
[----:B------:R-:W-:Y:S01]  /*105f0*/  ULDC UR6, c[0x0][0x448] ;  /* 0x0001120000067ab9 */ /* 0x000fe20000000800 */
[----:B------:R-:W-:Y:S02]  /*10600*/  UISETP.NE.U32.AND UP0, UPT, UR4, URZ, UPT ;  /* 0x0000003f0400728c */ /* 0x000fe4000bf05070 */
[----:B------:R-:W-:Y:S02]  /*10610*/  UISETP.NE.AND UP1, UPT, UR6, 0x1, UPT ;  /* 0x000000010600788c */ /* 0x000fe4000bf25270 */
[----:B------:R-:W-:Y:S01]  /*10620*/  UISETP.NE.AND.EX UP0, UPT, UR5, URZ, UPT, UP0 ;  /* 0x0000003f0500728c */ /* 0x000fe2000bf05300 */
[----:B------:R-:W-:Y:S02]  /*10630*/  ULDC UR6, c[0x0][0x424] ;  /* 0x0001090000067ab9 */ /* 0x000fe40000000800 */
[----:B------:R-:W-:Y:S01]  /*10640*/  ULDC.64 UR4, c[0x0][0x9e0] ;  /* 0x0002780000047ab9 */ /* 0x000fe20000000a00 */
[----:B------:R-:W-:-:S02]  /*10650*/  USEL UR9, UR6, 0x1, UP0 ;  /* 0x0000000106097887 */ /* 0x000fc40008000000 */
[----:B------:R-:W-:Y:S01]  /*10660*/  UISETP.GE.AND UP0, UPT, UR5, 0x1, UPT ;  /* 0x000000010500788c */ /* 0x000fe2000bf06270 */
[----:B------:R-:W-:Y:S02]  /*10670*/  ULDC UR10, c[0x0][0x288] ;  /* 0x0000a200000a7ab9 */ /* 0x000fe40000000800 */
[----:B------:R-:W-:Y:S01]  /*10680*/  @UP1 ULDC UR7, c[0x0][0x44c] ;  /* 0x0001130000071ab9 */ /* 0x000fe20000000800 */
[----:B------:R-:W-:Y:S01]  /*10690*/  ULDC UR12, c[0x0][0x2f0] ;  /* 0x0000bc00000c7ab9 */ /* 0x000fe20000000800 */
[----:B------:R-:W-:Y:S01]  /*106a0*/  UIADD3 UR11, -UR10, 0x1, URZ ;  /* 0x000000010a0b7890 */ /* 0x000fe2000fffe13f */
[----:B------:R-:W-:Y:S01]  /*106b0*/  PLOP3.LUT P1, PT, PT, PT, UP0, 0x80, 0x0 ;  /* 0x000000000000781c */ /* 0x000fe20003f2f008 */
[----:B------:R-:W-:Y:S01]  /*106c0*/  UIMAD UR13, UR9, UR12, 0x3f ;  /* 0x0000003f090d74a4 */ /* 0x000fe2000f8e020c */
[----:B------:R-:W-:Y:S01]  /*106d0*/  @UP1 ULDC UR14, c[0x0][0x450] ;  /* 0x00011400000e1ab9 */ /* 0x000fe20000000800 */
[----:B------:R-:W-:Y:S02]  /*106e0*/  UIMAD UR11, UR9, UR12, UR11 ;  /* 0x0000000c090b72a4 */ /* 0x000fe4000f8e020b */
[----:B0-----:R-:W-:-:S04]  /*106f0*/  USHF.L.U32 UR45, UR45, 0x7, URZ ;  /* 0x000000072d2d7899 */ /* 0x001fc8000800063f */
[----:B------:R-:W-:-:S04]  /*10700*/  UIADD3 UR8, UR45, 0x7f, URZ ;  /* 0x0000007f2d087890 */ /* 0x000fc8000fffe03f */
[----:B------:R-:W-:-:S04]  /*10710*/  UIMAD.WIDE.U32 UR6, UR8, UR7, URZ ;  /* 0x00000007080672a5 */ /* 0x000fc8000f8e003f */
[----:B------:R-:W-:Y:S02]  /*10720*/  @UP1 USHF.R.U32.HI UR8, URZ, UR14, UR7 ;  /* 0x0000000e3f081299 */ /* 0x000fe40008011607 */
[----:B------:R-:W-:Y:S02]  /*10730*/  USHF.R.S32.HI UR7, URZ, 0x1f, UR13 ;  /* 0x0000001f3f077899 */ /* 0x000fe4000801140d */
[----:B------:R-:W-:Y:S02]  /*10740*/  UIADD3 UR6, UR11, UR8, URZ ;  /* 0x000000080b067290 */ /* 0x000fe4000fffe03f */
[----:B------:R-:W-:Y:S02]  /*10750*/  ULEA.HI UR7, UR7, UR13, URZ, 0x6 ;  /* 0x0000000d07077291 */ /* 0x000fe4000f8f303f */
[----:B------:R-:W-:Y:S02]  /*10760*/  UIADD3 UR4, UR6, UR4, URZ ;  /* 0x0000000406047290 */ /* 0x000fe4000fffe03f */
[----:B------:R-:W-:Y:S01]  /*10770*/  USHF.R.S32.HI UR43, URZ, 0x6, UR7 ;  /* 0x000000063f2b7899 */ /* 0x000fe20008011407 */
        /* <DEDUP_REMOVED lines=11> */
.L_x_1047:
[----:B------:R-:W-:-:S11]  /*10830*/  UISETP.NE.AND UP0, UPT, UR5, 0x1, UPT ;  /* 0x000000010500788c */ /* 0x000fd6000bf05270 */
[----:B------:R-:W-:Y:S02]  /*10840*/  @UP0 ULDC.64 UR14, c[0x0][0x9e8] ;  /* 0x00027a00000e0ab9 */ /* 0x000fe40000000a00 */
[----:B------:R-:W-:-:S04]  /*10850*/  UIMAD.WIDE.U32 UR6, UR8, UR14, URZ ;  /* 0x0000000e080672a5 */ /* 0x000fc8000f8e003f */
[----:B------:R-:W-:-:S12]  /*10860*/  @UP0 USHF.R.U32.HI UR8, URZ, UR15, UR7 ;  /* 0x0000000f3f080299 */ /* 0x000fd80008011607 */
.L_x_1048:
[----:B------:R-:W-:-:S04]  /*10870*/  UIMAD UR8, UR8, UR5, UR5 ;  /* 0x00000005080872a4 */ /* 0x000fc8000f8e0205 */
[----:B------:R-:W-:-:S04]  /*10880*/  UISETP.LT.AND UP0, UPT, UR4, UR8, UPT ;  /* 0x000000080400728c */ /* 0x000fc8000bf01270 */
[----:B------:R-:W-:-:S12]  /*10890*/  USEL UR4, UR4, UR8, UP0 ;  /* 0x0000000804047287 */ /* 0x000fd80008000000 */
.L_x_1046:
[----:B------:R-:W-:Y:S01]  /*108a0*/  UIADD3 UR4, UR4, 0x3f, URZ ;  /* 0x0000003f04047890 */ /* 0x000fe2000fffe03f */
[----:B------:R-:W-:Y:S01]  /*108b0*/  @UP1 ULDC UR6, c[0x0][0x44c] ;  /* 0x0001130000061ab9 */ /* 0x000fe20000000800 */
[----:B------:R-:W-:Y:S02]  /*108c0*/  @UP1 ULDC UR11, c[0x0][0x450] ;  /* 0x00011400000b1ab9 */ /* 0x000fe40000000800 */
[----:B------:R-:W-:Y:S02]  /*108d0*/  USHF.R.S32.HI UR8, URZ, 0x1f, UR4 ;  /* 0x0000001f3f087899 */ /* 0x000fe40008011404 */
[----:B------:R-:W-:Y:S02]  /*108e0*/  UIMAD.WIDE.U32 UR6, UR45, UR6, URZ ;  /* 0x000000062d0672a5 */ /* 0x000fe4000f8e003f */
[----:B------:R-:W-:Y:S02]  /*108f0*/  ULEA.HI UR8, UR8, UR4, URZ, 0x6 ;  /* 0x0000000408087291 */ /* 0x000fe4000f8f303f */
[----:B------:R-:W-:Y:S01]  /*10900*/  UIMAD UR9, UR9, UR12, -UR10 ;  /* 0x0000000c090972a4 */ /* 0x000fe2000f8e0a0a */
[----:B------:R-:W-:Y:S01]  /*10910*/  UMOV UR4, UR45 ;  /* 0x0000002d00047c82 */ /* 0x000fe20008000000 */
[----:B------:R-:W-:-:S02]  /*10920*/  USHF.R.S32.HI UR42, URZ, 0x6, UR8 ;  /* 0x000000063f2a7899 */ /* 0x000fc40008011408 */
[----:B------:R-:W-:Y:S02]  /*10930*/  @UP1 USHF.R.U32.HI UR4, URZ, UR11, UR7 ;  /* 0x0000000b3f041299 */ /* 0x000fe40008011607 */
[----:B------:R-:W-:Y:S02]  /*10940*/  UISETP.LT.AND UP0, UPT, UR43, UR42, UPT ;  /* 0x0000002a2b00728c */ /* 0x000fe4000bf01270 */
[----:B------:R-:W-:Y:S01]  /*10950*/  UIADD3 UR4, UR9, UR4, URZ ;  /* 0x0000000409047290 */ /* 0x000fe2000fffe03f */
[----:B------:R-:W-:Y:S01]  /*10960*/  ULDC UR8, c[0x0][0x9dc] ;  /* 0x0002770000087ab9 */ /* 0x000fe20000000800 */
        /* <DEDUP_REMOVED lines=13> */
.L_x_1050:
[----:B------:R-:W-:-:S11]  /*10a40*/  UISETP.NE.AND UP0, UPT, UR5, 0x1, UPT ;  /* 0x000000010500788c */ /* 0x000fd6000bf05270 */
[----:B------:R-:W-:Y:S02]  /*10a50*/  @UP0 ULDC.64 UR10, c[0x0][0x9e8] ;  /* 0x00027a00000a0ab9 */ /* 0x000fe40000000a00 */
[----:B------:R-:W-:-:S04]  /*10a60*/  UIMAD.WIDE.U32 UR6, UR4, UR10, URZ ;  /* 0x0000000a040672a5 */ /* 0x000fc8000f8e003f */
[----:B------:R-:W-:-:S12]  /*10a70*/  @UP0 USHF.R.U32.HI UR4, URZ, UR11, UR7 ;  /* 0x0000000b3f040299 */ /* 0x000fd80008011607 */
.L_x_1051:
[----:B------:R-:W-:-:S04]  /*10a80*/  UIMAD UR4, UR4, UR5, URZ ;  /* 0x00000005040472a4 */ /* 0x000fc8000f8e023f */
[----:B------:R-:W-:-:S04]  /*10a90*/  UISETP.LT.AND UP0, UPT, UR8, UR4, UPT ;  /* 0x000000040800728c */ /* 0x000fc8000bf01270 */
[----:B------:R-:W-:-:S12]  /*10aa0*/  USEL UR8, UR8, UR4, !UP0 ;  /* 0x0000000408087287 */ /* 0x000fd8000c000000 */
.L_x_1049:
        /* <DEDUP_REMOVED lines=13> */
[----:B------:R-:W-:Y:S01]  /*10b80*/  IMAD.U32 R3, RZ, RZ, UR10 ;  /* 0x0000000aff037e24 */ /* 0x000fe2000f8e00ff */
[----:B------:R-:W-:-:S04]  /*10b90*/  UIADD3 UR4, UR10, -0x1, UR12 ;  /* 0xffffffff0a047890 */ /* 0x000fc8000fffe00c */
[-C--:B------:R-:W-:Y:S01]  /*10ba0*/  IABS R0, R3.reuse ;  /* 0x0000000300007213 */ /* 0x080fe20000000000 */
[----:B------:R-:W-:Y:S01]  /*10bb0*/  UIADD3 UR6, -UR40, UR4, URZ ;  /* 0x0000000428067290 */ /* 0x000fe2000fffe13f */
[----:B------:R-:W-:Y:S02]  /*10bc0*/  IABS R3, R3 ;  /* 0x0000000300037213 */ /* 0x000fe40000000000 */
[----:B------:R-:W-:Y:S01]  /*10bd0*/  R2UR UR11, R0 ;  /* 0x00000000000b72ca */ /* 0x000fe200000e0000 */
[----:B------:R-:W-:Y:S02]  /*10be0*/  UMOV UR4, URZ ;  /* 0x0000003f00047c82 */ /* 0x000fe40008000000 */
[----:B------:R-:W-:-:S05]  /*10bf0*/  IMAD.MOV R3, RZ, RZ, -R3 ;  /* 0x000000ffff037224 */ /* 0x000fca00078e0a03 */
[----:B------:R-:W-:-:S05]  /*10c00*/  R2UR UR9, R3 ;  /* 0x00000000030972ca */ /* 0x000fca00000e0000 */
[----:B------:R-:W0:Y:S08]  /*10c10*/  I2F.RP R0, UR11 ;  /* 0x0000000b00007d06 */ /* 0x000e300008209400 */
[----:B0-----:R-:W0:Y:S02]  /*10c20*/  MUFU.RCP R0, R0 ;  /* 0x0000000000007308 */ /* 0x001e240000001000 */
[----:B0-----:R-:W-:Y:S01]  /*10c30*/  VIADD R2, R0, 0xffffffe ;  /* 0x0ffffffe00027836 */ /* 0x001fe20000000000 */
[----:B------:R-:W-:Y:S01]  /*10c40*/  IABS R0, UR6 ;  /* 0x0000000600007c13 */ /* 0x000fe20008000000 */
[----:B------:R-:W-:-:S03]  /*10c50*/  ULOP3.LUT UR6, UR6, UR10, URZ, 0x3c, !UPT ;  /* 0x0000000a06067292 */ /* 0x000fc6000f8e3c3f */
[----:B------:R-:W-:Y:S01]  /*10c60*/  R2UR UR8, R0 ;  /* 0x00000000000872ca */ /* 0x000fe200000e0000 */
[----:B------:R-:W0:Y:S02]  /*10c70*/  F2I.FTZ.U32.TRUNC.NTZ R2, R2 ;  /* 0x0000000200027305 */ /* 0x000e24000021f000 */
[----:B0-----:R-:W-:-:S13]  /*10c80*/  R2UR UR5, R2 ;  /* 0x00000000020572ca */ /* 0x001fda00000e0000 */
[----:B------:R-:W-:-:S04]  /*10c90*/  UIADD3 UR7, URZ, -UR5, URZ ;  /* 0x800000053f077290 */ /* 0x000fc8000fffe03f */
[----:B------:R-:W-:-:S04]  /*10ca0*/  UIMAD UR7, UR7, UR11, URZ ;  /* 0x0000000b070772a4 */ /* 0x000fc8000f8e023f */
[----:B------:R-:W-:-:S04]  /*10cb0*/  UIMAD.WIDE.U32 UR4, UR5, UR7, UR4 ;  /* 0x00000007050472a5 */ /* 0x000fc8000f8e0004 */
[----:B------:R-:W-:-:S04]  /*10cc0*/  UIMAD.WIDE.U32 UR4, UR5, UR8, URZ ;  /* 0x00000008050472a5 */ /* 0x000fc8000f8e003f */
[----:B------:R-:W-:-:S04]  /*10cd0*/  UIMAD UR4, UR5, UR9, UR8 ;  /* 0x00000009050472a4 */ /* 0x000fc8000f8e0208 */
[----:B------:R-:W-:-:S11]  /*10ce0*/  UISETP.GT.U32.AND UP1, UPT, UR11, UR4, UPT ;  /* 0x000000040b00728c */ /* 0x000fd6000bf24070 */
[----:B------:R-:W-:Y:S02]  /*10cf0*/  @!UP1 UIADD3 UR4, UR4, -UR11, URZ ;  /* 0x8000000b04049290 */ /* 0x000fe4000fffe03f */
[----:B------:R-:W-:Y:S02]  /*10d00*/  @!UP1 UIADD3 UR5, UR5, 0x1, URZ ;  /* 0x0000000105059890 */ /* 0x000fe4000fffe03f */
[----:B------:R-:W-:Y:S02]  /*10d10*/  UISETP.GE.U32.AND UP0, UPT, UR4, UR11, UPT ;  /* 0x0000000b0400728c */ /* 0x000fe4000bf06070 */
[----:B------:R-:W-:-:S09]  /*10d20*/  UISETP.GE.AND UP1, UPT, UR6, URZ, UPT ;  /* 0x0000003f0600728c */ /* 0x000fd2000bf26270 */
[----:B------:R-:W-:Y:S02]  /*10d30*/  @UP0 UIADD3 UR5, UR5, 0x1, URZ ;  /* 0x0000000105050890 */ /* 0x000fe4000fffe03f */
[----:B------:R-:W-:Y:S02]  /*10d40*/  UISETP.NE.AND UP0, UPT, UR10, URZ, UPT ;  /* 0x0000003f0a00728c */ /* 0x000fe4000bf05270 */
[----:B------:R-:W-:-:S09]  /*10d50*/  @!UP1 UIADD3 UR5, -UR5, URZ, URZ ;  /* 0x0000003f05059290 */ /* 0x000fd2000fffe13f */
[----:B------:R-:W-:-:S07]  /*10d60*/  @!UP0 ULOP3.LUT UR5, URZ, UR10, URZ, 0x33, !UPT ;  /* 0x0000000a3f058292 */ /* 0x000fce000f8e333f */
[----:B------:R-:W-:-:S05]  /*10d70*/  UMOV UR41, UR5 ;  /* 0x0000000500297c82 */ /* 0x000fca0008000000 */
.L_x_1052:
[----:B------:R-:W-:Y:S01]  /*10d80*/  UIMAD UR39, UR44, UR41, UR40 ;  /* 0x000000292c2772a4 */ /* 0x000fe2000f8e0228 */
[----:B------:R-:W-:Y:S02]  /*10d90*/  IMAD.U32 R0, RZ, RZ, UR12 ;  /* 0x0000000cff007e24 */ /* 0x000fe4000f8e00ff */
[----:B------:R-:W-:-:S03]  /*10da0*/  IMAD.MOV.U32 R9, RZ, RZ, 0x1 ;  /* 0x00000001ff097424 */ /* 0x000fc600078e00ff */
[----:B------:R-:W-:-:S05]  /*10db0*/  IMAD.U32 R3, RZ, RZ, UR39 ;  /* 0x00000027ff037e24 */ /* 0x000fca000f8e00ff */
[----:B------:R-:W-:Y:S01]  /*10dc0*/  VIADDMNMX R17, R3, UR41, R0, PT ;  /* 0x0000002903117c46 */ /* 0x000fe2000b800100 */
[----:B------:R-:W-:Y:S01]  /*10dd0*/  IMAD.MOV.U32 R3, RZ, RZ, 0x1 ;  /* 0x00000001ff037424 */ /* 0x000fe200078e00ff */
[----:B------:R-:W-:Y:S02]  /*10de0*/  MOV R0, RZ ;  /* 0x000000ff00007202 */ /* 0x000fe40000000f00 */
[----:B------:R-:W-:Y:S01]  /*10df0*/  ISETP.GT.AND P0, PT, R17, UR39, PT ;  /* 0x0000002711007c0c */ /* 0x000fe2000bf04270 */
[----:B------:R0:W-:-:S12]  /*10e00*/  STL [R1+0x8], R17 ;  /* 0x0000081101007387 */ /* 0x0001d80000100800 */
[----:B0-----:R-:W-:Y:S05]  /*10e10*/  @!P0 BRA `(.L_x_1045) ;  /* 0x0000003c00d08947 */ /* 0x001fea0003800000 */
        /* <DEDUP_REMOVED lines=14> */
[----:B------:R-:W-:Y:S02]  /*10f00*/  IMAD.U32 R5, RZ, RZ, UR7 ;  /* 0x00000007ff057e24 */ /* 0x000fe4000f8e00ff */
[----:B------:R-:W-:Y:S02]  /*10f10*/  IMAD.U32 R6, RZ, RZ, UR8 ;  /* 0x00000008ff067e24 */ /* 0x000fe4000f8e00ff */
[----:B------:R-:W-:-:S02]  /*10f20*/  IMAD.U32 R10, RZ, RZ, UR4 ;  /* 0x00000004ff0a7e24 */ /* 0x000fc4000f8e00ff */
[----:B------:R-:W-:Y:S02]  /*10f30*/  IMAD.U32 R11, RZ, RZ, UR5 ;  /* 0x00000005ff0b7e24 */ /* 0x000fe4000f8e00ff */
[----:B------:R-:W-:Y:S02]  /*10f40*/  IMAD.MOV.U32 R8, RZ, RZ, 0x70 ;  /* 0x00000070ff087424 */ /* 0x000fe400078e00ff */
[----:B------:R-:W-:Y:S02]  /*10f50*/  IMAD.MOV.U32 R12, RZ, RZ, 0x1 ;  /* 0x00000001ff0c7424 */ /* 0x000fe400078e00ff */
[----:B------:R-:W-:-:S07]  /*10f60*/  IMAD.MOV.U32 R13, RZ, RZ, RZ ;  /* 0x000000ffff0d7224 */ /* 0x000fce00078e00ff */
[----:B------:R-:W-:-:S07]  /*10f70*/  LEPC R20, `(.L_x_1053) ;  /* 0x000000001014794e */ /* 0x000fce0000000000 */
[----:B0-----:R-:W-:Y:S05]  /*10f80*/  CALL.ABS.NOINC R2 ;  /* 0x0000000002007343 */ /* 0x001fea0003c00000 */
.L_x_1053:
        /* <DEDUP_REMOVED lines=11> */
[----:B------:R-:W-:Y:S01]  /*11040*/  MOV R8, 0x70 ;  /* 0x0000007000087802 */ /* 0x000fe20000000f00 */
[----:B------:R-:W-:Y:S02]  /*11050*/  IMAD.U32 R6, RZ, RZ, UR8 ;  /* 0x00000008ff067e24 */ /* 0x000fe4000f8e00ff */
[----:B------:R-:W-:-:S02]  /*11060*/  IMAD.U32 R7, RZ, RZ, UR9 ;  /* 0x00000009ff077e24 */ /* 0x000fc4000f8e00ff */
[----:B------:R-:W-:Y:S02]  /*11070*/  IMAD.U32 R10, RZ, RZ, UR4 ;  /* 0x00000004ff0a7e24 */ /* 0x000fe4000f8e00ff */
[----:B------:R-:W-:Y:S02]  /*11080*/  IMAD.U32 R11, RZ, RZ, UR5 ;  /* 0x00000005ff0b7e24 */ /* 0x000fe4000f8e00ff */
[----:B------:R-:W-:Y:S02]  /*11090*/  IMAD.MOV.U32 R12, RZ, RZ, 0x1 ;  /* 0x00000001ff0c7424 */ /* 0x000fe400078e00ff */
[----:B0-----:R-:W-:-:S07]  /*110a0*/  IMAD.MOV.U32 R13, RZ, RZ, RZ ;  /* 0x000000ffff0d7224 */ /* 0x001fce00078e00ff */
[----:B------:R-:W-:-:S07]  /*110b0*/  LEPC R20, `(.L_x_1055) ;  /* 0x000000001014794e */ /* 0x000fce0000000000 */
[----:B-1----:R-:W-:Y:S05]  /*110c0*/  CALL.ABS.NOINC R2 ;  /* 0x0000000002007343 */ /* 0x002fea0003c00000 */
.L_x_1055:
[----:B------:R0:W1:Y:S01]  /*110d0*/  LDC.64 R2, c[0x4][R16] ;  /* 0x0100000010027b82 */ /* 0x0000620000000a00 */
[----:B------:R-:W-:Y:S01]  /*110e0*/  ULDC.64 UR6, c[0x4][0xa8] ;  /* 0x01002a0000067ab9 */ /* 0x000fe20000000a00 */
[----:B------:R-:W-:Y:S01]  /*110f0*/  ULDC.64 UR8, c[0x4][0xb0] ;  /* 0x01002c0000087ab9 */ /* 0x000fe20000000a00 */
[----:B------:R-:W-:Y:S01]  /*11100*/  ULDC.64 UR4, c[0x4][0x40] ;  /* 0x0100100000047ab9 */ /* 0x000fe20000000a00 */
[----:B------:R-:W-:Y:S01]  /*11110*/  IMAD.U32 R4, RZ, RZ, UR6 ;  /* 0x00000006ff047e24 */ /* 0x000fe2000f8e00ff */
[----:B------:R-:W-:Y:S01]  /*11120*/  MOV R7, UR9 ;  /* 0x0000000900077c02 */ /* 0x000fe20008000f00 */
        /* <DEDUP_REMOVED lines=9> */
.L_x_1054:
        /* <DEDUP_REMOVED lines=8> */
[----:B------:R-:W-:Y:S01]  /*11240*/  IADD3 R17, R17, -0x1, RZ ;  /* 0xffffffff11117810 */ /* 0x000fe20007ffe0ff */
        /* <DEDUP_REMOVED lines=12> */
.L_x_1147:
        /* <DEDUP_REMOVED lines=8> */
.L_x_1150:
[----:B------:R-:W-:Y:S05]  /*11390*/  @!P6 BRA `(.L_x_1057) ;  /* 0x000000040020e947 */ /* 0x000fea0003800000 */
[----:B------:R-:W-:Y:S01]  /*113a0*/  IMAD.MOV.U32 R16, RZ, RZ, R18 ;  /* 0x000000ffff107224 */ /* 0x000fe200078e0012 */
[----:B------:R-:W-:Y:S06]  /*113b0*/  @!P1 BRA `(.L_x_1059) ;  /* 0x00000000004c9947 */ /* 0x000fec0003800000 */
[----:B------:R-:W1:Y:S01]  /*113c0*/  LDC R6, c[0x0][0x43c] ;  /* 0x00010f00ff067b82 */ /* 0x000e620000000800 */
[----:B0-----:R-:W-:Y:S01]  /*113d0*/  IMAD.MOV.U32 R0, RZ, RZ, R17 ;  /* 0x000000ffff007224 */ /* 0x001fe200078e0011 */
[----:B------:R-:W-:Y:S01]  /*113e0*/  ULDC.64 UR4, c[0x0][0x428] ;  /* 0x00010a0000047ab9 */ /* 0x000fe20000000a00 */
[----:B------:R-:W-:Y:S01]  /*113f0*/  ULDC.64 UR6, c[0x0][0x208] ;  /* 0x0000820000067ab9 */ /* 0x000fe20000000a00 */
[----:B------:R-:W-:-:S04]  /*11400*/  IMAD R7, R19, UR4, RZ ;  /* 0x0000000413077c24 */ /* 0x000fc8000f8e02ff */
[----:B------:R-:W-:Y:S01]  /*11410*/  IMAD R7, R18, UR5, R7 ;  /* 0x0000000512077c24 */ /* 0x000fe2000f8e0207 */
[----:B-1----:R-:W-:-:S13]  /*11420*/  ISETP.NE.AND P0, PT, R6, 0x1, PT ;  /* 0x000000010600780c */ /* 0x002fda0003f05270 */
[----:B------:R-:W0:Y:S02]  /*11430*/  @P0 LDC.64 R4, c[0x0][0x440] ;  /* 0x00011000ff040b82 */ /* 0x000e240000000a00 */
[----:B0-----:R-:W-:-:S05]  /*11440*/  @P0 IMAD.HI.U32 R4, R17, R4, RZ ;  /* 0x0000000411040227 */ /* 0x001fca00078e00ff */
[----:B------:R-:W-:-:S04]  /*11450*/  @P0 SHF.R.U32.HI R0, RZ, R5, R4 ;  /* 0x00000005ff000219 */ /* 0x000fc80000011604 */
[--C-:B------:R-:W-:Y:S01]  /*11460*/  SHF.R.S32.HI R5, RZ, 0x1f, R0.reuse ;  /* 0x0000001fff057819 */ /* 0x100fe20000011400 */
[----:B------:R-:W-:-:S04]  /*11470*/  IMAD.MOV.U32 R4, RZ, RZ, R0 ;  /* 0x000000ffff047224 */ /* 0x000fc800078e0000 */
[----:B------:R-:W-:-:S04]  /*11480*/  IMAD.WIDE.U32 R4, R18, UR4, R4 ;  /* 0x0000000412047c25 */ /* 0x000fc8000f8e0004 */
[----:B------:R-:W-:Y:S01]  /*11490*/  IMAD.IADD R5, R5, 0x1, R7 ;  /* 0x0000000105057824 */ /* 0x000fe200078e0207 */
[----:B------:R-:W-:-:S04]  /*114a0*/  LEA R2, P0, R4, R2, 0x2 ;  /* 0x0000000204027211 */ /* 0x000fc800078010ff */
[----:B------:R-:W-:-:S05]  /*114b0*/  LEA.HI.X R3, R4, R3, R5, 0x2, P0 ;  /* 0x0000000304037211 */ /* 0x000fca00000f1405 */
[----:B------:R1:W5:Y:S01]  /*114c0*/  LDG.E R16, desc[UR6][R2.64] ;  /* 0x0000000602107981 */ /* 0x000362000c1e1900 */
[----:B------:R-:W-:-:S04]  /*114d0*/  IMAD.MOV R0, RZ, RZ, -R0 ;  /* 0x000000ffff007224 */ /* 0x000fc800078e0a00 */
[----:B------:R-:W-:-:S07]  /*114e0*/  IMAD R17, R6, R0, R17 ;  /* 0x0000000006117224 */ /* 0x000fce00078e0211 */
.L_x_1059:
[----:B0-----:R-:W-:Y:S01]  /*114f0*/  MOV R0, 0x1 ;  /* 0x0000000100007802 */ /* 0x001fe20000000f00 */
[----:B------:R-:W1:Y:S03]  /*11500*/  S2R R8, SR_TID.X ;  /* 0x0000000000087919 */ /* 0x000e660000002100 */
[----:B------:R-:W-:-:S04]  /*11510*/  SHF.L.U32 R0, R0, 0x1f, RZ ;  /* 0x0000001f00007819 */ /* 0x000fc800000006ff */
[----:B------:R-:W0:Y:S01]  /*11520*/  SYNCS.PHASECHK.TRANS64.TRYWAIT P0, [UR38+0x30840], R0 ;  /* 0x03084000ff0075a7 */ /* 0x000e220008000166 */
[----:B-1----:R-:W-:-:S04]  /*11530*/  LOP3.LUT R2, R8, 0x7f, RZ, 0xc0, !PT ;  /* 0x0000007f08027812 */ /* 0x002fc800078ec0ff */
[----:B------:R-:W-:Y:S01]  /*11540*/  ISETP.NE.AND P1, PT, R2, RZ, PT ;  /* 0x000000ff0200720c */ /* 0x000fe20003f25270 */
[----:B0-----:R-:W-:-:S12]  /*11550*/  @!P0 BRA `(.L_x_1060) ;  /* 0x0000003c00f08947 */ /* 0x001fd80003800000 */
.L_x_1151:
[----:B------:R-:W-:Y:S05]  /*11560*/  @P1 BRA `(.L_x_1061) ;  /* 0x0000000000181947 */ /* 0x000fea0003800000 */
[----:B------:R-:W1:Y:S01]  /*11570*/  S2R R2, SR_TID.X ;  /* 0x0000000000027919 */ /* 0x000e620000002100 */
[----:B0-----:R-:W-:-:S04]  /*11580*/  IMAD.MOV.U32 R0, RZ, RZ, 0x8000 ;  /* 0x00008000ff007424 */ /* 0x001fc800078e00ff */
[----:B------:R2:W-:Y:S01]  /*11590*/  SYNCS.ARRIVE.TRANS64 RZ, [UR38+0x30830], R0 ;  /* 0x03083000ffff79a7 */ /* 0x0005e20008000026 */
[----:B-1----:R-:W-:-:S13]  /*115a0*/  LOP3.LUT P0, RZ, R2, 0x1f, RZ, 0xc0, !PT ;  /* 0x0000001f02ff7812 */ /* 0x002fda000780c0ff */
[----:B--2---:R-:W-:Y:S05]  /*115b0*/  @!P0 BRA `(.L_x_1061) ;  /* 0x0000000000048947 */ /* 0x004fea0003800000 */
[----:B------:R-:W-:Y:S01]  /*115c0*/  BPT.TRAP 0x1 ;  /* 0x000000040000795c */ /* 0x000fe20000300000 */
.L_x_1061:
        /* <DEDUP_REMOVED lines=10> */
[----:B------:R-:W-:Y:S01]  /*11670*/  USHF.L.U32 UR11, UR11, 0x6, URZ ;  /* 0x000000060b0b7899 */ /* 0x000fe2000800063f */
        /* <DEDUP_REMOVED lines=26> */
.L_x_1057:
        /* <DEDUP_REMOVED lines=21> */
[----:B01----:R-:W-:Y:S05]  /*11970*/  CALL.ABS.NOINC R2 ;  /* 0x0000000002007343 */ /* 0x003fea0003c00000 */
.L_x_1062:
[----:B------:R-:W1:Y:S01]  /*11980*/  LDC R6, c[0x0][0x448] ;  /* 0x00011200ff067b82 */ /* 0x000e620000000800 */
[----:B------:R-:W2:Y:S01]  /*11990*/  S2R R11, SR_TID.X ;  /* 0x00000000000b7919 */ /* 0x000ea20000002100 */
[----:B------:R-:W-:Y:S01]  /*119a0*/  USHF.R.S32.HI UR4, URZ, 0x1f, UR36 ;  /* 0x0000001f3f047899 */ /* 0x000fe20008011424 */
[----:B------:R-:W-:Y:S01]  /*119b0*/  ULDC.64 UR8, c[0x0][0x2d8] ;  /* 0x0000b60000087ab9 */ /* 0x000fe20000000a00 */
[----:B------:R-:W3:Y:S02]  /*119c0*/  S2R R10, SR_CTAID.Z ;  /* 0x00000000000a7919 */ /* 0x000ee40000002700 */
[----:B------:R-:W-:Y:S02]  /*119d0*/  UIMAD UR6, UR4, UR8, URZ ;  /* 0x00000008040672a4 */ /* 0x000fe4000f8e023f */
[----:B------:R-:W-:Y:S02]  /*119e0*/  UIMAD.WIDE.U32 UR4, UR36, UR8, URZ ;  /* 0x00000008240472a5 */ /* 0x000fe4000f8e003f */
[----:B------:R-:W-:-:S04]  /*119f0*/  UIMAD UR6, UR36, UR9, UR6 ;  /* 0x00000009240672a4 */ /* 0x000fc8000f8e0206 */
[----:B------:R-:W-:Y:S01]  /*11a00*/  UIADD3 UR5, UR5, UR6, URZ ;  /* 0x0000000605057290 */ /* 0x000fe2000fffe03f */
[----:B-1----:R-:W-:Y:S02]  /*11a10*/  ISETP.NE.AND P0, PT, R6, 0x1, PT ;  /* 0x000000010600780c */ /* 0x002fe40003f05270 */
[C---:B--2---:R-:W-:Y:S02]  /*11a20*/  LOP3.LUT R9, R11.reuse, 0x7f, RZ, 0xc0, !PT ;  /* 0x0000007f0b097812 */ /* 0x044fe400078ec0ff */
[----:B------:R-:W-:-:S09]  /*11a30*/  SHF.L.U32 R3, R11, 0x4, RZ ;  /* 0x000000040b037819 */ /* 0x000fd200000006ff */
[----:B------:R-:W1:Y:S01]  /*11a40*/  @P0 LDC R5, c[0x0][0x44c] ;  /* 0x00011300ff050b82 */ /* 0x000e620000000800 */
[----:B0-----:R-:W-:Y:S01]  /*11a50*/  SHF.R.U32.HI R0, RZ, 0x3, R9 ;  /* 0x00000003ff007819 */ /* 0x001fe20000011609 */
[----:B------:R-:W-:-:S03]  /*11a60*/  IMAD.SHL.U32 R9, R9, 0x8, RZ ;  /* 0x0000000809097824 */ /* 0x000fc600078e00ff */
[----:B------:R-:W-:-:S03]  /*11a70*/  LOP3.LUT R3, R0, 0x70, R3, 0xf8, !PT ;  /* 0x0000007000037812 */ /* 0x000fc600078ef803 */
[----:B------:R-:W0:Y:S02]  /*11a80*/  @P0 LDC R7, c[0x0][0x450] ;  /* 0x00011400ff070b82 */ /* 0x000e240000000800 */
[----:B------:R-:W-:-:S06]  /*11a90*/  VIADD R4, R3, UR45 ;  /* 0x0000002d03047c36 */ /* 0x000fcc0008000000 */
[----:B------:R-:W2:Y:S01]  /*11aa0*/  LDC.64 R2, c[0x0][0x2e0] ;  /* 0x0000b800ff027b82 */ /* 0x000ea20000000a00 */
[----:B-1----:R-:W-:-:S04]  /*11ab0*/  @P0 IMAD.HI.U32 R8, R4, R5, RZ ;  /* 0x0000000504080227 */ /* 0x002fc800078e00ff */
[----:B------:R-:W-:Y:S01]  /*11ac0*/  IMAD.MOV.U32 R5, RZ, RZ, R4 ;  /* 0x000000ffff057224 */ /* 0x000fe200078e0004 */
[----:B0-----:R-:W-:Y:S02]  /*11ad0*/  @P0 SHF.R.U32.HI R5, RZ, R7, R8 ;  /* 0x00000007ff050219 */ /* 0x001fe40000011608 */
[----:B---3--:R-:W-:-:S05]  /*11ae0*/  SHF.R.S32.HI R7, RZ, 0x1f, R10 ;  /* 0x0000001fff077819 */ /* 0x008fca000001140a */
[----:B--2---:R-:W-:-:S04]  /*11af0*/  IMAD R8, R7, R2, RZ ;  /* 0x0000000207087224 */ /* 0x004fc800078e02ff */
[C---:B------:R-:W-:Y:S01]  /*11b00*/  IMAD R7, R10.reuse, R3, R8 ;  /* 0x000000030a077224 */ /* 0x040fe200078e0208 */
[----:B------:R-:W-:Y:S01]  /*11b10*/  SHF.R.S32.HI R8, RZ, 0x1f, R5 ;  /* 0x0000001fff087819 */ /* 0x000fe20000011405 */
[----:B------:R-:W-:Y:S01]  /*11b20*/  IMAD.WIDE.U32 R2, R10, R2, UR4 ;  /* 0x000000040a027e25 */ /* 0x000fe2000f8e0002 */
[----:B------:R-:W-:-:S03]  /*11b30*/  ULDC.64 UR4, c[0x0][0x2d0] ;  /* 0x0000b40000047ab9 */ /* 0x000fc60000000a00 */
[----:B------:R-:W-:Y:S02]  /*11b40*/  IMAD.IADD R3, R3, 0x1, R7 ;  /* 0x0000000103037824 */ /* 0x000fe400078e0207 */
[----:B------:R-:W-:Y:S02]  /*11b50*/  IMAD.MOV R7, RZ, RZ, -R5 ;  /* 0x000000ffff077224 */ /* 0x000fe400078e0a05 */
[----:B------:R-:W-:Y:S02]  /*11b60*/  IMAD R8, R8, UR4, RZ ;  /* 0x0000000408087c24 */ /* 0x000fe4000f8e02ff */
[----:B------:R-:W-:Y:S02]  /*11b70*/  IMAD R4, R6, R7, R4 ;  /* 0x0000000706047224 */ /* 0x000fe400078e0204 */
[C---:B------:R-:W-:Y:S02]  /*11b80*/  IMAD R7, R5.reuse, UR5, R8 ;  /* 0x0000000505077c24 */ /* 0x040fe4000f8e0208 */
[----:B------:R-:W-:Y:S01]  /*11b90*/  IMAD.WIDE.U32 R2, R5, UR4, R2 ;  /* 0x0000000405027c25 */ /* 0x000fe2000f8e0002 */
[----:B------:R-:W-:Y:S01]  /*11ba0*/  SHF.R.S32.HI R5, RZ, 0x1f, R4 ;  /* 0x0000001fff057819 */ /* 0x000fe20000011404 */
[----:B------:R-:W-:-:S03]  /*11bb0*/  ULDC.64 UR4, c[0x0][0x2c8] ;  /* 0x0000b20000047ab9 */ /* 0x000fc60000000a00 */
[----:B------:R-:W-:Y:S01]  /*11bc0*/  IADD3 R3, R3, R7, RZ ;  /* 0x0000000703037210 */ /* 0x000fe20007ffe0ff */
[----:B------:R-:W-:-:S04]  /*11bd0*/  IMAD R5, R5, UR4, RZ ;  /* 0x0000000405057c24 */ /* 0x000fc8000f8e02ff */
[C---:B------:R-:W-:Y:S02]  /*11be0*/  IMAD R5, R4.reuse, UR5, R5 ;  /* 0x0000000504057c24 */ /* 0x040fe4000f8e0205 */
[----:B------:R-:W-:Y:S01]  /*11bf0*/  IMAD.WIDE.U32 R2, R4, UR4, R2 ;  /* 0x0000000404027c25 */ /* 0x000fe2000f8e0002 */
[----:B------:R-:W-:-:S03]  /*11c00*/  ULDC.64 UR4, c[0x0][0x280] ;  /* 0x0000a00000047ab9 */ /* 0x000fc60000000a00 */
[----:B------:R-:W-:Y:S01]  /*11c10*/  IMAD.IADD R7, R3, 0x1, R5 ;  /* 0x0000000103077824 */ /* 0x000fe200078e0205 */
[----:B------:R-:W-:Y:S01]  /*11c20*/  LEA R8, P0, R2, UR4, 0x1 ;  /* 0x0000000402087c11 */ /* 0x000fe2000f8008ff */
[----:B------:R-:W-:-:S03]  /*11c30*/  ULDC UR4, c[0x0][0x2b8] ;  /* 0x0000ae0000047ab9 */ /* 0x000fc60000000800 */
[----:B------:R-:W-:Y:S01]  /*11c40*/  LEA.HI.X R7, R2, UR5, R7, 0x1, P0 ;  /* 0x0000000502077c11 */ /* 0x000fe200080f0c07 */
[----:B------:R-:W-:-:S05]  /*11c50*/  IMAD.SHL.U32 R2, R11, 0x8, RZ ;  /* 0x000000080b027824 */ /* 0x000fca00078e00ff */
[C---:B------:R-:W-:Y:S02]  /*11c60*/  LOP3.LUT R3, R2.reuse, 0x1c0, RZ, 0xc0, !PT ;  /* 0x000001c002037812 */ /* 0x040fe400078ec0ff */
[----:B------:R-:W-:Y:S02]  /*11c70*/  LOP3.LUT R10, R2, 0x38, RZ, 0xc0, !PT ;  /* 0x00000038020a7812 */ /* 0x000fe400078ec0ff */
[----:B------:R-:W-:Y:S02]  /*11c80*/  LOP3.LUT R3, R3, 0x38, R2, 0xf8, !PT ;  /* 0x0000003803037812 */ /* 0x000fe400078ef802 */
[C---:B------:R-:W-:Y:S02]  /*11c90*/  LOP3.LUT R2, R10.reuse, 0x40, RZ, 0xfc, !PT ;  /* 0x000000400a027812 */ /* 0x040fe400078efcff */
[----:B------:R-:W-:Y:S02]  /*11ca0*/  ISETP.GE.AND P4, PT, R10, UR4, PT ;  /* 0x000000040a007c0c */ /* 0x000fe4000bf86270 */
[----:B------:R-:W-:-:S02]  /*11cb0*/  ISETP.GE.AND P2, PT, R2, UR4, PT ;  /* 0x0000000402007c0c */ /* 0x000fc4000bf46270 */
[----:B------:R-:W-:-:S04]  /*11cc0*/  LOP3.LUT R2, R10, 0x80, RZ, 0xfc, !PT ;  /* 0x000000800a027812 */ /* 0x000fc800078efcff */
[----:B------:R-:W-:Y:S02]  /*11cd0*/  ISETP.GE.AND P1, PT, R2, UR4, PT ;  /* 0x0000000402007c0c */ /* 0x000fe4000bf26270 */
[----:B------:R-:W-:-:S04]  /*11ce0*/  LOP3.LUT R2, R10, 0xc0, RZ, 0xfc, !PT ;  /* 0x000000c00a027812 */ /* 0x000fc800078efcff */
[----:B------:R-:W-:Y:S01]  /*11cf0*/  ISETP.GE.AND P0, PT, R2, UR4, PT ;  /* 0x0000000402007c0c */ /* 0x000fe2000bf06270 */
[----:B------:R-:W-:Y:S01]  /*11d00*/  UMOV UR4, 0xffffffff ;  /* 0xffffffff00047882 */ /* 0x000fe20000000000 */
[----:B------:R-:W-:-:S04]  /*11d10*/  LOP3.LUT R2, R3, 0x38, R11, 0x78, !PT ;  /* 0x0000003803027812 */ /* 0x000fc800078e780b */
[----:B------:R-:W-:Y:S01]  /*11d20*/  LOP3.LUT R9, R2, 0x200, R9, 0xf8, !PT ;  /* 0x0000020002097812 */ /* 0x000fe200078ef809 */
[----:B------:R-:W-:Y:S06]  /*11d30*/  BRA.DIV UR4, `(.L_x_1063) ;  /* 0x0000003a04107947 */ /* 0x000fec000b800000 */
[----:B------:R-:W0:Y:S01]  /*11d40*/  SHFL.IDX PT, R2, R7, RZ, 0x181f ;  /* 0x00181fff07027589 */ /* 0x000e2200000e0000 */
[----:B------:R-:W-:Y:S01]  /*11d50*/  ULDC UR4, c[0x0][0x288] ;  /* 0x0000a20000047ab9 */ /* 0x000fe20000000800 */
[----:B------:R-:W-:Y:S01]  /*11d60*/  VIADD R0, R0, UR45 ;  /* 0x0000002d00007c36 */ /* 0x000fe20008000000 */
[----:B------:R-:W-:Y:S01]  /*11d70*/  ULDC.64 UR6, c[0x0][0x208] ;  /* 0x0000820000067ab9 */ /* 0x000fe20000000a00 */
[----:B------:R-:W1:Y:S01]  /*11d80*/  SHFL.IDX PT, R14, R8, RZ, 0x181f ;  /* 0x00181fff080e7589 */ /* 0x000e6200000e0000 */
[----:B------:R-:W-:Y:S02]  /*11d90*/  IMAD R6, R6, UR4, RZ ;  /* 0x0000000406067c24 */ /* 0x000fe4000f8e02ff */
[C---:B------:R-:W-:Y:S01]  /*11da0*/  VIADD R11, R0.reuse, 0x10 ;  /* 0x00000010000b7836 */ /* 0x040fe20000000000 */
[----:B------:R-:W-:Y:S02]  /*11db0*/  SHFL.IDX PT, R5, R7, 0x1, 0x181f ;  /* 0x00381f0007057f89 */ /* 0x000fe400000e0000 */
[----:B------:R-:W-:-:S02]  /*11dc0*/  ISETP.GE.AND P3, PT, R0, R6, PT ;  /* 0x000000060000720c */ /* 0x000fc40003f66270 */
[----:B------:R-:W2:Y:S11]  /*11dd0*/  SHFL.IDX PT, R4, R8, 0x1, 0x181f ;  /* 0x00381f0008047f89 */ /* 0x000eb600000e0000 */
[----:B------:R-:W-:-:S02]  /*11de0*/  @!P3 LEA R21, R9, UR38, 0x1 ;  /* 0x000000260915bc11 */ /* 0x000fc4000f8e08ff */
[----:B0-----:R-:W-:Y:S01]  /*11df0*/  MOV R3, R2 ;  /* 0x0000000200037202 */ /* 0x001fe20000000f00 */
[----:B-1----:R-:W-:Y:S02]  /*11e00*/  IMAD.MOV.U32 R2, RZ, RZ, R14 ;  /* 0x000000ffff027224 */ /* 0x002fe400078e000e */
[----:B------:R-:W-:Y:S02]  /*11e10*/  SHFL.IDX PT, R14, R8, 0x7, 0x181f ;  /* 0x00f81f00080e7f89 */ /* 0x000fe400000e0000 */
[----:B------:R-:W-:-:S05]  /*11e20*/  @!P3 IMAD.WIDE.U32 R2, R10, 0x2, R2 ;  /* 0x000000020a02b825 */ /* 0x000fca00078e0002 */
[----:B------:R-:W-:Y:S04]  /*11e30*/  @!P3 LDGSTS.E.BYPASS.LTC128B.128 [R21+0x10400], desc[UR6][R2.64], !P4 ;  /* 0x104000000215bfae */ /* 0x000fe8000e101d46 */
[----:B------:R-:W-:Y:S04]  /*11e40*/  @!P3 LDGSTS.E.BYPASS.LTC128B.128 [R21+0x14400], desc[UR6][R2.64+0x80], !P2 ;  /* 0x144000800215bfae */ /* 0x000fe8000d101d46 */
[----:B------:R-:W-:Y:S04]  /*11e50*/  @!P3 LDGSTS.E.BYPASS.LTC128B.128 [R21+0x18400], desc[UR6][R2.64+0x100], !P1 ;  /* 0x184001000215bfae */ /* 0x000fe8000c901d46 */
[----:B------:R0:W-:Y:S01]  /*11e60*/  @!P3 LDGSTS.E.BYPASS.LTC128B.128 [R21+0x1c400], desc[UR6][R2.64+0x180], !P0 ;  /* 0x1c4001800215bfae */ /* 0x0001e2000c101d46 */
[----:B------:R-:W-:Y:S01]  /*11e70*/  ISETP.GE.AND P3, PT, R11, R6, PT ;  /* 0x000000060b00720c */ /* 0x000fe20003f66270 */
[----:B------:R-:W-:-:S02]  /*11e80*/  VIADD R11, R0, 0x20 ;  /* 0x00000020000b7836 */ /* 0x000fc40000000000 */
[----:B0-----:R-:W-:Y:S10]  /*11e90*/  SHFL.IDX PT, R3, R7, 0x2, 0x181f ;  /* 0x00581f0007037f89 */ /* 0x001ff400000e0000 */
[----:B--2---:R-:W-:Y:S01]  /*11ea0*/  @!P3 IMAD.WIDE.U32 R4, R10, 0x2, R4 ;  /* 0x000000020a04b825 */ /* 0x004fe200078e0004 */
[----:B------:R-:W-:Y:S01]  /*11eb0*/  @!P3 LEA R20, R9, UR38, 0x1 ;  /* 0x000000260914bc11 */ /* 0x000fe2000f8e08ff */
[----:B------:R-:W0:Y:S04]  /*11ec0*/  SHFL.IDX PT, R2, R8, 0x2, 0x181f ;  /* 0x00581f0008027f89 */ /* 0x000e2800000e0000 */
[----:B------:R-:W-:Y:S04]  /*11ed0*/  @!P3 LDGSTS.E.BYPASS.LTC128B.128 [R20+0x10c00], desc[UR6][R4.64], !P4 ;  /* 0x10c000000414bfae */ /* 0x000fe8000e101d46 */
[----:B------:R-:W-:Y:S04]  /*11ee0*/  @!P3 LDGSTS.E.BYPASS.LTC128B.128 [R20+0x14c00], desc[UR6][R4.64+0x80], !P2 ;  /* 0x14c000800414bfae */ /* 0x000fe8000d101d46 */
[----:B------:R-:W-:Y:S04]  /*11ef0*/  @!P3 LDGSTS.E.BYPASS.LTC128B.128 [R20+0x18c00], desc[UR6][R4.64+0x100], !P1 ;  /* 0x18c001000414bfae */ /* 0x000fe8000c901d46 */
[----:B------:R1:W-:Y:S01]  /*11f00*/  @!P3 LDGSTS.E.BYPASS.LTC128B.128 [R20+0x1cc00], desc[UR6][R4.64+0x180], !P0 ;  /* 0x1cc001800414bfae */ /* 0x0003e2000c101d46 */
[----:B------:R-:W-:Y:S01]  /*11f10*/  ISETP.GE.AND P3, PT, R11, R6, PT ;  /* 0x000000060b00720c */ /* 0x000fe20003f66270 */
[----:B------:R-:W-:-:S02]  /*11f20*/  VIADD R11, R0, 0x30 ;  /* 0x00000030000b7836 */ /* 0x000fc40000000000 */
[----:B-1----:R-:W-:Y:S10]  /*11f30*/  SHFL.IDX PT, R5, R7, 0x3, 0x181f ;  /* 0x00781f0007057f89 */ /* 0x002ff400000e0000 */
[----:B0-----:R-:W-:Y:S01]  /*11f40*/  @!P3 IMAD.WIDE.U32 R2, R10, 0x2, R2 ;  /* 0x000000020a02b825 */ /* 0x001fe200078e0002 */
[----:B------:R-:W-:Y:S01]  /*11f50*/  @!P3 LEA R21, R9, UR38, 0x1 ;  /* 0x000000260915bc11 */ /* 0x000fe2000f8e08ff */
[----:B------:R-:W0:Y:S04]  /*11f60*/  SHFL.IDX PT, R4, R8, 0x3, 0x181f ;  /* 0x00781f0008047f89 */ /* 0x000e2800000e0000 */
[----:B------:R-:W-:Y:S04]  /*11f70*/  @!P3 LDGSTS.E.BYPASS.LTC128B.128 [R21+0x11400], desc[UR6][R2.64], !P4 ;  /* 0x114000000215bfae */ /* 0x000fe8000e101d46 */
[----:B------:R-:W-:Y:S04]  /*11f80*/  @!P3 LDGSTS.E.BYPASS.LTC128B.128 [R21+0x15400], desc[UR6][R2.64+0x80], !P2 ;  /* 0x154000800215bfae */ /* 0x000fe8000d101d46 */
[----:B------:R-:W-:Y:S04]  /*11f90*/  @!P3 LDGSTS.E.BYPASS.LTC128B.128 [R21+0x19400], desc[UR6][R2.64+0x100], !P1 ;  /* 0x194001000215bfae */ /* 0x000fe8000c901d46 */
[----:B------:R1:W-:Y:S01]  /*11fa0*/  @!P3 LDGSTS.E.BYPASS.LTC128B.128 [R21+0x1d400], desc[UR6][R2.64+0x180], !P0 ;  /* 0x1d4001800215bfae */ /* 0x0003e2000c101d46 */
[----:B------:R-:W-:-:S02]  /*11fb0*/  ISETP.GE.AND P3, PT, R11, R6, PT ;  /* 0x000000060b00720c */ /* 0x000fc40003f66270 */
[----:B------:R-:W-:Y:S01]  /*11fc0*/  IADD3 R11, R0, 0x40, RZ ;  /* 0x00000040000b7810 */ /* 0x000fe20007ffe0ff */
        /* <DEDUP_REMOVED lines=24> */
[----:B------:R1:W-:Y:S04]  /*12150*/  @!P3 LDGSTS.E.BYPASS.LTC128B.128 [R20+0x12c00], desc[UR6][R4.64], !P4 ;  /* 0x12c000000414bfae */ /* 0x0003e8000e101d46 */
[----:B------:R1:W-:Y:S04]  /*12160*/  @!P3 LDGSTS.E.BYPASS.LTC128B.128 [R20+0x16c00], desc[UR6][R4.64+0x80], !P2 ;  /* 0x16c000800414bfae */ /* 0x0003e8000d101d46 */
[----:B------:R1:W-:Y:S04]  /*12170*/  @!P3 LDGSTS.E.BYPASS.LTC128B.128 [R20+0x1ac00], desc[UR6][R4.64+0x100], !P1 ;  /* 0x1ac001000414bfae */ /* 0x0003e8000c901d46 */
[----:B------:R1:W-:Y:S01]  /*12180*/  @!P3 LDGSTS.E.BYPASS.LTC128B.128 [R20+0x1ec00], desc[UR6][R4.64+0x180], !P0 ;  /* 0x1ec001800414bfae */ /* 0x0003e2000c101d46 */
[----:B------:R-:W-:-:S03]  /*12190*/  ISETP.GE.AND P3, PT, R11, R6, PT ;  /* 0x000000060b00720c */ /* 0x000fc60003f66270 */
[----:B------:R-:W2:Y:S10]  /*121a0*/  SHFL.IDX PT, R7, R7, 0x7, 0x181f ;  /* 0x00f81f0007077f89 */ /* 0x000eb400000e0000 */
[----:B0-----:R-:W-:Y:S01]  /*121b0*/  @!P3 IMAD.WIDE.U32 R2, R10, 0x2, R2 ;  /* 0x000000020a02b825 */ /* 0x001fe200078e0002 */
[----:B------:R-:W-:-:S05]  /*121c0*/  @!P3 LEA R21, R9, UR38, 0x1 ;  /* 0x000000260915bc11 */ /* 0x000fca000f8e08ff */
[----:B------:R1:W-:Y:S04]  /*121d0*/  @!P3 LDGSTS.E.BYPASS.LTC128B.128 [R21+0x13400], desc[UR6][R2.64], !P4 ;  /* 0x134000000215bfae */ /* 0x0003e8000e101d46 */
[----:B------:R1:W-:Y:S04]  /*121e0*/  @!P3 LDGSTS.E.BYPASS.LTC128B.128 [R21+0x17400], desc[UR6][R2.64+0x80], !P2 ;  /* 0x174000800215bfae */ /* 0x0003e8000d101d46 */
[----:B------:R1:W-:Y:S04]  /*121f0*/  @!P3 LDGSTS.E.BYPASS.LTC128B.128 [R21+0x1b400], desc[UR6][R2.64+0x100], !P1 ;  /* 0x1b4001000215bfae */ /* 0x0003e8000c901d46 */
[----:B--2---:R1:W-:Y:S02]  /*12200*/  @!P3 LDGSTS.E.BYPASS.LTC128B.128 [R21+0x1f400], desc[UR6][R2.64+0x180], !P0 ;  /* 0x1f4001800215bfae */ /* 0x0043e4000c101d46 */
.L_x_1168:
[----:B-1----:R-:W-:Y:S01]  /*12210*/  VIADD R3, R0, 0x70 ;  /* 0x0000007000037836 */ /* 0x002fe20000000000 */
        /* <DEDUP_REMOVED lines=15> */
.L_x_1065:
[----:B------:R-:W-:Y:S05]  /*12310*/  BSYNC B0 ;  /* 0x0000000000007941 */ /* 0x000fea0003800000 */
.L_x_1064:
[----:B------:R-:W-:Y:S01]  /*12320*/  NOP ;  /* 0x0000000000007918 */ /* 0x000fe20000000000 */
[----:B------:R-:W-:Y:S01]  /*12330*/  SYNCS.ARRIVE.TRANS64.RED.A0T1 RZ, [UR38+0x30800], RZ ;  /* 0x030800ffffff79a7 */ /* 0x000fe20008200426 */
[----:B------:R-:W-:Y:S01]  /*12340*/  IMAD.MOV.U32 R2, RZ, RZ, 0x1 ;  /* 0x00000001ff027424 */ /* 0x000fe200078e00ff */
[----:B------:R-:W-:Y:S04]  /*12350*/  ARRIVES.LDGSTSBAR.64.TRANSCNT [UR38+0x30800] ;  /* 0x03080000ff0079b0 */ /* 0x000fe80008000aa6 */
[----:B------:R-:W-:Y:S01]  /*12360*/  SHF.L.U32 R2, R2, 0x1f, RZ ;  /* 0x0000001f02027819 */ /* 0x000fe200000006ff */
[----:B------:R-:W-:Y:S01]  /*12370*/  NOP ;  /* 0x0000000000007918 */ /* 0x000fe20000000000 */
[----:B------:R-:W2:Y:S01]  /*12380*/  LDL.LU R3, [R1+0x8] ;  /* 0x0000080001037983 */ /* 0x000ea20000300800 */
[----:B------:R-:W-:Y:S01]  /*12390*/  SYNCS.ARRIVE.TRANS64.A1T0 RZ, [UR38+0x30800], RZ ;  /* 0x030800ffffff79a7 */ /* 0x000fe20008100026 */
[----:B------:R-:W1:Y:S01]  /*123a0*/  SYNCS.PHASECHK.TRANS64.TRYWAIT P0, [UR38+0x30820], R2 ;  /* 0x03082002ff0075a7 */ /* 0x000e620008000166 */
[----:B--2---:R-:W-:-:S05]  /*123b0*/  VIADD R0, R3, 0xfffffffe ;  /* 0xfffffffe03007836 */ /* 0x004fca0000000000 */
[----:B------:R-:W-:Y:S01]  /*123c0*/  ISETP.GE.AND P1, PT, R0, UR39, PT ;  /* 0x0000002700007c0c */ /* 0x000fe2000bf26270 */
[----:B-1----:R-:W-:-:S12]  /*123d0*/  @!P0 BRA `(.L_x_1066) ;  /* 0x0000003c002c8947 */ /* 0x002fd80003800000 */
.L_x_1169:
[----:B0-----:R-:W-:Y:S02]  /*123e0*/  IMAD.MOV.U32 R9, RZ, RZ, 0x1 ;  /* 0x00000001ff097424 */ /* 0x001fe400078e00ff */
[----:B------:R-:W-:Y:S01]  /*123f0*/  IMAD.MOV.U32 R8, RZ, RZ, RZ ;  /* 0x000000ffff087224 */ /* 0x000fe200078e00ff */
[----:B------:R-:W-:Y:S06]  /*12400*/  @!P1 BRA `(.L_x_1067) ;  /* 0x0000002000f09947 */ /* 0x000fec0003800000 */
[----:B------:R-:W-:Y:S01]  /*12410*/  UIADD3 UR4, UR44, 0x1, URZ ;  /* 0x000000012c047890 */ /* 0x000fe2000fffe03f */
[----:B------:R-:W0:Y:S01]  /*12420*/  S2R R4, SR_TID.X ;  /* 0x0000000000047919 */ /* 0x000e220000002100 */
[----:B------:R-:W-:Y:S01]  /*12430*/  ULOP3.LUT UR5, URZ, UR42, URZ, 0x33, !UPT ;  /* 0x0000002a3f057292 */ /* 0x000fe2000f8e333f */
[----:B------:R-:W-:Y:S01]  /*12440*/  IMAD.MOV.U32 R9, RZ, RZ, 0x1 ;  /* 0x00000001ff097424 */ /* 0x000fe200078e00ff */
[----:B------:R-:W-:-:S04]  /*12450*/  UIMAD UR4, UR4, UR41, URZ ;  /* 0x00000029040472a4 */ /* 0x000fc8000f8e023f */
[----:B-1----:R-:W-:Y:S01]  /*12460*/  MOV R3, UR5 ;  /* 0x0000000500037c02 */ /* 0x002fe20008000f00 */
[----:B------:R-:W-:Y:S01]  /*12470*/  ULOP3.LUT UR5, URZ, UR39, URZ, 0x33, !UPT ;  /* 0x000000273f057292 */ /* 0x000fe2000f8e333f */
[----:B------:R-:W-:Y:S01]  /*12480*/  LOP3.LUT R2, RZ, UR4, RZ, 0x33, !PT ;  /* 0x00000004ff027c12 */ /* 0x000fe2000f8e33ff */
[----:B------:R-:W-:-:S03]  /*12490*/  ULOP3.LUT UR4, URZ, UR43, URZ, 0x33, !UPT ;  /* 0x0000002b3f047292 */ /* 0x000fc6000f8e333f */
[----:B------:R-:W-:Y:S01]  /*124a0*/  VIADDMNMX R2, R2, -UR40, R3, !PT ;  /* 0x8000002802027c46 */ /* 0x000fe2000f800103 */
[----:B------:R-:W-:-:S03]  /*124b0*/  IMAD.MOV.U32 R3, RZ, RZ, 0x2 ;  /* 0x00000002ff037424 */ /* 0x000fc600078e00ff */
[----:B------:R-:W-:-:S04]  /*124c0*/  VIMNMX R2, R2, UR4, !PT ;  /* 0x0000000402027c48 */ /* 0x000fc8000ffe0100 */
[----:B------:R-:W-:-:S05]  /*124d0*/  VIADDMNMX R3, R2, R3, UR5, !PT ;  /* 0x0000000502037e46 */ /* 0x000fca000f800103 */
[----:B------:R-:W-:-:S05]  /*124e0*/  VIADD R5, R3, 0xfffffffe ;  /* 0xfffffffe03057836 */ /* 0x000fca0000000000 */
[-C--:B------:R-:W-:Y:S02]  /*124f0*/  ISETP.NE.AND P0, PT, R5, R2.reuse, PT ;  /* 0x000000020500720c */ /* 0x080fe40003f05270 */
[----:B------:R-:W-:Y:S02]  /*12500*/  LOP3.LUT R2, RZ, R2, RZ, 0x33, !PT ;  /* 0x00000002ff027212 */ /* 0x000fe400078e33ff */
[----:B0-----:R-:W-:Y:S02]  /*12510*/  LOP3.LUT R10, R4, 0x1f, RZ, 0xc0, !PT ;  /* 0x0000001f040a7812 */ /* 0x001fe400078ec0ff */
[----:B------:R-:W-:Y:S01]  /*12520*/  MOV R4, R16 ;  /* 0x0000001000047202 */ /* 0x000fe20000000f00 */
[----:B------:R-:W-:-:S05]  /*12530*/  IMAD.IADD R3, R3, 0x1, R2 ;  /* 0x0000000103037824 */ /* 0x000fca00078e0202 */
[----:B------:R-:W-:Y:S01]  /*12540*/  LOP3.LUT R12, R3, 0x1, RZ, 0xc0, !PT ;  /* 0x00000001030c7812 */ /* 0x000fe200078ec0ff */
[----:B------:R-:W-:Y:S06]  /*12550*/  @!P0 BRA `(.L_x_1068) ;  /* 0x0000001400c88947 */ /* 0x000fec0003800000 */
[----:B------:R-:W-:Y:S01]  /*12560*/  BSSY B0, `(.L_x_1068) ;  /* 0x0000171000007945 */ /* 0x000fe20003800000 */
[----:B------:R-:W-:Y:S02]  /*12570*/  IMAD.IADD R6, R3, 0x1, -R12 ;  /* 0x0000000103067824 */ /* 0x000fe400078e0a0c */
[----:B------:R-:W-:Y:S02]  /*12580*/  IMAD.MOV.U32 R7, RZ, RZ, 0x1 ;  /* 0x00000001ff077424 */ /* 0x000fe400078e00ff */
[----:B------:R-:W-:-:S07]  /*12590*/  IMAD.MOV.U32 R4, RZ, RZ, R16 ;  /* 0x000000ffff047224 */ /* 0x000fce00078e0010 */
.L_x_1107:
[----:B------:R-:W2:Y:S01]  /*125a0*/  LDL R2, [R1] ;  /* 0x0000000001027983 */ /* 0x000ea20000100800 */
[----:B------:R-:W-:Y:S01]  /*125b0*/  VIADD R6, R6, 0xfffffffe ;  /* 0xfffffffe06067836 */ /* 0x000fe20000000000 */
[----:B------:R-:W-:Y:S04]  /*125c0*/  BSSY B1, `(.L_x_1069) ;  /* 0x00000b3000017945 */ /* 0x000fe80003800000 */
[----:B------:R-:W-:Y:S02]  /*125d0*/  ISETP.NE.AND P2, PT, R6, RZ, PT ;  /* 0x000000ff0600720c */ /* 0x000fe40003f45270 */
[----:B--2---:R-:W-:-:S13]  /*125e0*/  ISETP.NE.AND P0, PT, R2, RZ, PT ;  /* 0x000000ff0200720c */ /* 0x004fda0003f05270 */
[----:B------:R-:W-:Y:S05]  /*125f0*/  @!P0 BRA `(.L_x_1070) ;  /* 0x0000000800bc8947 */ /* 0x000fea0003800000 */
[----:B------:R-:W2:Y:S01]  /*12600*/  LDL R2, [R1+0x4] ;  /* 0x0000040001027983 */ /* 0x000ea20000100800 */
[----:B------:R-:W-:Y:S02]  /*12610*/  MOV R9, R0 ;  /* 0x0000000000097202 */ /* 0x000fe40000000f00 */
        /* <DEDUP_REMOVED lines=12> */
[--C-:B------:R-:W-:Y:S01]  /*126e0*/  SHF.R.S32.HI R3, RZ, 0x1f, R2.reuse ;  /* 0x0000001fff037819 */ /* 0x100fe20000011402 */
[--C-:B------:R-:W-:Y:S02]  /*126f0*/  IMAD.MOV R5, RZ, RZ, -R2.reuse ;  /* 0x000000ffff057224 */ /* 0x100fe400078e0a02 */
[----:B------:R-:W-:Y:S01]  /*12700*/  IMAD.WIDE.U32 R2, R18, UR4, R2 ;  /* 0x0000000412027c25 */ /* 0x000fe2000f8e0002 */
[----:B------:R-:W-:-:S03]  /*12710*/  ULDC.64 UR4, c[0x0][0x418] ;  /* 0x0001060000047ab9 */ /* 0x000fc60000000a00 */
[----:B------:R-:W-:Y:S01]  /*12720*/  IMAD.IADD R3, R4, 0x1, R3 ;  /* 0x0000000104037824 */ /* 0x000fe200078e0203 */
[----:B------:R-:W-:Y:S01]  /*12730*/  LEA R4, P0, R2, UR4, 0x2 ;  /* 0x0000000402047c11 */ /* 0x000fe2000f8010ff */
[----:B------:R-:W-:-:S03]  /*12740*/  IMAD R9, R9, R5, R0 ;  /* 0x0000000509097224 */ /* 0x000fc600078e0200 */
[----:B------:R-:W-:-:S05]  /*12750*/  LEA.HI.X R5, R2, UR5, R3, 0x2, P0 ;  /* 0x0000000502057c11 */ /* 0x000fca00080f1403 */
[----:B------:R0:W5:Y:S04]  /*12760*/  LDG.E R4, desc[UR6][R4.64] ;  /* 0x0000000604047981 */ /* 0x000168000c1e1900 */
.L_x_1071:
[----:B------:R-:W1:Y:S01]  /*12770*/  S2R R2, SR_TID.X ;  /* 0x0000000000027919 */ /* 0x000e620000002100 */
[----:B------:R-:W-:Y:S01]  /*12780*/  BSSY B2, `(.L_x_1072) ;  /* 0x0000006000027945 */ /* 0x000fe20003800000 */
[----:B-1----:R-:W-:Y:S02]  /*12790*/  LOP3.LUT R3, R2, 0x7f, RZ, 0xc0, !PT ;  /* 0x0000007f02037812 */ /* 0x002fe400078ec0ff */
[----:B------:R-:W-:Y:S02]  /*127a0*/  SHF.L.U32 R2, R7, 0x1f, RZ ;  /* 0x0000001f07027819 */ /* 0x000fe400000006ff */
[----:B------:R-:W-:Y:S02]  /*127b0*/  ISETP.NE.AND P1, PT, R3, RZ, PT ;  /* 0x000000ff0300720c */ /* 0x000fe40003f25270 */
[----:B------:R-:W1:Y:S02]  /*127c0*/  SYNCS.PHASECHK.TRANS64.TRYWAIT P0, [UR38+0x30848], R2 ;  /* 0x03084802ff0075a7 */ /* 0x000e640008000166 */
[----:B-1----:R-:W-:Y:S09]  /*127d0*/  @!P0 BRA `(.L_x_1073) ;  /* 0x0000003800448947 */ /* 0x002ff20003800000 */
.L_x_1170:
[----:B------:R-:W-:Y:S05]  /*127e0*/  BSYNC B2 ;  /* 0x0000000000027941 */ /* 0x000fea0003800000 */
.L_x_1072:
[----:B------:R-:W-:Y:S04]  /*127f0*/  BSSY B2, `(.L_x_1074) ;  /* 0x0000007000027945 */ /* 0x000fe80003800000 */
[----:B------:R-:W-:Y:S05]  /*12800*/  @P1 BRA `(.L_x_1075) ;  /* 0x0000000000141947 */ /* 0x000fea0003800000 */
[----:B------:R-:W-:Y:S01]  /*12810*/  ISETP.NE.AND P0, PT, R10, RZ, PT ;  /* 0x000000ff0a00720c */ /* 0x000fe20003f05270 */
[----:B-1----:R-:W-:-:S04]  /*12820*/  IMAD.MOV.U32 R3, RZ, RZ, 0x8000 ;  /* 0x00008000ff037424 */ /* 0x002fc800078e00ff */
[----:B------:R2:W-:Y:S08]  /*12830*/  SYNCS.ARRIVE.TRANS64 RZ, [UR38+0x30838], R3 ;  /* 0x03083803ffff79a7 */ /* 0x0005f00008000026 */
[----:B--2---:R-:W-:Y:S05]  /*12840*/  @!P0 BRA `(.L_x_1075) ;  /* 0x0000000000048947 */ /* 0x004fea0003800000 */
[----:B------:R-:W-:Y:S01]  /*12850*/  BPT.TRAP 0x1 ;  /* 0x000000040000795c */ /* 0x000fe20000300000 */
.L_x_1075:
[----:B------:R-:W-:Y:S05]  /*12860*/  BSYNC B2 ;  /* 0x0000000000027941 */ /* 0x000fea0003800000 */
.L_x_1074:
[----:B------:R-:W-:Y:S01]  /*12870*/  MOV R14, RZ ;  /* 0x000000ff000e7202 */ /* 0x000fe20000000f00 */
[----:B------:R-:W-:Y:S01]  /*12880*/  ULDC.64 UR4, c[0x0][0x198] ;  /* 0x0000660000047ab9 */ /* 0x000fe20000000a00 */
[----:B------:R-:W-:Y:S01]  /*12890*/  PLOP3.LUT P0, PT, PT, PT, PT, 0x80, 0x0 ;  /* 0x000000000000781c */ /* 0x000fe20003f0f070 */
[----:B------:R-:W-:Y:S01]  /*128a0*/  UIADD3 UR4, UP0, UR4, 0x370, URZ ;  /* 0x0000037004047890 */ /* 0x000fe2000ff1e03f */
[----:B------:R-:W-:Y:S01]  /*128b0*/  R2UR UR34, R14 ;  /* 0x000000000e2272ca */ /* 0x000fe200000e0000 */
[----:B-1----:R-:W-:Y:S01]  /*128c0*/  IMAD.SHL.U32 R3, R9, 0x40, RZ ;  /* 0x0000004009037824 */ /* 0x002fe200078e00ff */
[----:B------:R-:W-:Y:S02]  /*128d0*/  UIADD3 UR32, UR38, 0x28400, URZ ;  /* 0x0002840026207890 */ /* 0x000fe4000fffe03f */
[----:B------:R-:W-:Y:S02]  /*128e0*/  UIADD3 UR33, UR38, 0x30838, URZ ;  /* 0x0003083826217890 */ /* 0x000fe4000fffe03f */
[----:B------:R-:W-:Y:S01]  /*128f0*/  UIADD3.X UR5, URZ, UR5, URZ, UP0, !UPT ;  /* 0x000000053f057290 */ /* 0x000fe200087fe43f */
[----:B------:R-:W-:Y:S01]  /*12900*/  UMOV UR6, 0x0 ;  /* 0x0000000000067882 */ /* 0x000fe20000000000 */
[----:B------:R-:W-:-:S10]  /*12910*/  UMOV UR7, 0x14f00000 ;  /* 0x14f0000000077882 */ /* 0x000fd40000000000 */
.L_x_1076:
[----:B------:R-:W-:-:S13]  /*12920*/  @P0 ELECT P3, URZ, PT ;  /* 0x00000000003f082f */ /* 0x000fda0003860000 */
[----:B-----5:R-:W-:Y:S02]  /*12930*/  @P3 R2UR UR37, R4 ;  /* 0x00000000042532ca */ /* 0x020fe400000e0000 */
        /* <DEDUP_REMOVED lines=11> */
.L_x_1077:
        /* <DEDUP_REMOVED lines=15> */
.L_x_1078:
        /* <DEDUP_REMOVED lines=15> */
.L_x_1079:
        /* <DEDUP_REMOVED lines=12> */
.L_x_1171:
[----:B------:R-:W-:Y:S05]  /*12c90*/  BSYNC B2 ;  /* 0x0000000000027941 */ /* 0x000fea0003800000 */
.L_x_1080:
[----:B------:R-:W-:Y:S01]  /*12ca0*/  BSSY B2, `(.L_x_1082) ;  /* 0x0000009000027945 */ /* 0x000fe20003800000 */
[----:B0-----:R-:W-:Y:S01]  /*12cb0*/  MOV R2, 0x0 ;  /* 0x0000000000027802 */ /* 0x001fe20000000f00 */
[----:B------:R-:W-:Y:S02]  /*12cc0*/  IMAD.MOV.U32 R3, RZ, RZ, 0x14f00000 ;  /* 0x14f00000ff037424 */ /* 0x000fe400078e00ff */
[----:B------:R-:W-:Y:S05]  /*12cd0*/  @P1 BRA `(.L_x_1083) ;  /* 0x0000000000141947 */ /* 0x000fea0003800000 */
[----:B------:R-:W-:Y:S01]  /*12ce0*/  ISETP.NE.AND P0, PT, R10, RZ, PT ;  /* 0x000000ff0a00720c */ /* 0x000fe20003f05270 */
[----:B------:R-:W-:-:S04]  /*12cf0*/  IMAD.MOV.U32 R15, RZ, RZ, 0x8000 ;  /* 0x00008000ff0f7424 */ /* 0x000fc800078e00ff */
[----:B------:R0:W-:Y:S08]  /*12d00*/  SYNCS.ARRIVE.TRANS64 RZ, [UR38+0x30850], R15 ;  /* 0x0308500fffff79a7 */ /* 0x0001f00008000026 */
[----:B0-----:R-:W-:Y:S05]  /*12d10*/  @!P0 BRA `(.L_x_1083) ;  /* 0x0000000000048947 */ /* 0x001fea0003800000 */
[----:B------:R-:W-:Y:S01]  /*12d20*/  BPT.TRAP 0x1 ;  /* 0x000000040000795c */ /* 0x000fe20000300000 */
.L_x_1083:
[----:B------:R-:W-:Y:S05]  /*12d30*/  BSYNC B2 ;  /* 0x0000000000027941 */ /* 0x000fea0003800000 */
.L_x_1082:
[----:B------:R-:W-:Y:S01]  /*12d40*/  R2UR UR6, R2 ;  /* 0x00000000020672ca */ /* 0x000fe200000e0000 */
[----:B------:R-:W-:Y:S01]  /*12d50*/  ULDC.64 UR4, c[0x0][0x198] ;  /* 0x0000660000047ab9 */ /* 0x000fe20000000a00 */
[----:B------:R-:W-:Y:S01]  /*12d60*/  R2UR UR7, R3 ;  /* 0x00000000030772ca */ /* 0x000fe200000e0000 */
[----:B------:R-:W-:Y:S01]  /*12d70*/  UIADD3 UR4, UP0, UR4, 0x470, URZ ;  /* 0x0000047004047890 */ /* 0x000fe2000ff1e03f */
[----:B------:R-:W-:Y:S01]  /*12d80*/  R2UR UR10, R14 ;  /* 0x000000000e0a72ca */ /* 0x000fe200000e0000 */
[----:B------:R-:W-:Y:S01]  /*12d90*/  IMAD.SHL.U32 R14, R17, 0x40, RZ ;  /* 0x00000040110e7824 */ /* 0x000fe200078e00ff */
[----:B------:R-:W-:Y:S01]  /*12da0*/  PLOP3.LUT P0, PT, PT, PT, PT, 0x80, 0x0 ;  /* 0x000000000000781c */ /* 0x000fe20003f0f070 */
[----:B------:R-:W-:Y:S02]  /*12db0*/  UIADD3 UR8, UR38, 0x400, URZ ;  /* 0x0000040026087890 */ /* 0x000fe4000fffe03f */
[----:B------:R-:W-:Y:S02]  /*12dc0*/  UIADD3 UR9, UR38, 0x30850, URZ ;  /* 0x0003085026097890 */ /* 0x000fe4000fffe03f */
[----:B------:R-:W-:-:S12]  /*12dd0*/  UIADD3.X UR5, URZ, UR5, URZ, UP0, !UPT ;  /* 0x000000053f057290 */ /* 0x000fd800087fe43f */
.L_x_1084:
        /* <DEDUP_REMOVED lines=13> */
.L_x_1085:
        /* <DEDUP_REMOVED lines=13> */
.L_x_1086:
        /* <DEDUP_REMOVED lines=13> */
.L_x_1087:
        /* <DEDUP_REMOVED lines=8> */
[----:B------:R-:W-:Y:S01]  /*130d0*/  IMAD.MOV.U32 R17, RZ, RZ, R9 ;  /* 0x000000ffff117224 */ /* 0x000fe200078e0009 */
[----:B------:R-:W-:-:S07]  /*130e0*/  MOV R16, R4 ;  /* 0x0000000400107202 */ /* 0x000fce0000000f00 */
.L_x_1070:
[----:B------:R-:W-:Y:S05]  /*130f0*/  BSYNC B1 ;  /* 0x0000000000017941 */ /* 0x000fea0003800000 */
.L_x_1069:
[----:B------:R-:W2:Y:S01]  /*13100*/  LDL R2, [R1] ;  /* 0x0000000001027983 */ /* 0x000ea20000100800 */
[----:B------:R-:W-:Y:S01]  /*13110*/  BSSY B1, `(.L_x_1088) ;  /* 0x00000b2000017945 */ /* 0x000fe20003800000 */
[----:B------:R-:W-:Y:S02]  /*13120*/  LOP3.LUT R9, R7, 0x1, RZ, 0x3c, !PT ;  /* 0x0000000107097812 */ /* 0x000fe400078e3cff */
[----:B--2---:R-:W-:-:S13]  /*13130*/  ISETP.NE.AND P0, PT, R2, RZ, PT ;  /* 0x000000ff0200720c */ /* 0x004fda0003f05270 */
[----:B------:R-:W-:Y:S05]  /*13140*/  @!P0 BRA `(.L_x_1089) ;  /* 0x0000000800b88947 */ /* 0x000fea0003800000 */
[----:B------:R-:W2:Y:S01]  /*13150*/  LDL R2, [R1+0x4] ;  /* 0x0000040001027983 */ /* 0x000ea20000100800 */
[----:B------:R-:W-:Y:S01]  /*13160*/  VIADD R11, R0, 0xffffffff ;  /* 0xffffffff000b7836 */ /* 0x000fe20000000000 */
        /* <DEDUP_REMOVED lines=21> */
.L_x_1090:
[----:B------:R-:W1:Y:S01]  /*132c0*/  S2R R2, SR_TID.X ;  /* 0x0000000000027919 */ /* 0x000e620000002100 */
[----:B------:R-:W-:Y:S01]  /*132d0*/  BSSY B2, `(.L_x_1091) ;  /* 0x0000006000027945 */ /* 0x000fe20003800000 */
[----:B-1----:R-:W-:Y:S02]  /*132e0*/  LOP3.LUT R3, R2, 0x7f, RZ, 0xc0, !PT ;  /* 0x0000007f02037812 */ /* 0x002fe400078ec0ff */
[----:B------:R-:W-:Y:S02]  /*132f0*/  SHF.L.U32 R2, R9, 0x1f, RZ ;  /* 0x0000001f09027819 */ /* 0x000fe400000006ff */
[----:B------:R-:W-:Y:S02]  /*13300*/  ISETP.NE.AND P1, PT, R3, RZ, PT ;  /* 0x000000ff0300720c */ /* 0x000fe40003f25270 */
[----:B------:R-:W1:Y:S02]  /*13310*/  SYNCS.PHASECHK.TRANS64.TRYWAIT P0, [UR38+0x30840], R2 ;  /* 0x03084002ff0075a7 */ /* 0x000e640008000166 */
[----:B-1----:R-:W-:Y:S09]  /*13320*/  @!P0 BRA `(.L_x_1092) ;  /* 0x0000002c00a08947 */ /* 0x002ff20003800000 */
.L_x_1172:
[----:B------:R-:W-:Y:S05]  /*13330*/  BSYNC B2 ;  /* 0x0000000000027941 */ /* 0x000fea0003800000 */
.L_x_1091:
[----:B------:R-:W-:Y:S04]  /*13340*/  BSSY B2, `(.L_x_1093) ;  /* 0x0000007000027945 */ /* 0x000fe80003800000 */
[----:B------:R-:W-:Y:S05]  /*13350*/  @P1 BRA `(.L_x_1094) ;  /* 0x0000000000141947 */ /* 0x000fea0003800000 */
[----:B------:R-:W-:Y:S02]  /*13360*/  ISETP.NE.AND P0, PT, R10, RZ, PT ;  /* 0x000000ff0a00720c */ /* 0x000fe40003f05270 */
[----:B-1----:R-:W-:-:S04]  /*13370*/  MOV R2, 0x8000 ;  /* 0x0000800000027802 */ /* 0x002fc80000000f00 */
[----:B------:R2:W-:Y:S07]  /*13380*/  SYNCS.ARRIVE.TRANS64 RZ, [UR38+0x30830], R2 ;  /* 0x03083002ffff79a7 */ /* 0x0005ee0008000026 */
[----:B------:R-:W-:Y:S05]  /*13390*/  @!P0 BRA `(.L_x_1094) ;  /* 0x0000000000048947 */ /* 0x000fea0003800000 */
[----:B------:R-:W-:Y:S01]  /*133a0*/  BPT.TRAP 0x1 ;  /* 0x000000040000795c */ /* 0x000fe20000300000 */
.L_x_1094:
[----:B------:R-:W-:Y:S05]  /*133b0*/  BSYNC B2 ;  /* 0x0000000000027941 */ /* 0x000fea0003800000 */
.L_x_1093:
[----:B------:R-:W-:Y:S01]  /*133c0*/  IMAD.MOV.U32 R15, RZ, RZ, RZ ;  /* 0x000000ffff0f7224 */ /* 0x000fe200078e00ff */
[----:B------:R-:W-:Y:S01]  /*133d0*/  ULDC.64 UR4, c[0x0][0x198] ;  /* 0x0000660000047ab9 */ /* 0x000fe20000000a00 */
[----:B------:R-:W-:Y:S01]  /*133e0*/  PLOP3.LUT P0, PT, PT, PT, PT, 0x80, 0x0 ;  /* 0x000000000000781c */ /* 0x000fe20003f0f070 */
[----:B------:R-:W-:Y:S01]  /*133f0*/  UIADD3 UR4, UP0, UR4, 0x370, URZ ;  /* 0x0000037004047890 */ /* 0x000fe2000ff1e03f */
[----:B-12---:R-:W-:Y:S01]  /*13400*/  IMAD.SHL.U32 R2, R11, 0x40, RZ ;  /* 0x000000400b027824 */ /* 0x006fe200078e00ff */
[----:B------:R-:W-:Y:S01]  /*13410*/  R2UR UR10, R15 ;  /* 0x000000000f0a72ca */ /* 0x000fe200000e0000 */
[----:B------:R-:W-:Y:S02]  /*13420*/  UIADD3 UR8, UR38, 0x20400, URZ ;  /* 0x0002040026087890 */ /* 0x000fe4000fffe03f */
[----:B------:R-:W-:Y:S02]  /*13430*/  UIADD3 UR9, UR38, 0x30830, URZ ;  /* 0x0003083026097890 */ /* 0x000fe4000fffe03f */
[----:B------:R-:W-:Y:S01]  /*13440*/  UIADD3.X UR5, URZ, UR5, URZ, UP0, !UPT ;  /* 0x000000053f057290 */ /* 0x000fe200087fe43f */
[----:B------:R-:W-:Y:S01]  /*13450*/  UMOV UR6, 0x0 ;  /* 0x0000000000067882 */ /* 0x000fe20000000000 */
[----:B------:R-:W-:-:S10]  /*13460*/  UMOV UR7, 0x14f00000 ;  /* 0x14f0000000077882 */ /* 0x000fd40000000000 */
.L_x_1095:
        /* <DEDUP_REMOVED lines=14> */
.L_x_1096:
        /* <DEDUP_REMOVED lines=14> */
.L_x_1097:
        /* <DEDUP_REMOVED lines=14> */
.L_x_1098:
        /* <DEDUP_REMOVED lines=12> */
.L_x_1173:
[----:B------:R-:W-:Y:S05]  /*137d0*/  BSYNC B2 ;  /* 0x0000000000027941 */ /* 0x000fea0003800000 */
.L_x_1099:
        /* <DEDUP_REMOVED lines=9> */
.L_x_1102:
[----:B------:R-:W-:Y:S05]  /*13870*/  BSYNC B2 ;  /* 0x0000000000027941 */ /* 0x000fea0003800000 */
.L_x_1101:
        /* <DEDUP_REMOVED lines=10> */
.L_x_1103:
        /* <DEDUP_REMOVED lines=13> */
.L_x_1104:
        /* <DEDUP_REMOVED lines=13> */
.L_x_1105:
        /* <DEDUP_REMOVED lines=13> */
.L_x_1106:
        /* <DEDUP_REMOVED lines=10> */
.L_x_1089:
[----:B------:R-:W-:Y:S05]  /*13c30*/  BSYNC B1 ;  /* 0x0000000000017941 */ /* 0x000fea0003800000 */
.L_x_1088:
[----:B------:R-:W-:Y:S02]  /*13c40*/  VIADD R0, R0, 0xfffffffe ;  /* 0xfffffffe00007836 */ /* 0x000fe40000000000 */
[----:B------:R-:W-:Y:S01]  /*13c50*/  IMAD.MOV.U32 R7, RZ, RZ, R9 ;  /* 0x000000ffff077224 */ /* 0x000fe200078e0009 */
[----:B------:R-:W-:Y:S06]  /*13c60*/  @P2 BRA `(.L_x_1107) ;  /* 0xffffffe8004c2947 */ /* 0x000fec000383ffff */
[----:B------:R-:W-:Y:S05]  /*13c70*/  BSYNC B0 ;  /* 0x0000000000007941 */ /* 0x000fea0003800000 */
.L_x_1068:
[----:B------:R-:W-:Y:S01]  /*13c80*/  ISETP.NE.AND P0, PT, R12, RZ, PT ;  /* 0x000000ff0c00720c */ /* 0x000fe20003f05270 */
[----:B------:R-:W-:-:S12]  /*13c90*/  BSSY B0, `(.L_x_1067) ;  /* 0x00000b3000007945 */ /* 0x000fd80003800000 */
[----:B------:R-:W-:Y:S05]  /*13ca0*/  @!P0 BRA `(.L_x_1108) ;  /* 0x0000000800c48947 */ /* 0x000fea0003800000 */
[----:B------:R-:W2:Y:S01]  /*13cb0*/  LDL R2, [R1] ;  /* 0x0000000001027983 */ /* 0x000ea20000100800 */
[----:B------:R-:W-:Y:S01]  /*13cc0*/  IMAD.MOV.U32 R8, RZ, RZ, 0x1 ;  /* 0x00000001ff087424 */ /* 0x000fe200078e00ff */
[----:B--2---:R-:W-:-:S13]  /*13cd0*/  ISETP.NE.AND P1, PT, R2, RZ, PT ;  /* 0x000000ff0200720c */ /* 0x004fda0003f25270 */
[----:B------:R-:W-:Y:S05]  /*13ce0*/  @!P1 BRA `(.L_x_1108) ;  /* 0x0000000800b49947 */ /* 0x000fea0003800000 */
[----:B------:R-:W2:Y:S02]  /*13cf0*/  LDL.LU R2, [R1+0x4] ;  /* 0x0000040001027983 */ /* 0x000ea40000300800 */
[----:B--2---:R-:W-:-:S13]  /*13d00*/  ISETP.NE.AND P1, PT, R2, RZ, PT ;  /* 0x000000ff0200720c */ /* 0x004fda0003f25270 */
[----:B------:R-:W-:Y:S05]  /*13d10*/  @!P1 BRA `(.L_x_1109) ;  /* 0x0000000000509947 */ /* 0x000fea0003800000 */
[----:B------:R-:W0:Y:S01]  /*13d20*/  LDC R7, c[0x0][0x43c] ;  /* 0x00010f00ff077b82 */ /* 0x000e220000000800 */
[----:B------:R-:W-:Y:S01]  /*13d30*/  MOV R6, R0 ;  /* 0x0000000000067202 */ /* 0x000fe20000000f00 */
        /* <DEDUP_REMOVED lines=16> */
[----:B------:R-:W-:-:S04]  /*13e40*/  IMAD.MOV R2, RZ, RZ, -R6 ;  /* 0x000000ffff027224 */ /* 0x000fc800078e0a06 */
[----:B------:R-:W-:-:S07]  /*13e50*/  IMAD R0, R7, R2, R0 ;  /* 0x0000000207007224 */ /* 0x000fce00078e0200 */
.L_x_1109:
[----:B------:R-:W1:Y:S01]  /*13e60*/  S2R R2, SR_TID.X ;  /* 0x0000000000027919 */ /* 0x000e620000002100 */
[----:B------:R-:W-:Y:S01]  /*13e70*/  BSSY B1, `(.L_x_1110) ;  /* 0x0000006000017945 */ /* 0x000fe20003800000 */
[----:B-1----:R-:W-:Y:S02]  /*13e80*/  LOP3.LUT R3, R2, 0x7f, RZ, 0xc0, !PT ;  /* 0x0000007f02037812 */ /* 0x002fe400078ec0ff */
[----:B------:R-:W-:Y:S02]  /*13e90*/  SHF.L.U32 R2, R9, 0x1f, RZ ;  /* 0x0000001f09027819 */ /* 0x000fe400000006ff */
[----:B------:R-:W-:Y:S02]  /*13ea0*/  ISETP.NE.AND P1, PT, R3, RZ, PT ;  /* 0x000000ff0300720c */ /* 0x000fe40003f25270 */
[----:B------:R-:W1:Y:S02]  /*13eb0*/  SYNCS.PHASECHK.TRANS64.TRYWAIT P0, [UR38+0x30848], R2 ;  /* 0x03084802ff0075a7 */ /* 0x000e640008000166 */
[----:B-1----:R-:W-:Y:S09]  /*13ec0*/  @!P0 BRA `(.L_x_1111) ;  /* 0x0000002000e88947 */ /* 0x002ff20003800000 */
.L_x_1174:
[----:B------:R-:W-:Y:S05]  /*13ed0*/  BSYNC B1 ;  /* 0x0000000000017941 */ /* 0x000fea0003800000 */
.L_x_1110:
[----:B------:R-:W-:Y:S04]  /*13ee0*/  BSSY B1, `(.L_x_1112) ;  /* 0x0000007000017945 */ /* 0x000fe80003800000 */
[----:B------:R-:W-:Y:S05]  /*13ef0*/  @P1 BRA `(.L_x_1113) ;  /* 0x0000000000141947 */ /* 0x000fea0003800000 */
[----:B------:R-:W-:Y:S01]  /*13f00*/  ISETP.NE.AND P0, PT, R10, RZ, PT ;  /* 0x000000ff0a00720c */ /* 0x000fe20003f05270 */
[----:B-1----:R-:W-:-:S04]  /*13f10*/  IMAD.MOV.U32 R3, RZ, RZ, 0x8000 ;  /* 0x00008000ff037424 */ /* 0x002fc800078e00ff */
[----:B------:R2:W-:Y:S08]  /*13f20*/  SYNCS.ARRIVE.TRANS64 RZ, [UR38+0x30838], R3 ;  /* 0x03083803ffff79a7 */ /* 0x0005f00008000026 */
[----:B--2---:R-:W-:Y:S05]  /*13f30*/  @!P0 BRA `(.L_x_1113) ;  /* 0x0000000000048947 */ /* 0x004fea0003800000 */
[----:B------:R-:W-:Y:S01]  /*13f40*/  BPT.TRAP 0x1 ;  /* 0x000000040000795c */ /* 0x000fe20000300000 */
.L_x_1113:
[----:B------:R-:W-:Y:S05]  /*13f50*/  BSYNC B1 ;  /* 0x0000000000017941 */ /* 0x000fea0003800000 */
.L_x_1112:
[----:B0-----:R-:W-:Y:S01]  /*13f60*/  MOV R5, RZ ;  /* 0x000000ff00057202 */ /* 0x001fe20000000f00 */
        /* <DEDUP_REMOVED lines=10> */
.L_x_1114:
        /* <DEDUP_REMOVED lines=14> */
.L_x_1115:
        /* <DEDUP_REMOVED lines=14> */
.L_x_1116:
        /* <DEDUP_REMOVED lines=14> */
.L_x_1117:
        /* <DEDUP_REMOVED lines=11> */
.L_x_1175:
[----:B------:R-:W-:Y:S05]  /*14360*/  BSYNC B1 ;  /* 0x0000000000017941 */ /* 0x000fea0003800000 */
.L_x_1118:
        /* <DEDUP_REMOVED lines=9> */
.L_x_1121:
[----:B------:R-:W-:Y:S05]  /*14400*/  BSYNC B1 ;  /* 0x0000000000017941 */ /* 0x000fea0003800000 */
.L_x_1120:
        /* <DEDUP_REMOVED lines=10> */
.L_x_1122:
        /* <DEDUP_REMOVED lines=13> */
.L_x_1123:
        /* <DEDUP_REMOVED lines=13> */
.L_x_1124:
        /* <DEDUP_REMOVED lines=13> */
.L_x_1125:
        /* <DEDUP_REMOVED lines=10> */
.L_x_1108:
[----:B------:R-:W-:Y:S05]  /*147c0*/  BSYNC B0 ;  /* 0x0000000000007941 */ /* 0x000fea0003800000 */
.L_x_1067:
[----:B------:R-:W2:Y:S01]  /*147d0*/  LDL.LU R0, [R1] ;  /* 0x0000000001007983 */ /* 0x000ea20000300800 */
[----:B------:R-:W-:Y:S01]  /*147e0*/  BSSY B0, `(.L_x_1126) ;  /* 0x0000051000007945 */ /* 0x000fe20003800000 */
[----:B--2---:R-:W-:-:S13]  /*147f0*/  ISETP.NE.AND P0, PT, R0, RZ, PT ;  /* 0x000000ff0000720c */ /* 0x004fda0003f05270 */
[----:B------:R-:W-:Y:S05]  /*14800*/  @!P0 BRA `(.L_x_1127) ;  /* 0x0000000400388947 */ /* 0x000fea0003800000 */
[----:B------:R-:W0:Y:S01]  /*14810*/  S2R R0, SR_TID.X ;  /* 0x0000000000007919 */ /* 0x000e220000002100 */
[----:B-1----:R-:W-:Y:S01]  /*14820*/  LEA R3, R8, UR38, 0x3 ;  /* 0x0000002608037c11 */ /* 0x002fe2000f8e18ff */
[----:B------:R-:W-:Y:S01]  /*14830*/  BSSY B1, `(.L_x_1128) ;  /* 0x0000006000017945 */ /* 0x000fe20003800000 */
[----:B0-----:R-:W-:Y:S02]  /*14840*/  LOP3.LUT R2, R0, 0x7f, RZ, 0xc0, !PT ;  /* 0x0000007f00027812 */ /* 0x001fe400078ec0ff */
[----:B------:R-:W-:Y:S02]  /*14850*/  SHF.L.U32 R0, R9, 0x1f, RZ ;  /* 0x0000001f09007819 */ /* 0x000fe400000006ff */
[----:B------:R-:W-:Y:S02]  /*14860*/  ISETP.NE.AND P1, PT, R2, RZ, PT ;  /* 0x000000ff0200720c */ /* 0x000fe40003f25270 */
[----:B------:R-:W0:Y:S02]  /*14870*/  SYNCS.PHASECHK.TRANS64.TRYWAIT P0, [R3+URZ+0x30860], R0 ;  /* 0x03086000030075a7 */ /* 0x000e24000800017f */
[----:B0-----:R-:W-:Y:S09]  /*14880*/  @!P0 BRA `(.L_x_1129) ;  /* 0x0000001800a88947 */ /* 0x001ff20003800000 */
.L_x_1176:
[----:B------:R-:W-:Y:S05]  /*14890*/  BSYNC B1 ;  /* 0x0000000000017941 */ /* 0x000fea0003800000 */
.L_x_1128:
[----:B------:R-:W-:Y:S04]  /*148a0*/  BSSY B1, `(.L_x_1130) ;  /* 0x0000008000017945 */ /* 0x000fe80003800000 */
[----:B------:R-:W-:Y:S05]  /*148b0*/  @P1 BRA `(.L_x_1131) ;  /* 0x0000000000181947 */ /* 0x000fea0003800000 */
[----:B------:R-:W1:Y:S01]  /*148c0*/  S2R R2, SR_TID.X ;  /* 0x0000000000027919 */ /* 0x000e620000002100 */
[----:B0-----:R-:W-:-:S04]  /*148d0*/  IMAD.MOV.U32 R0, RZ, RZ, 0x8000 ;  /* 0x00008000ff007424 */ /* 0x001fc800078e00ff */
[----:B------:R2:W-:Y:S01]  /*148e0*/  SYNCS.ARRIVE.TRANS64 RZ, [R3+URZ+0x30850], R0 ;  /* 0x0308500003ff79a7 */ /* 0x0005e2000800003f */
[----:B-1----:R-:W-:-:S13]  /*148f0*/  LOP3.LUT P0, RZ, R2, 0x1f, RZ, 0xc0, !PT ;  /* 0x0000001f02ff7812 */ /* 0x002fda000780c0ff */
[----:B--2---:R-:W-:Y:S05]  /*14900*/  @!P0 BRA `(.L_x_1131) ;  /* 0x0000000000048947 */ /* 0x004fea0003800000 */
[----:B------:R-:W-:Y:S01]  /*14910*/  BPT.TRAP 0x1 ;  /* 0x000000040000795c */ /* 0x000fe20000300000 */
.L_x_1131:
[----:B------:R-:W-:Y:S05]  /*14920*/  BSYNC B1 ;  /* 0x0000000000017941 */ /* 0x000fea0003800000 */
.L_x_1130:
[----:B------:R-:W-:Y:S01]  /*14930*/  R2UR UR4, R8 ;  /* 0x00000000080472ca */ /* 0x000fe200000e0000 */
[----:B------:R-:W-:Y:S01]  /*14940*/  ULDC.64 UR6, c[0x0][0x198] ;  /* 0x0000660000067ab9 */ /* 0x000fe20000000a00 */
[----:B------:R-:W-:Y:S01]  /*14950*/  R2UR UR9, R3 ;  /* 0x00000000030972ca */ /* 0x000fe200000e0000 */
[----:B------:R-:W-:Y:S01]  /*14960*/  UIADD3 UR6, UP0, UR6, 0x470, URZ ;  /* 0x0000047006067890 */ /* 0x000fe2000ff1e03f */
[----:B------:R-:W-:Y:S01]  /*14970*/  PLOP3.LUT P0, PT, PT, PT, PT, 0x80, 0x0 ;  /* 0x000000000000781c */ /* 0x000fe20003f0f070 */
[----:B------:R-:W-:Y:S01]  /*14980*/  IMAD.SHL.U32 R17, R17, 0x40, RZ ;  /* 0x0000004011117824 */ /* 0x000fe200078e00ff */
[----:B------:R-:W-:Y:S01]  /*14990*/  UMOV UR14, 0x0 ;  /* 0x00000000000e7882 */ /* 0x000fe20000000000 */
[----:B------:R-:W-:Y:S01]  /*149a0*/  UIADD3.X UR7, URZ, UR7, URZ, UP0, !UPT ;  /* 0x000000073f077290 */ /* 0x000fe200087fe43f */
[----:B------:R-:W-:Y:S01]  /*149b0*/  UMOV UR15, 0x14f00000 ;  /* 0x14f00000000f7882 */ /* 0x000fe20000000000 */
[----:B------:R-:W-:-:S04]  /*149c0*/  UMOV UR10, URZ ;  /* 0x0000003f000a7c82 */ /* 0x000fc80008000000 */
[----:B------:R-:W-:Y:S02]  /*149d0*/  ULEA UR4, UR4, UR38, 0xf ;  /* 0x0000002604047291 */ /* 0x000fe4000f8e783f */
[----:B------:R-:W-:Y:S02]  /*149e0*/  UIADD3 UR9, UR9, 0x30850, URZ ;  /* 0x0003085009097890 */ /* 0x000fe4000fffe03f */
[----:B------:R-:W-:-:S12]  /*149f0*/  UIADD3 UR8, UR4, 0x400, URZ ;  /* 0x0000040004087890 */ /* 0x000fd8000fffe03f */
.L_x_1132:
        /* <DEDUP_REMOVED lines=8> */
[----:B------:R-:W-:Y:S01]  /*14a80*/  PLOP3.LUT P0, PT, PT, PT, PT, 0x80, 0x0 ;  /* 0x000000000000781c */ /* 0x000fe20003f0f070 */
[----:B------:R-:W-:Y:S01]  /*14a90*/  UIADD3 UR8, UR4, 0x2400, URZ ;  /* 0x0000240004087890 */ /* 0x000fe2000fffe03f */
[----:B------:R-:W-:Y:S01]  /*14aa0*/  UMOV UR14, 0x0 ;  /* 0x00000000000e7882 */ /* 0x000fe20000000000 */
[----:B------:R-:W-:Y:S01]  /*14ab0*/  UMOV UR15, 0x14f00000 ;  /* 0x14f00000000f7882 */ /* 0x000fe20000000000 */
[----:B------:R-:W-:-:S09]  /*14ac0*/  UMOV UR10, 0x40 ;  /* 0x00000040000a7882 */ /* 0x000fd20000000000 */
.L_x_1133:
        /* <DEDUP_REMOVED lines=13> */
.L_x_1134:
        /* <DEDUP_REMOVED lines=10> */
[----:B------:R-:W-:Y:S02]  /*14c40*/  UMOV UR5, 0x14f00000 ;  /* 0x14f0000000057882 */ /* 0x000fe40000000000 */
[----:B------:R-:W-:Y:S01]  /*14c50*/  UMOV UR4, 0x0 ;  /* 0x0000000000047882 */ /* 0x000fe20000000000 */
[----:B------:R-:W-:-:S08]  /*14c60*/  UMOV UR10, 0xc0 ;  /* 0x000000c0000a7882 */ /* 0x000fd00000000000 */
.L_x_1135:
        /* <DEDUP_REMOVED lines=8> */
.L_x_1127:
[----:B------:R-:W-:Y:S05]  /*14cf0*/  BSYNC B0 ;  /* 0x0000000000007941 */ /* 0x000fea0003800000 */
.L_x_1126:
[----:B0-----:R-:W-:Y:S02]  /*14d00*/  VIADD R0, R8, 0x1 ;  /* 0x0000000108007836 */ /* 0x001fe40000000000 */
[----:B-1----:R-:W-:-:S03]  /*14d10*/  IMAD.MOV.U32 R3, RZ, RZ, RZ ;  /* 0x000000ffff037224 */ /* 0x002fc600078e00ff */
[----:B------:R-:W-:-:S04]  /*14d20*/  ISETP.NE.AND P0, PT, R0, 0x2, PT ;  /* 0x000000020000780c */ /* 0x000fc80003f05270 */
[----:B------:R-:W-:Y:S02]  /*14d30*/  SEL R2, RZ, 0x1, P0 ;  /* 0x00000001ff027807 */ /* 0x000fe40000000000 */
[----:B------:R-:W-:Y:S02]  /*14d40*/  SEL R0, R0, RZ, P0 ;  /* 0x000000ff00007207 */ /* 0x000fe40000000000 */
[----:B------:R-:W-:-:S07]  /*14d50*/  LOP3.LUT R9, R9, R2, RZ, 0x3c, !PT ;  /* 0x0000000209097212 */ /* 0x000fce00078e3cff */
.L_x_1045:
[----:B------:R-:W0:Y:S01]  /*14d60*/  S2R R5, SR_CgaCtaId ;  /* 0x0000000000057919 */ /* 0x000e220000008800 */
[----:B------:R-:W-:Y:S02]  /*14d70*/  MOV R2, 0x400 ;  /* 0x0000040000027802 */ /* 0x000fe40000000f00 */
[----:B------:R-:W-:Y:S02]  /*14d80*/  SHF.L.U32 R3, R3, 0x1f, RZ ;  /* 0x0000001f03037819 */ /* 0x000fe400000006ff */
[----:B0-----:R-:W-:-:S04]  /*14d90*/  LEA R2, R5, R2, 0x18 ;  /* 0x0000000205027211 */ /* 0x001fc800078ec0ff */
[----:B------:R-:W0:Y:S02]  /*14da0*/  SYNCS.PHASECHK.TRANS64.TRYWAIT P0, [R2+URZ+0x30820], R3 ;  /* 0x03082003020075a7 */ /* 0x000e24000800017f */
[----:B0-----:R-:W-:Y:S05]  /*14db0*/  @!P0 BRA `(.L_x_1136) ;  /* 0x0000001400708947 */ /* 0x001fea0003800000 */
.L_x_1177:
[----:B------:R-:W-:-:S03]  /*14dc0*/  UMOV UR4, 0xffffffff ;  /* 0xffffffff00047882 */ /* 0x000fc60000000000 */
[----:B------:R-:W-:Y:S05]  /*14dd0*/  BRA.DIV UR4, `(.L_x_1137) ;  /* 0x00000016047c7947 */ /* 0x000fea000b800000 */
[----:B0-----:R-:W0:Y:S02]  /*14de0*/  S2R R3, SR_TID.X ;  /* 0x0000000000037919 */ /* 0x001e240000002100 */
[----:B0-----:R-:W-:-:S04]  /*14df0*/  SHF.R.U32.HI R3, RZ, 0x5, R3 ;  /* 0x00000005ff037819 */ /* 0x001fc80000011603 */
[----:B------:R-:W-:-:S05]  /*14e00*/  LOP3.LUT R3, R3, 0x3, RZ, 0xc0, !PT ;  /* 0x0000000303037812 */ /* 0x000fca00078ec0ff */
[----:B------:R0:W1:Y:S02]  /*14e10*/  SHFL.IDX PT, R14, R3, RZ, 0x1f ;  /* 0x00001fff030e7589 */ /* 0x00006400000e0000 */
.L_x_1180:
[----:B-1----:R-:W-:-:S13]  /*14e20*/  ISETP.NE.AND P0, PT, R14, RZ, PT ;  /* 0x000000ff0e00720c */ /* 0x002fda0003f05270 */
[----:B------:R-:W-:Y:S05]  /*14e30*/  @P0 BRA `(.L_x_961) ;  /* 0x0000000000900947 */ /* 0x000fea0003800000 */
[----:B------:R-:W-:-:S03]  /*14e40*/  UMOV UR4, 0xffffffff ;  /* 0xffffffff00047882 */ /* 0x000fc60000000000 */
[----:B------:R-:W-:Y:S05]  /*14e50*/  BRA.DIV UR4, `(.L_x_1138) ;  /* 0x0000001604907947 */ /* 0x000fea000b800000 */
[----:B------:R-:W-:-:S13]  /*14e60*/  ELECT P6, URZ, PT ;  /* 0x00000000003f782f */ /* 0x000fda00038c0000 */
.L_x_1183:
[----:B------:R-:W-:Y:S05]  /*14e70*/  @!P6 BRA `(.L_x_961) ;  /* 0x000000000080e947 */ /* 0x000fea0003800000 */
[----:B0-----:R-:W2:Y:S02]  /*14e80*/  LDL R3, [R1+0xc] ;  /* 0x00000c0001037983 */ /* 0x001ea40000100800 */
[----:B--2---:R-:W-:-:S13]  /*14e90*/  R2UR UR4, R3 ;  /* 0x00000000030472ca */ /* 0x004fda00000e0000 */
[----:B------:R-:W-:-:S06]  /*14ea0*/  ULOP3.LUT UR4, UR4, 0x2, URZ, 0xfc, !UPT ;  /* 0x0000000204047892 */ /* 0x000fcc000f8efc3f */
[----:B------:R-:W-:-:S04]  /*14eb0*/  MOV R3, UR4 ;  /* 0x0000000400037c02 */ /* 0x000fc80008000f00 */
[----:B------:R-:W-:-:S13]  /*14ec0*/  ISETP.NE.AND P2, PT, R3, 0x3, PT ;  /* 0x000000030300780c */ /* 0x000fda0003f45270 */
[----:B------:R-:W-:Y:S05]  /*14ed0*/  @!P2 BRA `(.L_x_1139) ;  /* 0x000000000004a947 */ /* 0x000fea0003800000 */
[----:B------:R-:W-:Y:S01]  /*14ee0*/  BPT.TRAP 0x1 ;  /* 0x000000040000795c */ /* 0x000fe20000300000 */
.L_x_1139:
[----:B------:R-:W-:Y:S01]  /*14ef0*/  VIADD R7, R2, 0x30840 ;  /* 0x0003084002077836 */ /* 0x000fe20000000000 */
[----:B------:R-:W-:Y:S01]  /*14f00*/  SHF.L.U32 R5, R9, 0x1f, RZ ;  /* 0x0000001f09057819 */ /* 0x000fe200000006ff */
[C---:B------:R-:W-:Y:S02]  /*14f10*/  VIADD R3, R0.reuse, 0x1 ;  /* 0x0000000100037836 */ /* 0x040fe40000000000 */
[----:B------:R-:W-:-:S03]  /*14f20*/  IMAD R6, R0, 0x8, R7 ;  /* 0x0000000800067824 */ /* 0x000fc600078e0207 */
[C---:B------:R-:W-:Y:S01]  /*14f30*/  ISETP.NE.AND P1, PT, R3.reuse, 0x2, PT ;  /* 0x000000020300780c */ /* 0x040fe20003f25270 */
[----:B------:R-:W0:Y:S03]  /*14f40*/  SYNCS.PHASECHK.TRANS64.TRYWAIT P0, [R6+URZ], R5 ;  /* 0x00000005060075a7 */ /* 0x000e26000800017f */
[----:B------:R-:W-:Y:S02]  /*14f50*/  SEL R4, RZ, 0x1, P1 ;  /* 0x00000001ff047807 */ /* 0x000fe40000800000 */
[----:B------:R-:W-:Y:S02]  /*14f60*/  SEL R8, R3, RZ, P1 ;  /* 0x000000ff03087207 */ /* 0x000fe40000800000 */
[----:B------:R-:W-:-:S03]  /*14f70*/  LOP3.LUT R4, R9, R4, RZ, 0x3c, !PT ;  /* 0x0000000409047212 */ /* 0x000fc600078e3cff */
[----:B------:R-:W-:Y:S01]  /*14f80*/  IMAD R3, R8, 0x8, R7 ;  /* 0x0000000808037824 */ /* 0x000fe200078e0207 */
[----:B------:R-:W-:Y:S01]  /*14f90*/  SHF.L.U32 R4, R4, 0x1f, RZ ;  /* 0x0000001f04047819 */ /* 0x000fe200000006ff */
[----:B0-----:R-:W-:Y:S06]  /*14fa0*/  @!P0 BRA `(.L_x_1140) ;  /* 0x00000014005c8947 */ /* 0x001fec0003800000 */
.L_x_1184:
[----:B------:R-:W1:Y:S02]  /*14fb0*/  SYNCS.PHASECHK.TRANS64.TRYWAIT P0, [R3+URZ], R4 ;  /* 0x00000004030075a7 */ /* 0x000e64000800017f */
[----:B-1----:R-:W-:Y:S05]  /*14fc0*/  @!P0 BRA `(.L_x_1141) ;  /* 0x0000001400688947 */ /* 0x002fea0003800000 */
.L_x_1185:
[----:B------:R-:W-:Y:S05]  /*14fd0*/  @!P2 BRA `(.L_x_1142) ;  /* 0x000000000004a947 */ /* 0x000fea0003800000 */
[----:B------:R-:W-:Y:S01]  /*14fe0*/  BPT.TRAP 0x1 ;  /* 0x000000040000795c */ /* 0x000fe20000300000 */
.L_x_1142:
[----:B-1----:R-:W-:-:S05]  /*14ff0*/  IADD3 R3, R2, 0x30860, RZ ;  /* 0x0003086002037810 */ /* 0x002fca0007ffe0ff */
[----:B------:R-:W-:-:S04]  /*15000*/  IMAD R0, R0, 0x8, R3 ;  /* 0x0000000800007824 */ /* 0x000fc800078e0203 */
[----:B------:R-:W1:Y:S02]  /*15010*/  SYNCS.PHASECHK.TRANS64.TRYWAIT P0, [R0+URZ], R5 ;  /* 0x00000005000075a7 */ /* 0x000e64000800017f */
[----:B-1----:R-:W-:Y:S05]  /*15020*/  @!P0 BRA `(.L_x_1143) ;  /* 0x0000001400648947 */ /* 0x002fea0003800000 */
.L_x_1186:
[----:B------:R-:W-:-:S07]  /*15030*/  IMAD R3, R8, 0x8, R3 ;  /* 0x0000000808037824 */ /* 0x000fce00078e0203 */
.L_x_1144:
[----:B--2---:R2:W3:Y:S02]  /*15040*/  SYNCS.PHASECHK.TRANS64.TRYWAIT P0, [R3+URZ], R4 ;  /* 0x00000004030075a7 */ /* 0x0044e4000800017f */
[----:B---3--:R-:W-:Y:S05]  /*15050*/  @!P0 NANOSLEEP.SYNCS 0x989680 ;  /* 0x009896800000895d */ /* 0x008fea0003900000 */
[----:B------:R-:W3:Y:S02]  /*15060*/  @!P0 SYNCS.PHASECHK.TRANS64 P0, [R3+URZ], R4 ;  /* 0x00000004030085a7 */ /* 0x000ee4000800007f */
[----:B---3--:R-:W-:Y:S05]  /*15070*/  @!P0 BRA `(.L_x_1144) ;  /* 0xfffffffc00f08947 */ /* 0x008fea000383ffff */
.L_x_961:
[----:B------:R-:W-:Y:S05]  /*15080*/  BSYNC B6 ;  /* 0x0000000000067941 */ /* 0x000fea0003800000 */
.L_x_958:
[----:B------:R-:W-:Y:S05]  /*15090*/  EXIT ;  /* 0x000000000000794d */ /* 0x000fea0003800000 */
.L_x_971:
[----:B------:R-:W-:-:S13]  /*150a0*/  R2UR UR4, R16 ;  /* 0x00000000100472ca */ /* 0x000fda00000e0000 */
[----:B0-----:R-:W-:-:S04]  /*150b0*/  IMAD.U32 R3, RZ, RZ, UR4 ;  /* 0x00000004ff037e24 */ /* 0x001fc8000f8e00ff */
[----:B------:R0:W1:Y:S03]  /*150c0*/  SYNCS.PHASECHK.TRANS64.TRYWAIT P0, [R3+URZ+0x30800], R0 ;  /* 0x03080000030075a7 */ /* 0x000066000800017f */
[----:B-1----:R-:W-:Y:S05]  /*150d0*/  @!P0 NANOSLEEP.SYNCS 0x989680 ;  /* 0x009896800000895d */ /* 0x002fea0003900000 */
[----:B------:R-:W1:Y:S02]  /*150e0*/  @!P0 SYNCS.PHASECHK.TRANS64 P0, [R3+URZ+0x30800], R0 ;  /* 0x03080000030085a7 */ /* 0x000e64000800007f */
[----:B-1----:R-:W-:Y:S05]  /*150f0*/  @!P0 BRA `(.L_x_971) ;  /* 0xfffffffc00e88947 */ /* 0x002fea000383ffff */
[----:B------:R-:W-:Y:S05]  /*15100*/  BRA `(.L_x_1145) ;  /* 0xfffffec800447947 */ /* 0x000fea000383ffff */
.L_x_975:
[----:B------:R-:W-:-:S13]  /*15110*/  R2UR UR4, R16 ;  /* 0x00000000100472ca */ /* 0x000fda00000e0000 */
[----:B0-----:R-:W-:-:S04]  /*15120*/  IMAD.U32 R3, RZ, RZ, UR4 ;  /* 0x00000004ff037e24 */ /* 0x001fc8000f8e00ff */
[----:B------:R0:W2:Y:S03]  /*15130*/  SYNCS.PHASECHK.TRANS64.TRYWAIT P0, [R3+URZ+0x30830], R0 ;  /* 0x03083000030075a7 */ /* 0x0000a6000800017f */
[----:B--2---:R-:W-:Y:S05]  /*15140*/  @!P0 NANOSLEEP.SYNCS 0x989680 ;  /* 0x009896800000895d */ /* 0x004fea0003900000 */
[----:B------:R-:W2:Y:S02]  /*15150*/  @!P0 SYNCS.PHASECHK.TRANS64 P0, [R3+URZ+0x30830], R0 ;  /* 0x03083000030085a7 */ /* 0x000ea4000800007f */
[----:B--2---:R-:W-:Y:S05]  /*15160*/  @!P0 BRA `(.L_x_975) ;  /* 0xfffffffc00e88947 */ /* 0x004fea000383ffff */
[----:B------:R-:W-:Y:S05]  /*15170*/  BRA `(.L_x_974) ;  /* 0xfffffec800787947 */ /* 0x000fea000383ffff */
.L_x_991:
[----:B-1----:R-:W-:-:S04]  /*15180*/  MOV R153, UR61 ;  /* 0x0000003d00997c02 */ /* 0x002fc80008000f00 */
[----:B------:R1:W2:Y:S03]  /*15190*/  SYNCS.PHASECHK.TRANS64.TRYWAIT P0, [R153+URZ+0x30830], R152 ;  /* 0x03083098990075a7 */ /* 0x0002a6000800017f */
[----:B--2---:R-:W-:Y:S05]  /*151a0*/  @!P0 NANOSLEEP.SYNCS 0x989680 ;  /* 0x009896800000895d */ /* 0x004fea0003900000 */
[----:B------:R-:W2:Y:S02]  /*151b0*/  @!P0 SYNCS.PHASECHK.TRANS64 P0, [R153+URZ+0x30830], R152 ;  /* 0x03083098990085a7 */ /* 0x000ea4000800007f */
[----:B--2---:R-:W-:Y:S05]  /*151c0*/  @!P0 BRA `(.L_x_991) ;  /* 0xfffffffc00ec8947 */ /* 0x004fea000383ffff */
[----:B------:R-:W-:Y:S05]  /*151d0*/  BRA `(.L_x_990) ;  /* 0xfffffef800c87947 */ /* 0x000fea000383ffff */
.L_x_995:
[----:B-1----:R-:W-:-:S04]  /*151e0*/  IMAD.U32 R201, RZ, RZ, UR14 ;  /* 0x0000000effc97e24 */ /* 0x002fc8000f8e00ff */
[----:B------:R1:W2:Y:S03]  /*151f0*/  SYNCS.PHASECHK.TRANS64.TRYWAIT P0, [R201+URZ+0x30850], R0 ;  /* 0x03085000c90075a7 */ /* 0x0002a6000800017f */
[----:B--2---:R-:W-:Y:S05]  /*15200*/  @!P0 NANOSLEEP.SYNCS 0x989680 ;  /* 0x009896800000895d */ /* 0x004fea0003900000 */
[----:B------:R-:W2:Y:S02]  /*15210*/  @!P0 SYNCS.PHASECHK.TRANS64 P0, [R201+URZ+0x30850], R0 ;  /* 0x03085000c90085a7 */ /* 0x000ea4000800007f */
[----:B--2---:R-:W-:Y:S05]  /*15220*/  @!P0 BRA `(.L_x_995) ;  /* 0xfffffffc00ec8947 */ /* 0x004fea000383ffff */
[----:B------:R-:W-:Y:S05]  /*15230*/  BRA `(.L_x_994) ;  /* 0xffffff0800687947 */ /* 0x000fea000383ffff */
.L_x_1012:
[----:B-1----:R-:W-:-:S04]  /*15240*/  IMAD.U32 R4, RZ, RZ, UR60 ;  /* 0x0000003cff047e24 */ /* 0x002fc8000f8e00ff */
[----:B------:R1:W2:Y:S03]  /*15250*/  SYNCS.PHASECHK.TRANS64.TRYWAIT P0, [R4+URZ+0x30830], R3 ;  /* 0x03083003040075a7 */ /* 0x0002a6000800017f */
[----:B--2---:R-:W-:Y:S05]  /*15260*/  @!P0 NANOSLEEP.SYNCS 0x989680 ;  /* 0x009896800000895d */ /* 0x004fea0003900000 */
[----:B------:R-:W2:Y:S02]  /*15270*/  @!P0 SYNCS.PHASECHK.TRANS64 P0, [R4+URZ+0x30830], R3 ;  /* 0x03083003040085a7 */ /* 0x000ea4000800007f */
[----:B--2---:R-:W-:Y:S05]  /*15280*/  @!P0 BRA `(.L_x_1012) ;  /* 0xfffffffc00ec8947 */ /* 0x004fea000383ffff */
[----:B------:R-:W-:Y:S05]  /*15290*/  BRA `(.L_x_1011) ;  /* 0xffffff2800a47947 */ /* 0x000fea000383ffff */
.L_x_1016:
[----:B01----:R-:W-:-:S04]  /*152a0*/  IMAD.U32 R3, RZ, RZ, UR14 ;  /* 0x0000000eff037e24 */ /* 0x003fc8000f8e00ff */
[----:B------:R0:W1:Y:S03]  /*152b0*/  SYNCS.PHASECHK.TRANS64.TRYWAIT P0, [R3+URZ+0x30850], R0 ;  /* 0x03085000030075a7 */ /* 0x000066000800017f */
[----:B-1----:R-:W-:Y:S05]  /*152c0*/  @!P0 NANOSLEEP.SYNCS 0x989680 ;  /* 0x009896800000895d */ /* 0x002fea0003900000 */
[----:B------:R-:W1:Y:S02]  /*152d0*/  @!P0 SYNCS.PHASECHK.TRANS64 P0, [R3+URZ+0x30850], R0 ;  /* 0x03085000030085a7 */ /* 0x000e64000800007f */
[----:B-1----:R-:W-:Y:S05]  /*152e0*/  @!P0 BRA `(.L_x_1016) ;  /* 0xfffffffc00ec8947 */ /* 0x002fea000383ffff */
[----:B------:R-:W-:Y:S05]  /*152f0*/  BRA `(.L_x_1015) ;  /* 0xffffff3800247947 */ /* 0x000fea000383ffff */
.L_x_1022:
[----:B-1----:R-:W-:-:S04]  /*15300*/  IMAD.U32 R4, RZ, RZ, UR61 ;  /* 0x0000003dff047e24 */ /* 0x002fc8000f8e00ff */
[----:B------:R1:W2:Y:S03]  /*15310*/  SYNCS.PHASECHK.TRANS64.TRYWAIT P0, [R4+URZ+0x30830], R3 ;  /* 0x03083003040075a7 */ /* 0x0002a6000800017f */
[----:B--2---:R-:W-:Y:S05]  /*15320*/  @!P0 NANOSLEEP.SYNCS 0x989680 ;  /* 0x009896800000895d */ /* 0x004fea0003900000 */
[----:B------:R-:W2:Y:S02]  /*15330*/  @!P0 SYNCS.PHASECHK.TRANS64 P0, [R4+URZ+0x30830], R3 ;  /* 0x03083003040085a7 */ /* 0x000ea4000800007f */
[----:B--2---:R-:W-:Y:S05]  /*15340*/  @!P0 BRA `(.L_x_1022) ;  /* 0xfffffffc00ec8947 */ /* 0x004fea000383ffff */
[----:B------:R-:W-:Y:S05]  /*15350*/  BRA `(.L_x_1021) ;  /* 0xffffff4800cc7947 */ /* 0x000fea000383ffff */
.L_x_1026:
[----:B01----:R-:W-:-:S04]  /*15360*/  MOV R3, UR14 ;  /* 0x0000000e00037c02 */ /* 0x003fc80008000f00 */
[----:B------:R0:W1:Y:S03]  /*15370*/  SYNCS.PHASECHK.TRANS64.TRYWAIT P0, [R3+URZ+0x30850], R0 ;  /* 0x03085000030075a7 */ /* 0x000066000800017f */
[----:B-1----:R-:W-:Y:S05]  /*15380*/  @!P0 NANOSLEEP.SYNCS 0x989680 ;  /* 0x009896800000895d */ /* 0x002fea0003900000 */
[----:B------:R-:W1:Y:S02]  /*15390*/  @!P0 SYNCS.PHASECHK.TRANS64 P0, [R3+URZ+0x30850], R0 ;  /* 0x03085000030085a7 */ /* 0x000e64000800007f */
[----:B-1----:R-:W-:Y:S05]  /*153a0*/  @!P0 BRA `(.L_x_1026) ;  /* 0xfffffffc00ec8947 */ /* 0x002fea000383ffff */
[----:B------:R-:W-:Y:S05]  /*153b0*/  BRA `(.L_x_1025) ;  /* 0xffffff5800507947 */ /* 0x000fea000383ffff */
.L_x_1039:
[----:B-1----:R-:W-:-:S04]  /*153c0*/  IMAD.U32 R5, RZ, RZ, UR7 ;  /* 0x00000007ff057e24 */ /* 0x002fc8000f8e00ff */
[----:B------:R1:W2:Y:S03]  /*153d0*/  SYNCS.PHASECHK.TRANS64.TRYWAIT P0, [R5+URZ+0x30850], R0 ;  /* 0x03085000050075a7 */ /* 0x0002a6000800017f */
[----:B--2---:R-:W-:Y:S05]  /*153e0*/  @!P0 NANOSLEEP.SYNCS 0x989680 ;  /* 0x009896800000895d */ /* 0x004fea0003900000 */
[----:B------:R-:W2:Y:S02]  /*153f0*/  @!P0 SYNCS.PHASECHK.TRANS64 P0, [R5+URZ+0x30850], R0 ;  /* 0x03085000050085a7 */ /* 0x000ea4000800007f */
[----:B--2---:R-:W-:Y:S05]  /*15400*/  @!P0 BRA `(.L_x_1039) ;  /* 0xfffffffc00ec8947 */ /* 0x004fea000383ffff */
[----:B------:R-:W-:Y:S05]  /*15410*/  BRA `(.L_x_1038) ;  /* 0xffffff7c00907947 */ /* 0x000fea000383ffff */
.L_x_1056:
[----:B------:R-:W-:Y:S01]  /*15420*/  IMAD.MOV.U32 R13, RZ, RZ, R0 ;  /* 0x000000ffff0d7224 */ /* 0x000fe200078e0000 */
[----:B------:R-:W-:Y:S01]  /*15430*/  MOV R15, 0xffffffff ;  /* 0xffffffff000f7802 */ /* 0x000fe20000000f00 */
[----:B------:R-:W-:Y:S02]  /*15440*/  IMAD.MOV.U32 R12, RZ, RZ, RZ ;  /* 0x000000ffff0c7224 */ /* 0x000fe400078e00ff */
[----:B------:R-:W-:-:S07]  /*15450*/  IMAD.MOV.U32 R11, RZ, RZ, 0x1f ;  /* 0x0000001fff0b7424 */ /* 0x000fce00078e00ff */
[----:B------:R-:W-:Y:S05]  /*15460*/  WARPSYNC.COLLECTIVE R15, `(.L_x_1146) ;  /* 0x000000000f087348 */ /* 0x000fea0003c00000 */
[----:B------:R0:W1:Y:S02]  /*15470*/  SHFL.IDX P6, R14, R13, R12, R11 ;  /* 0x0000000c0d0e7389 */ /* 0x00006400000c000b */
[----:B01----:R-:W-:Y:S01]  /*15480*/  ENDCOLLECTIVE ;  /* 0x000000000000791b */ /* 0x003fe20003800000 */
.L_x_1146:
[----:B------:R-:W-:Y:S05]  /*15490*/  BRA `(.L_x_1147) ;  /* 0xffffffbc009c7947 */ /* 0x000fea000383ffff */
.L_x_1058:
[----:B------:R-:W-:Y:S01]  /*154a0*/  BSSY B0, `(.L_x_1148) ;  /* 0x0000006000007945 */ /* 0x000fe20003800000 */
[----:B------:R-:W-:-:S07]  /*154b0*/  IMAD.MOV.U32 R15, RZ, RZ, -0x1 ;  /* 0xffffffffff0f7424 */ /* 0x000fce00078e00ff */
[----:B0-----:R-:W-:Y:S05]  /*154c0*/  WARPSYNC.COLLECTIVE R15, `(.L_x_1149) ;  /* 0x000000000f0c7348 */ /* 0x001fea0003c00000 */
[----:B------:R-:W-:Y:S02]  /*154d0*/  ELECT P6, UR62, PT ;  /* 0x00000000003e782f */ /* 0x000fe400038c0000 */
[----:B------:R-:W-:Y:S01]  /*154e0*/  MOV R14, UR62 ;  /* 0x0000003e000e7c02 */ /* 0x000fe20008000f00 */
[----:B0-----:R-:W-:Y:S10]  /*154f0*/  ENDCOLLECTIVE ;  /* 0x000000000000791b */ /* 0x001ff40003800000 */
.L_x_1149:
[----:B------:R-:W-:Y:S05]  /*15500*/  BSYNC B0 ;  /* 0x0000000000007941 */ /* 0x000fea0003800000 */
.L_x_1148:
[----:B------:R-:W-:Y:S05]  /*15510*/  BRA `(.L_x_1150) ;  /* 0xffffffbc009c7947 */ /* 0x000fea000383ffff */
.L_x_1060:
[----:B0-----:R-:W-:-:S04]  /*15520*/  IMAD.U32 R3, RZ, RZ, UR38 ;  /* 0x00000026ff037e24 */ /* 0x001fc8000f8e00ff */
[----:B------:R0:W1:Y:S03]  /*15530*/  SYNCS.PHASECHK.TRANS64.TRYWAIT P0, [R3+URZ+0x30840], R0 ;  /* 0x03084000030075a7 */ /* 0x000066000800017f */
[----:B-1----:R-:W-:Y:S05]  /*15540*/  @!P0 NANOSLEEP.SYNCS 0x989680 ;  /* 0x009896800000895d */ /* 0x002fea0003900000 */
[----:B------:R-:W1:Y:S02]  /*15550*/  @!P0 SYNCS.PHASECHK.TRANS64 P0, [R3+URZ+0x30840], R0 ;  /* 0x03084000030085a7 */ /* 0x000e64000800007f */
[----:B-1----:R-:W-:Y:S05]  /*15560*/  @!P0 BRA `(.L_x_1060) ;  /* 0xfffffffc00ec8947 */ /* 0x002fea000383ffff */
[----:B------:R-:W-:Y:S05]  /*15570*/  BRA `(.L_x_1151) ;  /* 0xffffffbc00f87947 */ /* 0x000fea000383ffff */
.L_x_1063:
[----:B------:R-:W-:Y:S01]  /*15580*/  IMAD.MOV.U32 R13, RZ, RZ, R7 ;  /* 0x000000ffff0d7224 */ /* 0x000fe200078e0007 */
[----:B------:R-:W-:Y:S01]  /*15590*/  MOV R11, 0x181f ;  /* 0x0000181f000b7802 */ /* 0x000fe20000000f00 */
[----:B------:R-:W-:Y:S02]  /*155a0*/  IMAD.MOV.U32 R12, RZ, RZ, RZ ;  /* 0x000000ffff0c7224 */ /* 0x000fe400078e00ff */
[----:B------:R-:W-:Y:S02]  /*155b0*/  IMAD.MOV.U32 R15, RZ, RZ, -0x1 ;  /* 0xffffffffff0f7424 */ /* 0x000fe400078e00ff */
[----:B------:R-:W-:-:S07]  /*155c0*/  VIADD R0, R0, UR45 ;  /* 0x0000002d00007c36 */ /* 0x000fce0008000000 */
[----:B------:R-:W-:Y:S05]  /*155d0*/  WARPSYNC.COLLECTIVE R15, `(.L_x_1152) ;  /* 0x000000000f087348 */ /* 0x000fea0003c00000 */
[----:B------:R0:W1:Y:S02]  /*155e0*/  SHFL.IDX P6, R14, R13, R12, R11 ;  /* 0x0000000c0d0e7389 */ /* 0x00006400000c000b */
[----:B01----:R-:W-:Y:S01]  /*155f0*/  ENDCOLLECTIVE ;  /* 0x000000000000791b */ /* 0x003fe20003800000 */
.L_x_1152:
[----:B------:R-:W-:Y:S02]  /*15600*/  VIADD R5, R0, 0x10 ;  /* 0x0000001000057836 */ /* 0x000fe40000000000 */
[----:B------:R-:W-:Y:S02]  /*15610*/  IMAD.MOV.U32 R13, RZ, RZ, R8 ;  /* 0x000000ffff0d7224 */ /* 0x000fe400078e0008 */
[----:B------:R-:W-:-:S07]  /*15620*/  IMAD.MOV.U32 R2, RZ, RZ, R14 ;  /* 0x000000ffff027224 */ /* 0x000fce00078e000e */
[----:B------:R-:W-:Y:S05]  /*15630*/  WARPSYNC.COLLECTIVE R15, `(.L_x_1153) ;  /* 0x000000000f087348 */ /* 0x000fea0003c00000 */
[----:B------:R0:W1:Y:S02]  /*15640*/  SHFL.IDX P6, R14, R13, R12, R11 ;  /* 0x0000000c0d0e7389 */ /* 0x00006400000c000b */
[----:B01----:R-:W-:Y:S01]  /*15650*/  ENDCOLLECTIVE ;  /* 0x000000000000791b */ /* 0x003fe20003800000 */
.L_x_1153:
[----:B------:R-:W-:Y:S01]  /*15660*/  ULDC UR4, c[0x0][0x288] ;  /* 0x0000a20000047ab9 */ /* 0x000fe20000000800 */
[----:B------:R-:W-:Y:S01]  /*15670*/  ULDC.64 UR6, c[0x0][0x208] ;  /* 0x0000820000067ab9 */ /* 0x000fe20000000a00 */
[----:B------:R-:W-:Y:S01]  /*15680*/  IMAD R6, R6, UR4, RZ ;  /* 0x0000000406067c24 */ /* 0x000fe2000f8e02ff */
[----:B------:R-:W-:-:S04]  /*15690*/  MOV R3, R2 ;  /* 0x0000000200037202 */ /* 0x000fc80000000f00 */
[----:B------:R-:W-:Y:S01]  /*156a0*/  ISETP.GE.AND P3, PT, R0, R6, PT ;  /* 0x000000060000720c */ /* 0x000fe20003f66270 */
[----:B------:R-:W-:Y:S02]  /*156b0*/  IMAD.MOV.U32 R13, RZ, RZ, R7 ;  /* 0x000000ffff0d7224 */ /* 0x000fe400078e0007 */
[----:B------:R-:W-:-:S10]  /*156c0*/  IMAD.MOV.U32 R12, RZ, RZ, 0x1 ;  /* 0x00000001ff0c7424 */ /* 0x000fd400078e00ff */
[----:B------:R-:W-:Y:S01]  /*156d0*/  @!P3 LEA R21, R9, UR38, 0x1 ;  /* 0x000000260915bc11 */ /* 0x000fe2000f8e08ff */
        /* <DEDUP_REMOVED lines=13> */
.L_x_1154:
[----:B------:R-:W-:Y:S01]  /*157b0*/  VIADD R3, R0, 0x20 ;  /* 0x0000002000037836 */ /* 0x000fe20000000000 */
[----:B------:R-:W-:Y:S01]  /*157c0*/  @!P3 LEA R20, R9, UR38, 0x1 ;  /* 0x000000260914bc11 */ /* 0x000fe2000f8e08ff */
[----:B------:R-:W-:Y:S01]  /*157d0*/  IMAD.MOV.U32 R13, RZ, RZ, R8 ;  /* 0x000000ffff0d7224 */ /* 0x000fe200078e0008 */
[----:B------:R-:W-:-:S07]  /*157e0*/  MOV R5, R14 ;  /* 0x0000000e00057202 */ /* 0x000fce0000000f00 */
[----:B------:R-:W-:Y:S05]  /*157f0*/  WARPSYNC.COLLECTIVE R15, `(.L_x_1155) ;  /* 0x000000000f087348 */ /* 0x000fea0003c00000 */
[----:B------:R0:W1:Y:S02]  /*15800*/  SHFL.IDX P6, R14, R13, R12, R11 ;  /* 0x0000000c0d0e7389 */ /* 0x00006400000c000b */
[----:B01----:R-:W-:Y:S01]  /*15810*/  ENDCOLLECTIVE ;  /* 0x000000000000791b */ /* 0x003fe20003800000 */
.L_x_1155:
        /* <DEDUP_REMOVED lines=16> */
.L_x_1156:
[----:B------:R-:W-:Y:S01]  /*15920*/  VIADD R5, R0, 0x30 ;  /* 0x0000003000057836 */ /* 0x000fe20000000000 */
[----:B------:R-:W-:Y:S01]  /*15930*/  @!P3 LEA R21, R9, UR38, 0x1 ;  /* 0x000000260915bc11 */ /* 0x000fe2000f8e08ff */
[----:B------:R-:W-:Y:S02]  /*15940*/  IMAD.MOV.U32 R13, RZ, RZ, R8 ;  /* 0x000000ffff0d7224 */ /* 0x000fe400078e0008 */
[----:B------:R-:W-:-:S07]  /*15950*/  IMAD.MOV.U32 R3, RZ, RZ, R14 ;  /* 0x000000ffff037224 */ /* 0x000fce00078e000e */
[----:B------:R-:W-:Y:S05]  /*15960*/  WARPSYNC.COLLECTIVE R15, `(.L_x_1157) ;  /* 0x000000000f087348 */ /* 0x000fea0003c00000 */
[----:B------:R0:W1:Y:S02]  /*15970*/  SHFL.IDX P6, R14, R13, R12, R11 ;  /* 0x0000000c0d0e7389 */ /* 0x00006400000c000b */
[----:B01----:R-:W-:Y:S01]  /*15980*/  ENDCOLLECTIVE ;  /* 0x000000000000791b */ /* 0x003fe20003800000 */
.L_x_1157:
        /* <DEDUP_REMOVED lines=16> */
.L_x_1158:
[----:B------:R-:W-:Y:S02]  /*15a90*/  IADD3 R3, R0, 0x40, RZ ;  /* 0x0000004000037810 */ /* 0x000fe40007ffe0ff */
[----:B------:R-:W-:Y:S01]  /*15aa0*/  @!P3 LEA R20, R9, UR38, 0x1 ;  /* 0x000000260914bc11 */ /* 0x000fe2000f8e08ff */
[----:B------:R-:W-:Y:S02]  /*15ab0*/  IMAD.MOV.U32 R13, RZ, RZ, R8 ;  /* 0x000000ffff0d7224 */ /* 0x000fe400078e0008 */
[----:B------:R-:W-:-:S07]  /*15ac0*/  IMAD.MOV.U32 R5, RZ, RZ, R14 ;  /* 0x000000ffff057224 */ /* 0x000fce00078e000e */
[----:B------:R-:W-:Y:S05]  /*15ad0*/  WARPSYNC.COLLECTIVE R15, `(.L_x_1159) ;  /* 0x000000000f087348 */ /* 0x000fea0003c00000 */
[----:B------:R0:W1:Y:S02]  /*15ae0*/  SHFL.IDX P6, R14, R13, R12, R11 ;  /* 0x0000000c0d0e7389 */ /* 0x00006400000c000b */
[----:B01----:R-:W-:Y:S01]  /*15af0*/  ENDCOLLECTIVE ;  /* 0x000000000000791b */ /* 0x003fe20003800000 */
.L_x_1159:
[----:B------:R-:W-:Y:S01]  /*15b00*/  ULDC.64 UR4, c[0x0][0x208] ;  /* 0x0000820000047ab9 */ /* 0x000fe20000000a00 */
[----:B------:R-:W-:Y:S02]  /*15b10*/  IMAD.MOV.U32 R13, RZ, RZ, R7 ;  /* 0x000000ffff0d7224 */ /* 0x000fe400078e0007 */
        /* <DEDUP_REMOVED lines=14> */
.L_x_1160:
[----:B------:R-:W-:Y:S01]  /*15c00*/  VIADD R5, R0, 0x50 ;  /* 0x0000005000057836 */ /* 0x000fe20000000000 */
[----:B------:R-:W-:Y:S01]  /*15c10*/  @!P3 LEA R21, R9, UR38, 0x1 ;  /* 0x000000260915bc11 */ /* 0x000fe2000f8e08ff */
[----:B------:R-:W-:Y:S02]  /*15c20*/  IMAD.MOV.U32 R13, RZ, RZ, R8 ;  /* 0x000000ffff0d7224 */ /* 0x000fe400078e0008 */
[----:B------:R-:W-:-:S07]  /*15c30*/  IMAD.MOV.U32 R3, RZ, RZ, R14 ;  /* 0x000000ffff037224 */ /* 0x000fce00078e000e */
[----:B------:R-:W-:Y:S05]  /*15c40*/  WARPSYNC.COLLECTIVE R15, `(.L_x_1161) ;  /* 0x000000000f087348 */ /* 0x000fea0003c00000 */
[----:B------:R0:W1:Y:S02]  /*15c50*/  SHFL.IDX P6, R14, R13, R12, R11 ;  /* 0x0000000c0d0e7389 */ /* 0x00006400000c000b */
[----:B01----:R-:W-:Y:S01]  /*15c60*/  ENDCOLLECTIVE ;  /* 0x000000000000791b */ /* 0x003fe20003800000 */
.L_x_1161:
        /* <DEDUP_REMOVED lines=16> */
.L_x_1162:
[----:B------:R-:W-:Y:S01]  /*15d70*/  VIADD R3, R0, 0x60 ;  /* 0x0000006000037836 */ /* 0x000fe20000000000 */
[----:B------:R-:W-:Y:S02]  /*15d80*/  @!P3 LEA R20, R9, UR38, 0x1 ;  /* 0x000000260914bc11 */ /* 0x000fe4000f8e08ff */
[----:B------:R-:W-:Y:S01]  /*15d90*/  MOV R13, R8 ;  /* 0x00000008000d7202 */ /* 0x000fe20000000f00 */
[----:B------:R-:W-:-:S07]  /*15da0*/  IMAD.MOV.U32 R5, RZ, RZ, R14 ;  /* 0x000000ffff057224 */ /* 0x000fce00078e000e */
[----:B------:R-:W-:Y:S05]  /*15db0*/  WARPSYNC.COLLECTIVE R15, `(.L_x_1163) ;  /* 0x000000000f087348 */ /* 0x000fea0003c00000 */
[----:B------:R0:W1:Y:S02]  /*15dc0*/  SHFL.IDX P6, R14, R13, R12, R11 ;  /* 0x0000000c0d0e7389 */ /* 0x00006400000c000b */
[----:B01----:R-:W-:Y:S01]  /*15dd0*/  ENDCOLLECTIVE ;  /* 0x000000000000791b */ /* 0x003fe20003800000 */
.L_x_1163:
        /* <DEDUP_REMOVED lines=16> */
.L_x_1164:
[----:B------:R-:W-:Y:S01]  /*15ee0*/  @!P3 LEA R21, R9, UR38, 0x1 ;  /* 0x000000260915bc11 */ /* 0x000fe2000f8e08ff */
[----:B------:R-:W-:Y:S01]  /*15ef0*/  IMAD.MOV.U32 R13, RZ, RZ, R8 ;  /* 0x000000ffff0d7224 */ /* 0x000fe200078e0008 */
[----:B------:R-:W-:-:S07]  /*15f00*/  MOV R3, R14 ;  /* 0x0000000e00037202 */ /* 0x000fce0000000f00 */
[----:B------:R-:W-:Y:S05]  /*15f10*/  WARPSYNC.COLLECTIVE R15, `(.L_x_1165) ;  /* 0x000000000f087348 */ /* 0x000fea0003c00000 */
[----:B------:R0:W1:Y:S02]  /*15f20*/  SHFL.IDX P6, R14, R13, R12, R11 ;  /* 0x0000000c0d0e7389 */ /* 0x00006400000c000b */
[----:B01----:R-:W-:Y:S01]  /*15f30*/  ENDCOLLECTIVE ;  /* 0x000000000000791b */ /* 0x003fe20003800000 */
.L_x_1165:
        /* <DEDUP_REMOVED lines=15> */
.L_x_1166:
[----:B------:R-:W-:Y:S01]  /*16030*/  IMAD.MOV.U32 R13, RZ, RZ, R8 ;  /* 0x000000ffff0d7224 */ /* 0x000fe200078e0008 */
[----:B------:R-:W-:-:S07]  /*16040*/  MOV R7, R14 ;  /* 0x0000000e00077202 */ /* 0x000fce0000000f00 */
[----:B------:R-:W-:Y:S05]  /*16050*/  WARPSYNC.COLLECTIVE R15, `(.L_x_1167) ;  /* 0x000000000f087348 */ /* 0x000fea0003c00000 */
[----:B------:R0:W1:Y:S02]  /*16060*/  SHFL.IDX P6, R14, R13, R12, R11 ;  /* 0x0000000c0d0e7389 */ /* 0x00006400000c000b */
[----:B01----:R-:W-:Y:S01]  /*16070*/  ENDCOLLECTIVE ;  /* 0x000000000000791b */ /* 0x003fe20003800000 */
.L_x_1167:
[----:B------:R-:W-:Y:S05]  /*16080*/  BRA `(.L_x_1168) ;  /* 0xffffffc000607947 */ /* 0x000fea000383ffff */
.L_x_1066:
[----:B-1----:R-:W-:-:S04]  /*16090*/  IMAD.U32 R3, RZ, RZ, UR38 ;  /* 0x00000026ff037e24 */ /* 0x002fc8000f8e00ff */
[----:B------:R1:W2:Y:S03]  /*160a0*/  SYNCS.PHASECHK.TRANS64.TRYWAIT P0, [R3+URZ+0x30820], R2 ;  /* 0x03082002030075a7 */ /* 0x0002a6000800017f */
[----:B--2---:R-:W-:Y:S05]  /*160b0*/  @!P0 NANOSLEEP.SYNCS 0x989680 ;  /* 0x009896800000895d */ /* 0x004fea0003900000 */
[----:B------:R-:W2:Y:S02]  /*160c0*/  @!P0 SYNCS.PHASECHK.TRANS64 P0, [R3+URZ+0x30820], R2 ;  /* 0x03082002030085a7 */ /* 0x000ea4000800007f */
[----:B--2---:R-:W-:Y:S05]  /*160d0*/  @!P0 BRA `(.L_x_1066) ;  /* 0xfffffffc00ec8947 */ /* 0x004fea000383ffff */
[----:B------:R-:W-:Y:S05]  /*160e0*/  BRA `(.L_x_1169) ;  /* 0xffffffc000bc7947 */ /* 0x000fea000383ffff */
.L_x_1073:
[----:B-1----:R-:W-:-:S04]  /*160f0*/  IMAD.U32 R3, RZ, RZ, UR38 ;  /* 0x00000026ff037e24 */ /* 0x002fc8000f8e00ff */
[----:B------:R1:W2:Y:S03]  /*16100*/  SYNCS.PHASECHK.TRANS64.TRYWAIT P0, [R3+URZ+0x30848], R2 ;  /* 0x03084802030075a7 */ /* 0x0002a6000800017f */
[----:B--2---:R-:W-:Y:S05]  /*16110*/  @!P0 NANOSLEEP.SYNCS 0x989680 ;  /* 0x009896800000895d */ /* 0x004fea0003900000 */
[----:B------:R-:W2:Y:S02]  /*16120*/  @!P0 SYNCS.PHASECHK.TRANS64 P0, [R3+URZ+0x30848], R2 ;  /* 0x03084802030085a7 */ /* 0x000ea4000800007f */
[----:B--2---:R-:W-:Y:S05]  /*16130*/  @!P0 BRA `(.L_x_1073) ;  /* 0xfffffffc00ec8947 */ /* 0x004fea000383ffff */
[----:B------:R-:W-:Y:S05]  /*16140*/  BRA `(.L_x_1170) ;  /* 0xffffffc400a47947 */ /* 0x000fea000383ffff */
.L_x_1081:
[----:B0-----:R-:W-:-:S04]  /*16150*/  IMAD.U32 R3, RZ, RZ, UR38 ;  /* 0x00000026ff037e24 */ /* 0x001fc8000f8e00ff */
[----:B------:R0:W1:Y:S03]  /*16160*/  SYNCS.PHASECHK.TRANS64.TRYWAIT P0, [R3+URZ+0x30860], R2 ;  /* 0x03086002030075a7 */ /* 0x000066000800017f */
[----:B-1----:R-:W-:Y:S05]  /*16170*/  @!P0 NANOSLEEP.SYNCS 0x989680 ;  /* 0x009896800000895d */ /* 0x002fea0003900000 */
[----:B------:R-:W1:Y:S02]  /*16180*/  @!P0 SYNCS.PHASECHK.TRANS64 P0, [R3+URZ+0x30860], R2 ;  /* 0x03086002030085a7 */ /* 0x000e64000800007f */
[----:B-1----:R-:W-:Y:S05]  /*16190*/  @!P0 BRA `(.L_x_1081) ;  /* 0xfffffffc00ec8947 */ /* 0x002fea000383ffff */
[----:B------:R-:W-:Y:S05]  /*161a0*/  BRA `(.L_x_1171) ;  /* 0xffffffc800b87947 */ /* 0x000fea000383ffff */
.L_x_1092:
[----:B-1----:R-:W-:-:S04]  /*161b0*/  MOV R3, UR38 ;  /* 0x0000002600037c02 */ /* 0x002fc80008000f00 */
[----:B------:R1:W2:Y:S03]  /*161c0*/  SYNCS.PHASECHK.TRANS64.TRYWAIT P0, [R3+URZ+0x30840], R2 ;  /* 0x03084002030075a7 */ /* 0x0002a6000800017f */
[----:B--2---:R-:W-:Y:S05]  /*161d0*/  @!P0 NANOSLEEP.SYNCS 0x989680 ;  /* 0x009896800000895d */ /* 0x004fea0003900000 */
[----:B------:R-:W2:Y:S02]  /*161e0*/  @!P0 SYNCS.PHASECHK.TRANS64 P0, [R3+URZ+0x30840], R2 ;  /* 0x03084002030085a7 */ /* 0x000ea4000800007f */
[----:B--2---:R-:W-:Y:S05]  /*161f0*/  @!P0 BRA `(.L_x_1092) ;  /* 0xfffffffc00ec8947 */ /* 0x004fea000383ffff */
[----:B------:R-:W-:Y:S05]  /*16200*/  BRA `(.L_x_1172) ;  /* 0xffffffd000487947 */ /* 0x000fea000383ffff */
.L_x_1100:
[----:B0-----:R-:W-:-:S04]  /*16210*/  IMAD.U32 R3, RZ, RZ, UR38 ;  /* 0x00000026ff037e24 */ /* 0x001fc8000f8e00ff */
[----:B------:R0:W1:Y:S03]  /*16220*/  SYNCS.PHASECHK.TRANS64.TRYWAIT P0, [R3+URZ+0x30868], R2 ;  /* 0x03086802030075a7 */ /* 0x000066000800017f */
[----:B-1----:R-:W-:Y:S05]  /*16230*/  @!P0 NANOSLEEP.SYNCS 0x989680 ;  /* 0x009896800000895d */ /* 0x002fea0003900000 */
[----:B------:R-:W1:Y:S02]  /*16240*/  @!P0 SYNCS.PHASECHK.TRANS64 P0, [R3+URZ+0x30868], R2 ;  /* 0x03086802030085a7 */ /* 0x000e64000800007f */
[----:B-1----:R-:W-:Y:S05]  /*16250*/  @!P0 BRA `(.L_x_1100) ;  /* 0xfffffffc00ec8947 */ /* 0x002fea000383ffff */
[----:B------:R-:W-:Y:S05]  /*16260*/  BRA `(.L_x_1173) ;  /* 0xffffffd400587947 */ /* 0x000fea000383ffff */
.L_x_1111:
[----:B-1----:R-:W-:-:S04]  /*16270*/  IMAD.U32 R3, RZ, RZ, UR38 ;  /* 0x00000026ff037e24 */ /* 0x002fc8000f8e00ff */
[----:B------:R1:W2:Y:S03]  /*16280*/  SYNCS.PHASECHK.TRANS64.TRYWAIT P0, [R3+URZ+0x30848], R2 ;  /* 0x03084802030075a7 */ /* 0x0002a6000800017f */
[----:B--2---:R-:W-:Y:S05]  /*16290*/  @!P0 NANOSLEEP.SYNCS 0x989680 ;  /* 0x009896800000895d */ /* 0x004fea0003900000 */
[----:B------:R-:W2:Y:S02]  /*162a0*/  @!P0 SYNCS.PHASECHK.TRANS64 P0, [R3+URZ+0x30848], R2 ;  /* 0x03084802030085a7 */ /* 0x000ea4000800007f */
[----:B--2---:R-:W-:Y:S05]  /*162b0*/  @!P0 BRA `(.L_x_1111) ;  /* 0xfffffffc00ec8947 */ /* 0x004fea000383ffff */
[----:B------:R-:W-:Y:S05]  /*162c0*/  BRA `(.L_x_1174) ;  /* 0xffffffdc00007947 */ /* 0x000fea000383ffff */
.L_x_1119:
[----:B0-----:R-:W-:-:S04]  /*162d0*/  IMAD.U32 R3, RZ, RZ, UR38 ;  /* 0x00000026ff037e24 */ /* 0x001fc8000f8e00ff */
[----:B------:R0:W1:Y:S03]  /*162e0*/  SYNCS.PHASECHK.TRANS64.TRYWAIT P0, [R3+URZ+0x30860], R2 ;  /* 0x03086002030075a7 */ /* 0x000066000800017f */
[----:B-1----:R-:W-:Y:S05]  /*162f0*/  @!P0 NANOSLEEP.SYNCS 0x989680 ;  /* 0x009896800000895d */ /* 0x002fea0003900000 */
[----:B------:R-:W1:Y:S02]  /*16300*/  @!P0 SYNCS.PHASECHK.TRANS64 P0, [R3+URZ+0x30860], R2 ;  /* 0x03086002030085a7 */ /* 0x000e64000800007f */
[----:B-1----:R-:W-:Y:S05]  /*16310*/  @!P0 BRA `(.L_x_1119) ;  /* 0xfffffffc00ec8947 */ /* 0x002fea000383ffff */
[----:B------:R-:W-:Y:S05]  /*16320*/  BRA `(.L_x_1175) ;  /* 0xffffffe0000c7947 */ /* 0x000fea000383ffff */
.L_x_1129:
[----:B0-----:R0:W1:Y:S02]  /*16330*/  SYNCS.PHASECHK.TRANS64.TRYWAIT P0, [R3+URZ+0x30860], R0 ;  /* 0x03086000030075a7 */ /* 0x001064000800017f */
[----:B-1----:R-:W-:Y:S05]  /*16340*/  @!P0 NANOSLEEP.SYNCS 0x989680 ;  /* 0x009896800000895d */ /* 0x002fea0003900000 */
[----:B------:R-:W1:Y:S02]  /*16350*/  @!P0 SYNCS.PHASECHK.TRANS64 P0, [R3+URZ+0x30860], R0 ;  /* 0x03086000030085a7 */ /* 0x000e64000800007f */
[----:B-1----:R-:W-:Y:S05]  /*16360*/  @!P0 BRA `(.L_x_1129) ;  /* 0xfffffffc00f08947 */ /* 0x002fea000383ffff */
[----:B------:R-:W-:Y:S05]  /*16370*/  BRA `(.L_x_1176) ;  /* 0xffffffe400447947 */ /* 0x000fea000383ffff */
.L_x_1136:
[----:B0-----:R0:W1:Y:S02]  /*16380*/  SYNCS.PHASECHK.TRANS64.TRYWAIT P0, [R2+URZ+0x30820], R3 ;  /* 0x03082003020075a7 */ /* 0x001064000800017f */
[----:B-1----:R-:W-:Y:S05]  /*16390*/  @!P0 NANOSLEEP.SYNCS 0x989680 ;  /* 0x009896800000895d */ /* 0x002fea0003900000 */
[----:B------:R-:W1:Y:S02]  /*163a0*/  @!P0 SYNCS.PHASECHK.TRANS64 P0, [R2+URZ+0x30820], R3 ;  /* 0x03082003020085a7 */ /* 0x000e64000800007f */
[----:B-1----:R-:W-:Y:S05]  /*163b0*/  @!P0 BRA `(.L_x_1136) ;  /* 0xfffffffc00f08947 */ /* 0x002fea000383ffff */
[----:B------:R-:W-:Y:S05]  /*163c0*/  BRA `(.L_x_1177) ;  /* 0xffffffe8007c7947 */ /* 0x000fea000383ffff */
.L_x_1137:
[----:B------:R-:W1:Y:S01]  /*163d0*/  S2R R4, SR_TID.X ;  /* 0x0000000000047919 */ /* 0x000e620000002100 */
[----:B------:R-:W-:Y:S01]  /*163e0*/  BSSY B0, `(.L_x_1178) ;  /* 0x000000a000007945 */ /* 0x000fe20003800000 */
[----:B------:R-:W-:Y:S01]  /*163f0*/  MOV R12, RZ ;  /* 0x000000ff000c7202 */ /* 0x000fe20000000f00 */
        /* <DEDUP_REMOVED lines=8> */
.L_x_1179:
[----:B------:R-:W-:Y:S05]  /*16480*/  BSYNC B0 ;  /* 0x0000000000007941 */ /* 0x000fea0003800000 */
.L_x_1178:
[----:B------:R-:W-:Y:S05]  /*16490*/  BRA `(.L_x_1180) ;  /* 0xffffffe800607947 */ /* 0x000fea000383ffff */
.L_x_1138:
[----:B------:R-:W-:Y:S01]  /*164a0*/  BSSY B0, `(.L_x_1181) ;  /* 0x0000006000007945 */ /* 0x000fe20003800000 */
[----:B------:R-:W-:-:S07]  /*164b0*/  IMAD.MOV.U32 R15, RZ, RZ, -0x1 ;  /* 0xffffffffff0f7424 */ /* 0x000fce00078e00ff */
[----:B0-----:R-:W-:Y:S05]  /*164c0*/  WARPSYNC.COLLECTIVE R15, `(.L_x_1182) ;  /* 0x000000000f0c7348 */ /* 0x001fea0003c00000 */
[----:B------:R-:W-:Y:S02]  /*164d0*/  ELECT P6, UR62, PT ;  /* 0x00000000003e782f */ /* 0x000fe400038c0000 */
[----:B------:R-:W-:Y:S01]  /*164e0*/  MOV R14, UR62 ;  /* 0x0000003e000e7c02 */ /* 0x000fe20008000f00 */
[----:B0-----:R-:W-:Y:S10]  /*164f0*/  ENDCOLLECTIVE ;  /* 0x000000000000791b */ /* 0x001ff40003800000 */
.L_x_1182:
[----:B------:R-:W-:Y:S05]  /*16500*/  BSYNC B0 ;  /* 0x0000000000007941 */ /* 0x000fea0003800000 */
.L_x_1181:
[----:B------:R-:W-:Y:S05]  /*16510*/  BRA `(.L_x_1183) ;  /* 0xffffffe800547947 */ /* 0x000fea000383ffff */
.L_x_1140:
[----:B0-----:R0:W1:Y:S02]  /*16520*/  SYNCS.PHASECHK.TRANS64.TRYWAIT P0, [R6+URZ], R5 ;  /* 0x00000005060075a7 */ /* 0x001064000800017f */
[----:B-1----:R-:W-:Y:S05]  /*16530*/  @!P0 NANOSLEEP.SYNCS 0x989680 ;  /* 0x009896800000895d */ /* 0x002fea0003900000 */
[----:B------:R-:W1:Y:S02]  /*16540*/  @!P0 SYNCS.PHASECHK.TRANS64 P0, [R6+URZ], R5 ;  /* 0x00000005060085a7 */ /* 0x000e64000800007f */
[----:B-1----:R-:W-:Y:S05]  /*16550*/  @!P0 BRA `(.L_x_1140) ;  /* 0xfffffffc00f08947 */ /* 0x002fea000383ffff */
[----:B------:R-:W-:Y:S05]  /*16560*/  BRA `(.L_x_1184) ;  /* 0xffffffe800907947 */ /* 0x000fea000383ffff */
.L_x_1141:
[----:B-1----:R1:W2:Y:S02]  /*16570*/  SYNCS.PHASECHK.TRANS64.TRYWAIT P0, [R3+URZ], R4 ;  /* 0x00000004030075a7 */ /* 0x0022a4000800017f */
[----:B--2---:R-:W-:Y:S05]  /*16580*/  @!P0 NANOSLEEP.SYNCS 0x989680 ;  /* 0x009896800000895d */ /* 0x004fea0003900000 */
[----:B------:R-:W2:Y:S02]  /*16590*/  @!P0 SYNCS.PHASECHK.TRANS64 P0, [R3+URZ], R4 ;  /* 0x00000004030085a7 */ /* 0x000ea4000800007f */
[----:B--2---:R-:W-:Y:S05]  /*165a0*/  @!P0 BRA `(.L_x_1141) ;  /* 0xfffffffc00f08947 */ /* 0x004fea000383ffff */
[----:B------:R-:W-:Y:S05]  /*165b0*/  BRA `(.L_x_1185) ;  /* 0xffffffe800847947 */ /* 0x000fea000383ffff */
.L_x_1143:
[----:B-1----:R1:W2:Y:S02]  /*165c0*/  SYNCS.PHASECHK.TRANS64.TRYWAIT P0, [R0+URZ], R5 ;  /* 0x00000005000075a7 */ /* 0x0022a4000800017f */
[----:B--2---:R-:W-:Y:S05]  /*165d0*/  @!P0 NANOSLEEP.SYNCS 0x989680 ;  /* 0x009896800000895d */ /* 0x004fea0003900000 */
[----:B------:R-:W2:Y:S02]  /*165e0*/  @!P0 SYNCS.PHASECHK.TRANS64 P0, [R0+URZ], R5 ;  /* 0x00000005000085a7 */ /* 0x000ea4000800007f */
[----:B--2---:R-:W-:Y:S05]  /*165f0*/  @!P0 BRA `(.L_x_1143) ;  /* 0xfffffffc00f08947 */ /* 0x004fea000383ffff */
[----:B------:R-:W-:Y:S05]  /*16600*/  BRA `(.L_x_1186) ;  /* 0xffffffe800887947 */ /* 0x000fea000383ffff */
.L_x_1187:
        /* <DEDUP_REMOVED lines=15> */
.L_x_3203:


//--------------------- .text._ZN7cutlass13device_kernelIN5flash11enable_sm90INS1_16FlashAttnFwdSm90INS1_25CollectiveMainloopFwdSm90ILi2EN4cute5tupleIJNS5_1CILi1EEES8_S8_EEENS6_IJNS7_ILi128EEENS7_ILi64EEENS7_ILi256EEEEEELi256ENS_6half_tEfNS_4arch4Sm90ELb0ELb1ELb1ELb1ELb0ELb0ELb0ELb1ELb1ELb1ELb1ELb0EEENS1_21CollectiveEpilogueFwdINS6_IJSA_SC_SB_EEES9_SE_SG_Li256ELb1ELb1ELb1ELb0EEENS1_36VarlenDynamicPersistentTileSchedulerILi128ELi64ELi256ELi128ELb1ELb1ELb1ELb1ELb0ELb1EEEEEEEEEvNT_6ParamsE --------------------------
	.section	.text._ZN7cutlass13device_kernelIN5flash11enable_sm90INS1_16FlashAttnFwdSm90INS1_25CollectiveMainloopFwdSm90ILi2EN4cute5tupleIJNS5_1CILi1EEES8_S8_EEENS6_IJNS7_ILi128EEENS7_ILi64EEENS7_ILi256EEEEEELi256ENS_6half_tEfNS_4arch4Sm90ELb0ELb1ELb1ELb1ELb0ELb0ELb0ELb1ELb1ELb1ELb1ELb0EEENS1_21CollectiveEpilogueFwdINS6_IJSA_SC_SB_EEES9_SE_SG_Li256ELb1ELb1ELb1ELb0EEENS1_36VarlenDynamicPersistentTileSchedulerILi128ELi64ELi256ELi128ELb1ELb1ELb1ELb1ELb0ELb1EEEEEEEEEvNT_6ParamsE,"ax",@progbits
	.align	128
.text._ZN7cutlass13device_kernelIN5flash11enable_sm90INS1_16FlashAttnFwdSm90INS1_25CollectiveMainloopFwdSm90ILi2EN4cute5tupleIJNS5_1CILi1EEES8_S8_EEENS6_IJNS7_ILi128EEENS7_ILi64EEENS7_ILi256EEEEEELi256ENS_6half_tEfNS_4arch4Sm90ELb0ELb1ELb1ELb1ELb0ELb0ELb0ELb1ELb1ELb1ELb1ELb0EEENS1_21CollectiveEpilogueFwdINS6_IJSA_SC_SB_EEES9_SE_SG_Li256ELb1ELb1ELb1ELb0EEENS1_36VarlenDynamicPersistentTileSchedulerILi128ELi64ELi256ELi128ELb1ELb1ELb1ELb1ELb0ELb1EEEEEEEEEvNT_6ParamsE:
        .type           _ZN7cutlass13device_kernelIN5flash11enable_sm90INS1_16FlashAttnFwdSm90INS1_25CollectiveMainloopFwdSm90ILi2EN4cute5tupleIJNS5_1CILi1EEES8_S8_EEENS6_IJNS7_ILi128EEENS7_ILi64EEENS7_ILi256EEEEEELi256ENS_6half_tEfNS_4arch4Sm90ELb0ELb1ELb1ELb1ELb0ELb0ELb0ELb1ELb1ELb1ELb1ELb0EEENS1_21CollectiveEpilogueFwdINS6_IJSA_SC_SB_EEES9_SE_SG_Li256ELb1ELb1ELb1ELb0EEENS1_36VarlenDynamicPersistentTileSchedulerILi128ELi64ELi256ELi128ELb1ELb1ELb1ELb1ELb0ELb1EEEEEEEEEvNT_6ParamsE,@function
        .size           _ZN7cutlass13device_kernelIN5flash11enable_sm90INS1_16FlashAttnFwdSm90INS1_25CollectiveMainloopFwdSm90ILi2EN4cute5tupleIJNS5_1CILi1EEES8_S8_EEENS6_IJNS7_ILi128EEENS7_ILi64EEENS7_ILi256EEEEEELi256ENS_6half_tEfNS_4arch4Sm90ELb0ELb1ELb1ELb1ELb0ELb0ELb0ELb1ELb1ELb1ELb1ELb0EEENS1_21CollectiveEpilogueFwdINS6_IJSA_SC_SB_EEES9_SE_SG_Li256ELb1ELb1ELb1ELb0EEENS1_36VarlenDynamicPersistentTileSchedulerILi128ELi64ELi256ELi128ELb1ELb1ELb1ELb1ELb0ELb1EEEEEEEEEvNT_6ParamsE,(.L_x_3204 - _ZN7cutlass13device_kernelIN5flash11enable_sm90INS1_16FlashAttnFwdSm90INS1_25CollectiveMainloopFwdSm90ILi2EN4cute5tupleIJNS5_1CILi1EEES8_S8_EEENS6_IJNS7_ILi128EEENS7_ILi64EEENS7_ILi256EEEEEELi256ENS_6half_tEfNS_4arch4Sm90ELb0ELb1ELb1ELb1ELb0ELb0ELb0ELb1ELb1ELb1ELb1ELb0EEENS1_21CollectiveEpilogueFwdINS6_IJSA_SC_SB_EEES9_SE_SG_Li256ELb1ELb1ELb1ELb0EEENS1_36VarlenDynamicPersistentTileSchedulerILi128ELi64ELi256ELi128ELb1ELb1ELb1ELb1ELb0ELb1EEEEEEEEEvNT_6ParamsE)
        .other          _ZN7cutlass13device_kernelIN5flash11enable_sm90INS1_16FlashAttnFwdSm90INS1_25CollectiveMainloopFwdSm90ILi2EN4cute5tupleIJNS5_1CILi1EEES8_S8_EEENS6_IJNS7_ILi128EEENS7_ILi64EEENS7_ILi256EEEEEELi256ENS_6half_tEfNS_4arch4Sm90ELb0ELb1ELb1ELb1ELb0ELb0ELb0ELb1ELb1ELb1ELb1ELb0EEENS1_21CollectiveEpilogueFwdINS6_IJSA_SC_SB_EEES9_SE_SG_Li256ELb1ELb1ELb1ELb0EEENS1_36VarlenDynamicPersistentTileSchedulerILi128ELi64ELi256ELi128ELb1ELb1ELb1ELb1ELb0ELb1EEEEEEEEEvNT_6ParamsE,@"STO_CUDA_ENTRY STV_DEFAULT"
_ZN7cutlass13device_kernelIN5flash11enable_sm90INS1_16FlashAttnFwdSm90INS1_25CollectiveMainloopFwdSm90ILi2EN4cute5tupleIJNS5_1CILi1EEES8_S8_EEENS6_IJNS7_ILi128EEENS7_ILi64EEENS7_ILi256EEEEEELi256ENS_6half_tEfNS_4arch4Sm90ELb0ELb1ELb1ELb1ELb0ELb0ELb0ELb1ELb1ELb1ELb1ELb0EEENS1_21CollectiveEpilogueFwdINS6_IJSA_SC_SB_EEES9_SE_SG_Li256ELb1ELb1ELb1ELb0EEENS1_36VarlenDynamicPersistentTileSchedulerILi128ELi64ELi256ELi128ELb1ELb1ELb1ELb1ELb0ELb1EEEEEEEEEvNT_6ParamsE:
        /* <DEDUP_REMOVED lines=18> */
.L_x_1189:
[----:B------:R-:W-:Y:S05]  /*0120*/  BSYNC B0 ;  /* 0x0000000000007941 */ /* 0x000fea0003800000 */
.L_x_1188:
        /* <DEDUP_REMOVED lines=41> */
.L_x_1190:
        /* <DEDUP_REMOVED lines=22> */
.L_x_1191:
        /* <DEDUP_REMOVED lines=18> */
.L_x_1192:
        /* <DEDUP_REMOVED lines=22> */
.L_x_1193:
        /* <DEDUP_REMOVED lines=22> */
.L_x_1194:
        /* <DEDUP_REMOVED lines=8> */
.L_x_1196:
        /* <DEDUP_REMOVED lines=16> */
[----:B------:R-:W-:Y:S01]  /*0a80*/  R2UR UR5, R9 ;  /* 0x00000000090572ca */ /* 0x000fe200000e0000 */
[----:B------:R-:W-:Y:S01]  /*0a90*/  UMOV UR38, URZ ;  /* 0x0000003f00267c82 */ /* 0x000fe20008000000 */
[----:B------:R-:W-:Y:S01]  /*0aa0*/  R2UR UR7, R10 ;  /* 0x000000000a0772ca */ /* 0x000fe200000e0000 */
[----:B------:R-:W-:Y:S01]  /*0ab0*/  UMOV UR36, URZ ;  /* 0x0000003f00247c82 */ /* 0x000fe20008000000 */
[----:B------:R-:W-:Y:S02]  /*0ac0*/  SHF.R.S32.HI R3, RZ, 0x1f, R6 ;  /* 0x0000001fff037819 */ /* 0x000fe40000011406 */
[----:B------:R-:W-:Y:S02]  /*0ad0*/  R2UR UR6, R11 ;  /* 0x000000000b0672ca */ /* 0x000fe400000e0000 */
[----:B0-----:R-:W-:-:S02]  /*0ae0*/  LEA.HI R2, R3, R6, RZ, 0x5 ;  /* 0x0000000603027211 */ /* 0x001fc400078f28ff */
[----:B------:R-:W-:-:S03]  /*0af0*/  LEA.HI R4, R3, R6, RZ, 0x2 ;  /* 0x0000000603047211 */ /* 0x000fc600078f10ff */
[----:B------:R-:W-:Y:S01]  /*0b00*/  IMAD.SHL.U32 R7, R2, 0x20, RZ ;  /* 0x0000002002077824 */ /* 0x000fe200078e00ff */
[----:B------:R-:W-:-:S05]  /*0b10*/  LOP3.LUT R13, R4, 0xfffffffc, RZ, 0xc0, !PT ;  /* 0xfffffffc040d7812 */ /* 0x000fca00078ec0ff */
[----:B------:R-:W-:Y:S01]  /*0b20*/  IMAD.IADD R13, R6, 0x1, -R13 ;  /* 0x00000001060d7824 */ /* 0x000fe200078e0a0d */
[----:B--2---:R-:W-:Y:S02]  /*0b30*/  R2UR UR4, R0 ;  /* 0x00000000000472ca */ /* 0x004fe400000e0000 */
[CC--:B------:R-:W-:Y:S02]  /*0b40*/  LEA.HI R0, R3.reuse, R6.reuse, RZ, 0x7 ;  /* 0x0000000603007211 */ /* 0x0c0fe400078f38ff */
[----:B------:R-:W-:Y:S02]  /*0b50*/  LEA.HI R3, R3, R6, RZ, 0x4 ;  /* 0x0000000603037211 */ /* 0x000fe400078f20ff */
[----:B------:R-:W-:Y:S02]  /*0b60*/  LOP3.LUT R231, R0, 0xffffff80, RZ, 0xc0, !PT ;  /* 0xffffff8000e77812 */ /* 0x000fe400078ec0ff */
[----:B------:R-:W-:Y:S02]  /*0b70*/  SHF.R.S32.HI R2, RZ, 0x4, R3 ;  /* 0x00000004ff027819 */ /* 0x000fe40000011403 */
[C---:B------:R-:W-:Y:S01]  /*0b80*/  LOP3.LUT R5, R3.reuse, 0x3fffff0, RZ, 0xc0, !PT ;  /* 0x03fffff003057812 */ /* 0x040fe200078ec0ff */
[C---:B------:R-:W-:Y:S01]  /*0b90*/  IMAD.IADD R231, R6.reuse, 0x1, -R231 ;  /* 0x0000000106e77824 */ /* 0x040fe200078e0ae7 */
[----:B------:R-:W-:Y:S01]  /*0ba0*/  LEA.HI R4, R3, R2, RZ, 0x1 ;  /* 0x0000000203047211 */ /* 0x000fe200078f08ff */
[----:B------:R-:W-:Y:S01]  /*0bb0*/  ULOP3.LUT UR8, UR4, 0x1, URZ, 0xfc, !UPT ;  /* 0x0000000104087892 */ /* 0x000fe2000f8efc3f */
[----:B------:R-:W-:Y:S01]  /*0bc0*/  SHF.R.S32.HI R3, RZ, 0x7, R0 ;  /* 0x00000007ff037819 */ /* 0x000fe20000011400 */
[----:B------:R-:W-:Y:S01]  /*0bd0*/  IMAD.IADD R5, R6, 0x1, -R5 ;  /* 0x0000000106057824 */ /* 0x000fe200078e0a05 */
[----:B------:R-:W-:Y:S01]  /*0be0*/  SHF.R.S32.HI R8, RZ, 0x1f, R231 ;  /* 0x0000001fff087819 */ /* 0x000fe200000114e7 */
[----:B------:R-:W-:Y:S01]  /*0bf0*/  UMOV UR4, URZ ;  /* 0x0000003f00047c82 */ /* 0x000fe20008000000 */
[----:B------:R-:W-:Y:S01]  /*0c00*/  LOP3.LUT R6, R7, 0xfffffc00, RZ, 0xc0, !PT ;  /* 0xfffffc0007067812 */ /* 0x000fe200078ec0ff */
[----:B------:R-:W-:Y:S01]  /*0c10*/  IMAD.U32 R230, RZ, RZ, UR4 ;  /* 0x00000004ffe67e24 */ /* 0x000fe2000f8e00ff */
[----:B------:R-:W-:-:S02]  /*0c20*/  LEA.HI R9, R8, R231, RZ, 0x2 ;  /* 0x000000e708097211 */ /* 0x000fc400078f10ff */
[----:B------:R-:W-:Y:S01]  /*0c30*/  LEA.HI R0, R0, R3, RZ, 0x1 ;  /* 0x0000000300007211 */ /* 0x000fe200078f08ff */
[----:B------:R-:W-:Y:S01]  /*0c40*/  IMAD R6, R5, 0x40, R6 ;  /* 0x0000004005067824 */ /* 0x000fe200078e0206 */
[--C-:B------:R-:W-:Y:S02]  /*0c50*/  SHF.R.S32.HI R10, RZ, 0x2, R9.reuse ;  /* 0x00000002ff0a7819 */ /* 0x100fe40000011409 */
[----:B------:R-:W-:Y:S02]  /*0c60*/  SHF.R.S32.HI R11, RZ, 0x1f, R9 ;  /* 0x0000001fff0b7819 */ /* 0x000fe40000011409 */
[----:B------:R-:W-:Y:S02]  /*0c70*/  LOP3.LUT R7, R4, 0x1ffffffe, RZ, 0xc0, !PT ;  /* 0x1ffffffe04077812 */ /* 0x000fe400078ec0ff */
[----:B------:R-:W-:Y:S02]  /*0c80*/  LEA.HI R11, R11, R10, RZ, 0x3 ;  /* 0x0000000a0b0b7211 */ /* 0x000fe400078f18ff */
[----:B------:R-:W-:Y:S01]  /*0c90*/  LEA.HI R8, R8, R231, RZ, 0x5 ;  /* 0x000000e708087211 */ /* 0x000fe200078f28ff */
[----:B------:R-:W-:Y:S01]  /*0ca0*/  IMAD.IADD R7, R2, 0x1, -R7 ;  /* 0x0000000102077824 */ /* 0x000fe200078e0a07 */
[----:B------:R-:W-:-:S02]  /*0cb0*/  LOP3.LUT R11, R11, 0xfffffff8, RZ, 0xc0, !PT ;  /* 0xfffffff80b0b7812 */ /* 0x000fc400078ec0ff */
[----:B------:R-:W-:Y:S02]  /*0cc0*/  LOP3.LUT R0, R0, 0x3fffffe, RZ, 0xc0, !PT ;  /* 0x03fffffe00007812 */ /* 0x000fe400078ec0ff */
[----:B------:R-:W-:Y:S01]  /*0cd0*/  LOP3.LUT R4, R9, 0x7ffffffc, RZ, 0xc0, !PT ;  /* 0x7ffffffc09047812 */ /* 0x000fe200078ec0ff */
[----:B------:R-:W-:Y:S01]  /*0ce0*/  IMAD.IADD R11, R10, 0x1, -R11 ;  /* 0x000000010a0b7824 */ /* 0x000fe200078e0a0b */
[----:B------:R-:W-:Y:S01]  /*0cf0*/  SHF.R.S32.HI R8, RZ, 0x5, R8 ;  /* 0x00000005ff087819 */ /* 0x000fe20000011408 */
[----:B------:R-:W-:Y:S01]  /*0d00*/  IMAD.IADD R0, R3, 0x1, -R0 ;  /* 0x0000000103007824 */ /* 0x000fe200078e0a00 */
[----:B------:R-:W-:Y:S01]  /*0d10*/  LEA.HI R2, R13, R13, RZ, 0x1 ;  /* 0x0000000d0d027211 */ /* 0x000fe200078f08ff */
[----:B------:R-:W-:Y:S02]  /*0d20*/  IMAD.IADD R4, R231, 0x1, -R4 ;  /* 0x00000001e7047824 */ /* 0x000fe400078e0a04 */
[----:B------:R-:W-:Y:S01]  /*0d30*/  IMAD R3, R7, 0x8, R6 ;  /* 0x0000000807037824 */ /* 0x000fe200078e0206 */
[----:B------:R-:W-:Y:S01]  /*0d40*/  LOP3.LUT R2, R2, 0x1ffffffe, RZ, 0xc0, !PT ;  /* 0x1ffffffe02027812 */ /* 0x000fe200078ec0ff */
[----:B------:R-:W-:-:S02]  /*0d50*/  IMAD R11, R8, 0x10, R11 ;  /* 0x00000010080b7824 */ /* 0x000fc400078e020b */
[----:B------:R-:W-:Y:S01]  /*0d60*/  IMAD.SHL.U32 R16, R4, 0x2, RZ ;  /* 0x0000000204107824 */ /* 0x000fe200078e00ff */
[----:B------:R0:W-:Y:S01]  /*0d70*/  STL [R1+0x60], R3 ;  /* 0x0000600301007387 */ /* 0x0001e20000100800 */
[----:B------:R-:W-:Y:S02]  /*0d80*/  IMAD R0, R0, 0x40, R11 ;  /* 0x0000004000007824 */ /* 0x000fe400078e020b */
[C---:B------:R-:W-:Y:S01]  /*0d90*/  VIADD R228, R16.reuse, 0x8 ;  /* 0x0000000810e47836 */ /* 0x040fe20000000000 */
[----:B------:R-:W-:Y:S01]  /*0da0*/  SHF.R.S32.HI R4, RZ, 0x1f, R16 ;  /* 0x0000001fff047819 */ /* 0x000fe20000011410 */
[C---:B------:R-:W-:Y:S01]  /*0db0*/  VIADD R227, R16.reuse, 0x10 ;  /* 0x0000001010e37836 */ /* 0x040fe20000000000 */
[----:B------:R-:W-:Y:S01]  /*0dc0*/  STL [R1+0x5c], R0 ;  /* 0x00005c0001007387 */ /* 0x000fe20000100800 */
[C---:B------:R-:W-:Y:S02]  /*0dd0*/  VIADD R226, R16.reuse, 0x18 ;  /* 0x0000001810e27836 */ /* 0x040fe40000000000 */
[C---:B------:R-:W-:Y:S01]  /*0de0*/  VIADD R225, R16.reuse, 0x20 ;  /* 0x0000002010e17836 */ /* 0x040fe20000000000 */
[----:B------:R-:W-:Y:S01]  /*0df0*/  SHF.R.S32.HI R5, RZ, 0x1f, R227 ;  /* 0x0000001fff057819 */ /* 0x000fe200000114e3 */
[----:B0-----:R-:W-:Y:S01]  /*0e00*/  IMAD.U32 R3, RZ, RZ, UR8 ;  /* 0x00000008ff037e24 */ /* 0x001fe2000f8e00ff */
[----:B------:R-:W-:Y:S01]  /*0e10*/  SHF.R.S32.HI R4, RZ, 0x1f, R226 ;  /* 0x0000001fff047819 */ /* 0x000fe200000114e2 */
[----:B------:R-:W-:-:S02]  /*0e20*/  VIADD R224, R16, 0x28 ;  /* 0x0000002810e07836 */ /* 0x000fc40000000000 */
[C---:B------:R-:W-:Y:S01]  /*0e30*/  VIADD R223, R16.reuse, 0x30 ;  /* 0x0000003010df7836 */ /* 0x040fe20000000000 */
[----:B------:R0:W-:Y:S01]  /*0e40*/  STL [R1+0x64], R3 ;  /* 0x0000640301007387 */ /* 0x0001e20000100800 */
[C---:B------:R-:W-:Y:S01]  /*0e50*/  VIADD R222, R16.reuse, 0x38 ;  /* 0x0000003810de7836 */ /* 0x040fe20000000000 */
[----:B------:R-:W-:Y:S01]  /*0e60*/  SHF.R.S32.HI R5, RZ, 0x1f, R224 ;  /* 0x0000001fff057819 */ /* 0x000fe200000114e0 */
[C---:B------:R-:W-:Y:S01]  /*0e70*/  VIADD R221, R16.reuse, 0x40 ;  /* 0x0000004010dd7836 */ /* 0x040fe20000000000 */
[----:B------:R-:W-:Y:S01]  /*0e80*/  SHF.R.S32.HI R4, RZ, 0x1f, R223 ;  /* 0x0000001fff047819 */ /* 0x000fe200000114df */
[C---:B------:R-:W-:Y:S02]  /*0e90*/  VIADD R220, R16.reuse, 0x48 ;  /* 0x0000004810dc7836 */ /* 0x040fe40000000000 */
[C---:B------:R-:W-:Y:S01]  /*0ea0*/  VIADD R219, R16.reuse, 0x50 ;  /* 0x0000005010db7836 */ /* 0x040fe20000000000 */
[----:B------:R-:W-:Y:S01]  /*0eb0*/  SHF.R.S32.HI R5, RZ, 0x1f, R221 ;  /* 0x0000001fff057819 */ /* 0x000fe200000114dd */
[C---:B------:R-:W-:Y:S01]  /*0ec0*/  VIADD R218, R16.reuse, 0x58 ;  /* 0x0000005810da7836 */ /* 0x040fe20000000000 */
[----:B0-----:R-:W-:Y:S01]  /*0ed0*/  SHF.R.S32.HI R3, RZ, 0x1f, R228 ;  /* 0x0000001fff037819 */ /* 0x001fe200000114e4 */
        /* <DEDUP_REMOVED lines=32> */
[----:B------:R-:W-:Y:S01]  /*10e0*/  IMAD.IADD R2, R13, 0x1, -R2 ;  /* 0x000000010d027824 */ /* 0x000fe200078e0a02 */
[----:B------:R-:W-:Y:S01]  /*10f0*/  SHF.R.S32.HI R237, RZ, 0x1f, R206 ;  /* 0x0000001fffed7819 */ /* 0x000fe200000114ce */
[----:B------:R-:W-:Y:S01]  /*1100*/  VIADD R23, R16, 0xe0 ;  /* 0x000000e010177836 */ /* 0x000fe20000000000 */
[----:B------:R-:W-:Y:S01]  /*1110*/  SHF.R.S32.HI R235, RZ, 0x1f, R205 ;  /* 0x0000001fffeb7819 */ /* 0x000fe200000114cd */
[----:B------:R-:W-:Y:S01]  /*1120*/  IMAD R18, R2, 0x8, R0 ;  /* 0x0000000802127824 */ /* 0x000fe200078e0200 */
[----:B------:R-:W-:-:S02]  /*1130*/  SHF.R.S32.HI R234, RZ, 0x1f, R204 ;  /* 0x0000001fffea7819 */ /* 0x000fc400000114cc */
[----:B------:R-:W-:Y:S02]  /*1140*/  SHF.R.S32.HI R233, RZ, 0x1f, R203 ;  /* 0x0000001fffe97819 */ /* 0x000fe400000114cb */
[----:B------:R-:W-:-:S07]  /*1150*/  SHF.R.S32.HI R232, RZ, 0x1f, R202 ;  /* 0x0000001fffe87819 */ /* 0x000fce00000114ca */
.L_x_1300:
[----:B------:R-:W-:Y:S01]  /*1160*/  ULDC.64 UR8, c[0x0][0xa28] ;  /* 0x00028a0000087ab9 */ /* 0x000fe20000000a00 */
[----:B------:R-:W-:Y:S01]  /*1170*/  ULDC.64 UR12, c[0x0][0x208] ;  /* 0x00008200000c7ab9 */ /* 0x000fe20000000a00 */
[----:B------:R-:W-:-:S04]  /*1180*/  UISETP.NE.U32.AND UP0, UPT, UR8, URZ, UPT ;  /* 0x0000003f0800728c */ /* 0x000fc8000bf05070 */
[----:B------:R-:W-:-:S03]  /*1190*/  UISETP.NE.AND.EX UP0, UPT, UR9, URZ, UPT, UP0 ;  /* 0x0000003f0900728c */ /* 0x000fc6000bf05300 */
[----:B------:R-:W-:Y:S02]  /*11a0*/  ULDC.64 UR8, c[0x0][0xa18] ;  /* 0x0002860000087ab9 */ /* 0x000fe40000000a00 */
[----:B------:R-:W-:Y:S01]  /*11b0*/  UISETP.NE.U32.AND UP1, UPT, UR8, URZ, UPT ;  /* 0x0000003f0800728c */ /* 0x000fe2000bf25070 */
[----:B------:R-:W-:-:S03]  /*11c0*/  PLOP3.LUT P0, PT, PT, PT, UP0, 0x80, 0x0 ;  /* 0x000000000000781c */ /* 0x000fc60003f0f008 */
[----:B------:R-:W-:-:S03]  /*11d0*/  UISETP.NE.AND.EX UP1, UPT, UR9, URZ, UPT, UP1 ;  /* 0x0000003f0900728c */ /* 0x000fc6000bf25310 */
[----:B------:R-:W-:Y:S02]  /*11e0*/  @UP0 ULDC.64 UR8, c[0x0][0xa28] ;  /* 0x00028a0000080ab9 */ /* 0x000fe40000000a00 */
[----:B------:R-:W-:Y:S01]  /*11f0*/  @UP0 UIMAD.WIDE UR8, UR6, 0x4, UR8 ;  /* 0x00000004060808a5 */ /* 0x000fe2000f8e0208 */
[----:B------:R-:W-:-:S05]  /*1200*/  PLOP3.LUT P2, PT, PT, PT, UP1, 0x80, 0x0 ;  /* 0x000000000000781c */ /* 0x000fca0003f4f018 */
[----:B------:R-:W-:Y:S01]  /*1210*/  @UP1 ULDC.64 UR10, c[0x0][0xa18] ;  /* 0x00028600000a1ab9 */ /* 0x000fe20000000a00 */
[----:B01-3--:R-:W-:Y:S02]  /*1220*/  IMAD.U32 R2, RZ, RZ, UR8 ;  /* 0x00000008ff027e24 */ /* 0x00bfe4000f8e00ff */
[----:B------:R-:W-:Y:S01]  /*1230*/  IMAD.U32 R3, RZ, RZ, UR9 ;  /* 0x00000009ff037e24 */ /* 0x000fe2000f8e00ff */
[----:B------:R-:W-:Y:S02]  /*1240*/  @UP1 UIMAD.WIDE UR8, UR6, 0x4, UR10 ;  /* 0x00000004060818a5 */ /* 0x000fe4000f8e020a */
[----:B------:R-:W-:Y:S02]  /*1250*/  ULOP3.LUT UR4, UR7, 0xff0000, URZ, 0xc0, !UPT ;  /* 0x00ff000007047892 */ /* 0x000fe4000f8ec03f */
[----:B--2---:R-:W2:Y:S01]  /*1260*/  @P0 LDG.E R2, desc[UR12][R2.64] ;  /* 0x0000000c02020981 */ /* 0x004ea2000c1e1900 */
[----:B------:R-:W-:Y:S01]  /*1270*/  ULDC UR10, c[0x0][0x2f0] ;  /* 0x0000bc00000a7ab9 */ /* 0x000fe20000000800 */
[----:B------:R-:W-:-:S02]  /*1280*/  IMAD.U32 R4, RZ, RZ, UR8 ;  /* 0x00000008ff047e24 */ /* 0x000fc4000f8e00ff */
[----:B------:R-:W-:Y:S01]  /*1290*/  IMAD.U32 R5, RZ, RZ, UR9 ;  /* 0x00000009ff057e24 */ /* 0x000fe2000f8e00ff */
[----:B------:R-:W-:-:S04]  /*12a0*/  ULDC.64 UR8, c[0x0][0x418] ;  /* 0x0001060000087ab9 */ /* 0x000fc80000000a00 */
[----:B------:R-:W3:Y:S01]  /*12b0*/  @P2 LDG.E R4, desc[UR12][R4.64] ;  /* 0x0000000c04042981 */ /* 0x000ee2000c1e1900 */
[----:B------:R-:W-:Y:S02]  /*12c0*/  UISETP.NE.U32.AND UP0, UPT, UR8, URZ, UPT ;  /* 0x0000003f0800728c */ /* 0x000fe4000bf05070 */
[----:B------:R-:W-:Y:S02]  /*12d0*/  ULOP3.LUT UR8, UR7, 0xff000000, URZ, 0xc0, !UPT ;  /* 0xff00000007087892 */ /* 0x000fe4000f8ec03f */
[----:B------:R-:W-:Y:S01]  /*12e0*/  UISETP.NE.AND.EX UP0, UPT, UR9, URZ, UPT, UP0 ;  /* 0x0000003f0900728c */ /* 0x000fe2000bf05300 */
[----:B------:R-:W-:Y:S02]  /*12f0*/  ULDC.64 UR12, c[0x0][0xa20] ;  /* 0x00028800000c7ab9 */ /* 0x000fe40000000a00 */
[----:B------:R-:W-:Y:S01]  /*1300*/  ULDC UR9, c[0x0][0x424] ;  /* 0x0001090000097ab9 */ /* 0x000fe20000000800 */
[----:B------:R-:W-:Y:S01]  /*1310*/  ULOP3.LUT UR7, UR7, 0xffff, URZ, 0xc0, !UPT ;  /* 0x0000ffff07077892 */ /* 0x000fe2000f8ec03f */
[----:B------:R-:W-:Y:S01]  /*1320*/  ISETP.NE.U32.AND P1, PT, RZ, UR12, PT ;  /* 0x0000000cff007c0c */ /* 0x000fe2000bf25070 */
[----:B------:R-:W-:-:S02]  /*1330*/  USHF.R.U32.HI UR8, URZ, 0x8, UR8 ;  /* 0x000000083f087899 */ /* 0x000fc40008011608 */
[----:B------:R-:W-:Y:S01]  /*1340*/  USEL UR9, UR9, 0x1, UP0 ;  /* 0x0000000109097887 */ /* 0x000fe20008000000 */
[----:B------:R-:W-:Y:S01]  /*1350*/  ISETP.NE.AND.EX P1, PT, RZ, UR13, PT, P1 ;  /* 0x0000000dff007c0c */ /* 0x000fe2000bf25310 */
[----:B------:R-:W-:Y:S01]  /*1360*/  UMOV UR60, URZ ;  /* 0x0000003f003c7c82 */ /* 0x000fe20008000000 */
[----:B------:R-:W-:Y:S01]  /*1370*/  ULDC UR39, c[0x0][0x288] ;  /* 0x0000a20000277ab9 */ /* 0x000fe20000000800 */
[----:B------:R-:W-:Y:S01]  /*1380*/  ULEA.HI UR4, UR4, UR8, URZ, 0x10 ;  /* 0x0000000804047291 */ /* 0x000fe2000f8f803f */
[----:B------:R-:W-:Y:S01]  /*1390*/  IMAD.U32 R201, RZ, RZ, UR7 ;  /* 0x00000007ffc97e24 */ /* 0x000fe2000f8e00ff */
[----:B------:R-:W-:Y:S01]  /*13a0*/  UIMAD UR10, UR9, UR10, URZ ;  /* 0x0000000a090a72a4 */ /* 0x000fe2000f8e023f */
[----:B--2---:R-:W-:Y:S02]  /*13b0*/  @P0 R2UR UR60, R2 ;  /* 0x00000000023c02ca */ /* 0x004fe400000e0000 */
[----:B---3--:R-:W-:Y:S01]  /*13c0*/  @P2 R2UR UR39, R4 ;  /* 0x00000000042722ca */ /* 0x008fe200000e0000 */
[----:B----45:R-:W-:-:S14]  /*13d0*/  @P2 BRA `(.L_x_1197) ;  /* 0x0000000000382947 */ /* 0x030fdc0003800000 */
[----:B------:R-:W-:Y:S02]  /*13e0*/  ULDC.64 UR8, c[0x0][0xa00] ;  /* 0x0002800000087ab9 */ /* 0x000fe40000000a00 */
[----:B------:R-:W-:-:S04]  /*13f0*/  ISETP.NE.U32.AND P0, PT, RZ, UR8, PT ;  /* 0x00000008ff007c0c */ /* 0x000fc8000bf05070 */
[----:B------:R-:W-:-:S13]  /*1400*/  ISETP.NE.AND.EX P0, PT, RZ, UR9, PT, P0 ;  /* 0x00000009ff007c0c */ /* 0x000fda000bf05300 */
[----:B------:R-:W-:Y:S05]  /*1410*/  @!P0 BRA `(.L_x_1197) ;  /* 0x0000000000288947 */ /* 0x000fea0003800000 */
[----:B------:R-:W-:Y:S01]  /*1420*/  ULDC.64 UR8, c[0x0][0xa00] ;  /* 0x0002800000087ab9 */ /* 0x000fe20000000a00 */
[----:B------:R-:W-:Y:S01]  /*1430*/  ULDC.64 UR12, c[0x0][0x208] ;  /* 0x00008200000c7ab9 */ /* 0x000fe20000000a00 */
        /* <DEDUP_REMOVED lines=8> */
.L_x_1197:
[----:B------:R-:W-:Y:S01]  /*14c0*/  IMAD.U32 R229, RZ, RZ, UR6 ;  /* 0x00000006ffe57e24 */ /* 0x000fe2000f8e00ff */
[----:B------:R-:W-:Y:S06]  /*14d0*/  @!P1 BRA `(.L_x_1198) ;  /* 0x0000000000209947 */ /* 0x000fec0003800000 */
[----:B------:R-:W-:Y:S01]  /*14e0*/  ULDC.64 UR8, c[0x0][0xa20] ;  /* 0x0002880000087ab9 */ /* 0x000fe20000000a00 */
[----:B------:R-:W-:Y:S01]  /*14f0*/  ULDC.64 UR10, c[0x0][0x208] ;  /* 0x00008200000a7ab9 */ /* 0x000fe20000000a00 */
[----:B------:R-:W-:-:S06]  /*1500*/  UIMAD.WIDE UR6, UR6, 0x4, UR8 ;  /* 0x00000004060678a5 */ /* 0x000fcc000f8e0208 */
[----:B------:R-:W-:Y:S02]  /*1510*/  IMAD.U32 R2, RZ, RZ, UR6 ;  /* 0x00000006ff027e24 */ /* 0x000fe4000f8e00ff */
[----:B------:R-:W-:-:S05]  /*1520*/  IMAD.U32 R3, RZ, RZ, UR7 ;  /* 0x00000007ff037e24 */ /* 0x000fca000f8e00ff */
[----:B------:R-:W2:Y:S02]  /*1530*/  LDG.E R2, desc[UR10][R2.64] ;  /* 0x0000000a02027981 */ /* 0x000ea4000c1e1900 */
[----:B--2---:R-:W-:Y:S01]  /*1540*/  R2UR UR10, R2 ;  /* 0x00000000020a72ca */ /* 0x004fe200000e0000 */
[----:B------:R-:W-:-:S14]  /*1550*/  BRA `(.L_x_1199) ;  /* 0x0000000000387947 */ /* 0x000fdc0003800000 */
.L_x_1198:
        /* <DEDUP_REMOVED lines=14> */
.L_x_1199:
[----:B------:R-:W-:Y:S01]  /*1640*/  ULDC UR6, c[0x0][0x448] ;  /* 0x0001120000067ab9 */ /* 0x000fe20000000800 */
[----:B------:R-:W-:Y:S02]  /*1650*/  USHF.L.U32 UR61, UR5, 0x7, URZ ;  /* 0x00000007053d7899 */ /* 0x000fe4000800063f */
[----:B------:R-:W-:Y:S02]  /*1660*/  UISETP.NE.AND UP0, UPT, UR6, 0x1, UPT ;  /* 0x000000010600788c */ /* 0x000fe4000bf05270 */
[----:B------:R-:W-:Y:S01]  /*1670*/  UIADD3 UR5, UR61, 0x7f, URZ ;  /* 0x0000007f3d057890 */ /* 0x000fe2000fffe03f */
[----:B------:R-:W-:Y:S01]  /*1680*/  ULDC.64 UR6, c[0x0][0x9e0] ;  /* 0x0002780000067ab9 */ /* 0x000fe20000000a00 */
[----:B------:R-:W-:Y:S02]  /*1690*/  UIADD3 UR60, -UR60, UR10, URZ ;  /* 0x0000000a3c3c7290 */ /* 0x000fe4000fffe13f */
[----:B------:R-:W-:Y:S02]  /*16a0*/  UISETP.GE.AND UP1, UPT, UR7, 0x1, UPT ;  /* 0x000000010700788c */ /* 0x000fe4000bf26270 */
[----:B------:R-:W-:-:S03]  /*16b0*/  UIADD3 UR10, UR60, 0x1, -UR39 ;  /* 0x000000013c0a7890 */ /* 0x000fc6000fffe827 */
[----:B------:R-:W-:Y:S01]  /*16c0*/  @UP0 ULDC UR8, c[0x0][0x44c] ;  /* 0x0001130000080ab9 */ /* 0x000fe20000000800 */
[----:B------:R-:W-:Y:S01]  /*16d0*/  @UP0 ULDC UR11, c[0x0][0x450] ;  /* 0x00011400000b0ab9 */ /* 0x000fe20000000800 */
[----:B------:R-:W-:Y:S01]  /*16e0*/  UIMAD.WIDE.U32 UR8, UR5, UR8, URZ ;  /* 0x00000008050872a5 */ /* 0x000fe2000f8e003f */
[----:B------:R-:W-:-:S03]  /*16f0*/  PLOP3.LUT P1, PT, PT, PT, UP1, 0x80, 0x0 ;  /* 0x000000000000781c */ /* 0x000fc60003f2f018 */
[----:B------:R-:W-:-:S04]  /*1700*/  @UP0 USHF.R.U32.HI UR5, URZ, UR11, UR9 ;  /* 0x0000000b3f050299 */ /* 0x000fc80008011609 */
[----:B------:R-:W-:-:S04]  /*1710*/  UIADD3 UR10, UR10, UR5, URZ ;  /* 0x000000050a0a7290 */ /* 0x000fc8000fffe03f */
[----:B------:R-:W-:Y:S02]  /*1720*/  UIADD3 UR6, UR10, UR6, URZ ;  /* 0x000000060a067290 */ /* 0x000fe4000fffe03f */
[----:B------:R-:W-:Y:S10]  /*1730*/  @!P1 BRA `(.L_x_1200) ;  /* 0x0000000000449947 */ /* 0x000ff40003800000 */
        /* <DEDUP_REMOVED lines=10> */
.L_x_1201:
[----:B------:R-:W-:-:S11]  /*17e0*/  UISETP.NE.AND UP1, UPT, UR7, 0x1, UPT ;  /* 0x000000010700788c */ /* 0x000fd6000bf25270 */
[----:B------:R-:W-:Y:S02]  /*17f0*/  @UP1 ULDC.64 UR10, c[0x0][0x9e8] ;  /* 0x00027a00000a1ab9 */ /* 0x000fe40000000a00 */
[----:B------:R-:W-:-:S04]  /*1800*/  UIMAD.WIDE.U32 UR8, UR5, UR10, URZ ;  /* 0x0000000a050872a5 */ /* 0x000fc8000f8e003f */
[----:B------:R-:W-:-:S12]  /*1810*/  @UP1 USHF.R.U32.HI UR5, URZ, UR11, UR9 ;  /* 0x0000000b3f051299 */ /* 0x000fd80008011609 */
.L_x_1202:
[----:B------:R-:W-:-:S04]  /*1820*/  UIMAD UR5, UR5, UR7, UR7 ;  /* 0x00000007050572a4 */ /* 0x000fc8000f8e0207 */
[----:B------:R-:W-:-:S04]  /*1830*/  UISETP.LT.AND UP1, UPT, UR6, UR5, UPT ;  /* 0x000000050600728c */ /* 0x000fc8000bf21270 */
[----:B------:R-:W-:-:S12]  /*1840*/  USEL UR6, UR6, UR5, UP1 ;  /* 0x0000000506067287 */ /* 0x000fd80008800000 */
.L_x_1200:
[----:B------:R-:W-:Y:S02]  /*1850*/  UIADD3 UR5, UR60, 0x3f, URZ ;  /* 0x0000003f3c057890 */ /* 0x000fe4000fffe03f */
[----:B------:R-:W-:Y:S02]  /*1860*/  UIADD3 UR10, UR6, 0x3f, URZ ;  /* 0x0000003f060a7890 */ /* 0x000fe4000fffe03f */
[----:B------:R-:W-:Y:S02]  /*1870*/  USHF.R.S32.HI UR6, URZ, 0x1f, UR5 ;  /* 0x0000001f3f067899 */ /* 0x000fe40008011405 */
[----:B------:R-:W-:Y:S01]  /*1880*/  USHF.R.S32.HI UR11, URZ, 0x1f, UR10 ;  /* 0x0000001f3f0b7899 */ /* 0x000fe2000801140a */
[----:B------:R-:W-:Y:S01]  /*1890*/  @UP0 ULDC UR8, c[0x0][0x44c] ;  /* 0x0001130000080ab9 */ /* 0x000fe20000000800 */
[----:B------:R-:W-:Y:S02]  /*18a0*/  ULEA.HI UR6, UR6, UR5, URZ, 0x6 ;  /* 0x0000000506067291 */ /* 0x000fe4000f8f303f */
[----:B------:R-:W-:-:S02]  /*18b0*/  UIMAD.WIDE.U32 UR8, UR61, UR8, URZ ;  /* 0x000000083d0872a5 */ /* 0x000fc4000f8e003f */
[----:B------:R-:W-:Y:S01]  /*18c0*/  ULEA.HI UR11, UR11, UR10, URZ, 0x6 ;  /* 0x0000000a0b0b7291 */ /* 0x000fe2000f8f303f */
[----:B------:R-:W-:Y:S01]  /*18d0*/  @UP0 ULDC UR13, c[0x0][0x450] ;  /* 0x00011400000d0ab9 */ /* 0x000fe20000000800 */
[----:B------:R-:W-:Y:S01]  /*18e0*/  UMOV UR12, UR61 ;  /* 0x0000003d000c7c82 */ /* 0x000fe20008000000 */
[----:B------:R-:W-:Y:S02]  /*18f0*/  UIADD3 UR48, UR60, -UR39, URZ ;  /* 0x800000273c307290 */ /* 0x000fe4000fffe03f */
[----:B------:R-:W-:Y:S02]  /*1900*/  USHF.R.S32.HI UR6, URZ, 0x6, UR6 ;  /* 0x000000063f067899 */ /* 0x000fe40008011406 */
[----:B------:R-:W-:Y:S02]  /*1910*/  USHF.R.S32.HI UR11, URZ, 0x6, UR11 ;  /* 0x000000063f0b7899 */ /* 0x000fe4000801140b */
[----:B------:R-:W-:Y:S02]  /*1920*/  @UP0 USHF.R.U32.HI UR12, URZ, UR13, UR9 ;  /* 0x0000000d3f0c0299 */ /* 0x000fe40008011609 */
[----:B------:R-:W-:-:S02]  /*1930*/  UISETP.LT.AND UP0, UPT, UR6, UR11, UPT ;  /* 0x0000000b0600728c */ /* 0x000fc4000bf01270 */
        /* <DEDUP_REMOVED lines=15> */
.L_x_1204:
[----:B------:R-:W-:-:S11]  /*1a30*/  UISETP.NE.AND UP0, UPT, UR7, 0x1, UPT ;  /* 0x000000010700788c */ /* 0x000fd6000bf05270 */
[----:B------:R-:W-:Y:S02]  /*1a40*/  @UP0 ULDC.64 UR12, c[0x0][0x9e8] ;  /* 0x00027a00000c0ab9 */ /* 0x000fe40000000a00 */
[----:B------:R-:W-:-:S04]  /*1a50*/  UIMAD.WIDE.U32 UR8, UR5, UR12, URZ ;  /* 0x0000000c050872a5 */ /* 0x000fc8000f8e003f */
[----:B------:R-:W-:-:S12]  /*1a60*/  @UP0 USHF.R.U32.HI UR5, URZ, UR13, UR9 ;  /* 0x0000000d3f050299 */ /* 0x000fd80008011609 */
.L_x_1205:
[----:B------:R-:W-:-:S04]  /*1a70*/  UIMAD UR5, UR5, UR7, URZ ;  /* 0x00000007050572a4 */ /* 0x000fc8000f8e023f */
[----:B------:R-:W-:-:S04]  /*1a80*/  UISETP.LT.AND UP0, UPT, UR10, UR5, UPT ;  /* 0x000000050a00728c */ /* 0x000fc8000bf01270 */
[----:B------:R-:W-:-:S12]  /*1a90*/  USEL UR10, UR10, UR5, !UP0 ;  /* 0x000000050a0a7287 */ /* 0x000fd8000c000000 */
.L_x_1203:
[----:B------:R-:W-:Y:S02]  /*1aa0*/  USHF.R.S32.HI UR5, URZ, 0x1f, UR10 ;  /* 0x0000001f3f057899 */ /* 0x000fe4000801140a */
[----:B------:R-:W-:Y:S02]  /*1ab0*/  ULOP3.LUT UR7, UR4, 0xff, URZ, 0xc0, !UPT ;  /* 0x000000ff04077892 */ /* 0x000fe4000f8ec03f */
[----:B------:R-:W-:-:S04]  /*1ac0*/  ULEA.HI UR5, UR5, UR10, URZ, 0x6 ;  /* 0x0000000a05057291 */ /* 0x000fc8000f8f303f */
[----:B------:R-:W-:Y:S01]  /*1ad0*/  USHF.R.S32.HI UR5, URZ, 0x6, UR5 ;  /* 0x000000063f057899 */ /* 0x000fe20008011405 */
[----:B------:R-:W-:-:S03]  /*1ae0*/  IMAD.U32 R200, RZ, RZ, UR7 ;  /* 0x00000007ffc87e24 */ /* 0x000fc6000f8e00ff */
[----:B------:R-:W-:-:S04]  /*1af0*/  UISETP.LT.AND UP0, UPT, URZ, UR5, UPT ;  /* 0x000000053f00728c */ /* 0x000fc8000bf01270 */
[----:B------:R-:W-:Y:S02]  /*1b00*/  USEL UR10, URZ, UR5, !UP0 ;  /* 0x000000053f0a7287 */ /* 0x000fe4000c000000 */
[----:B------:R-:W-:Y:S02]  /*1b10*/  USHF.R.U32.HI UR5, URZ, 0x10, UR4 ;  /* 0x000000103f057899 */ /* 0x000fe40008011604 */
[----:B------:R-:W-:Y:S01]  /*1b20*/  UISETP.GT.AND UP0, UPT, UR6, UR10, UPT ;  /* 0x0000000a0600728c */ /* 0x000fe2000bf04270 */
[----:B------:R-:W-:-:S03]  /*1b30*/  UMOV UR4, URZ ;  /* 0x0000003f00047c82 */ /* 0x000fc60008000000 */
[----:B------:R-:W-:Y:S02]  /*1b40*/  IMAD.U32 R22, RZ, RZ, UR5 ;  /* 0x00000005ff167e24 */ /* 0x000fe4000f8e00ff */
[----:B------:R-:W-:-:S13]  /*1b50*/  PLOP3.LUT P0, PT, PT, PT, UP0, 0x80, 0x0 ;  /* 0x000000000000781c */ /* 0x000fda0003f0f008 */
[----:B------:R-:W-:Y:S05]  /*1b60*/  @!P0 BRA `(.L_x_1206) ;  /* 0x0000000000988947 */ /* 0x000fea0003800000 */
[----:B------:R-:W-:Y:S01]  /*1b70*/  R2UR UR5, R22 ;  /* 0x00000000160572ca */ /* 0x000fe200000e0000 */
[----:B------:R-:W-:-:S12]  /*1b80*/  ULDC UR4, c[0x0][0x9f0] ;  /* 0x00027c0000047ab9 */ /* 0x000fd80000000800 */
[----:B------:R-:W-:-:S04]  /*1b90*/  UISETP.NE.AND UP0, UPT, UR5, URZ, UPT ;  /* 0x0000003f0500728c */ /* 0x000fc8000bf05270 */
[----:B------:R-:W-:-:S04]  /*1ba0*/  USEL UR11, UR5, UR4, UP0 ;  /* 0x00000004050b7287 */ /* 0x000fc80008000000 */
[----:B------:R-:W-:Y:S02]  /*1bb0*/  UIADD3 UR4, UR11, -0x1, UR6 ;  /* 0xffffffff0b047890 */ /* 0x000fe4000fffe006 */
[----:B------:R-:W-:Y:S02]  /*1bc0*/  IMAD.U32 R3, RZ, RZ, UR11 ;  /* 0x0000000bff037e24 */ /* 0x000fe4000f8e00ff */
[----:B------:R-:W-:-:S03]  /*1bd0*/  UIADD3 UR7, -UR10, UR4, URZ ;  /* 0x000000040a077290 */ /* 0x000fc6000fffe13f */
[-C--:B------:R-:W-:Y:S01]  /*1be0*/  IABS R0, R3.reuse ;  /* 0x0000000300007213 */ /* 0x080fe20000000000 */
[----:B------:R-:W-:Y:S01]  /*1bf0*/  UMOV UR4, URZ ;  /* 0x0000003f00047c82 */ /* 0x000fe20008000000 */
[----:B------:R-:W-:Y:S01]  /*1c00*/  IABS R5, R3 ;  /* 0x0000000300057213 */ /* 0x000fe20000000000 */
[----:B------:R-:W-:Y:S01]  /*1c10*/  IMAD.U32 R4, RZ, RZ, UR7 ;  /* 0x00000007ff047e24 */ /* 0x000fe2000f8e00ff */
[----:B------:R-:W-:Y:S01]  /*1c20*/  R2UR UR12, R0 ;  /* 0x00000000000c72ca */ /* 0x000fe200000e0000 */
[----:B------:R-:W-:-:S03]  /*1c30*/  ULOP3.LUT UR7, UR7, UR11, URZ, 0x3c, !UPT ;  /* 0x0000000b07077292 */ /* 0x000fc6000f8e3c3f */
[----:B------:R-:W-:-:S05]  /*1c40*/  IABS R4, R4 ;  /* 0x0000000400047213 */ /* 0x000fca0000000000 */
[----:B------:R-:W-:-:S04]  /*1c50*/  IMAD.MOV.U32 R3, RZ, RZ, R4 ;  /* 0x000000ffff037224 */ /* 0x000fc800078e0004 */
[----:B------:R-:W0:Y:S01]  /*1c60*/  I2F.RP R0, UR12 ;  /* 0x0000000c00007d06 */ /* 0x000e220008209400 */
[----:B------:R-:W-:-:S07]  /*1c70*/  R2UR UR9, R3 ;  /* 0x00000000030972ca */ /* 0x000fce00000e0000 */
[----:B0-----:R-:W0:Y:S02]  /*1c80*/  MUFU.RCP R0, R0 ;  /* 0x0000000000007308 */ /* 0x001e240000001000 */
        /* <DEDUP_REMOVED lines=20> */
.L_x_1206:
[----:B------:R-:W-:Y:S01]  /*1dd0*/  R2UR UR5, R200 ;  /* 0x00000000c80572ca */ /* 0x000fe200000e0000 */
[----:B------:R-:W-:Y:S01]  /*1de0*/  IMAD.U32 R152, RZ, RZ, UR6 ;  /* 0x00000006ff987e24 */ /* 0x000fe2000f8e00ff */
[----:B------:R-:W-:Y:S01]  /*1df0*/  PLOP3.LUT P0, PT, PT, PT, PT, 0x80, 0x0 ;  /* 0x000000000000781c */ /* 0x000fe20003f0f070 */
[----:B------:R-:W-:Y:S01]  /*1e00*/  IMAD.U32 R3, RZ, RZ, UR4 ;  /* 0x00000004ff037e24 */ /* 0x000fe2000f8e00ff */
[----:B------:R-:W-:Y:S01]  /*1e10*/  CS2R R150, SRZ ;  /* 0x0000000000967805 */ /* 0x000fe2000001ff00 */
[----:B------:R-:W-:Y:S01]  /*1e20*/  IMAD.MOV.U32 R0, RZ, RZ, RZ ;  /* 0x000000ffff007224 */ /* 0x000fe200078e00ff */
[----:B------:R-:W-:Y:S01]  /*1e30*/  CS2R R148, SRZ ;  /* 0x0000000000947805 */ /* 0x000fe2000001ff00 */
[----:B------:R-:W-:Y:S01]  /*1e40*/  IMAD.MOV.U32 R4, RZ, RZ, RZ ;  /* 0x000000ffff047224 */ /* 0x000fe200078e00ff */
[----:B------:R-:W-:Y:S02]  /*1e50*/  CS2R R146, SRZ ;  /* 0x0000000000927805 */ /* 0x000fe4000001ff00 */
[----:B------:R-:W-:-:S02]  /*1e60*/  CS2R R144, SRZ ;  /* 0x0000000000907805 */ /* 0x000fc4000001ff00 */
[----:B------:R-:W-:Y:S02]  /*1e70*/  CS2R R142, SRZ ;  /* 0x00000000008e7805 */ /* 0x000fe4000001ff00 */
[----:B------:R-:W-:Y:S02]  /*1e80*/  CS2R R140, SRZ ;  /* 0x00000000008c7805 */ /* 0x000fe4000001ff00 */
[----:B------:R-:W-:Y:S01]  /*1e90*/  CS2R R138, SRZ ;  /* 0x00000000008a7805 */ /* 0x000fe2000001ff00 */
[----:B------:R-:W-:Y:S01]  /*1ea0*/  UIMAD UR5, UR5, UR4, UR10 ;  /* 0x00000004050572a4 */ /* 0x000fe2000f8e020a */
[----:B------:R-:W-:Y:S02]  /*1eb0*/  CS2R R136, SRZ ;  /* 0x0000000000887805 */ /* 0x000fe4000001ff00 */
[----:B------:R-:W-:Y:S02]  /*1ec0*/  CS2R R134, SRZ ;  /* 0x0000000000867805 */ /* 0x000fe4000001ff00 */
[----:B------:R-:W-:-:S02]  /*1ed0*/  CS2R R132, SRZ ;  /* 0x0000000000847805 */ /* 0x000fc4000001ff00 */
[----:B------:R-:W-:Y:S02]  /*1ee0*/  CS2R R130, SRZ ;  /* 0x0000000000827805 */ /* 0x000fe4000001ff00 */
[----:B------:R-:W-:Y:S02]  /*1ef0*/  CS2R R128, SRZ ;  /* 0x0000000000807805 */ /* 0x000fe4000001ff00 */
[----:B------:R-:W-:Y:S01]  /*1f00*/  VIADDMNMX R152, R3, UR5, R152, PT ;  /* 0x0000000503987c46 */ /* 0x000fe2000b800198 */
[----:B------:R-:W-:Y:S01]  /*1f10*/  IMAD.U32 R19, RZ, RZ, UR5 ;  /* 0x00000005ff137e24 */ /* 0x000fe2000f8e00ff */
[----:B------:R-:W-:Y:S02]  /*1f20*/  CS2R R126, SRZ ;  /* 0x00000000007e7805 */ /* 0x000fe4000001ff00 */
[----:B------:R-:W-:Y:S02]  /*1f30*/  CS2R R124, SRZ ;  /* 0x00000000007c7805 */ /* 0x000fe4000001ff00 */
[----:B------:R-:W-:-:S02]  /*1f40*/  ISETP.GT.AND P1, PT, R152, UR5, PT ;  /* 0x0000000598007c0c */ /* 0x000fc4000bf24270 */
        /* <DEDUP_REMOVED lines=87> */
.L_x_1208:
[----:B------:R-:W2:Y:S01]  /*24c0*/  LDL R2, [R1+0x64] ;  /* 0x0000640001027983 */ /* 0x000ea20000100800 */
[----:B------:R-:W-:-:S13]  /*24d0*/  R2UR UR6, R230 ;  /* 0x00000000e60672ca */ /* 0x000fda00000e0000 */
[----:B------:R-:W-:-:S04]  /*24e0*/  ULEA.HI UR4, UR6, UR6, URZ, 0x1 ;  /* 0x0000000606047291 */ /* 0x000fc8000f8f083f */
[----:B------:R-:W-:-:S04]  /*24f0*/  ULOP3.LUT UR4, UR4, 0xfffffffe, URZ, 0xc0, !UPT ;  /* 0xfffffffe04047892 */ /* 0x000fc8000f8ec03f */
[----:B------:R-:W-:-:S06]  /*2500*/  UIADD3 UR4, UR6, -UR4, URZ ;  /* 0x8000000406047290 */ /* 0x000fcc000fffe03f */
[----:B------:R-:W-:-:S05]  /*2510*/  IMAD.U32 R0, RZ, RZ, UR4 ;  /* 0x00000004ff007e24 */ /* 0x000fca000f8e00ff */
[----:B------:R-:W-:-:S04]  /*2520*/  SHF.L.U32 R0, R0, 0x1f, RZ ;  /* 0x0000001f00007819 */ /* 0x000fc800000006ff */
[----:B------:R-:W0:Y:S01]  /*2530*/  SYNCS.PHASECHK.TRANS64.TRYWAIT P1, [UR37+0x30800], R0 ;  /* 0x03080000ff0075a7 */ /* 0x000e220008020165 */
[----:B--2---:R-:W-:-:S13]  /*2540*/  R2UR UR5, R2 ;  /* 0x00000000020572ca */ /* 0x004fda00000e0000 */
[----:B------:R-:W-:-:S05]  /*2550*/  IMAD.U32 R2, RZ, RZ, UR5 ;  /* 0x00000005ff027e24 */ /* 0x000fca000f8e00ff */
[----:B------:R-:W-:Y:S01]  /*2560*/  ISETP.NE.AND P0, PT, R2, 0x3, PT ;  /* 0x000000030200780c */ /* 0x000fe20003f05270 */
[----:B0-----:R-:W-:-:S12]  /*2570*/  @!P1 BRA `(.L_x_1209) ;  /* 0x0000018400ac9947 */ /* 0x001fd80003800000 */
.L_x_1446:
[----:B------:R-:W-:Y:S05]  /*2580*/  @!P0 BRA `(.L_x_1210) ;  /* 0x0000000000048947 */ /* 0x000fea0003800000 */
[----:B------:R-:W-:Y:S01]  /*2590*/  BPT.TRAP 0x1 ;  /* 0x000000040000795c */ /* 0x000fe20000300000 */
.L_x_1210:
[----:B------:R-:W-:Y:S02]  /*25a0*/  IMAD.U32 R15, RZ, RZ, UR36 ;  /* 0x00000024ff0f7e24 */ /* 0x000fe4000f8e00ff */
[----:B0-----:R-:W-:-:S03]  /*25b0*/  IMAD.U32 R0, RZ, RZ, UR38 ;  /* 0x00000026ff007e24 */ /* 0x001fc6000f8e00ff */
[----:B------:R-:W-:Y:S02]  /*25c0*/  LEA R15, R15, UR37, 0x3 ;  /* 0x000000250f0f7c11 */ /* 0x000fe4000f8e18ff */
[----:B------:R-:W-:-:S04]  /*25d0*/  SHF.L.U32 R0, R0, 0x1f, RZ ;  /* 0x0000001f00007819 */ /* 0x000fc800000006ff */
[----:B------:R0:W1:Y:S01]  /*25e0*/  SYNCS.PHASECHK.TRANS64.TRYWAIT P2, [R15+URZ+0x30830], R0 ;  /* 0x030830000f0075a7 */ /* 0x000062000804017f */
[----:B------:R-:W-:Y:S05]  /*25f0*/  @!P0 BRA `(.L_x_1211) ;  /* 0x0000000000048947 */ /* 0x000fea0003800000 */
[----:B------:R-:W-:Y:S01]  /*2600*/  BPT.TRAP 0x1 ;  /* 0x000000040000795c */ /* 0x000fe20000300000 */
.L_x_1211:
[----:B------:R-:W2:Y:S02]  /*2610*/  S2R R2, SR_TID.X ;  /* 0x0000000000027919 */ /* 0x000ea40000002100 */
[----:B--2---:R-:W-:-:S04]  /*2620*/  LOP3.LUT R2, R2, 0x7f, RZ, 0xc0, !PT ;  /* 0x0000007f02027812 */ /* 0x004fc800078ec0ff */
[----:B------:R-:W-:Y:S01]  /*2630*/  ISETP.NE.AND P1, PT, R2, RZ, PT ;  /* 0x000000ff0200720c */ /* 0x000fe20003f25270 */
[----:B-1----:R-:W-:-:S12]  /*2640*/  @P2 BRA `(.L_x_1212) ;  /* 0x0000000000082947 */ /* 0x002fd80003800000 */
[----:B------:R-:W1:Y:S02]  /*2650*/  SYNCS.PHASECHK.TRANS64.TRYWAIT P2, [R15+URZ+0x30830], R0 ;  /* 0x030830000f0075a7 */ /* 0x000e64000804017f */
[----:B-1----:R-:W-:Y:S05]  /*2660*/  @!P2 BRA `(.L_x_1213) ;  /* 0x000001840088a947 */ /* 0x002fea0003800000 */
.L_x_1212:
[----:B------:R-:W-:Y:S05]  /*2670*/  WARPSYNC.ALL ;  /* 0x0000000000007948 */ /* 0x000fea0003800000 */
[----:B------:R-:W-:Y:S01]  /*2680*/  UIADD3 UR4, UR37, 0x20400, URZ ;  /* 0x0002040025047890 */ /* 0x000fe2000fffe03f */
[----:B------:R-:W-:Y:S01]  /*2690*/  WARPGROUP.ARRIVE ;  /* 0x00000000000079c5 */ /* 0x000fe20000000000 */
[----:B------:R-:W-:Y:S01]  /*26a0*/  UMOV UR9, 0x40000040 ;  /* 0x4000004000097882 */ /* 0x000fe20000000000 */
[----:B------:R-:W-:Y:S01]  /*26b0*/  UMOV UR11, 0x40000040 ;  /* 0x40000040000b7882 */ /* 0x000fe20000000000 */
[----:B------:R-:W-:Y:S01]  /*26c0*/  USHF.R.U32.HI UR4, URZ, 0x4, UR4 ;  /* 0x000000043f047899 */ /* 0x000fe20008011604 */
[----:B------:R-:W-:Y:S01]  /*26d0*/  IMAD.U32 R13, RZ, RZ, UR9 ;  /* 0x00000009ff0d7e24 */ /* 0x000fe2000f8e00ff */
[----:B------:R-:W-:Y:S01]  /*26e0*/  UMOV UR57, 0x40000040 ;  /* 0x4000004000397882 */ /* 0x000fe20000000000 */
[----:B------:R-:W-:Y:S01]  /*26f0*/  UMOV UR59, 0x40000040 ;  /* 0x40000040003b7882 */ /* 0x000fe20000000000 */
[----:B------:R-:W-:Y:S01]  /*2700*/  ULOP3.LUT UR4, UR4, 0x3fff, URZ, 0xc0, !UPT ;  /* 0x00003fff04047892 */ /* 0x000fe2000f8ec03f */
[----:B------:R-:W-:Y:S01]  /*2710*/  VIADD R2, R18, UR61 ;  /* 0x0000003d12027c36 */ /* 0x000fe20008000000 */
[----:B------:R-:W-:Y:S01]  /*2720*/  UMOV UR13, 0x40000040 ;  /* 0x40000040000d7882 */ /* 0x000fe20000000000 */
[----:B------:R-:W-:Y:S01]  /*2730*/  UMOV UR15, 0x40000040 ;  /* 0x40000040000f7882 */ /* 0x000fe20000000000 */
[----:B------:R-:W-:Y:S01]  /*2740*/  ULOP3.LUT UR5, UR4, 0x10000, URZ, 0xfc, !UPT ;  /* 0x0001000004057892 */ /* 0x000fe2000f8efc3f */
[----:B------:R-:W-:Y:S01]  /*2750*/  IMAD.MOV.U32 R3, RZ, RZ, R2 ;  /* 0x000000ffff037224 */ /* 0x000fe200078e0002 */
[----:B------:R-:W-:Y:S01]  /*2760*/  ULOP3.LUT UR4, UR40, 0x10000, URZ, 0xfc, !UPT ;  /* 0x0001000028047892 */ /* 0x000fe2000f8efc3f */
[----:B------:R-:W-:Y:S01]  /*2770*/  UMOV UR17, 0x40000040 ;  /* 0x4000004000117882 */ /* 0x000fe20000000000 */
[----:B------:R-:W-:-:S02]  /*2780*/  UMOV UR19, 0x40000040 ;  /* 0x4000004000137882 */ /* 0x000fc40000000000 */
[----:B------:R-:W-:Y:S01]  /*2790*/  IMAD.U32 R17, RZ, RZ, UR5 ;  /* 0x00000005ff117e24 */ /* 0x000fe2000f8e00ff */
[----:B------:R-:W-:Y:S02]  /*27a0*/  ULEA UR5, UR36, UR5, 0xb ;  /* 0x0000000524057291 */ /* 0x000fe4000f8e583f */
[----:B------:R-:W-:Y:S01]  /*27b0*/  UMOV UR8, UR4 ;  /* 0x0000000400087c82 */ /* 0x000fe20008000000 */
[----:B------:R-:W-:Y:S01]  /*27c0*/  UIADD3 UR6, UR4, 0x2, URZ ;  /* 0x0000000204067890 */ /* 0x000fe2000fffe03f */
[----:B------:R-:W-:Y:S01]  /*27d0*/  IMAD.U32 R12, RZ, RZ, UR8 ;  /* 0x00000008ff0c7e24 */ /* 0x000fe2000f8e00ff */
[----:B------:R-:W-:Y:S02]  /*27e0*/  UIADD3 UR7, UR5, 0x2, URZ ;  /* 0x0000000205077890 */ /* 0x000fe4000fffe03f */
[----:B------:R-:W-:Y:S01]  /*27f0*/  UMOV UR10, UR5 ;  /* 0x00000005000a7c82 */ /* 0x000fe20008000000 */
[----:B------:R-:W-:Y:S01]  /*2800*/  UIADD3 UR56, UR4, 0x402, URZ ;  /* 0x0000040204387890 */ /* 0x000fe2000fffe03f */
[----:B------:R-:W-:Y:S01]  /*2810*/  HGMMA.64x64x16.F32 R24, gdesc[UR8], RZ, !UPT, gsb0 ;  /* 0x00e00000081879f0 */ /* 0x000fe2000c0008ff */
[----:B------:R-:W-:Y:S01]  /*2820*/  UMOV UR8, UR6 ;  /* 0x0000000600087c82 */ /* 0x000fe20008000000 */
[----:B------:R-:W-:Y:S01]  /*2830*/  UMOV UR9, 0x40000040 ;  /* 0x4000004000097882 */ /* 0x000fe20000000000 */
[----:B------:R-:W-:Y:S01]  /*2840*/  UMOV UR10, UR7 ;  /* 0x00000007000a7c82 */ /* 0x000fe20008000000 */
[----:B------:R-:W-:Y:S01]  /*2850*/  UMOV UR11, 0x40000040 ;  /* 0x40000040000b7882 */ /* 0x000fe20000000000 */
[----:B------:R-:W-:Y:S01]  /*2860*/  UIADD3 UR6, UR4, 0x4, URZ ;  /* 0x0000000404067890 */ /* 0x000fe2000fffe03f */
[----:B------:R-:W-:Y:S01]  /*2870*/  IMAD.U32 R10, RZ, RZ, UR8 ;  /* 0x00000008ff0a7e24 */ /* 0x000fe2000f8e00ff */
[----:B------:R-:W-:Y:S01]  /*2880*/  UIADD3 UR7, UR5, 0x4, URZ ;  /* 0x0000000405077890 */ /* 0x000fe2000fffe03f */
[----:B------:R-:W-:Y:S01]  /*2890*/  IMAD.U32 R11, RZ, RZ, UR9 ;  /* 0x00000009ff0b7e24 */ /* 0x000fe2000f8e00ff */
[----:B------:R-:W-:-:S02]  /*28a0*/  UIADD3 UR58, UR5, 0x202, URZ ;  /* 0x00000202053a7890 */ /* 0x000fc4000fffe03f */
[----:B------:R-:W-:Y:S02]  /*28b0*/  UIADD3 UR12, UR4, 0x406, URZ ;  /* 0x00000406040c7890 */ /* 0x000fe4000fffe03f */
[----:B------:R-:W-:Y:S02]  /*28c0*/  UIADD3 UR14, UR5, 0x206, URZ ;  /* 0x00000206050e7890 */ /* 0x000fe4000fffe03f */
[----:B------:R-:W-:Y:S02]  /*28d0*/  UIADD3 UR16, UR4, 0x800, URZ ;  /* 0x0000080004107890 */ /* 0x000fe4000fffe03f */
[----:B------:R-:W-:Y:S02]  /*28e0*/  UIADD3 UR18, UR5, 0x400, URZ ;  /* 0x0000040005127890 */ /* 0x000fe4000fffe03f */
[----:B------:R-:W-:Y:S02]  /*28f0*/  UIADD3 UR20, UR4, 0x802, URZ ;  /* 0x0000080204147890 */ /* 0x000fe4000fffe03f */
[----:B------:R-:W-:Y:S01]  /*2900*/  UIADD3 UR22, UR5, 0x402, URZ ;  /* 0x0000040205167890 */ /* 0x000fe2000fffe03f */
[----:B------:R-:W-:Y:S01]  /*2910*/  UMOV UR21, 0x40000040 ;  /* 0x4000004000157882 */ /* 0x000fe20000000000 */
[----:B------:R-:W-:Y:S01]  /*2920*/  UMOV UR23, 0x40000040 ;  /* 0x4000004000177882 */ /* 0x000fe20000000000 */
[----:B------:R-:W-:-:S02]  /*2930*/  UIADD3 UR24, UR4, 0x804, URZ ;  /* 0x0000080404187890 */ /* 0x000fc4000fffe03f */
[----:B------:R-:W-:Y:S01]  /*2940*/  UIADD3 UR26, UR5, 0x404, URZ ;  /* 0x00000404051a7890 */ /* 0x000fe2000fffe03f */
[----:B------:R-:W-:Y:S01]  /*2950*/  UMOV UR25, 0x40000040 ;  /* 0x4000004000197882 */ /* 0x000fe20000000000 */
[----:B------:R-:W-:Y:S01]  /*2960*/  UMOV UR27, 0x40000040 ;  /* 0x40000040001b7882 */ /* 0x000fe20000000000 */
[----:B------:R-:W-:Y:S02]  /*2970*/  UIADD3 UR28, UR4, 0x806, URZ ;  /* 0x00000806041c7890 */ /* 0x000fe4000fffe03f */
[----:B------:R-:W-:Y:S01]  /*2980*/  UIADD3 UR30, UR5, 0x406, URZ ;  /* 0x00000406051e7890 */ /* 0x000fe2000fffe03f */
[----:B------:R-:W-:Y:S01]  /*2990*/  UMOV UR29, 0x40000040 ;  /* 0x40000040001d7882 */ /* 0x000fe20000000000 */
[----:B------:R-:W-:Y:S01]  /*29a0*/  UMOV UR31, 0x40000040 ;  /* 0x40000040001f7882 */ /* 0x000fe20000000000 */
        /* <DEDUP_REMOVED lines=16> */
[----:B------:R-:W-:-:S02]  /*2ab0*/  WARPGROUP.DEPBAR.LE gsb0, 0x0 ;  /* 0x00008000000079c5 */ /* 0x000fc40000010000 */
[----:B------:R-:W-:-:S06]  /*2ac0*/  WARPGROUP.ARRIVE ;  /* 0x00000000000079c5 */ /* 0x000fcc0000000000 */
[----:B------:R-:W-:Y:S01]  /*2ad0*/  HGMMA.64x64x16.F32 R24, gdesc[UR8], R24, gsb0 ;  /* 0x00e00000081879f0 */ /* 0x000fe20008000818 */
        /* <DEDUP_REMOVED lines=8> */
[----:B------:R-:W-:Y:S02]  /*2b60*/  WARPGROUP.DEPBAR.LE gsb0, 0x0 ;  /* 0x00008000000079c5 */ /* 0x000fe40000010000 */
        /* <DEDUP_REMOVED lines=17> */
[----:B------:R-:W-:Y:S02]  /*2c80*/  IMAD.U32 R4, RZ, RZ, UR8 ;  /* 0x00000008ff047e24 */ /* 0x000fe4000f8e00ff */
[----:B------:R-:W-:Y:S01]  /*2c90*/  IMAD.U32 R5, RZ, RZ, UR9 ;  /* 0x00000009ff057e24 */ /* 0x000fe2000f8e00ff */
[----:B------:R-:W-:Y:S02]  /*2ca0*/  WARPGROUP.DEPBAR.LE gsb0, 0x0 ;  /* 0x00008000000079c5 */ /* 0x000fe40000010000 */
[----:B------:R-:W-:-:S06]  /*2cb0*/  WARPGROUP.ARRIVE ;  /* 0x00000000000079c5 */ /* 0x000fcc0000000000 */
[----:B------:R-:W-:Y:S01]  /*2cc0*/  HGMMA.64x64x16.F32 R24, gdesc[UR8], R24, gsb0 ;  /* 0x00e00000081879f0 */ /* 0x000fe20008000818 */
[----:B------:R-:W-:Y:S02]  /*2cd0*/  UIADD3 UR8, UR4, 0x404, URZ ;  /* 0x0000040404087890 */ /* 0x000fe4000fffe03f */
[----:B------:R-:W-:Y:S01]  /*2ce0*/  UIADD3 UR10, UR5, 0x204, URZ ;  /* 0x00000204050a7890 */ /* 0x000fe2000fffe03f */
[----:B------:R-:W-:Y:S01]  /*2cf0*/  UMOV UR9, 0x40000040 ;  /* 0x4000004000097882 */ /* 0x000fe20000000000 */
[----:B------:R-:W-:Y:S01]  /*2d00*/  UMOV UR11, 0x40000040 ;  /* 0x40000040000b7882 */ /* 0x000fe20000000000 */
[----:B------:R-:W-:Y:S01]  /*2d10*/  ULDC UR5, c[0x0][0x448] ;  /* 0x0001120000057ab9 */ /* 0x000fe20000000800 */
[----:B------:R-:W-:Y:S01]  /*2d20*/  ULDC UR4, c[0x0][0x9d8] ;  /* 0x0002760000047ab9 */ /* 0x000fe20000000800 */
[----:B------:R-:W-:-:S06]  /*2d30*/  UISETP.NE.AND UP0, UPT, UR5, 0x1, UPT ;  /* 0x000000010500788c */ /* 0x000fcc000bf05270 */
[----:B------:R-:W-:Y:S02]  /*2d40*/  PLOP3.LUT P2, PT, PT, PT, UP0, 0x80, 0x0 ;  /* 0x000000000000781c */ /* 0x000fe40003f4f008 */
[----:B------:R-:W-:-:S03]  /*2d50*/  PLOP3.LUT P3, PT, PT, PT, UP0, 0x80, 0x0 ;  /* 0x000000000000781c */ /* 0x000fc60003f6f008 */
[----:B------:R-:W-:-:S08]  /*2d60*/  @UP0 ULDC UR5, c[0x0][0x44c] ;  /* 0x0001130000050ab9 */ /* 0x000fd00000000800 */
[----:B------:R-:W-:Y:S01]  /*2d70*/  @P2 IMAD.HI.U32 R14, R2, UR5, RZ ;  /* 0x00000005020e2c27 */ /* 0x000fe2000f8e00ff */
[----:B------:R-:W-:-:S03]  /*2d80*/  @UP0 ULDC UR5, c[0x0][0x450] ;  /* 0x0001140000050ab9 */ /* 0x000fc60000000800 */
[----:B------:R-:W-:Y:S01]  /*2d90*/  @!P1 VIADD R2, R15, 0x30840 ;  /* 0x000308400f029836 */ /* 0x000fe20000000000 */
[----:B------:R-:W-:Y:S01]  /*2da0*/  @P3 SHF.R.U32.HI R3, RZ, UR5, R14 ;  /* 0x00000005ff033c19 */ /* 0x000fe2000801160e */
[----:B01----:R-:W-:-:S03]  /*2db0*/  IMAD.MOV.U32 R15, RZ, RZ, -0x40 ;  /* 0xffffffc0ff0f7424 */ /* 0x003fc600078e00ff */
[----:B------:R-:W-:Y:S01]  /*2dc0*/  @!P1 PRMT R2, RZ, 0x654, R2 ;  /* 0x00000654ff029816 */ /* 0x000fe20000000002 */
[----:B------:R-:W0:Y:S01]  /*2dd0*/  SHFL.IDX PT, R59, R3, RZ, 0x1c1f ;  /* 0x001c1fff033b7589 */ /* 0x000e2200000e0000 */
[----:B------:R-:W-:Y:S02]  /*2de0*/  WARPGROUP.DEPBAR.LE gsb0, 0x0 ;  /* 0x00008000000079c5 */ /* 0x000fe40000010000 */
[----:B------:R-:W-:-:S06]  /*2df0*/  WARPGROUP.ARRIVE ;  /* 0x00000000000079c5 */ /* 0x000fcc0000000000 */
[----:B------:R-:W-:Y:S01]  /*2e00*/  HGMMA.64x64x16.F32 R24, gdesc[UR56], R24, gsb0 ;  /* 0x00e00000381879f0 */ /* 0x000fe20008000818 */
[----:B------:R-:W-:Y:S02]  /*2e10*/  ULDC UR58, c[0x0][0x9dc] ;  /* 0x00027700003a7ab9 */ /* 0x000fe40000000800 */
[----:B------:R-:W-:Y:S01]  /*2e20*/  ULOP3.LUT UR58, URZ, UR58, URZ, 0x33, !UPT ;  /* 0x0000003a3f3a7292 */ /* 0x000fe2000f8e333f */
        /* <DEDUP_REMOVED lines=63> */
[----:B------:R-:W-:Y:S01]  /*3220*/  ULDC.64 UR4, c[0x0][0x9e0] ;  /* 0x0002780000047ab9 */ /* 0x000fe20000000a00 */
[----:B------:R1:W2:Y:S01]  /*3230*/  MUFU.TANH R21, R31 ;  /* 0x0000001f00157308 */ /* 0x0002a20000002400 */
[----:B------:R-:W-:Y:S01]  /*3240*/  UISETP.GE.AND UP1, UPT, UR5, 0x1, UPT ;  /* 0x000000010500788c */ /* 0x000fe2000bf26270 */
[----:B------:R3:W-:Y:S05]  /*3250*/  @!P1 SYNCS.ARRIVE.TRANS64.RED.A1T0 RZ, [R2+URZ], RZ ;  /* 0x000000ff02ff99a7 */ /* 0x0007ea000810043f */
[----:B------:R-:W-:Y:S01]  /*3260*/  PLOP3.LUT P2, PT, PT, PT, UP1, 0x40, 0x0 ;  /* 0x000000000000781c */ /* 0x000fe20003f4e818 */
[----:B------:R-:W4:Y:S01]  /*3270*/  MUFU.TANH R24, R24 ;  /* 0x0000001800187308 */ /* 0x000f220000002400 */
[----:B-1----:R-:W-:-:S02]  /*3280*/  IMAD R31, R152, R15, 0x40 ;  /* 0x00000040981f7424 */ /* 0x002fc400078e020f */
[----:B------:R-:W-:-:S03]  /*3290*/  IMAD.U32 R15, RZ, RZ, UR39 ;  /* 0x00000027ff0f7e24 */ /* 0x000fc6000f8e00ff */
[----:B---3--:R-:W-:Y:S02]  /*32a0*/  IADD3 R2, -R16, 0x1, R31 ;  /* 0x0000000110027810 */ /* 0x008fe40007ffe11f */
[----:B------:R-:W1:Y:S02]  /*32b0*/  MUFU.TANH R25, R25 ;  /* 0x0000001900197308 */ /* 0x000e640000002400 */
[----:B------:R-:W-:-:S05]  /*32c0*/  IADD3 R2, -R15, UR60, R2 ;  /* 0x0000003c0f027c10 */ /* 0x000fca000fffe102 */
[C---:B------:R-:W-:Y:S01]  /*32d0*/  VIADD R57, R2.reuse, UR4 ;  /* 0x0000000402397c36 */ /* 0x040fe20008000000 */
[----:B------:R-:W3:Y:S01]  /*32e0*/  MUFU.TANH R0, R0 ;  /* 0x0000000000007308 */ /* 0x000ee20000002400 */
[----:B------:R-:W-:-:S04]  /*32f0*/  VIADD R56, R2, UR58 ;  /* 0x0000003a02387c36 */ /* 0x000fc80008000000 */
[----:B0-----:R-:W-:-:S03]  /*3300*/  IMAD.IADD R14, R56, 0x1, R59 ;  /* 0x00000001380e7824 */ /* 0x001fc600078e023b */
        /* <DEDUP_REMOVED lines=26> */
[----:B------:R5:W0:Y:S08]  /*34b0*/  MUFU.TANH R30, R46 ;  /* 0x0000002e001e7308 */ /* 0x000a300000002400 */
[----:B------:R2:W0:Y:S01]  /*34c0*/  MUFU.TANH R26, R38 ;  /* 0x00000026001a7308 */ /* 0x0004220000002400 */
[----:B-----5:R-:W-:-:S04]  /*34d0*/  IADD3 R46, -R16, UR60, R31 ;  /* 0x0000003c102e7c10 */ /* 0x020fc8000fffe11f */
[----:B------:R-:W-:Y:S02]  /*34e0*/  VIADDMNMX R2, R59, R57, R46, PT ;  /* 0x000000393b027246 */ /* 0x000fe4000380012e */
[----:B--2---:R-:W-:Y:S01]  /*34f0*/  LEA R38, R152, 0xffffffc0, 0x6 ;  /* 0xffffffc098267811 */ /* 0x004fe200078e30ff */
[----:B-1-34-:R-:W-:Y:S06]  /*3500*/  @P2 BRA `(.L_x_1214) ;  /* 0x00000000005c2947 */ /* 0x01afec0003800000 */
[----:B------:R-:W-:Y:S01]  /*3510*/  IMAD.U32 R58, RZ, RZ, UR39 ;  /* 0x00000027ff3a7e24 */ /* 0x000fe2000f8e00ff */
[----:B------:R-:W-:Y:S04]  /*3520*/  BSSY B0, `(.L_x_1215) ;  /* 0x0000011000007945 */ /* 0x000fe80003800000 */
[----:B------:R-:W-:-:S04]  /*3530*/  IADD3 R15, -R58, UR60, R59 ;  /* 0x0000003c3a0f7c10 */ /* 0x000fc8000fffe13b */
[----:B------:R-:W-:-:S13]  /*3540*/  ISETP.GT.AND P2, PT, R15, -0x1, PT ;  /* 0xffffffff0f00780c */ /* 0x000fda0003f44270 */
[----:B------:R-:W-:Y:S05]  /*3550*/  @P2 BRA `(.L_x_1216) ;  /* 0x0000000000202947 */ /* 0x000fea0003800000 */
[----:B------:R-:W-:Y:S01]  /*3560*/  UISETP.NE.AND UP2, UPT, UR5, 0x1, UPT ;  /* 0x000000010500788c */ /* 0x000fe2000bf45270 */
[----:B------:R-:W-:-:S05]  /*3570*/  LOP3.LUT R15, RZ, R15, RZ, 0x33, !PT ;  /* 0x0000000fff0f7212 */ /* 0x000fca00078e33ff */
[----:B------:R-:W-:-:S05]  /*3580*/  PLOP3.LUT P2, PT, PT, PT, UP2, 0x80, 0x0 ;  /* 0x000000000000781c */ /* 0x000fca0003f4f028 */
[----:B------:R-:W-:-:S08]  /*3590*/  @UP2 ULDC.64 UR6, c[0x0][0x9e8] ;  /* 0x00027a0000062ab9 */ /* 0x000fd00000000a00 */
[----:B------:R-:W-:-:S05]  /*35a0*/  @P2 IMAD.HI.U32 R58, R15, UR6, RZ ;  /* 0x000000060f3a2c27 */ /* 0x000fca000f8e00ff */
[----:B------:R-:W-:-:S04]  /*35b0*/  @P2 SHF.R.U32.HI R15, RZ, UR7, R58 ;  /* 0x00000007ff0f2c19 */ /* 0x000fc8000801163a */
[----:B------:R-:W-:Y:S01]  /*35c0*/  LOP3.LUT R15, RZ, R15, RZ, 0x33, !PT ;  /* 0x0000000fff0f7212 */ /* 0x000fe200078e33ff */
[----:B------:R-:W-:Y:S06]  /*35d0*/  BRA `(.L_x_1217) ;  /* 0x0000000000147947 */ /* 0x000fec0003800000 */
.L_x_1216:
[----:B------:R-:W-:-:S06]  /*35e0*/  UISETP.NE.AND UP2, UPT, UR5, 0x1, UPT ;  /* 0x000000010500788c */ /* 0x000fcc000bf45270 */
[----:B------:R-:W-:-:S05]  /*35f0*/  PLOP3.LUT P2, PT, PT, PT, UP2, 0x80, 0x0 ;  /* 0x000000000000781c */ /* 0x000fca0003f4f028 */
[----:B------:R-:W-:-:S08]  /*3600*/  @UP2 ULDC.64 UR6, c[0x0][0x9e8] ;  /* 0x00027a0000062ab9 */ /* 0x000fd00000000a00 */
[----:B------:R-:W-:-:S05]  /*3610*/  @P2 IMAD.HI.U32 R58, R15, UR6, RZ ;  /* 0x000000060f3a2c27 */ /* 0x000fca000f8e00ff */
[----:B------:R-:W-:-:S07]  /*3620*/  @P2 SHF.R.U32.HI R15, RZ, UR7, R58 ;  /* 0x00000007ff0f2c19 */ /* 0x000fce000801163a */
.L_x_1217:
[----:B------:R-:W-:Y:S05]  /*3630*/  BSYNC B0 ;  /* 0x0000000000007941 */ /* 0x000fea0003800000 */
.L_x_1215:
[----:B------:R-:W-:-:S04]  /*3640*/  IMAD R15, R15, UR5, -R38 ;  /* 0x000000050f0f7c24 */ /* 0x000fc8000f8e0a26 */
[----:B------:R-:W-:-:S05]  /*3650*/  IMAD.IADD R15, R15, 0x1, -R16 ;  /* 0x000000010f0f7824 */ /* 0x000fca00078e0a10 */
[----:B------:R-:W-:Y:S02]  /*3660*/  VIMNMX R14, R14, R15, !PT ;  /* 0x0000000f0e0e7248 */ /* 0x000fe40007fe0100 */
[----:B------:R-:W-:-:S07]  /*3670*/  VIADDMNMX R2, R15, UR5, R2, PT ;  /* 0x000000050f027c46 */ /* 0x000fce000b800102 */
.L_x_1214:
[C---:B------:R-:W-:Y:S01]  /*3680*/  ISETP.GE.AND P2, PT, R31.reuse, 0x2, PT ;  /* 0x000000021f00780c */ /* 0x040fe20003f46270 */
[----:B------:R-:W1:Y:S01]  /*3690*/  SHFL.IDX PT, R3, R3, 0x1, 0x1c1f ;  /* 0x003c1f0003037f89 */ /* 0x000e6200000e0000 */
[C---:B------:R-:W-:Y:S02]  /*36a0*/  ISETP.GE.AND P6, PT, R31.reuse, 0xa, PT ;  /* 0x0000000a1f00780c */ /* 0x040fe40003fc6270 */
[----:B------:R-:W-:Y:S02]  /*36b0*/  ISETP.GT.AND P4, PT, R14, 0x1, !P2 ;  /* 0x000000010e00780c */ /* 0x000fe40005784270 */
[----:B------:R-:W-:Y:S02]  /*36c0*/  ISETP.GE.AND P3, PT, R31, 0x9, PT ;  /* 0x000000091f00780c */ /* 0x000fe40003f66270 */
[----:B------:R-:W-:Y:S02]  /*36d0*/  ISETP.LT.OR P4, PT, R2, 0x2, P4 ;  /* 0x000000020200780c */ /* 0x000fe40002781670 */
[----:B------:R-:W-:-:S02]  /*36e0*/  ISETP.GT.AND P5, PT, R14, 0x8, !P3 ;  /* 0x000000080e00780c */ /* 0x000fc40005fa4270 */
[----:B------:R-:W-:Y:S02]  /*36f0*/  FSEL R58, R25, -INF , !P4 ;  /* 0xff800000193a7808 */ /* 0x000fe40006000000 */
[----:B------:R-:W-:Y:S02]  /*3700*/  ISETP.GT.AND P4, PT, R14, 0x9, !P6 ;  /* 0x000000090e00780c */ /* 0x000fe40007784270 */
[----:B------:R-:W-:Y:S02]  /*3710*/  P2R R25, PR, RZ, 0x40 ;  /* 0x00000040ff197803 */ /* 0x000fe40000000000 */
[----:B------:R-:W-:Y:S02]  /*3720*/  ISETP.LT.OR P4, PT, R2, 0xa, P4 ;  /* 0x0000000a0200780c */ /* 0x000fe40002781670 */
[----:B------:R-:W-:Y:S02]  /*3730*/  ISETP.GE.AND P6, PT, R31, 0x11, PT ;  /* 0x000000111f00780c */ /* 0x000fe40003fc6270 */
[----:B0-----:R-:W-:-:S02]  /*3740*/  FSEL R62, R29, -INF , !P4 ;  /* 0xff8000001d3e7808 */ /* 0x001fc40006000000 */
[----:B------:R-:W-:Y:S02]  /*3750*/  ISETP.LT.OR P5, PT, R2, 0x9, P5 ;  /* 0x000000090200780c */ /* 0x000fe40002fa1670 */
[----:B------:R-:W-:Y:S02]  /*3760*/  ISETP.GT.AND P4, PT, R14, 0x10, !P6 ;  /* 0x000000100e00780c */ /* 0x000fe40007784270 */
[----:B------:R-:W-:Y:S02]  /*3770*/  FSEL R60, R28, -INF , !P5 ;  /* 0xff8000001c3c7808 */ /* 0x000fe40006800000 */
[----:B------:R-:W-:Y:S02]  /*3780*/  ISETP.LT.OR P4, PT, R2, 0x11, P4 ;  /* 0x000000110200780c */ /* 0x000fe40002781670 */
[----:B------:R-:W-:Y:S02]  /*3790*/  ISETP.GE.AND P5, PT, R31, 0x12, PT ;  /* 0x000000121f00780c */ /* 0x000fe40003fa6270 */
[----:B------:R-:W-:-:S02]  /*37a0*/  FSEL R64, R32, -INF , !P4 ;  /* 0xff80000020407808 */ /* 0x000fc40006000000 */
[----:B------:R-:W-:Y:S02]  /*37b0*/  ISETP.GT.AND P4, PT, R14, 0x11, !P5 ;  /* 0x000000110e00780c */ /* 0x000fe40006f84270 */
[----:B------:R-:W-:Y:S02]  /*37c0*/  P2R R29, PR, RZ, 0x20 ;  /* 0x00000020ff1d7803 */ /* 0x000fe40000000000 */
[----:B------:R-:W-:Y:S02]  /*37d0*/  ISETP.LT.OR P4, PT, R2, 0x12, P4 ;  /* 0x000000120200780c */ /* 0x000fe40002781670 */
[----:B------:R-:W-:Y:S02]  /*37e0*/  ISETP.GE.AND P5, PT, R31, 0x19, PT ;  /* 0x000000191f00780c */ /* 0x000fe40003fa6270 */
[----:B------:R-:W-:Y:S02]  /*37f0*/  FSEL R66, R33, -INF , !P4 ;  /* 0xff80000021427808 */ /* 0x000fe40006000000 */
[----:B------:R-:W-:-:S02]  /*3800*/  ISETP.GT.AND P4, PT, R14, 0x18, !P5 ;  /* 0x000000180e00780c */ /* 0x000fc40006f84270 */
[----:B------:R-:W-:Y:S02]  /*3810*/  P2R R32, PR, RZ, 0x20 ;  /* 0x00000020ff207803 */ /* 0x000fe40000000000 */
[----:B------:R-:W-:Y:S02]  /*3820*/  ISETP.LT.OR P4, PT, R2, 0x19, P4 ;  /* 0x000000190200780c */ /* 0x000fe40002781670 */
[----:B------:R-:W-:Y:S02]  /*3830*/  ISETP.GE.AND P5, PT, R31, 0x1a, PT ;  /* 0x0000001a1f00780c */ /* 0x000fe40003fa6270 */
[----:B------:R-:W-:Y:S02]  /*3840*/  FSEL R68, R36, -INF , !P4 ;  /* 0xff80000024447808 */ /* 0x000fe40006000000 */
[----:B------:R-:W-:Y:S02]  /*3850*/  ISETP.GT.AND P4, PT, R14, 0x19, !P5 ;  /* 0x000000190e00780c */ /* 0x000fe40006f84270 */
[----:B------:R-:W-:-:S02]  /*3860*/  P2R R33, PR, RZ, 0x20 ;  /* 0x00000020ff217803 */ /* 0x000fc40000000000 */
[----:B------:R-:W-:Y:S02]  /*3870*/  ISETP.LT.OR P4, PT, R2, 0x1a, P4 ;  /* 0x0000001a0200780c */ /* 0x000fe40002781670 */
[----:B------:R-:W-:Y:S02]  /*3880*/  ISETP.GE.AND P5, PT, R31, 0x21, PT ;  /* 0x000000211f00780c */ /* 0x000fe40003fa6270 */
[----:B------:R-:W-:Y:S02]  /*3890*/  FSEL R70, R37, -INF , !P4 ;  /* 0xff80000025467808 */ /* 0x000fe40006000000 */
[----:B------:R-:W-:Y:S02]  /*38a0*/  ISETP.GT.AND P4, PT, R14, 0x20, !P5 ;  /* 0x000000200e00780c */ /* 0x000fe40006f84270 */
[----:B------:R-:W-:Y:S02]  /*38b0*/  P2R R37, PR, RZ, 0x20 ;  /* 0x00000020ff257803 */ /* 0x000fe40000000000 */
[----:B------:R-:W-:-:S02]  /*38c0*/  ISETP.LT.OR P4, PT, R2, 0x21, P4 ;  /* 0x000000210200780c */ /* 0x000fc40002781670 */
[C---:B------:R-:W-:Y:S02]  /*38d0*/  ISETP.GE.AND P5, PT, R31.reuse, 0x22, PT ;  /* 0x000000221f00780c */ /* 0x040fe40003fa6270 */
[----:B------:R-:W-:Y:S02]  /*38e0*/  FSEL R72, R40, -INF , !P4 ;  /* 0xff80000028487808 */ /* 0x000fe40006000000 */
[----:B------:R-:W-:Y:S02]  /*38f0*/  ISETP.GT.AND P4, PT, R14, 0x21, !P5 ;  /* 0x000000210e00780c */ /* 0x000fe40006f84270 */
[----:B------:R-:W-:Y:S02]  /*3900*/  P2R R40, PR, RZ, 0x20 ;  /* 0x00000020ff287803 */ /* 0x000fe40000000000 */
[----:B------:R-:W-:Y:S02]  /*3910*/  ISETP.LT.OR P4, PT, R2, 0x22, P4 ;  /* 0x000000220200780c */ /* 0x000fe40002781670 */
[----:B------:R-:W-:-:S02]  /*3920*/  ISETP.GE.AND P5, PT, R31, 0x29, PT ;  /* 0x000000291f00780c */ /* 0x000fc40003fa6270 */
[----:B------:R-:W-:Y:S02]  /*3930*/  FSEL R74, R41, -INF , !P4 ;  /* 0xff800000294a7808 */ /* 0x000fe40006000000 */
[----:B------:R-:W-:Y:S02]  /*3940*/  ISETP.GT.AND P4, PT, R14, 0x28, !P5 ;  /* 0x000000280e00780c */ /* 0x000fe40006f84270 */
[----:B------:R-:W-:Y:S02]  /*3950*/  P2R R41, PR, RZ, 0x20 ;  /* 0x00000020ff297803 */ /* 0x000fe40000000000 */
        /* <DEDUP_REMOVED lines=11> */
[----:B------:R-:W-:Y:S02]  /*3a10*/  P2R R28, PR, RZ, 0x40 ;  /* 0x00000040ff1c7803 */ /* 0x000fe40000000000 */
[----:B------:R-:W-:Y:S02]  /*3a20*/  FSEL R80, R48, -INF , !P4 ;  /* 0xff80000030507808 */ /* 0x000fe40006000000 */
[----:B------:R-:W-:-:S04]  /*3a30*/  ISETP.GE.AND P4, PT, R31, 0x32, PT ;  /* 0x000000321f00780c */ /* 0x000fc80003f86270 */
[----:B------:R-:W-:-:S04]  /*3a40*/  ISETP.GT.AND P5, PT, R14, 0x31, !P4 ;  /* 0x000000310e00780c */ /* 0x000fc800067a4270 */
[----:B------:R-:W-:-:S04]  /*3a50*/  ISETP.LT.OR P5, PT, R2, 0x32, P5 ;  /* 0x000000320200780c */ /* 0x000fc80002fa1670 */
[----:B------:R-:W-:Y:S02]  /*3a60*/  FSEL R82, R49, -INF , !P5 ;  /* 0xff80000031527808 */ /* 0x000fe40006800000 */
[----:B------:R-:W-:-:S04]  /*3a70*/  ISETP.GE.AND P5, PT, R31, 0x39, PT ;  /* 0x000000391f00780c */ /* 0x000fc80003fa6270 */
[----:B------:R-:W-:-:S04]  /*3a80*/  ISETP.GT.AND P6, PT, R14, 0x38, !P5 ;  /* 0x000000380e00780c */ /* 0x000fc80006fc4270 */
[----:B------:R-:W-:-:S04]  /*3a90*/  ISETP.LT.OR P6, PT, R2, 0x39, P6 ;  /* 0x000000390200780c */ /* 0x000fc800037c1670 */
[----:B------:R-:W-:Y:S02]  /*3aa0*/  FSEL R52, R52, -INF , !P6 ;  /* 0xff80000034347808 */ /* 0x000fe40007000000 */
[----:B------:R-:W-:-:S04]  /*3ab0*/  ISETP.GE.AND P6, PT, R31, 0x1, PT ;  /* 0x000000011f00780c */ /* 0x000fc80003fc6270 */
[----:B------:R-:W-:Y:S02]  /*3ac0*/  P2R R15, PR, RZ, 0x40 ;  /* 0x00000040ff0f7803 */ /* 0x000fe40000000000 */
[----:B------:R-:W-:-:S04]  /*3ad0*/  ISETP.GT.AND P6, PT, R14, RZ, !P6 ;  /* 0x000000ff0e00720c */ /* 0x000fc800077c4270 */
[----:B------:R-:W-:-:S04]  /*3ae0*/  ISETP.LT.OR P6, PT, R2, 0x1, P6 ;  /* 0x000000010200780c */ /* 0x000fc800037c1670 */
[----:B------:R-:W-:Y:S02]  /*3af0*/  FSEL R36, R24, -INF , !P6 ;  /* 0xff80000018247808 */ /* 0x000fe40007000000 */
[----:B------:R-:W-:-:S04]  /*3b00*/  ISETP.GE.AND P6, PT, R31, 0x3a, PT ;  /* 0x0000003a1f00780c */ /* 0x000fc80003fc6270 */
[----:B------:R-:W-:Y:S02]  /*3b10*/  P2R R31, PR, RZ, 0x40 ;  /* 0x00000040ff1f7803 */ /* 0x000fe40000000000 */
[----:B------:R-:W-:Y:S01]  /*3b20*/  ISETP.GT.AND P6, PT, R14, 0x39, !P6 ;  /* 0x000000390e00780c */ /* 0x000fe200077c4270 */
[----:B-1----:R-:W-:-:S03]  /*3b30*/  IMAD.IADD R14, R56, 0x1, R3 ;  /* 0x00000001380e7824 */ /* 0x002fc600078e0203 */
[----:B------:R-:W-:Y:S02]  /*3b40*/  ISETP.LT.OR P6, PT, R2, 0x3a, P6 ;  /* 0x0000003a0200780c */ /* 0x000fe400037c1670 */
[----:B------:R-:W-:Y:S02]  /*3b50*/  VIADDMNMX R2, R3, R57, R46, PT ;  /* 0x0000003903027246 */ /* 0x000fe4000380012e */
[----:B------:R-:W-:Y:S02]  /*3b60*/  FSEL R84, R53, -INF , !P6 ;  /* 0xff80000035547808 */ /* 0x000fe40007000000 */
[----:B------:R-:W-:-:S13]  /*3b70*/  PLOP3.LUT P6, PT, PT, PT, UP1, 0x40, 0x0 ;  /* 0x000000000000781c */ /* 0x000fda0003fce818 */
[----:B------:R-:W-:Y:S05]  /*3b80*/  @P6 BRA `(.L_x_1218) ;  /* 0x0000000000646947 */ /* 0x000fea0003800000 */
        /* <DEDUP_REMOVED lines=9> */
[----:B------:R-:W-:Y:S01]  /*3c20*/  @P6 IMAD.HI.U32 R24, R3, UR6, RZ ;  /* 0x0000000603186c27 */ /* 0x000fe2000f8e00ff */
[----:B------:R-:W-:-:S13]  /*3c30*/  PLOP3.LUT P6, PT, PT, PT, UP2, 0x80, 0x0 ;  /* 0x000000000000781c */ /* 0x000fda0003fcf028 */
[----:B------:R-:W-:-:S04]  /*3c40*/  @P6 SHF.R.U32.HI R3, RZ, UR7, R24 ;  /* 0x00000007ff036c19 */ /* 0x000fc80008011618 */
[----:B------:R-:W-:Y:S01]  /*3c50*/  LOP3.LUT R3, RZ, R3, RZ, 0x33, !PT ;  /* 0x00000003ff037212 */ /* 0x000fe200078e33ff */
[----:B------:R-:W-:Y:S06]  /*3c60*/  BRA `(.L_x_1221) ;  /* 0x0000000000187947 */ /* 0x000fec0003800000 */
.L_x_1220:
[----:B------:R-:W-:-:S06]  /*3c70*/  UISETP.NE.AND UP2, UPT, UR5, 0x1, UPT ;  /* 0x000000010500788c */ /* 0x000fcc000bf45270 */
[----:B------:R-:W-:-:S05]  /*3c80*/  PLOP3.LUT P6, PT, PT, PT, UP2, 0x80, 0x0 ;  /* 0x000000000000781c */ /* 0x000fca0003fcf028 */
[----:B------:R-:W-:-:S08]  /*3c90*/  @UP2 ULDC.64 UR6, c[0x0][0x9e8] ;  /* 0x00027a0000062ab9 */ /* 0x000fd00000000a00 */
[----:B------:R-:W-:Y:S01]  /*3ca0*/  @P6 IMAD.HI.U32 R24, R3, UR6, RZ ;  /* 0x0000000603186c27 */ /* 0x000fe2000f8e00ff */
[----:B------:R-:W-:-:S13]  /*3cb0*/  PLOP3.LUT P6, PT, PT, PT, UP2, 0x80, 0x0 ;  /* 0x000000000000781c */ /* 0x000fda0003fcf028 */
[----:B------:R-:W-:-:S07]  /*3cc0*/  @P6 SHF.R.U32.HI R3, RZ, UR7, R24 ;  /* 0x00000007ff036c19 */ /* 0x000fce0008011618 */
.L_x_1221:
[----:B------:R-:W-:Y:S05]  /*3cd0*/  BSYNC B0 ;  /* 0x0000000000007941 */ /* 0x000fea0003800000 */
.L_x_1219:
[----:B------:R-:W-:-:S04]  /*3ce0*/  IMAD R3, R3, UR5, -R38 ;  /* 0x0000000503037c24 */ /* 0x000fc8000f8e0a26 */
[----:B------:R-:W-:-:S05]  /*3cf0*/  IMAD.IADD R3, R3, 0x1, -R16 ;  /* 0x0000000103037824 */ /* 0x000fca00078e0a10 */
[----:B------:R-:W-:Y:S02]  /*3d00*/  VIMNMX R14, R14, R3, !PT ;  /* 0x000000030e0e7248 */ /* 0x000fe40007fe0100 */
[----:B------:R-:W-:-:S07]  /*3d10*/  VIADDMNMX R2, R3, UR5, R2, PT ;  /* 0x0000000503027c46 */ /* 0x000fce000b800102 */
.L_x_1218:
[----:B------:R-:W-:Y:S01]  /*3d20*/  ISETP.GT.AND P2, PT, R14, 0x1, !P2 ;  /* 0x000000010e00780c */ /* 0x000fe20005744270 */
[----:B------:R-:W-:Y:S01]  /*3d30*/  ULDC UR6, c[0x0][0x988] ;  /* 0x0002620000067ab9 */ /* 0x000fe20000000800 */
[----:B------:R-:W-:Y:S01]  /*3d40*/  ISETP.NE.AND P6, PT, R15, RZ, PT ;  /* 0x000000ff0f00720c */ /* 0x000fe20003fc5270 */
[----:B------:R-:W-:Y:S01]  /*3d50*/  @UP0 ULDC UR10, c[0x0][0x44c] ;  /* 0x00011300000a0ab9 */ /* 0x000fe20000000800 */
[----:B------:R-:W-:Y:S01]  /*3d60*/  ISETP.LT.OR P2, PT, R2, 0x2, P2 ;  /* 0x000000020200780c */ /* 0x000fe20001741670 */
[----:B------:R-:W-:Y:S01]  /*3d70*/  UIMAD.WIDE.U32 UR10, UR61, UR10, URZ ;  /* 0x0000000a3d0a72a5 */ /* 0x000fe2000f8e003f */
[----:B------:R-:W-:Y:S01]  /*3d80*/  FMNMX.FTZ R3, R36, R58, !PT ;  /* 0x0000003a24037209 */ /* 0x000fe20007810000 */
[----:B------:R-:W-:Y:S01]  /*3d90*/  @UP0 ULDC UR14, c[0x0][0x450] ;  /* 0x00011400000e0ab9 */ /* 0x000fe20000000800 */
[----:B------:R-:W-:Y:S01]  /*3da0*/  FSEL R15, R27, -INF , !P2 ;  /* 0xff8000001b0f7808 */ /* 0x000fe20005000000 */
[----:B------:R-:W-:Y:S01]  /*3db0*/  UMOV UR7, UR61 ;  /* 0x0000003d00077c82 */ /* 0x000fe20008000000 */
[----:B------:R-:W-:Y:S01]  /*3dc0*/  ISETP.NE.AND P2, PT, R25, RZ, PT ;  /* 0x000000ff1900720c */ /* 0x000fe20003f45270 */
[----:B------:R-:W-:Y:S01]  /*3dd0*/  @UP0 USHF.R.U32.HI UR7, URZ, UR14, UR11 ;  /* 0x0000000e3f070299 */ /* 0x000fe2000801160b */
[----:B------:R-:W-:-:S02]  /*3de0*/  FMNMX.FTZ R3, R60, R3, !PT ;  /* 0x000000033c037209 */ /* 0x000fc40007810000 */
[----:B------:R-:W-:Y:S01]  /*3df0*/  ISETP.GT.AND P2, PT, R14, 0x9, !P2 ;  /* 0x000000090e00780c */ /* 0x000fe20005744270 */
[----:B------:R-:W-:Y:S01]  /*3e00*/  UIADD3 UR48, UR48, UR7, URZ ;  /* 0x0000000730307290 */ /* 0x000fe2000fffe03f */
[----:B------:R-:W-:Y:S02]  /*3e10*/  FMNMX.FTZ R3, R62, R3, !PT ;  /* 0x000000033e037209 */ /* 0x000fe40007810000 */
[----:B------:R-:W-:Y:S01]  /*3e20*/  ISETP.LT.OR P2, PT, R2, 0xa, P2 ;  /* 0x0000000a0200780c */ /* 0x000fe20001741670 */
[----:B------:R-:W-:Y:S01]  /*3e30*/  UIADD3 UR4, UR48, UR4, URZ ;  /* 0x0000000430047290 */ /* 0x000fe2000fffe03f */
[----:B------:R-:W-:Y:S02]  /*3e40*/  FMNMX.FTZ R3, R64, R3, !PT ;  /* 0x0000000340037209 */ /* 0x000fe40007810000 */
[----:B------:R-:W-:Y:S02]  /*3e50*/  FSEL R21, R21, -INF , !P2 ;  /* 0xff80000015157808 */ /* 0x000fe40005000000 */
[----:B------:R-:W-:-:S02]  /*3e60*/  ISETP.NE.AND P2, PT, R28, RZ, PT ;  /* 0x000000ff1c00720c */ /* 0x000fc40003f45270 */
[----:B------:R-:W-:Y:S02]  /*3e70*/  FMNMX.FTZ R3, R66, R3, !PT ;  /* 0x0000000342037209 */ /* 0x000fe40007810000 */
[----:B------:R-:W-:Y:S02]  /*3e80*/  ISETP.GT.AND P2, PT, R14, 0x10, !P2 ;  /* 0x000000100e00780c */ /* 0x000fe40005744270 */
[----:B------:R-:W-:Y:S02]  /*3e90*/  FMNMX.FTZ R3, R68, R3, !PT ;  /* 0x0000000344037209 */ /* 0x000fe40007810000 */
[----:B------:R-:W-:Y:S02]  /*3ea0*/  ISETP.LT.OR P2, PT, R2, 0x11, P2 ;  /* 0x000000110200780c */ /* 0x000fe40001741670 */
[----:B------:R-:W-:Y:S02]  /*3eb0*/  FMNMX.FTZ R3, R70, R3, !PT ;  /* 0x0000000346037209 */ /* 0x000fe40007810000 */
[----:B------:R-:W-:-:S02]  /*3ec0*/  FSEL R24, R34, -INF , !P2 ;  /* 0xff80000022187808 */ /* 0x000fc40005000000 */
[----:B------:R-:W-:Y:S02]  /*3ed0*/  ISETP.NE.AND P2, PT, R29, RZ, PT ;  /* 0x000000ff1d00720c */ /* 0x000fe40003f45270 */
[----:B------:R-:W-:Y:S02]  /*3ee0*/  FMNMX.FTZ R3, R72, R3, !PT ;  /* 0x0000000348037209 */ /* 0x000fe40007810000 */
[----:B------:R-:W-:Y:S02]  /*3ef0*/  ISETP.GT.AND P2, PT, R14, 0x11, !P2 ;  /* 0x000000110e00780c */ /* 0x000fe40005744270 */
[----:B------:R-:W-:Y:S02]  /*3f00*/  FMNMX.FTZ R3, R74, R3, !PT ;  /* 0x000000034a037209 */ /* 0x000fe40007810000 */
[----:B------:R-:W-:Y:S02]  /*3f10*/  ISETP.LT.OR P2, PT, R2, 0x12, P2 ;  /* 0x000000120200780c */ /* 0x000fe40001741670 */
[----:B------:R-:W-:-:S02]  /*3f20*/  FMNMX.FTZ R3, R76, R3, !PT ;  /* 0x000000034c037209 */ /* 0x000fc40007810000 */
[----:B------:R-:W-:Y:S02]  /*3f30*/  FSEL R25, R35, -INF , !P2 ;  /* 0xff80000023197808 */ /* 0x000fe40005000000 */
[----:B------:R-:W-:Y:S02]  /*3f40*/  ISETP.NE.AND P2, PT, R32, RZ, PT ;  /* 0x000000ff2000720c */ /* 0x000fe40003f45270 */
[----:B------:R-:W-:Y:S02]  /*3f50*/  FMNMX.FTZ R3, R78, R3, !PT ;  /* 0x000000034e037209 */ /* 0x000fe40007810000 */
[----:B------:R-:W-:Y:S02]  /*3f60*/  ISETP.GT.AND P2, PT, R14, 0x18, !P2 ;  /* 0x000000180e00780c */ /* 0x000fe40005744270 */
[----:B------:R-:W-:Y:S02]  /*3f70*/  FMNMX.FTZ R3, R80, R3, !PT ;  /* 0x0000000350037209 */ /* 0x000fe40007810000 */
[----:B------:R-:W-:-:S02]  /*3f80*/  ISETP.LT.OR P2, PT, R2, 0x19, P2 ;  /* 0x000000190200780c */ /* 0x000fc40001741670 */
[----:B------:R-:W-:Y:S02]  /*3f90*/  FMNMX.FTZ R3, R82, R3, !PT ;  /* 0x0000000352037209 */ /* 0x000fe40007810000 */
[----:B------:R-:W-:Y:S02]  /*3fa0*/  FSEL R26, R26, -INF , !P2 ;  /* 0xff8000001a1a7808 */ /* 0x000fe40005000000 */
[----:B------:R-:W-:Y:S02]  /*3fb0*/  ISETP.NE.AND P2, PT, R33, RZ, PT ;  /* 0x000000ff2100720c */ /* 0x000fe40003f45270 */
[C---:B------:R-:W-:Y:S02]  /*3fc0*/  ISETP.GT.AND P3, PT, R14.reuse, 0x8, !P3 ;  /* 0x000000080e00780c */ /* 0x040fe40005f64270 */
[----:B------:R-:W-:Y:S02]  /*3fd0*/  ISETP.GT.AND P2, PT, R14, 0x19, !P2 ;  /* 0x000000190e00780c */ /* 0x000fe40005744270 */
[----:B------:R-:W-:-:S02]  /*3fe0*/  FMNMX.FTZ R3, R52, R3, !PT ;  /* 0x0000000334037209 */ /* 0x000fc40007810000 */
[C---:B------:R-:W-:Y:S02]  /*3ff0*/  ISETP.LT.OR P2, PT, R2.reuse, 0x1a, P2 ;  /* 0x0000001a0200780c */ /* 0x040fe40001741670 */
[----:B------:R-:W-:Y:S02]  /*4000*/  ISETP.LT.OR P3, PT, R2, 0x9, P3 ;  /* 0x000000090200780c */ /* 0x000fe40001f61670 */
[----:B------:R-:W-:Y:S02]  /*4010*/  FSEL R27, R39, -INF , !P2 ;  /* 0xff800000271b7808 */ /* 0x000fe40005000000 */
[----:B------:R-:W-:Y:S02]  /*4020*/  ISETP.NE.AND P2, PT, R37, RZ, PT ;  /* 0x000000ff2500720c */ /* 0x000fe40003f45270 */
[----:B------:R-:W-:Y:S02]  /*4030*/  FMNMX.FTZ R33, R84, R3, !PT ;  /* 0x0000000354217209 */ /* 0x000fe40007810000 */
[----:B------:R-:W-:-:S02]  /*4040*/  ISETP.GT.AND P2, PT, R14, 0x20, !P2 ;  /* 0x000000200e00780c */ /* 0x000fc40005744270 */
[----:B------:R-:W-:Y:S01]  /*4050*/  FSEL R20, R20, -INF , !P3 ;  /* 0xff80000014147808 */ /* 0x000fe20005800000 */
[----:B------:R-:W0:Y:S01]  /*4060*/  SHFL.BFLY PT, R32, R33, 0x2, 0x1f ;  /* 0x0c401f0021207f89 */ /* 0x000e2200000e0000 */
[----:B------:R-:W-:Y:S02]  /*4070*/  ISETP.LT.OR P2, PT, R2, 0x21, P2 ;  /* 0x000000210200780c */ /* 0x000fe40001741670 */
[----:B------:R-:W-:Y:S02]  /*4080*/  ISETP.NE.AND P3, PT, R41, RZ, PT ;  /* 0x000000ff2900720c */ /* 0x000fe40003f65270 */
[----:B------:R-:W-:Y:S02]  /*4090*/  FSEL R28, R42, -INF , !P2 ;  /* 0xff8000002a1c7808 */ /* 0x000fe40005000000 */
[----:B------:R-:W-:Y:S02]  /*40a0*/  ISETP.NE.AND P2, PT, R40, RZ, PT ;  /* 0x000000ff2800720c */ /* 0x000fe40003f45270 */
[----:B------:R-:W-:-:S02]  /*40b0*/  ISETP.GT.AND P4, PT, R14, 0x31, !P4 ;  /* 0x000000310e00780c */ /* 0x000fc40006784270 */
[C---:B------:R-:W-:Y:S02]  /*40c0*/  ISETP.GT.AND P2, PT, R14.reuse, 0x21, !P2 ;  /* 0x000000210e00780c */ /* 0x040fe40005744270 */
[----:B------:R-:W-:Y:S02]  /*40d0*/  ISETP.GT.AND P5, PT, R14, 0x38, !P5 ;  /* 0x000000380e00780c */ /* 0x000fe40006fa4270 */
[C---:B------:R-:W-:Y:S02]  /*40e0*/  ISETP.LT.OR P2, PT, R2.reuse, 0x22, P2 ;  /* 0x000000220200780c */ /* 0x040fe40001741670 */
[----:B------:R-:W-:Y:S02]  /*40f0*/  ISETP.LT.OR P4, PT, R2, 0x32, P4 ;  /* 0x000000320200780c */ /* 0x000fe40002781670 */
[----:B------:R-:W-:Y:S02]  /*4100*/  FSEL R29, R43, -INF , !P2 ;  /* 0xff8000002b1d7808 */ /* 0x000fe40005000000 */
[----:B------:R-:W-:-:S02]  /*4110*/  ISETP.GT.AND P2, PT, R14, 0x28, !P3 ;  /* 0x000000280e00780c */ /* 0x000fc40005f44270 */
[----:B------:R-:W-:Y:S02]  /*4120*/  ISETP.NE.AND P3, PT, R45, RZ, PT ;  /* 0x000000ff2d00720c */ /* 0x000fe40003f65270 */
[----:B------:R-:W-:Y:S02]  /*4130*/  ISETP.LT.OR P2, PT, R2, 0x29, P2 ;  /* 0x000000290200780c */ /* 0x000fe40001741670 */
[----:B0-----:R-:W-:Y:S02]  /*4140*/  FMNMX.FTZ R34, R33, R32, !PT ;  /* 0x0000002021227209 */ /* 0x001fe40007810000 */
[----:B------:R-:W-:Y:S02]  /*4150*/  FSEL R30, R30, -INF , !P2 ;  /* 0xff8000001e1e7808 */ /* 0x000fe40005000000 */
[----:B------:R-:W-:Y:S01]  /*4160*/  ISETP.GT.AND P2, PT, R14, RZ, !P6 ;  /* 0x000000ff0e00720c */ /* 0x000fe20007744270 */
[----:B------:R-:W0:Y:S01]  /*4170*/  SHFL.BFLY PT, R35, R34, 0x1, 0x1f ;  /* 0x0c201f0022237f89 */ /* 0x000e2200000e0000 */
[----:B------:R-:W-:-:S02]  /*4180*/  ISETP.NE.AND P6, PT, R31, RZ, PT ;  /* 0x000000ff1f00720c */ /* 0x000fc40003fc5270 */
[----:B------:R-:W-:Y:S02]  /*4190*/  ISETP.LT.OR P2, PT, R2, 0x1, P2 ;  /* 0x000000010200780c */ /* 0x000fe40001741670 */
[----:B------:R-:W-:Y:S02]  /*41a0*/  ISETP.GT.AND P3, PT, R14, 0x30, !P3 ;  /* 0x000000300e00780c */ /* 0x000fe40005f64270 */
[----:B------:R-:W-:Y:S02]  /*41b0*/  FSEL R0, R0, -INF , !P2 ;  /* 0xff80000000007808 */ /* 0x000fe40005000000 */
[----:B------:R-:W-:Y:S02]  /*41c0*/  ISETP.NE.AND P2, PT, R44, RZ, PT ;  /* 0x000000ff2c00720c */ /* 0x000fe40003f45270 */
[----:B------:R-:W-:Y:S02]  /*41d0*/  FMNMX.FTZ R3, R0, R15, !PT ;  /* 0x0000000f00037209 */ /* 0x000fe40007810000 */
[----:B------:R-:W-:-:S02]  /*41e0*/  ISETP.GT.AND P2, PT, R14, 0x29, !P2 ;  /* 0x000000290e00780c */ /* 0x000fc40005744270 */
[----:B------:R-:W-:Y:S02]  /*41f0*/  FMNMX.FTZ R32, R20, R3, !PT ;  /* 0x0000000314207209 */ /* 0x000fe40007810000 */
[C---:B------:R-:W-:Y:S02]  /*4200*/  ISETP.LT.OR P2, PT, R2.reuse, 0x2a, P2 ;  /* 0x0000002a0200780c */ /* 0x040fe40001741670 */
[----:B------:R-:W-:Y:S02]  /*4210*/  FMNMX.FTZ R3, R21, R32, !PT ;  /* 0x0000002015037209 */ /* 0x000fe40007810000 */
[----:B------:R-:W-:Y:S02]  /*4220*/  ISETP.LT.OR P3, PT, R2, 0x31, P3 ;  /* 0x000000310200780c */ /* 0x000fe40001f61670 */
[----:B------:R-:W-:Y:S02]  /*4230*/  FMNMX.FTZ R32, R24, R3, !PT ;  /* 0x0000000318207209 */ /* 0x000fe40007810000 */
[----:B0-----:R-:W-:-:S02]  /*4240*/  FMNMX.FTZ R3, R34, R35, !PT ;  /* 0x0000002322037209 */ /* 0x001fc40007810000 */
[----:B------:R-:W-:Y:S02]  /*4250*/  FMNMX.FTZ R31, R25, R32, !PT ;  /* 0x00000020191f7209 */ /* 0x000fe40007810000 */
[----:B------:R-:W-:Y:S01]  /*4260*/  ISETP.LT.OR P5, PT, R2, 0x39, P5 ;  /* 0x000000390200780c */ /* 0x000fe20002fa1670 */
[----:B------:R-:W-:Y:S01]  /*4270*/  FMUL.FTZ R34, R3, UR6 ;  /* 0x0000000603227c20 */ /* 0x000fe20008410000 */
[----:B------:R-:W-:Y:S02]  /*4280*/  FMNMX.FTZ R32, R26, R31, !PT ;  /* 0x0000001f1a207209 */ /* 0x000fe40007810000 */
[----:B------:R-:W-:Y:S02]  /*4290*/  FSEL R31, R47, -INF , !P2 ;  /* 0xff8000002f1f7808 */ /* 0x000fe40005000000 */
[----:B------:R-:W-:Y:S02]  /*42a0*/  FMNMX.FTZ R33, R27, R32, !PT ;  /* 0x000000201b217209 */ /* 0x000fe40007810000 */
[----:B------:R-:W-:-:S02]  /*42b0*/  FSETP.NEU.FTZ.AND P2, PT, R3, -INF , PT ;  /* 0xff8000000300780b */ /* 0x000fc40003f5d000 */
[----:B------:R-:W-:Y:S02]  /*42c0*/  FMNMX.FTZ R32, R28, R33, !PT ;  /* 0x000000211c207209 */ /* 0x000fe40007810000 */
[----:B------:R-:W-:Y:S02]  /*42d0*/  FSEL R37, R34, RZ, P2 ;  /* 0x000000ff22257208 */ /* 0x000fe40001000000 */
[----:B------:R-:W-:Y:S02]  /*42e0*/  FMNMX.FTZ R33, R29, R32, !PT ;  /* 0x000000201d217209 */ /* 0x000fe40007810000 */
[----:B------:R-:W-:Y:S01]  /*42f0*/  ISETP.GT.AND P2, PT, R14, 0x39, !P6 ;  /* 0x000000390e00780c */ /* 0x000fe20007744270 */
[--C-:B------:R-:W-:Y:S01]  /*4300*/  FFMA.FTZ R36, R36, UR6, -R37.reuse ;  /* 0x0000000624247c23 */ /* 0x100fe20008010825 */
[----:B------:R-:W-:Y:S01]  /*4310*/  FMNMX.FTZ R32, R30, R33, !PT ;  /* 0x000000211e207209 */ /* 0x000fe20007810000 */
[--C-:B------:R-:W-:Y:S01]  /*4320*/  FFMA.FTZ R38, R58, UR6, -R37.reuse ;  /* 0x000000063a267c23 */ /* 0x100fe20008010825 */
[----:B------:R-:W-:Y:S01]  /*4330*/  FSEL R14, R50, -INF , !P3 ;  /* 0xff800000320e7808 */ /* 0x000fe20005800000 */
[----:B------:R0:W-:Y:S01]  /*4340*/  MUFU.EX2 R196, R36 ;  /* 0x0000002400c47308 */ /* 0x0001e20000000800 */
[----:B------:R-:W-:Y:S01]  /*4350*/  FMNMX.FTZ R33, R31, R32, !PT ;  /* 0x000000201f217209 */ /* 0x000fe20007810000 */
[--C-:B------:R-:W-:Y:S01]  /*4360*/  FFMA.FTZ R40, R62, UR6, -R37.reuse ;  /* 0x000000063e287c23 */ /* 0x100fe20008010825 */
[----:B------:R-:W-:Y:S01]  /*4370*/  FSEL R32, R51, -INF , !P4 ;  /* 0xff80000033207808 */ /* 0x000fe20006000000 */
[--C-:B------:R-:W-:Y:S01]  /*4380*/  FFMA.FTZ R42, R64, UR6, -R37.reuse ;  /* 0x00000006402a7c23 */ /* 0x100fe20008010825 */
[----:B------:R-:W-:Y:S01]  /*4390*/  FMNMX.FTZ R35, R14, R33, !PT ;  /* 0x000000210e237209 */ /* 0x000fe20007810000 */
[--C-:B------:R-:W-:Y:S01]  /*43a0*/  FFMA.FTZ R44, R68, UR6, -R37.reuse ;  /* 0x00000006442c7c23 */ /* 0x100fe20008010825 */
[----:B------:R-:W-:Y:S01]  /*43b0*/  ISETP.LT.OR P2, PT, R2, 0x3a, P2 ;  /* 0x0000003a0200780c */ /* 0x000fe20001741670 */
[----:B------:R1:W-:Y:S01]  /*43c0*/  MUFU.EX2 R39, R38 ;  /* 0x0000002600277308 */ /* 0x0003e20000000800 */
[----:B------:R-:W-:Y:S01]  /*43d0*/  FSEL R33, R54, -INF , !P5 ;  /* 0xff80000036217808 */ /* 0x000fe20006800000 */
[--C-:B0-----:R-:W-:Y:S01]  /*43e0*/  FFMA.FTZ R36, R60, UR6, -R37.reuse ;  /* 0x000000063c247c23 */ /* 0x101fe20008010825 */
[----:B------:R-:W-:Y:S01]  /*43f0*/  FMNMX.FTZ R2, R32, R35, !PT ;  /* 0x0000002320027209 */ /* 0x000fe20007810000 */
[--C-:B------:R-:W-:Y:S01]  /*4400*/  FFMA.FTZ R45, R70, UR6, -R37.reuse ;  /* 0x00000006462d7c23 */ /* 0x100fe20008010825 */
[----:B------:R-:W-:Y:S01]  /*4410*/  FSEL R34, R55, -INF , !P2 ;  /* 0xff80000037227808 */ /* 0x000fe20005000000 */
[--C-:B------:R-:W-:Y:S01]  /*4420*/  FFMA.FTZ R46, R72, UR6, -R37.reuse ;  /* 0x00000006482e7c23 */ /* 0x100fe20008010825 */
[----:B------:R-:W-:Y:S01]  /*4430*/  FMNMX.FTZ R35, R33, R2, !PT ;  /* 0x0000000221237209 */ /* 0x000fe20007810000 */
[----:B------:R-:W-:Y:S01]  /*4440*/  MUFU.EX2 R198, R36 ;  /* 0x0000002400c67308 */ /* 0x000fe20000000800 */
[--C-:B-1----:R-:W-:Y:S01]  /*4450*/  FFMA.FTZ R38, R66, UR6, -R37.reuse ;  /* 0x0000000642267c23 */ /* 0x102fe20008010825 */
[--C-:B------:R-:W-:Y:S01]  /*4460*/  FFMA.FTZ R48, R78, UR6, -R37.reuse ;  /* 0x000000064e307c23 */ /* 0x100fe20008010825 */
[----:B------:R-:W-:Y:S01]  /*4470*/  FMNMX.FTZ R35, R34, R35, !PT ;  /* 0x0000002322237209 */ /* 0x000fe20007810000 */
[--C-:B------:R-:W-:Y:S01]  /*4480*/  FFMA.FTZ R50, R80, UR6, -R37.reuse ;  /* 0x0000000650327c23 */ /* 0x100fe20008010825 */
[----:B------:R-:W-:-:S03]  /*4490*/  FFMA.FTZ R51, R82, UR6, -R37 ;  /* 0x0000000652337c23 */ /* 0x000fc60008010825 */
[----:B------:R-:W0:Y:S01]  /*44a0*/  SHFL.BFLY PT, R2, R35, 0x2, 0x1f ;  /* 0x0c401f0023027f89 */ /* 0x000e2200000e0000 */
[----:B------:R1:W-:Y:S08]  /*44b0*/  MUFU.EX2 R41, R40 ;  /* 0x0000002800297308 */ /* 0x0003f00000000800 */
[----:B------:R-:W-:Y:S01]  /*44c0*/  MUFU.EX2 R42, R42 ;  /* 0x0000002a002a7308 */ /* 0x000fe20000000800 */
[----:B-1----:R-:W-:-:S07]  /*44d0*/  FFMA.FTZ R40, R74, UR6, -R37 ;  /* 0x000000064a287c23 */ /* 0x002fce0008010825 */
[----:B------:R1:W2:Y:S01]  /*44e0*/  MUFU.EX2 R43, R38 ;  /* 0x00000026002b7308 */ /* 0x0002a20000000800 */
[----:B0-----:R-:W-:-:S07]  /*44f0*/  FMNMX.FTZ R36, R35, R2, !PT ;  /* 0x0000000223247209 */ /* 0x001fce0007810000 */
[----:B------:R-:W-:Y:S01]  /*4500*/  MUFU.EX2 R44, R44 ;  /* 0x0000002c002c7308 */ /* 0x000fe20000000800 */
[----:B-1----:R-:W-:Y:S01]  /*4510*/  FFMA.FTZ R38, R76, UR6, -R37 ;  /* 0x000000064c267c23 */ /* 0x002fe20008010825 */
[----:B------:R-:W0:Y:S06]  /*4520*/  SHFL.BFLY PT, R35, R36, 0x1, 0x1f ;  /* 0x0c201f0024237f89 */ /* 0x000e2c00000e0000 */
[----:B------:R-:W1:Y:S01]  /*4530*/  MUFU.EX2 R45, R45 ;  /* 0x0000002d002d7308 */ /* 0x000e620000000800 */
[----:B--2---:R-:W-:-:S07]  /*4540*/  F2FP.F16.F32.PACK_AB R192, R43, R42 ;  /* 0x0000002a2bc0723e */ /* 0x004fce00000000ff */
[----:B------:R-:W-:Y:S08]  /*4550*/  MUFU.EX2 R46, R46 ;  /* 0x0000002e002e7308 */ /* 0x000ff00000000800 */
[----:B------:R-:W2:Y:S01]  /*4560*/  MUFU.EX2 R47, R40 ;  /* 0x00000028002f7308 */ /* 0x000ea20000000800 */
[----:B-1----:R-:W-:Y:S02]  /*4570*/  F2FP.F16.F32.PACK_AB R194, R45, R44 ;  /* 0x0000002c2dc2723e */ /* 0x002fe400000000ff */
[----:B0-----:R-:W-:Y:S01]  /*4580*/  FMNMX.FTZ R2, R36, R35, !PT ;  /* 0x0000002324027209 */ /* 0x001fe20007810000 */
[--C-:B------:R-:W-:Y:S01]  /*4590*/  FFMA.FTZ R35, R52, UR6, -R37.reuse ;  /* 0x0000000634237c23 */ /* 0x100fe20008010825 */
[----:B------:R-:W-:-:S02]  /*45a0*/  FFMA.FTZ R37, R84, UR6, -R37 ;  /* 0x0000000654257c23 */ /* 0x000fc40008010825 */
[C---:B------:R-:W-:Y:S01]  /*45b0*/  FSETP.NEU.FTZ.AND P2, PT, R2.reuse, -INF , PT ;  /* 0xff8000000200780b */ /* 0x040fe20003f5d000 */
[----:B------:R-:W-:Y:S01]  /*45c0*/  FMUL.FTZ R36, R2, UR6 ;  /* 0x0000000602247c20 */ /* 0x000fe20008410000 */
[----:B------:R-:W-:Y:S04]  /*45d0*/  MUFU.EX2 R186, R37 ;  /* 0x0000002500ba7308 */ /* 0x000fe80000000800 */
[----:B------:R-:W-:Y:S02]  /*45e0*/  FSEL R53, R36, RZ, P2 ;  /* 0x000000ff24357208 */ /* 0x000fe40001000000 */
[----:B------:R-:W-:Y:S02]  /*45f0*/  PLOP3.LUT P2, PT, PT, PT, UP1, 0x40, 0x0 ;  /* 0x000000000000781c */ /* 0x000fe40003f4e818 */
        /* <DEDUP_REMOVED lines=17> */
[----:B0-----:R-:W-:Y:S01]  /*4710*/  FADD.FTZ R15, R196, R39 ;  /* 0x00000027c40f7221 */ /* 0x001fe20000010000 */
[--C-:B------:R-:W-:Y:S01]  /*4720*/  FFMA.FTZ R33, R33, UR6, -R53.reuse ;  /* 0x0000000621217c23 */ /* 0x100fe20008010835 */
[----:B------:R-:W-:Y:S01]  /*4730*/  FFMA.FTZ R34, R34, UR6, -R53 ;  /* 0x0000000622227c23 */ /* 0x000fe20008010835 */
[----:B------:R-:W-:Y:S01]  /*4740*/  F2FP.F16.F32.PACK_AB R196, R39, R196 ;  /* 0x000000c427c4723e */ /* 0x000fe200000000ff */
[----:B------:R-:W-:Y:S01]  /*4750*/  FADD.FTZ R36, R198, R15 ;  /* 0x0000000fc6247221 */ /* 0x000fe20000010000 */
[----:B------:R-:W-:-:S02]  /*4760*/  F2FP.F16.F32.PACK_AB R198, R41, R198 ;  /* 0x000000c629c6723e */ /* 0x000fc400000000ff */
[----:B------:R-:W0:Y:S01]  /*4770*/  MUFU.EX2 R20, R20 ;  /* 0x0000001400147308 */ /* 0x000e220000000800 */
[----:B------:R-:W-:Y:S01]  /*4780*/  FADD.FTZ R15, R41, R36 ;  /* 0x00000024290f7221 */ /* 0x000fe20000010000 */
[----:B--2---:R-:W-:-:S03]  /*4790*/  F2FP.F16.F32.PACK_AB R188, R47, R46 ;  /* 0x0000002e2fbc723e */ /* 0x004fc600000000ff */
[----:B------:R-:W-:-:S03]  /*47a0*/  FADD.FTZ R36, R42, R15 ;  /* 0x0000000f2a247221 */ /* 0x000fc60000010000 */
[----:B------:R-:W2:Y:S01]  /*47b0*/  MUFU.EX2 R21, R21 ;  /* 0x0000001500157308 */ /* 0x000ea20000000800 */
[----:B------:R-:W-:-:S04]  /*47c0*/  FADD.FTZ R15, R43, R36 ;  /* 0x000000242b0f7221 */ /* 0x000fc80000010000 */
[----:B------:R-:W-:Y:S01]  /*47d0*/  FADD.FTZ R36, R44, R15 ;  /* 0x0000000f2c247221 */ /* 0x000fe20000010000 */
[----:B-1----:R-:W-:Y:S01]  /*47e0*/  FADD.FTZ R15, R0, R197 ;  /* 0x000000c5000f7221 */ /* 0x002fe20000010000 */
[----:B------:R-:W-:Y:S01]  /*47f0*/  F2FP.F16.F32.PACK_AB R197, R197, R0 ;  /* 0x00000000c5c5723e */ /* 0x000fe200000000ff */
[----:B------:R-:W1:Y:S01]  /*4800*/  MUFU.EX2 R24, R24 ;  /* 0x0000001800187308 */ /* 0x000e620000000800 */
[----:B------:R-:W-:Y:S01]  /*4810*/  FADD.FTZ R37, R45, R36 ;  /* 0x000000242d257221 */ /* 0x000fe20000010000 */
[----:B0-----:R-:W-:-:S03]  /*4820*/  FADD.FTZ R36, R20, R15 ;  /* 0x0000000f14247221 */ /* 0x001fc60000010000 */
[----:B------:R-:W-:-:S03]  /*4830*/  FADD.FTZ R40, R46, R37 ;  /* 0x000000252e287221 */ /* 0x000fc60000010000 */
[----:B------:R-:W0:Y:S01]  /*4840*/  MUFU.EX2 R25, R25 ;  /* 0x0000001900197308 */ /* 0x000e220000000800 */
[----:B--2---:R-:W-:Y:S01]  /*4850*/  FADD.FTZ R15, R21, R36 ;  /* 0x00000024150f7221 */ /* 0x004fe20000010000 */
[----:B------:R-:W-:Y:S01]  /*4860*/  FADD.FTZ R37, R47, R40 ;  /* 0x000000282f257221 */ /* 0x000fe20000010000 */
[----:B------:R-:W-:Y:S01]  /*4870*/  F2FP.F16.F32.PACK_AB R199, R21, R20 ;  /* 0x0000001415c7723e */ /* 0x000fe200000000ff */
[----:B------:R-:W-:Y:S02]  /*4880*/  VIADD R20, R152, 0xfffffffe ;  /* 0xfffffffe98147836 */ /* 0x000fe40000000000 */
[----:B------:R-:W-:Y:S02]  /*4890*/  FADD.FTZ R40, R38, R37 ;  /* 0x0000002526287221 */ /* 0x000fe40000010000 */
[----:B------:R-:W2:Y:S01]  /*48a0*/  MUFU.EX2 R26, R26 ;  /* 0x0000001a001a7308 */ /* 0x000ea20000000800 */
[----:B-1----:R-:W-:-:S07]  /*48b0*/  FADD.FTZ R36, R24, R15 ;  /* 0x0000000f18247221 */ /* 0x002fce0000010000 */
[----:B------:R-:W1:Y:S01]  /*48c0*/  MUFU.EX2 R27, R27 ;  /* 0x0000001b001b7308 */ /* 0x000e620000000800 */
[C---:B0-----:R-:W-:Y:S01]  /*48d0*/  FADD.FTZ R15, R25.reuse, R36 ;  /* 0x00000024190f7221 */ /* 0x041fe20000010000 */
[----:B------:R-:W-:-:S06]  /*48e0*/  F2FP.F16.F32.PACK_AB R193, R25, R24 ;  /* 0x0000001819c1723e */ /* 0x000fcc00000000ff */
[----:B------:R-:W0:Y:S01]  /*48f0*/  MUFU.EX2 R49, R48 ;  /* 0x0000003000317308 */ /* 0x000e220000000800 */
[----:B--2---:R-:W-:-:S07]  /*4900*/  FADD.FTZ R36, R26, R15 ;  /* 0x0000000f1a247221 */ /* 0x004fce0000010000 */
[----:B------:R-:W2:Y:S01]  /*4910*/  MUFU.EX2 R28, R28 ;  /* 0x0000001c001c7308 */ /* 0x000ea20000000800 */
[C---:B-1----:R-:W-:Y:S01]  /*4920*/  FADD.FTZ R15, R27.reuse, R36 ;  /* 0x000000241b0f7221 */ /* 0x042fe20000010000 */
[----:B------:R-:W-:-:S06]  /*4930*/  F2FP.F16.F32.PACK_AB R195, R27, R26 ;  /* 0x0000001a1bc3723e */ /* 0x000fcc00000000ff */
[----:B------:R-:W1:Y:S01]  /*4940*/  MUFU.EX2 R50, R50 ;  /* 0x0000003200327308 */ /* 0x000e620000000800 */
[C---:B0-----:R-:W-:Y:S01]  /*4950*/  FADD.FTZ R37, R49.reuse, R40 ;  /* 0x0000002831257221 */ /* 0x041fe20000010000 */
[----:B------:R-:W-:-:S06]  /*4960*/  F2FP.F16.F32.PACK_AB R190, R49, R38 ;  /* 0x0000002631be723e */ /* 0x000fcc00000000ff */
[----:B------:R-:W0:Y:S01]  /*4970*/  MUFU.EX2 R29, R29 ;  /* 0x0000001d001d7308 */ /* 0x000e220000000800 */
[----:B--2---:R-:W-:-:S07]  /*4980*/  FADD.FTZ R36, R28, R15 ;  /* 0x0000000f1c247221 */ /* 0x004fce0000010000 */
        /* <DEDUP_REMOVED lines=19> */
[----:B0-----:R-:W-:-:S04]  /*4ac0*/  FADD.FTZ R15, R35, R40 ;  /* 0x00000028230f7221 */ /* 0x001fc80000010000 */
[C---:B------:R-:W-:Y:S01]  /*4ad0*/  FADD.FTZ R15, R186.reuse, R15 ;  /* 0x0000000fba0f7221 */ /* 0x040fe20000010000 */
[----:B------:R-:W-:Y:S01]  /*4ae0*/  F2FP.F16.F32.PACK_AB R186, R186, R35 ;  /* 0x00000023baba723e */ /* 0x000fe200000000ff */
[----:B--2---:R-:W-:-:S04]  /*4af0*/  FADD.FTZ R21, R33, R0 ;  /* 0x0000000021157221 */ /* 0x004fc80000010000 */
[C---:B-1----:R-:W-:Y:S01]  /*4b00*/  FADD.FTZ R14, R34.reuse, R21 ;  /* 0x00000015220e7221 */ /* 0x042fe20000010000 */
[----:B------:R-:W-:Y:S01]  /*4b10*/  F2FP.F16.F32.PACK_AB R187, R34, R33 ;  /* 0x0000002122bb723e */ /* 0x000fe200000000ff */
[----:B------:R-:W-:Y:S06]  /*4b20*/  @P2 BRA `(.L_x_1222) ;  /* 0x0000000000442947 */ /* 0x000fec0003800000 */
        /* <DEDUP_REMOVED lines=10> */
.L_x_1223:
[----:B------:R-:W-:-:S11]  /*4bd0*/  UISETP.NE.AND UP2, UPT, UR5, 0x1, UPT ;  /* 0x000000010500788c */ /* 0x000fd6000bf45270 */
[----:B------:R-:W-:Y:S02]  /*4be0*/  @UP2 ULDC.64 UR10, c[0x0][0x9e8] ;  /* 0x00027a00000a2ab9 */ /* 0x000fe40000000a00 */
[----:B------:R-:W-:-:S04]  /*4bf0*/  UIMAD.WIDE.U32 UR14, UR7, UR10, URZ ;  /* 0x0000000a070e72a5 */ /* 0x000fc8000f8e003f */
[----:B------:R-:W-:-:S12]  /*4c00*/  @UP2 USHF.R.U32.HI UR7, URZ, UR11, UR15 ;  /* 0x0000000b3f072299 */ /* 0x000fd8000801160f */
.L_x_1224:
[----:B------:R-:W-:-:S04]  /*4c10*/  UIMAD UR5, UR7, UR5, UR5 ;  /* 0x00000005070572a4 */ /* 0x000fc8000f8e0205 */
[----:B------:R-:W-:-:S04]  /*4c20*/  UISETP.LT.AND UP2, UPT, UR4, UR5, UPT ;  /* 0x000000050400728c */ /* 0x000fc8000bf41270 */
[----:B------:R-:W-:-:S12]  /*4c30*/  USEL UR4, UR4, UR5, UP2 ;  /* 0x0000000504047287 */ /* 0x000fd80009000000 */
.L_x_1222:
[----:B------:R-:W-:Y:S01]  /*4c40*/  R2UR UR7, R19 ;  /* 0x00000000130772ca */ /* 0x000fe200000e0000 */
[----:B------:R-:W-:Y:S01]  /*4c50*/  USHF.R.S32.HI UR5, URZ, 0x1f, UR4 ;  /* 0x0000001f3f057899 */ /* 0x000fe20008011404 */
[----:B------:R-:W-:Y:S01]  /*4c60*/  IMAD.MOV.U32 R0, RZ, RZ, 0x3f800000 ;  /* 0x3f800000ff007424 */ /* 0x000fe200078e00ff */
[----:B------:R-:W-:Y:S01]  /*4c70*/  CS2R R150, SRZ ;  /* 0x0000000000967805 */ /* 0x000fe2000001ff00 */
[----:B------:R-:W-:Y:S01]  /*4c80*/  IMAD.MOV.U32 R152, RZ, RZ, 0x3f800000 ;  /* 0x3f800000ff987424 */ /* 0x000fe200078e00ff */
[----:B------:R-:W-:Y:S01]  /*4c90*/  ULEA.HI UR5, UR5, UR4, URZ, 0x6 ;  /* 0x0000000405057291 */ /* 0x000fe2000f8f303f */
[----:B------:R-:W-:Y:S02]  /*4ca0*/  CS2R R148, SRZ ;  /* 0x0000000000947805 */ /* 0x000fe4000001ff00 */
[----:B------:R-:W-:Y:S02]  /*4cb0*/  CS2R R146, SRZ ;  /* 0x0000000000927805 */ /* 0x000fe4000001ff00 */
[----:B------:R-:W-:Y:S01]  /*4cc0*/  CS2R R144, SRZ ;  /* 0x0000000000907805 */ /* 0x000fe2000001ff00 */
[----:B------:R-:W-:Y:S01]  /*4cd0*/  USHF.R.S32.HI UR5, URZ, 0x6, UR5 ;  /* 0x000000063f057899 */ /* 0x000fe20008011405 */
[----:B------:R-:W-:-:S02]  /*4ce0*/  CS2R R142, SRZ ;  /* 0x00000000008e7805 */ /* 0x000fc4000001ff00 */
[----:B------:R-:W-:Y:S02]  /*4cf0*/  CS2R R140, SRZ ;  /* 0x00000000008c7805 */ /* 0x000fe4000001ff00 */
[----:B------:R-:W-:Y:S01]  /*4d00*/  CS2R R138, SRZ ;  /* 0x00000000008a7805 */ /* 0x000fe2000001ff00 */
[----:B------:R-:W-:Y:S01]  /*4d10*/  UISETP.LT.AND UP2, UPT, UR7, UR5, UPT ;  /* 0x000000050700728c */ /* 0x000fe2000bf41270 */
[----:B------:R-:W-:Y:S02]  /*4d20*/  CS2R R136, SRZ ;  /* 0x0000000000887805 */ /* 0x000fe4000001ff00 */
[----:B------:R-:W-:Y:S02]  /*4d30*/  CS2R R134, SRZ ;  /* 0x0000000000867805 */ /* 0x000fe4000001ff00 */
[----:B------:R-:W-:Y:S01]  /*4d40*/  CS2R R132, SRZ ;  /* 0x0000000000847805 */ /* 0x000fe2000001ff00 */
[----:B------:R-:W-:Y:S01]  /*4d50*/  USEL UR54, UR7, UR5, !UP2 ;  /* 0x0000000507367287 */ /* 0x000fe2000d000000 */
[----:B------:R-:W-:-:S02]  /*4d60*/  CS2R R130, SRZ ;  /* 0x0000000000827805 */ /* 0x000fc4000001ff00 */
[----:B------:R-:W-:Y:S02]  /*4d70*/  CS2R R128, SRZ ;  /* 0x0000000000807805 */ /* 0x000fe4000001ff00 */
[----:B------:R-:W-:Y:S02]  /*4d80*/  CS2R R126, SRZ ;  /* 0x00000000007e7805 */ /* 0x000fe4000001ff00 */
[----:B------:R-:W-:Y:S02]  /*4d90*/  CS2R R124, SRZ ;  /* 0x00000000007c7805 */ /* 0x000fe4000001ff00 */
[----:B------:R-:W-:Y:S02]  /*4da0*/  CS2R R122, SRZ ;  /* 0x00000000007a7805 */ /* 0x000fe4000001ff00 */
[----:B------:R-:W-:Y:S02]  /*4db0*/  ISETP.GE.AND P2, PT, R20, UR54, PT ;  /* 0x0000003614007c0c */ /* 0x000fe4000bf46270 */
        /* <DEDUP_REMOVED lines=49> */
[----:B------:R-:W-:Y:S06]  /*50d0*/  @!P2 BRA `(.L_x_1225) ;  /* 0x0000002800eca947 */ /* 0x000fec0003800000 */
[----:B------:R-:W-:Y:S01]  /*50e0*/  IMAD.MOV.U32 R0, RZ, RZ, 0x3f800000 ;  /* 0x3f800000ff007424 */ /* 0x000fe200078e00ff */
[----:B------:R-:W-:Y:S01]  /*50f0*/  ULDC UR55, c[0x0][0x9e4] ;  /* 0x0002790000377ab9 */ /* 0x000fe20000000800 */
[----:B------:R-:W-:-:S07]  /*5100*/  IMAD.MOV.U32 R151, RZ, RZ, RZ ;  /* 0x000000ffff977224 */ /* 0x000fce00078e00ff */
.L_x_1242:
[----:B------:R-:W-:-:S04]  /*5110*/  UIADD3 UR4, UR36, 0x1, URZ ;  /* 0x0000000124047890 */ /* 0x000fc8000fffe03f */
[----:B------:R-:W-:-:S04]  /*5120*/  UISETP.NE.AND UP2, UPT, UR4, 0x2, UPT ;  /* 0x000000020400788c */ /* 0x000fc8000bf45270 */
[----:B------:R-:W-:Y:S02]  /*5130*/  USEL UR7, URZ, 0x1, UP2 ;  /* 0x000000013f077887 */ /* 0x000fe40009000000 */
[----:B------:R-:W-:Y:S02]  /*5140*/  USEL UR4, UR4, URZ, UP2 ;  /* 0x0000003f04047287 */ /* 0x000fe40009000000 */
[----:B------:R-:W-:Y:S01]  /*5150*/  ULOP3.LUT UR7, UR38, UR7, URZ, 0x3c, !UPT ;  /* 0x0000000726077292 */ /* 0x000fe2000f8e3c3f */
[----:B------:R-:W-:Y:S11]  /*5160*/  @!P0 BRA `(.L_x_1226) ;  /* 0x0000000000048947 */ /* 0x000ff60003800000 */
[----:B------:R-:W-:Y:S01]  /*5170*/  BPT.TRAP 0x1 ;  /* 0x000000040000795c */ /* 0x000fe20000300000 */
.L_x_1226:
[----:B------:R-:W-:Y:S01]  /*5180*/  ULEA UR5, UR4, UR37, 0x3 ;  /* 0x0000002504057291 */ /* 0x000fe2000f8e183f */
[----:B------:R-:W-:-:S05]  /*5190*/  IMAD.U32 R21, RZ, RZ, UR7 ;  /* 0x00000007ff157e24 */ /* 0x000fca000f8e00ff */
[----:B------:R-:W-:-:S04]  /*51a0*/  SHF.L.U32 R21, R21, 0x1f, RZ ;  /* 0x0000001f15157819 */ /* 0x000fc800000006ff */
[----:B------:R0:W1:Y:S01]  /*51b0*/  SYNCS.PHASECHK.TRANS64.TRYWAIT P2, [UR5+0x30830], R21 ;  /* 0x03083015ff0075a7 */ /* 0x0000620008040145 */
[----:B------:R-:W-:Y:S05]  /*51c0*/  @!P0 BRA `(.L_x_1227) ;  /* 0x0000000000048947 */ /* 0x000fea0003800000 */
[----:B------:R-:W-:Y:S01]  /*51d0*/  BPT.TRAP 0x1 ;  /* 0x000000040000795c */ /* 0x000fe20000300000 */
.L_x_1227:
[-C--:B------:R-:W-:Y:S01]  /*51e0*/  FMUL.FTZ R24, R24, R152.reuse ;  /* 0x0000009818187220 */ /* 0x080fe20000410000 */
[----:B------:R-:W-:Y:S01]  /*51f0*/  FMUL.FTZ R25, R25, R152 ;  /* 0x0000009819197220 */ /* 0x000fe20000410000 */
[----:B-1----:R-:W-:Y:S06]  /*5200*/  @P2 BRA `(.L_x_1228) ;  /* 0x0000000000082947 */ /* 0x002fec0003800000 */
[----:B------:R-:W1:Y:S02]  /*5210*/  SYNCS.PHASECHK.TRANS64.TRYWAIT P2, [UR5+0x30830], R21 ;  /* 0x03083015ff0075a7 */ /* 0x000e640008040145 */
[----:B-1----:R-:W-:Y:S05]  /*5220*/  @!P2 BRA `(.L_x_1229) ;  /* 0x0000015800aca947 */ /* 0x002fea0003800000 */
.L_x_1228:
[----:B------:R-:W-:Y:S01]  /*5230*/  R2UR UR6, R17 ;  /* 0x00000000110672ca */ /* 0x000fe200000e0000 */
[-C--:B------:R-:W-:Y:S01]  /*5240*/  FMUL.FTZ R28, R28, R152.reuse ;  /* 0x000000981c1c7220 */ /* 0x080fe20000410000 */
[----:B------:R-:W-:Y:S01]  /*5250*/  R2UR UR48, R12 ;  /* 0x000000000c3072ca */ /* 0x000fe200000e0000 */
[-C--:B------:R-:W-:Y:S01]  /*5260*/  FMUL.FTZ R29, R29, R152.reuse ;  /* 0x000000981d1d7220 */ /* 0x080fe20000410000 */
[----:B------:R-:W-:Y:S01]  /*5270*/  R2UR UR49, R13 ;  /* 0x000000000d3172ca */ /* 0x000fe200000e0000 */
        /* <DEDUP_REMOVED lines=8> */
[----:B------:R-:W-:Y:S01]  /*5300*/  ULEA UR6, UR4, UR6, 0xb ;  /* 0x0000000604067291 */ /* 0x000fe2000f8e583f */
        /* <DEDUP_REMOVED lines=52> */
[----:B------:R-:W-:Y:S01]  /*5650*/  UMOV UR50, UR6 ;  /* 0x0000000600327c82 */ /* 0x000fe20008000000 */
[----:B-1----:R-:W-:Y:S01]  /*5660*/  WARPGROUP.ARRIVE ;  /* 0x00000000000079c5 */ /* 0x002fe20000000000 */
[----:B------:R-:W-:Y:S01]  /*5670*/  UMOV UR51, 0x40000040 ;  /* 0x4000004000337882 */ /* 0x000fe20000000000 */
[----:B------:R-:W-:Y:S01]  /*5680*/  UIADD3 UR10, UR6, 0x204, URZ ;  /* 0x00000204060a7890 */ /* 0x000fe2000fffe03f */
[-C--:B------:R-:W-:Y:S01]  /*5690*/  FMUL.FTZ R26, R26, R0.reuse ;  /* 0x000000001a1a7220 */ /* 0x080fe20000410000 */
[----:B------:R-:W-:Y:S01]  /*56a0*/  UMOV UR11, 0x40000040 ;  /* 0x40000040000b7882 */ /* 0x000fe20000000000 */
[----:B------:R-:W-:Y:S01]  /*56b0*/  UIADD3 UR14, UR6, 0x206, URZ ;  /* 0x00000206060e7890 */ /* 0x000fe2000fffe03f */
[----:B------:R-:W-:Y:S01]  /*56c0*/  HGMMA.64x64x16.F32 R152, gdesc[UR48], RZ, !UPT, gsb0 ;  /* 0x00e00000309879f0 */ /* 0x000fe2000c0008ff */
[----:B------:R-:W-:Y:S01]  /*56d0*/  R2UR UR48, R10 ;  /* 0x000000000a3072ca */ /* 0x000fe200000e0000 */
[----:B------:R-:W-:Y:S01]  /*56e0*/  UIADD3 UR50, UR6, 0x2, URZ ;  /* 0x0000000206327890 */ /* 0x000fe2000fffe03f */
[----:B------:R-:W-:Y:S01]  /*56f0*/  R2UR UR49, R11 ;  /* 0x000000000b3172ca */ /* 0x000fe200000e0000 */
[----:B------:R-:W-:Y:S01]  /*5700*/  UMOV UR51, 0x40000040 ;  /* 0x4000004000337882 */ /* 0x000fe20000000000 */
        /* <DEDUP_REMOVED lines=84> */
[----:B------:R-:W-:Y:S01]  /*5c50*/  FMUL.FTZ R151, R151, R0 ;  /* 0x0000000097977220 */ /* 0x000fe20000410000 */
[----:B------:R-:W-:-:S02]  /*5c60*/  WARPGROUP.DEPBAR.LE gsb0, 0x0 ;  /* 0x00008000000079c5 */ /* 0x000fc40000010000 */
[----:B------:R-:W-:-:S07]  /*5c70*/  WARPGROUP.ARRIVE ;  /* 0x00000000000079c5 */ /* 0x000fce0000000000 */
[----:B------:R-:W-:Y:S01]  /*5c80*/  HGMMA.64x64x16.F32 R152, gdesc[UR48], R152, gsb0 ;  /* 0x00e00000309879f0 */ /* 0x000fe20008000898 */
[----:B------:R-:W-:Y:S01]  /*5c90*/  R2UR UR48, R6 ;  /* 0x00000000063072ca */ /* 0x000fe200000e0000 */
[----:B------:R-:W-:Y:S01]  /*5ca0*/  UIADD3 UR50, UR6, 0x6, URZ ;  /* 0x0000000606327890 */ /* 0x000fe2000fffe03f */
[----:B------:R-:W-:Y:S01]  /*5cb0*/  R2UR UR49, R7 ;  /* 0x00000000073172ca */ /* 0x000fe200000e0000 */
[----:B------:R-:W-:Y:S01]  /*5cc0*/  UMOV UR51, 0x40000040 ;  /* 0x4000004000337882 */ /* 0x000fe20000000000 */
[----:B------:R-:W-:Y:S02]  /*5cd0*/  WARPGROUP.DEPBAR.LE gsb0, 0x0 ;  /* 0x00008000000079c5 */ /* 0x000fe40000010000 */
[----:B------:R-:W-:-:S09]  /*5ce0*/  WARPGROUP.ARRIVE ;  /* 0x00000000000079c5 */ /* 0x000fd20000000000 */
        /* <DEDUP_REMOVED lines=8> */
[----:B------:R-:W-:Y:S01]  /*5d70*/  UIADD3 UR50, UR6, 0x202, URZ ;  /* 0x0000020206327890 */ /* 0x000fe2000fffe03f */
[----:B------:R-:W-:Y:S01]  /*5d80*/  UMOV UR51, 0x40000040 ;  /* 0x4000004000337882 */ /* 0x000fe20000000000 */
[----:B------:R-:W-:Y:S01]  /*5d90*/  UMOV UR48, UR56 ;  /* 0x0000003800307c82 */ /* 0x000fe20008000000 */
[----:B------:R-:W-:Y:S01]  /*5da0*/  UMOV UR49, UR57 ;  /* 0x0000003900317c82 */ /* 0x000fe20008000000 */
        /* <DEDUP_REMOVED lines=40> */
.L_x_1230:
[----:B------:R-:W-:Y:S01]  /*6030*/  ULEA UR14, UR36, UR37, 0x3 ;  /* 0x00000025240e7291 */ /* 0x000fe2000f8e183f */
[----:B------:R-:W-:-:S05]  /*6040*/  IMAD.U32 R0, RZ, RZ, UR38 ;  /* 0x00000026ff007e24 */ /* 0x000fca000f8e00ff */
[----:B------:R-:W-:-:S04]  /*6050*/  SHF.L.U32 R0, R0, 0x1f, RZ ;  /* 0x0000001f00007819 */ /* 0x000fc800000006ff */
[----:B------:R1:W2:Y:S01]  /*6060*/  SYNCS.PHASECHK.TRANS64.TRYWAIT P2, [UR14+0x30850], R0 ;  /* 0x03085000ff0075a7 */ /* 0x0002a2000804014e */
[----:B------:R-:W-:Y:S05]  /*6070*/  @!P0 BRA `(.L_x_1231) ;  /* 0x0000000000048947 */ /* 0x000fea0003800000 */
[----:B------:R-:W-:Y:S01]  /*6080*/  BPT.TRAP 0x1 ;  /* 0x000000040000795c */ /* 0x000fe20000300000 */
.L_x_1231:
[----:B--2---:R-:W-:Y:S05]  /*6090*/  @P2 BRA `(.L_x_1232) ;  /* 0x0000000000082947 */ /* 0x004fea0003800000 */
[----:B------:R-:W2:Y:S02]  /*60a0*/  SYNCS.PHASECHK.TRANS64.TRYWAIT P2, [UR14+0x30850], R0 ;  /* 0x03085000ff0075a7 */ /* 0x000ea4000804014e */
[----:B--2---:R-:W-:Y:S05]  /*60b0*/  @!P2 BRA `(.L_x_1233) ;  /* 0x0000014c0020a947 */ /* 0x004fea0003800000 */
.L_x_1232:
[----:B------:R-:W-:Y:S01]  /*60c0*/  UIADD3 UR6, UR37, 0x400, URZ ;  /* 0x0000040025067890 */ /* 0x000fe2000fffe03f */
[----:B------:R-:W-:Y:S01]  /*60d0*/  WARPGROUP.ARRIVE ;  /* 0x00000000000079c5 */ /* 0x000fe20000000000 */
[----:B------:R-:W-:Y:S01]  /*60e0*/  UMOV UR11, 0x40000040 ;  /* 0x40000040000b7882 */ /* 0x000fe20000000000 */
[----:B------:R-:W-:Y:S01]  /*60f0*/  PLOP3.LUT P2, PT, PT, PT, UP0, 0x80, 0x0 ;  /* 0x000000000000781c */ /* 0x000fe20003f4f008 */
[----:B------:R-:W-:Y:S01]  /*6100*/  USHF.R.U32.HI UR6, URZ, 0x4, UR6 ;  /* 0x000000043f067899 */ /* 0x000fe20008011606 */
[----:B------:R-:W-:-:S03]  /*6110*/  PLOP3.LUT P3, PT, PT, PT, UP0, 0x80, 0x0 ;  /* 0x000000000000781c */ /* 0x000fc60003f6f008 */
[----:B------:R-:W-:-:S04]  /*6120*/  ULOP3.LUT UR6, UR6, 0x3fff, URZ, 0xc0, !UPT ;  /* 0x00003fff06067892 */ /* 0x000fc8000f8ec03f */
[----:B------:R-:W-:-:S04]  /*6130*/  ULOP3.LUT UR6, UR6, 0x2000000, URZ, 0xfc, !UPT ;  /* 0x0200000006067892 */ /* 0x000fc8000f8efc3f */
[----:B------:R-:W-:-:S07]  /*6140*/  ULEA UR6, UR36, UR6, 0xb ;  /* 0x0000000624067291 */ /* 0x000fce000f8e583f */
[----:B------:R-:W-:Y:S02]  /*6150*/  UMOV UR10, UR6 ;  /* 0x00000006000a7c82 */ /* 0x000fe40008000000 */
        /* <DEDUP_REMOVED lines=15> */
[----:B------:R-:W-:Y:S02]  /*6250*/  ULDC UR6, c[0x0][0x9d8] ;  /* 0x0002760000067ab9 */ /* 0x000fe40000000800 */
[----:B01----:R-:W-:Y:S01]  /*6260*/  FMUL.FTZ R0, R154, UR6 ;  /* 0x000000069a007c20 */ /* 0x003fe20008410000 */
        /* <DEDUP_REMOVED lines=13> */
[----:B------:R-:W-:-:S02]  /*6340*/  IMAD.SHL.U32 R178, R20, 0x40, RZ ;  /* 0x0000004014b27824 */ /* 0x000fc400078e00ff */
        /* <DEDUP_REMOVED lines=14> */
[----:B------:R-:W0:Y:S08]  /*6430*/  MUFU.TANH R0, R0 ;  /* 0x0000000000007308 */ /* 0x000e300000002400 */
[----:B------:R-:W1:Y:S08]  /*6440*/  MUFU.TANH R21, R21 ;  /* 0x0000001500157308 */ /* 0x000e700000002400 */
        /* <DEDUP_REMOVED lines=27> */
[----:B------:R-:W-:Y:S01]  /*6600*/  WARPGROUP.ARRIVE ;  /* 0x00000000000079c5 */ /* 0x000fe20000000000 */
[----:B------:R-:W-:-:S05]  /*6610*/  IMAD.U32 R188, RZ, RZ, UR39 ;  /* 0x00000027ffbc7e24 */ /* 0x000fca000f8e00ff */
[----:B------:R-:W-:Y:S01]  /*6620*/  HGMMA.64x256x16.F32 R24, R184, gdesc[UR8].tnspB, R24, gsb0 ;  /* 0x43e00008b8187df0 */ /* 0x000fe20008000818 */
[----:B------:R-:W-:Y:S02]  /*6630*/  @UP0 ULDC UR10, c[0x0][0x44c] ;  /* 0x00011300000a0ab9 */ /* 0x000fe40000000800 */
[----:B------:R-:W-:Y:S02]  /*6640*/  WARPGROUP.DEPBAR.LE gsb0, 0x0 ;  /* 0x00008000000079c5 */ /* 0x000fe40000010000 */
[----:B------:R-:W-:Y:S02]  /*6650*/  VIADD R186, R18, UR61 ;  /* 0x0000003d12ba7c36 */ /* 0x000fe40008000000 */
[----:B------:R-:W-:Y:S01]  /*6660*/  FMUL.FTZ R184, R152, UR6 ;  /* 0x0000000698b87c20 */ /* 0x000fe20008410000 */
[----:B------:R-:W-:Y:S01]  /*6670*/  FMUL.FTZ R187, R180, UR6 ;  /* 0x00000006b4bb7c20 */ /* 0x000fe20008410000 */
[----:B------:R-:W-:Y:S01]  /*6680*/  FMUL.FTZ R185, R153, UR6 ;  /* 0x0000000699b97c20 */ /* 0x000fe20008410000 */
[----:B------:R-:W-:Y:S01]  /*6690*/  @P2 IMAD.HI.U32 R152, R186, UR10, RZ ;  /* 0x0000000aba982c27 */ /* 0x000fe2000f8e00ff */
[----:B------:R-:W-:-:S03]  /*66a0*/  @UP0 ULDC UR10, c[0x0][0x450] ;  /* 0x00011400000a0ab9 */ /* 0x000fc60000000800 */
[----:B------:R-:W-:Y:S01]  /*66b0*/  FMUL.FTZ R180, R183, UR6 ;  /* 0x00000006b7b47c20 */ /* 0x000fe20008410000 */
[----:B------:R-:W-:Y:S01]  /*66c0*/  PLOP3.LUT P2, PT, PT, PT, UP1, 0x40, 0x0 ;  /* 0x000000000000781c */ /* 0x000fe20003f4e818 */
[----:B------:R-:W0:Y:S01]  /*66d0*/  MUFU.TANH R184, R184 ;  /* 0x000000b800b87308 */ /* 0x000e220000002400 */
[----:B------:R-:W-:Y:S01]  /*66e0*/  @P3 SHF.R.U32.HI R186, RZ, UR10, R152 ;  /* 0x0000000affba3c19 */ /* 0x000fe20008011698 */
[----:B------:R-:W-:Y:S01]  /*66f0*/  IMAD.U32 R152, RZ, RZ, UR5 ;  /* 0x00000005ff987e24 */ /* 0x000fe2000f8e00ff */
[----:B------:R-:W-:-:S03]  /*6700*/  ULDC UR5, c[0x0][0x9e0] ;  /* 0x0002780000057ab9 */ /* 0x000fc60000000800 */
[----:B------:R-:W-:Y:S01]  /*6710*/  @!P1 VIADD R152, R152, 0x30840 ;  /* 0x0003084098989836 */ /* 0x000fe20000000000 */
[----:B------:R-:W5:Y:S01]  /*6720*/  SHFL.IDX PT, R190, R186, RZ, 0x1c1f ;  /* 0x001c1fffbabe7589 */ /* 0x000f6200000e0000 */
[----:B------:R-:W0:Y:S03]  /*6730*/  MUFU.TANH R185, R185 ;  /* 0x000000b900b97308 */ /* 0x000e260000002400 */
[----:B------:R-:W-:-:S04]  /*6740*/  @!P1 PRMT R152, RZ, 0x654, R152 ;  /* 0x00000654ff989816 */ /* 0x000fc80000000098 */
[----:B------:R1:W-:Y:S01]  /*6750*/  @!P1 SYNCS.ARRIVE.TRANS64.RED.A1T0 RZ, [R152+URZ], RZ ;  /* 0x000000ff98ff99a7 */ /* 0x0003e2000810043f */
[----:B------:R-:W0:Y:S01]  /*6760*/  MUFU.TANH R187, R187 ;  /* 0x000000bb00bb7308 */ /* 0x000e220000002400 */
[----:B-1----:R-:W-:-:S07]  /*6770*/  IADD3 R152, -R16, 0x1, -R178 ;  /* 0x0000000110987810 */ /* 0x002fce0007ffe9b2 */
[----:B------:R-:W1:Y:S01]  /*6780*/  MUFU.TANH R180, R180 ;  /* 0x000000b400b47308 */ /* 0x000e620000002400 */
[----:B------:R-:W-:-:S05]  /*6790*/  IADD3 R188, -R188, UR60, R152 ;  /* 0x0000003cbcbc7c10 */ /* 0x000fca000fffe198 */
[C---:B------:R-:W-:Y:S02]  /*67a0*/  VIADD R189, R188.reuse, UR5 ;  /* 0x00000005bcbd7c36 */ /* 0x040fe40008000000 */
[----:B------:R-:W-:Y:S02]  /*67b0*/  VIADD R188, R188, UR58 ;  /* 0x0000003abcbc7c36 */ /* 0x000fe40008000000 */
[--C-:B-----5:R-:W-:Y:S02]  /*67c0*/  IMAD.IADD R183, R189, 0x1, R190.reuse ;  /* 0x00000001bdb77824 */ /* 0x120fe400078e02be */
[----:B------:R-:W-:Y:S01]  /*67d0*/  IMAD.IADD R182, R188, 0x1, R190 ;  /* 0x00000001bcb67824 */ /* 0x000fe200078e02be */
[----:B0-234-:R-:W-:Y:S06]  /*67e0*/  @P2 BRA `(.L_x_1234) ;  /* 0x00000000005c2947 */ /* 0x01dfec0003800000 */
[----:B------:R-:W-:Y:S01]  /*67f0*/  IMAD.U32 R152, RZ, RZ, UR39 ;  /* 0x00000027ff987e24 */ /* 0x000fe2000f8e00ff */
[----:B------:R-:W-:Y:S04]  /*6800*/  BSSY B0, `(.L_x_1235) ;  /* 0x0000011000007945 */ /* 0x000fe80003800000 */
[----:B------:R-:W-:-:S04]  /*6810*/  IADD3 R190, -R152, UR60, R190 ;  /* 0x0000003c98be7c10 */ /* 0x000fc8000fffe1be */
[----:B------:R-:W-:-:S13]  /*6820*/  ISETP.GT.AND P2, PT, R190, -0x1, PT ;  /* 0xffffffffbe00780c */ /* 0x000fda0003f44270 */
[----:B------:R-:W-:Y:S05]  /*6830*/  @P2 BRA `(.L_x_1236) ;  /* 0x0000000000202947 */ /* 0x000fea0003800000 */
[----:B------:R-:W-:Y:S01]  /*6840*/  IMAD.U32 R191, RZ, RZ, UR55 ;  /* 0x00000037ffbf7e24 */ /* 0x000fe2000f8e00ff */
[----:B------:R-:W-:-:S04]  /*6850*/  LOP3.LUT R190, RZ, R190, RZ, 0x33, !PT ;  /* 0x000000beffbe7212 */ /* 0x000fc800078e33ff */
[----:B------:R-:W-:-:S13]  /*6860*/  ISETP.NE.AND P2, PT, R191, 0x1, PT ;  /* 0x00000001bf00780c */ /* 0x000fda0003f45270 */
[----:B------:R-:W0:Y:S02]  /*6870*/  @P2 LDC.64 R152, c[0x0][0x9e8] ;  /* 0x00027a00ff982b82 */ /* 0x000e240000000a00 */
[----:B0-----:R-:W-:-:S05]  /*6880*/  @P2 IMAD.HI.U32 R152, R190, R152, RZ ;  /* 0x00000098be982227 */ /* 0x001fca00078e00ff */
[----:B------:R-:W-:-:S04]  /*6890*/  @P2 SHF.R.U32.HI R190, RZ, R153, R152 ;  /* 0x00000099ffbe2219 */ /* 0x000fc80000011698 */
[----:B------:R-:W-:Y:S01]  /*68a0*/  LOP3.LUT R190, RZ, R190, RZ, 0x33, !PT ;  /* 0x000000beffbe7212 */ /* 0x000fe200078e33ff */
[----:B------:R-:W-:Y:S06]  /*68b0*/  BRA `(.L_x_1237) ;  /* 0x0000000000147947 */ /* 0x000fec0003800000 */
.L_x_1236:
[----:B------:R-:W-:-:S05]  /*68c0*/  IMAD.U32 R191, RZ, RZ, UR55 ;  /* 0x00000037ffbf7e24 */ /* 0x000fca000f8e00ff */
[----:B------:R-:W-:-:S13]  /*68d0*/  ISETP.NE.AND P2, PT, R191, 0x1, PT ;  /* 0x00000001bf00780c */ /* 0x000fda0003f45270 */
[----:B------:R-:W0:Y:S02]  /*68e0*/  @P2 LDC.64 R152, c[0x0][0x9e8] ;  /* 0x00027a00ff982b82 */ /* 0x000e240000000a00 */
[----:B0-----:R-:W-:-:S05]  /*68f0*/  @P2 IMAD.HI.U32 R152, R190, R152, RZ ;  /* 0x00000098be982227 */ /* 0x001fca00078e00ff */
[----:B------:R-:W-:-:S07]  /*6900*/  @P2 SHF.R.U32.HI R190, RZ, R153, R152 ;  /* 0x00000099ffbe2219 */ /* 0x000fce0000011698 */
.L_x_1237:
[----:B------:R-:W-:Y:S05]  /*6910*/  BSYNC B0 ;  /* 0x0000000000007941 */ /* 0x000fea0003800000 */
.L_x_1235:
[----:B------:R-:W-:-:S04]  /*6920*/  IMAD R190, R190, R191, -R178 ;  /* 0x000000bfbebe7224 */ /* 0x000fc800078e0ab2 */
[----:B------:R-:W-:-:S05]  /*6930*/  IMAD.IADD R190, R190, 0x1, -R16 ;  /* 0x00000001bebe7824 */ /* 0x000fca00078e0a10 */
[----:B------:R-:W-:Y:S02]  /*6940*/  VIADDMNMX R183, R190, R191, R183, PT ;  /* 0x000000bfbeb77246 */ /* 0x000fe400038001b7 */
[----:B------:R-:W-:-:S07]  /*6950*/  VIMNMX R182, R182, R190, !PT ;  /* 0x000000beb6b67248 */ /* 0x000fce0007fe0100 */
.L_x_1234:
[----:B------:R-:W-:Y:S01]  /*6960*/  ISETP.GT.AND P2, PT, R20, -0x1, PT ;  /* 0xffffffff1400780c */ /* 0x000fe20003f44270 */
[----:B------:R-:W0:Y:S03]  /*6970*/  SHFL.IDX PT, R186, R186, 0x1, 0x1c1f ;  /* 0x003c1f00baba7f89 */ /* 0x000e2600000e0000 */
[C---:B------:R-:W-:Y:S02]  /*6980*/  ISETP.GT.AND P5, PT, R182.reuse, RZ, P2 ;  /* 0x000000ffb600720c */ /* 0x040fe400017a4270 */
[C---:B------:R-:W-:Y:S02]  /*6990*/  ISETP.GT.AND P4, PT, R182.reuse, 0x1, P2 ;  /* 0x00000001b600780c */ /* 0x040fe40001784270 */
[----:B------:R-:W-:Y:S02]  /*69a0*/  ISETP.LT.OR P5, PT, R183, 0x1, P5 ;  /* 0x00000001b700780c */ /* 0x000fe40002fa1670 */
[----:B------:R-:W-:-:S02]  /*69b0*/  ISETP.GT.AND P6, PT, R182, 0x8, P2 ;  /* 0x00000008b600780c */ /* 0x000fc400017c4270 */
[----:B------:R-:W-:Y:S02]  /*69c0*/  FSEL R184, R184, -INF , !P5 ;  /* 0xff800000b8b87808 */ /* 0x000fe40006800000 */
[C---:B------:R-:W-:Y:S02]  /*69d0*/  ISETP.GT.AND P5, PT, R182.reuse, 0x10, P2 ;  /* 0x00000010b600780c */ /* 0x040fe400017a4270 */
[----:B------:R-:W-:Y:S02]  /*69e0*/  ISETP.GT.AND P3, PT, R182, 0x9, P2 ;  /* 0x00000009b600780c */ /* 0x000fe40001764270 */
[C---:B------:R-:W-:Y:S02]  /*69f0*/  ISETP.LT.OR P5, PT, R183.reuse, 0x11, P5 ;  /* 0x00000011b700780c */ /* 0x040fe40002fa1670 */
[----:B------:R-:W-:Y:S02]  /*6a00*/  ISETP.LT.OR P4, PT, R183, 0x2, P4 ;  /* 0x00000002b700780c */ /* 0x000fe40002781670 */
[----:B------:R-:W-:-:S02]  /*6a10*/  FSEL R160, R160, -INF , !P5 ;  /* 0xff800000a0a07808 */ /* 0x000fc40006800000 */
[----:B------:R-:W-:Y:S01]  /*6a20*/  ISETP.GT.AND P5, PT, R182, 0x20, P2 ;  /* 0x00000020b600780c */ /* 0x000fe200017a4270 */
[--C-:B0-----:R-:W-:Y:S01]  /*6a30*/  IMAD.IADD R189, R189, 0x1, R186.reuse ;  /* 0x00000001bdbd7824 */ /* 0x101fe200078e02ba */
[C---:B------:R-:W-:Y:S01]  /*6a40*/  ISETP.LT.OR P6, PT, R183.reuse, 0x9, P6 ;  /* 0x00000009b700780c */ /* 0x040fe200037c1670 */
[----:B------:R-:W-:Y:S01]  /*6a50*/  IMAD.IADD R188, R188, 0x1, R186 ;  /* 0x00000001bcbc7824 */ /* 0x000fe200078e02ba */
[C---:B------:R-:W-:Y:S02]  /*6a60*/  ISETP.LT.OR P3, PT, R183.reuse, 0xa, P3 ;  /* 0x0000000ab700780c */ /* 0x040fe40001f61670 */
[----:B------:R-:W-:Y:S02]  /*6a70*/  ISETP.LT.OR P5, PT, R183, 0x21, P5 ;  /* 0x00000021b700780c */ /* 0x000fe40002fa1670 */
[----:B------:R-:W-:Y:S02]  /*6a80*/  FSEL R185, R185, -INF , !P4 ;  /* 0xff800000b9b97808 */ /* 0x000fe40006000000 */
[----:B------:R-:W-:-:S02]  /*6a90*/  FSEL R156, R156, -INF , !P6 ;  /* 0xff8000009c9c7808 */ /* 0x000fc40007000000 */
[----:B------:R-:W-:Y:S02]  /*6aa0*/  FSEL R157, R157, -INF , !P3 ;  /* 0xff8000009d9d7808 */ /* 0x000fe40005800000 */
[C---:B------:R-:W-:Y:S02]  /*6ab0*/  ISETP.GT.AND P4, PT, R182.reuse, 0x11, P2 ;  /* 0x00000011b600780c */ /* 0x040fe40001784270 */
[C---:B------:R-:W-:Y:S02]  /*6ac0*/  ISETP.GT.AND P6, PT, R182.reuse, 0x18, P2 ;  /* 0x00000018b600780c */ /* 0x040fe400017c4270 */
[----:B------:R-:W-:Y:S02]  /*6ad0*/  ISETP.GT.AND P3, PT, R182, 0x19, P2 ;  /* 0x00000019b600780c */ /* 0x000fe40001764270 */
[----:B------:R-:W-:Y:S02]  /*6ae0*/  FSEL R168, R168, -INF , !P5 ;  /* 0xff800000a8a87808 */ /* 0x000fe40006800000 */
[----:B------:R-:W-:-:S02]  /*6af0*/  ISETP.GT.AND P5, PT, R182, 0x30, P2 ;  /* 0x00000030b600780c */ /* 0x000fc400017a4270 */
[C---:B------:R-:W-:Y:S02]  /*6b00*/  ISETP.LT.OR P4, PT, R183.reuse, 0x12, P4 ;  /* 0x00000012b700780c */ /* 0x040fe40002781670 */
[C---:B------:R-:W-:Y:S02]  /*6b10*/  ISETP.LT.OR P6, PT, R183.reuse, 0x19, P6 ;  /* 0x00000019b700780c */ /* 0x040fe400037c1670 */
        /* <DEDUP_REMOVED lines=9> */
[----:B------:R-:W-:-:S02]  /*6bb0*/  PLOP3.LUT P5, PT, PT, PT, UP1, 0x40, 0x0 ;  /* 0x000000000000781c */ /* 0x000fc40003fae818 */
[C---:B------:R-:W-:Y:S02]  /*6bc0*/  ISETP.LT.OR P4, PT, R183.reuse, 0x22, P4 ;  /* 0x00000022b700780c */ /* 0x040fe40002781670 */
[C---:B------:R-:W-:Y:S02]  /*6bd0*/  ISETP.LT.OR P6, PT, R183.reuse, 0x29, P6 ;  /* 0x00000029b700780c */ /* 0x040fe400037c1670 */
[----:B------:R-:W-:Y:S02]  /*6be0*/  ISETP.LT.OR P3, PT, R183, 0x2a, P3 ;  /* 0x0000002ab700780c */ /* 0x000fe40001f61670 */
[----:B------:R-:W-:Y:S02]  /*6bf0*/  FSEL R169, R169, -INF , !P4 ;  /* 0xff800000a9a97808 */ /* 0x000fe40006000000 */
[----:B------:R-:W-:Y:S02]  /*6c00*/  FSEL R172, R172, -INF , !P6 ;  /* 0xff800000acac7808 */ /* 0x000fe40007000000 */
[----:B------:R-:W-:-:S02]  /*6c10*/  FSEL R173, R173, -INF , !P3 ;  /* 0xff800000adad7808 */ /* 0x000fc40005800000 */
[C---:B------:R-:W-:Y:S02]  /*6c20*/  ISETP.GT.AND P4, PT, R182.reuse, 0x31, P2 ;  /* 0x00000031b600780c */ /* 0x040fe40001784270 */
[C---:B------:R-:W-:Y:S02]  /*6c30*/  ISETP.GT.AND P6, PT, R182.reuse, 0x38, P2 ;  /* 0x00000038b600780c */ /* 0x040fe400017c4270 */
[----:B------:R-:W-:Y:S02]  /*6c40*/  ISETP.GT.AND P3, PT, R182, 0x39, P2 ;  /* 0x00000039b600780c */ /* 0x000fe40001764270 */
[C---:B------:R-:W-:Y:S02]  /*6c50*/  ISETP.LT.OR P4, PT, R183.reuse, 0x32, P4 ;  /* 0x00000032b700780c */ /* 0x040fe40002781670 */
[C---:B------:R-:W-:Y:S02]  /*6c60*/  ISETP.LT.OR P6, PT, R183.reuse, 0x39, P6 ;  /* 0x00000039b700780c */ /* 0x040fe400037c1670 */
[----:B------:R-:W-:-:S02]  /*6c70*/  ISETP.LT.OR P3, PT, R183, 0x3a, P3 ;  /* 0x0000003ab700780c */ /* 0x000fc40001f61670 */
[----:B------:R-:W-:Y:S02]  /*6c80*/  FSEL R177, R177, -INF , !P4 ;  /* 0xff800000b1b17808 */ /* 0x000fe40006000000 */
[----:B------:R-:W-:Y:S02]  /*6c90*/  FSEL R187, R187, -INF , !P6 ;  /* 0xff800000bbbb7808 */ /* 0x000fe40007000000 */
[----:B------:R-:W-:Y:S01]  /*6ca0*/  FSEL R181, R181, -INF , !P3 ;  /* 0xff800000b5b57808 */ /* 0x000fe20005800000 */
[----:B------:R-:W-:Y:S06]  /*6cb0*/  @P5 BRA `(.L_x_1238) ;  /* 0x00000000005c5947 */ /* 0x000fec0003800000 */
        /* <DEDUP_REMOVED lines=13> */
.L_x_1240:
[----:B------:R-:W-:-:S05]  /*6d90*/  IMAD.U32 R182, RZ, RZ, UR55 ;  /* 0x00000037ffb67e24 */ /* 0x000fca000f8e00ff */
[----:B------:R-:W-:-:S13]  /*6da0*/  ISETP.NE.AND P3, PT, R182, 0x1, PT ;  /* 0x00000001b600780c */ /* 0x000fda0003f65270 */
[----:B------:R-:W0:Y:S02]  /*6db0*/  @P3 LDC.64 R152, c[0x0][0x9e8] ;  /* 0x00027a00ff983b82 */ /* 0x000e240000000a00 */
[----:B0-----:R-:W-:-:S05]  /*6dc0*/  @P3 IMAD.HI.U32 R152, R186, R152, RZ ;  /* 0x00000098ba983227 */ /* 0x001fca00078e00ff */
[----:B------:R-:W-:-:S07]  /*6dd0*/  @P3 SHF.R.U32.HI R186, RZ, R153, R152 ;  /* 0x00000099ffba3219 */ /* 0x000fce0000011698 */
.L_x_1241:
[----:B------:R-:W-:Y:S05]  /*6de0*/  BSYNC B0 ;  /* 0x0000000000007941 */ /* 0x000fea0003800000 */
.L_x_1239:
[----:B------:R-:W-:-:S04]  /*6df0*/  IMAD R178, R186, R182, -R178 ;  /* 0x000000b6bab27224 */ /* 0x000fc800078e0ab2 */
[----:B------:R-:W-:-:S05]  /*6e00*/  IMAD.IADD R178, R178, 0x1, -R16 ;  /* 0x00000001b2b27824 */ /* 0x000fca00078e0a10 */
[----:B------:R-:W-:Y:S02]  /*6e10*/  VIADDMNMX R189, R178, R182, R189, PT ;  /* 0x000000b6b2bd7246 */ /* 0x000fe400038001bd */
[----:B------:R-:W-:-:S07]  /*6e20*/  VIMNMX R188, R188, R178, !PT ;  /* 0x000000b2bcbc7248 */ /* 0x000fce0007fe0100 */
.L_x_1238:
[----:B------:R-:W-:Y:S01]  /*6e30*/  FMNMX.FTZ R152, R184, R3, !PT ;  /* 0x00000003b8987209 */ /* 0x000fe20007810000 */
[----:B------:R-:W-:Y:S01]  /*6e40*/  ULDC UR6, c[0x0][0x988] ;  /* 0x0002620000067ab9 */ /* 0x000fe20000000800 */
[----:B------:R-:W-:Y:S01]  /*6e50*/  ISETP.GT.AND P4, PT, R188, 0x9, P2 ;  /* 0x00000009bc00780c */ /* 0x000fe20001784270 */
[----:B------:R-:W-:Y:S01]  /*6e60*/  UMOV UR38, UR7 ;  /* 0x0000000700267c82 */ /* 0x000fe20008000000 */
[----:B------:R-:W-:Y:S01]  /*6e70*/  FMNMX.FTZ R152, R185, R152, !PT ;  /* 0x00000098b9987209 */ /* 0x000fe20007810000 */
[----:B------:R-:W-:Y:S01]  /*6e80*/  UMOV UR36, UR4 ;  /* 0x0000000400247c82 */ /* 0x000fe20008000000 */
[----:B------:R-:W-:Y:S02]  /*6e90*/  ISETP.LT.OR P4, PT, R189, 0xa, P4 ;  /* 0x0000000abd00780c */ /* 0x000fe40002781670 */
[----:B------:R-:W-:Y:S02]  /*6ea0*/  FMNMX.FTZ R152, R156, R152, !PT ;  /* 0x000000989c987209 */ /* 0x000fe40007810000 */
[----:B------:R-:W-:-:S02]  /*6eb0*/  FSEL R155, R155, -INF , !P4 ;  /* 0xff8000009b9b7808 */ /* 0x000fc40006000000 */
[----:B------:R-:W-:Y:S02]  /*6ec0*/  FMNMX.FTZ R152, R157, R152, !PT ;  /* 0x000000989d987209 */ /* 0x000fe40007810000 */
[----:B------:R-:W-:Y:S02]  /*6ed0*/  ISETP.GT.AND P4, PT, R188, 0x19, P2 ;  /* 0x00000019bc00780c */ /* 0x000fe40001784270 */
        /* <DEDUP_REMOVED lines=11> */
[----:B------:R-:W-:Y:S02]  /*6f90*/  ISETP.GT.AND P6, PT, R188, 0x8, P2 ;  /* 0x00000008bc00780c */ /* 0x000fe400017c4270 */
[----:B------:R-:W-:Y:S02]  /*6fa0*/  FMNMX.FTZ R152, R172, R152, !PT ;  /* 0x00000098ac987209 */ /* 0x000fe40007810000 */
[----:B------:R-:W-:Y:S02]  /*6fb0*/  ISETP.LT.OR P3, PT, R189, 0x2, P3 ;  /* 0x00000002bd00780c */ /* 0x000fe40001f61670 */
[----:B------:R-:W-:Y:S02]  /*6fc0*/  FMNMX.FTZ R152, R173, R152, !PT ;  /* 0x00000098ad987209 */ /* 0x000fe40007810000 */
[----:B------:R-:W-:-:S02]  /*6fd0*/  FSEL R0, R0, -INF , !P4 ;  /* 0xff80000000007808 */ /* 0x000fc40006000000 */
[----:B------:R-:W-:Y:S02]  /*6fe0*/  FMNMX.FTZ R152, R176, R152, !PT ;  /* 0x00000098b0987209 */ /* 0x000fe40007810000 */
[----:B------:R-:W-:Y:S02]  /*6ff0*/  ISETP.LT.OR P6, PT, R189, 0x9, P6 ;  /* 0x00000009bd00780c */ /* 0x000fe400037c1670 */
[----:B------:R-:W-:Y:S02]  /*7000*/  FMNMX.FTZ R152, R177, R152, !PT ;  /* 0x00000098b1987209 */ /* 0x000fe40007810000 */
[----:B------:R-:W-:Y:S02]  /*7010*/  FMNMX.FTZ R178, R0, R2, !PT ;  /* 0x0000000200b27209 */ /* 0x000fe40007810000 */
[----:B------:R-:W-:Y:S02]  /*7020*/  FMNMX.FTZ R152, R187, R152, !PT ;  /* 0x00000098bb987209 */ /* 0x000fe40007810000 */
[----:B------:R-:W-:-:S02]  /*7030*/  ISETP.GT.AND P5, PT, R188, 0x10, P2 ;  /* 0x00000010bc00780c */ /* 0x000fc400017a4270 */
[----:B------:R-:W-:Y:S02]  /*7040*/  FMNMX.FTZ R152, R181, R152, !PT ;  /* 0x00000098b5987209 */ /* 0x000fe40007810000 */
[----:B------:R-:W-:Y:S02]  /*7050*/  FSEL R154, R154, -INF , !P6 ;  /* 0xff8000009a9a7808 */ /* 0x000fe40007000000 */
[C---:B------:R-:W-:Y:S01]  /*7060*/  ISETP.LT.OR P5, PT, R189.reuse, 0x11, P5 ;  /* 0x00000011bd00780c */ /* 0x040fe20002fa1670 */
[----:B------:R-:W0:Y:S01]  /*7070*/  SHFL.BFLY PT, R153, R152, 0x2, 0x1f ;  /* 0x0c401f0098997f89 */ /* 0x000e2200000e0000 */
[----:B------:R-:W-:Y:S02]  /*7080*/  ISETP.GT.AND P6, PT, R188, 0x18, P2 ;  /* 0x00000018bc00780c */ /* 0x000fe400017c4270 */
[----:B------:R-:W-:Y:S02]  /*7090*/  FSEL R158, R158, -INF , !P5 ;  /* 0xff8000009e9e7808 */ /* 0x000fe40006800000 */
[----:B------:R-:W-:-:S02]  /*70a0*/  ISETP.LT.OR P6, PT, R189, 0x19, P6 ;  /* 0x00000019bd00780c */ /* 0x000fc400037c1670 */
[----:B------:R-:W-:Y:S02]  /*70b0*/  ISETP.GT.AND P5, PT, R188, 0x20, P2 ;  /* 0x00000020bc00780c */ /* 0x000fe400017a4270 */
[----:B------:R-:W-:Y:S02]  /*70c0*/  FSEL R162, R162, -INF , !P6 ;  /* 0xff800000a2a27808 */ /* 0x000fe40007000000 */
[----:B------:R-:W-:Y:S02]  /*70d0*/  ISETP.LT.OR P5, PT, R189, 0x21, P5 ;  /* 0x00000021bd00780c */ /* 0x000fe40002fa1670 */
[----:B------:R-:W-:Y:S02]  /*70e0*/  ISETP.GT.AND P6, PT, R188, 0x28, P2 ;  /* 0x00000028bc00780c */ /* 0x000fe400017c4270 */
[----:B------:R-:W-:Y:S02]  /*70f0*/  FSEL R166, R166, -INF , !P5 ;  /* 0xff800000a6a67808 */ /* 0x000fe40006800000 */
[----:B------:R-:W-:-:S02]  /*7100*/  ISETP.GT.AND P5, PT, R188, 0x29, P2 ;  /* 0x00000029bc00780c */ /* 0x000fc400017a4270 */
[C---:B------:R-:W-:Y:S02]  /*7110*/  ISETP.LT.OR P6, PT, R189.reuse, 0x29, P6 ;  /* 0x00000029bd00780c */ /* 0x040fe400037c1670 */
[----:B------:R-:W-:Y:S02]  /*7120*/  ISETP.LT.OR P5, PT, R189, 0x2a, P5 ;  /* 0x0000002abd00780c */ /* 0x000fe40002fa1670 */
[----:B------:R-:W-:Y:S02]  /*7130*/  FSEL R170, R170, -INF , !P6 ;  /* 0xff800000aaaa7808 */ /* 0x000fe40007000000 */
[----:B0-----:R-:W-:Y:S02]  /*7140*/  FMNMX.FTZ R152, R152, R153, !PT ;  /* 0x0000009998987209 */ /* 0x001fe40007810000 */
[----:B------:R-:W-:Y:S02]  /*7150*/  FSEL R153, R21, -INF , !P3 ;  /* 0xff80000015997808 */ /* 0x000fe40005800000 */
[----:B------:R-:W-:Y:S01]  /*7160*/  ISETP.GT.AND P3, PT, R188, 0x11, P2 ;  /* 0x00000011bc00780c */ /* 0x000fe20001764270 */
[----:B------:R-:W0:Y:S01]  /*7170*/  SHFL.BFLY PT, R21, R152, 0x1, 0x1f ;  /* 0x0c201f0098157f89 */ /* 0x000e2200000e0000 */
[----:B------:R-:W-:-:S02]  /*7180*/  FMNMX.FTZ R178, R153, R178, !PT ;  /* 0x000000b299b27209 */ /* 0x000fc40007810000 */
[----:B------:R-:W-:Y:S02]  /*7190*/  ISETP.LT.OR P3, PT, R189, 0x12, P3 ;  /* 0x00000012bd00780c */ /* 0x000fe40001f61670 */
[----:B------:R-:W-:Y:S02]  /*71a0*/  FMNMX.FTZ R178, R154, R178, !PT ;  /* 0x000000b29ab27209 */ /* 0x000fe40007810000 */
[----:B------:R-:W-:Y:S02]  /*71b0*/  FSEL R159, R159, -INF , !P3 ;  /* 0xff8000009f9f7808 */ /* 0x000fe40005800000 */
[----:B------:R-:W-:Y:S02]  /*71c0*/  FMNMX.FTZ R178, R155, R178, !PT ;  /* 0x000000b29bb27209 */ /* 0x000fe40007810000 */
[----:B------:R-:W-:Y:S02]  /*71d0*/  ISETP.GT.AND P3, PT, R188, 0x21, P2 ;  /* 0x00000021bc00780c */ /* 0x000fe40001764270 */
[----:B------:R-:W-:-:S02]  /*71e0*/  FMNMX.FTZ R178, R158, R178, !PT ;  /* 0x000000b29eb27209 */ /* 0x000fc40007810000 */
[----:B------:R-:W-:Y:S02]  /*71f0*/  ISETP.LT.OR P3, PT, R189, 0x22, P3 ;  /* 0x00000022bd00780c */ /* 0x000fe40001f61670 */
[----:B------:R-:W-:Y:S02]  /*7200*/  FMNMX.FTZ R178, R159, R178, !PT ;  /* 0x000000b29fb27209 */ /* 0x000fe40007810000 */
[----:B------:R-:W-:Y:S02]  /*7210*/  FSEL R167, R167, -INF , !P3 ;  /* 0xff800000a7a77808 */ /* 0x000fe40005800000 */
[----:B------:R-:W-:Y:S02]  /*7220*/  FMNMX.FTZ R178, R162, R178, !PT ;  /* 0x000000b2a2b27209 */ /* 0x000fe40007810000 */
[----:B------:R-:W-:Y:S02]  /*7230*/  ISETP.GT.AND P3, PT, R188, 0x30, P2 ;  /* 0x00000030bc00780c */ /* 0x000fe40001764270 */
[----:B------:R-:W-:-:S02]  /*7240*/  FMNMX.FTZ R178, R163, R178, !PT ;  /* 0x000000b2a3b27209 */ /* 0x000fc40007810000 */
[----:B------:R-:W-:Y:S02]  /*7250*/  ISETP.GT.AND P4, PT, R188, 0x31, P2 ;  /* 0x00000031bc00780c */ /* 0x000fe40001784270 */
[----:B------:R-:W-:Y:S02]  /*7260*/  FMNMX.FTZ R178, R166, R178, !PT ;  /* 0x000000b2a6b27209 */ /* 0x000fe40007810000 */
[----:B------:R-:W-:Y:S02]  /*7270*/  ISETP.LT.OR P3, PT, R189, 0x31, P3 ;  /* 0x00000031bd00780c */ /* 0x000fe40001f61670 */
[----:B------:R-:W-:Y:S02]  /*7280*/  FMNMX.FTZ R178, R167, R178, !PT ;  /* 0x000000b2a7b27209 */ /* 0x000fe40007810000 */
[----:B0-----:R-:W-:Y:S02]  /*7290*/  FMNMX.FTZ R21, R152, R21, !PT ;  /* 0x0000001598157209 */ /* 0x001fe40007810000 */
[----:B------:R-:W-:-:S02]  /*72a0*/  FSEL R171, R171, -INF , !P5 ;  /* 0xff800000abab7808 */ /* 0x000fc40006800000 */
[----:B------:R-:W-:Y:S01]  /*72b0*/  FMNMX.FTZ R182, R170, R178, !PT ;  /* 0x000000b2aab67209 */ /* 0x000fe20007810000 */
[----:B------:R-:W-:Y:S01]  /*72c0*/  FMUL.FTZ R152, R21, UR6 ;  /* 0x0000000615987c20 */ /* 0x000fe20008410000 */
[----:B------:R-:W-:Y:S02]  /*72d0*/  ISETP.GT.AND P6, PT, R188, 0x38, P2 ;  /* 0x00000038bc00780c */ /* 0x000fe400017c4270 */
[----:B------:R-:W-:Y:S02]  /*72e0*/  ISETP.LT.OR P4, PT, R189, 0x32, P4 ;  /* 0x00000032bd00780c */ /* 0x000fe40002781670 */
[----:B------:R-:W-:Y:S02]  /*72f0*/  FSEL R178, R174, -INF , !P3 ;  /* 0xff800000aeb27808 */ /* 0x000fe40005800000 */
        /* <DEDUP_REMOVED lines=12> */
[----:B-1----:R-:W-:Y:S01]  /*73c0*/  FSEL R180, R180, -INF , !P2 ;  /* 0xff800000b4b47808 */ /* 0x002fe20005000000 */
[--C-:B------:R-:W-:Y:S01]  /*73d0*/  FFMA.FTZ R164, R169, UR6, -R152.reuse ;  /* 0x00000006a9a47c23 */ /* 0x100fe20008010898 */
        /* <DEDUP_REMOVED lines=8> */
[--C-:B------:R-:W-:Y:S01]  /*7460*/  FFMA.FTZ R157, R157, UR6, -R152.reuse ;  /* 0x000000069d9d7c23 */ /* 0x100fe20008010898 */
[----:B------:R-:W0:Y:S01]  /*7470*/  SHFL.BFLY PT, R182, R156, 0x2, 0x1f ;  /* 0x0c401f009cb67f89 */ /* 0x000e2200000e0000 */
[--C-:B------:R-:W-:Y:S01]  /*7480*/  FFMA.FTZ R190, R172, UR6, -R152.reuse ;  /* 0x00000006acbe7c23 */ /* 0x100fe20008010898 */
[--C-:B------:R-:W-:Y:S01]  /*7490*/  FFMA.FTZ R165, R173, UR6, -R152.reuse ;  /* 0x00000006ada57c23 */ /* 0x100fe20008010898 */
[--C-:B------:R-:W-:Y:S01]  /*74a0*/  FFMA.FTZ R184, R176, UR6, -R152.reuse ;  /* 0x00000006b0b87c23 */ /* 0x100fe20008010898 */
[--C-:B------:R-:W-:Y:S01]  /*74b0*/  FFMA.FTZ R168, R177, UR6, -R152.reuse ;  /* 0x00000006b1a87c23 */ /* 0x100fe20008010898 */
[--C-:B------:R-:W-:Y:S01]  /*74c0*/  FFMA.FTZ R186, R187, UR6, -R152.reuse ;  /* 0x00000006bbba7c23 */ /* 0x100fe20008010898 */
[----:B------:R-:W-:Y:S01]  /*74d0*/  FFMA.FTZ R152, R181, UR6, -R152 ;  /* 0x00000006b5987c23 */ /* 0x000fe20008010898 */
        /* <DEDUP_REMOVED lines=8> */
[----:B0-----:R-:W-:-:S02]  /*7560*/  FMNMX.FTZ R156, R156, R169, !PT ;  /* 0x000000a99c9c7209 */ /* 0x001fc40007810000 */
[----:B------:R-:W-:-:S05]  /*7570*/  FSEL R169, R21, RZ, P5 ;  /* 0x000000ff15a97208 */ /* 0x000fca0002800000 */
[----:B------:R-:W-:Y:S01]  /*7580*/  MUFU.EX2 R194, R194 ;  /* 0x000000c200c27308 */ /* 0x000fe20000000800 */
[----:B------:R-:W-:Y:S01]  /*7590*/  FSETP.NEU.FTZ.AND P2, PT, R156, -INF , PT ;  /* 0xff8000009c00780b */ /* 0x000fe20003f5d000 */
[----:B------:R-:W-:-:S06]  /*75a0*/  FADD.FTZ R169, -R169, R3 ;  /* 0x00000003a9a97221 */ /* 0x000fcc0000010100 */
[----:B------:R0:W-:Y:S01]  /*75b0*/  MUFU.EX2 R3, R152 ;  /* 0x0000009800037308 */ /* 0x0001e20000000800 */
[----:B------:R-:W-:-:S07]  /*75c0*/  FMUL.FTZ R172, R169, UR6 ;  /* 0x00000006a9ac7c20 */ /* 0x000fce0008410000 */
[----:B------:R-:W-:Y:S01]  /*75d0*/  MUFU.EX2 R161, R161 ;  /* 0x000000a100a17308 */ /* 0x000fe20000000800 */
[----:B0-----:R-:W-:-:S05]  /*75e0*/  FMUL.FTZ R152, R156, UR6 ;  /* 0x000000069c987c20 */ /* 0x001fca0008410000 */
[----:B------:R-:W-:Y:S02]  /*75f0*/  FSEL R169, R152, RZ, P2 ;  /* 0x000000ff98a97208 */ /* 0x000fe40001000000 */
[----:B------:R-:W0:Y:S03]  /*7600*/  MUFU.EX2 R152, R172 ;  /* 0x000000ac00987308 */ /* 0x000e260000000800 */
[--C-:B------:R-:W-:Y:S01]  /*7610*/  FFMA.FTZ R197, R0, UR6, -R169.reuse ;  /* 0x0000000600c57c23 */ /* 0x100fe200080108a9 */
[----:B------:R-:W-:Y:S02]  /*7620*/  IMAD.U32 R0, RZ, RZ, UR14 ;  /* 0x0000000eff007e24 */ /* 0x000fe4000f8e00ff */
[--C-:B------:R-:W-:Y:S01]  /*7630*/  FFMA.FTZ R153, R153, UR6, -R169.reuse ;  /* 0x0000000699997c23 */ /* 0x100fe200080108a9 */
[--C-:B------:R-:W-:Y:S01]  /*7640*/  FFMA.FTZ R199, R154, UR6, -R169.reuse ;  /* 0x000000069ac77c23 */ /* 0x100fe200080108a9 */
[--C-:B------:R-:W-:Y:S01]  /*7650*/  FFMA.FTZ R154, R155, UR6, -R169.reuse ;  /* 0x000000069b9a7c23 */ /* 0x100fe200080108a9 */
[----:B------:R-:W-:Y:S01]  /*7660*/  @!P1 VIADD R0, R0, 0x30860 ;  /* 0x0003086000009836 */ /* 0x000fe20000000000 */
[----:B------:R-:W-:Y:S01]  /*7670*/  MUFU.EX2 R197, R197 ;  /* 0x000000c500c57308 */ /* 0x000fe20000000800 */
[--C-:B------:R-:W-:Y:S01]  /*7680*/  FFMA.FTZ R193, R158, UR6, -R169.reuse ;  /* 0x000000069ec17c23 */ /* 0x100fe200080108a9 */
[--C-:B------:R-:W-:Y:S01]  /*7690*/  FFMA.FTZ R155, R159, UR6, -R169.reuse ;  /* 0x000000069f9b7c23 */ /* 0x100fe200080108a9 */
[--C-:B------:R-:W-:Y:S01]  /*76a0*/  FFMA.FTZ R195, R162, UR6, -R169.reuse ;  /* 0x00000006a2c37c23 */ /* 0x100fe200080108a9 */
[----:B------:R-:W-:Y:S01]  /*76b0*/  @!P1 PRMT R0, RZ, 0x654, R0 ;  /* 0x00000654ff009816 */ /* 0x000fe20000000000 */
[--C-:B------:R-:W-:Y:S01]  /*76c0*/  FFMA.FTZ R166, R166, UR6, -R169.reuse ;  /* 0x00000006a6a67c23 */ /* 0x100fe200080108a9 */
[--C-:B------:R-:W-:Y:S01]  /*76d0*/  FFMA.FTZ R167, R167, UR6, -R169.reuse ;  /* 0x00000006a7a77c23 */ /* 0x100fe200080108a9 */
[--C-:B------:R-:W-:Y:S01]  /*76e0*/  FFMA.FTZ R170, R170, UR6, -R169.reuse ;  /* 0x00000006aaaa7c23 */ /* 0x100fe200080108a9 */
[----:B------:R1:W-:Y:S01]  /*76f0*/  @!P1 SYNCS.ARRIVE.TRANS64.RED.A1T0 RZ, [R0+URZ], RZ ;  /* 0x000000ff00ff99a7 */ /* 0x0003e2000810043f */
[----:B------:R-:W-:Y:S01]  /*7700*/  MUFU.EX2 R153, R153 ;  /* 0x0000009900997308 */ /* 0x000fe20000000800 */
[----:B0-----:R-:W-:Y:S01]  /*7710*/  FFMA.FTZ R15, R152, R15, R196 ;  /* 0x0000000f980f7223 */ /* 0x001fe200000100c4 */
[--C-:B------:R-:W-:Y:S01]  /*7720*/  FFMA.FTZ R171, R171, UR6, -R169.reuse ;  /* 0x00000006abab7c23 */ /* 0x100fe200080108a9 */
[--C-:B------:R-:W-:Y:S01]  /*7730*/  FFMA.FTZ R178, R178, UR6, -R169.reuse ;  /* 0x00000006b2b27c23 */ /* 0x100fe200080108a9 */
[----:B------:R-:W-:Y:S01]  /*7740*/  FFMA.FTZ R175, R175, UR6, -R169 ;  /* 0x00000006afaf7c23 */ /* 0x000fe200080108a9 */
[----:B------:R-:W-:Y:S01]  /*7750*/  FADD.FTZ R15, R174, R15 ;  /* 0x0000000fae0f7221 */ /* 0x000fe20000010000 */
[----:B------:R-:W-:Y:S01]  /*7760*/  FFMA.FTZ R179, R179, UR6, -R169 ;  /* 0x00000006b3b37c23 */ /* 0x000fe200080108a9 */
[----:B-1----:R-:W-:Y:S01]  /*7770*/  FSEL R0, R156, RZ, P2 ;  /* 0x000000ff9c007208 */ /* 0x002fe20001000000 */
[----:B------:R-:W-:Y:S01]  /*7780*/  MUFU.EX2 R199, R199 ;  /* 0x000000c700c77308 */ /* 0x000fe20000000800 */
[----:B------:R-:W-:Y:S01]  /*7790*/  FADD.FTZ R15, R198, R15 ;  /* 0x0000000fc60f7221 */ /* 0x000fe20000010000 */
[C---:B------:R-:W-:Y:S01]  /*77a0*/  ISETP.GT.AND P2, PT, R20.reuse, UR54, PT ;  /* 0x0000003614007c0c */ /* 0x040fe2000bf44270 */
[----:B------:R-:W-:-:S02]  /*77b0*/  VIADD R20, R20, 0xffffffff ;  /* 0xffffffff14147836 */ /* 0x000fc40000000000 */
[----:B------:R-:W-:Y:S01]  /*77c0*/  FADD.FTZ R0, -R0, R2 ;  /* 0x0000000200007221 */ /* 0x000fe20000010100 */
[----:B------:R-:W-:Y:S01]  /*77d0*/  FFMA.FTZ R2, R163, UR6, -R169 ;  /* 0x00000006a3027c23 */ /* 0x000fe200080108a9 */
[C---:B------:R-:W-:Y:S01]  /*77e0*/  FADD.FTZ R15, R157.reuse, R15 ;  /* 0x0000000f9d0f7221 */ /* 0x040fe20000010000 */
[----:B------:R-:W-:Y:S01]  /*77f0*/  FFMA.FTZ R169, R180, UR6, -R169 ;  /* 0x00000006b4a97c23 */ /* 0x000fe200080108a9 */
[----:B------:R-:W-:Y:S01]  /*7800*/  FMUL.FTZ R0, R0, UR6 ;  /* 0x0000000600007c20 */ /* 0x000fe20008410000 */
[----:B------:R-:W-:Y:S01]  /*7810*/  MUFU.EX2 R154, R154 ;  /* 0x0000009a009a7308 */ /* 0x000fe20000000800 */
[----:B------:R-:W-:Y:S01]  /*7820*/  FADD.FTZ R15, R192, R15 ;  /* 0x0000000fc00f7221 */ /* 0x000fe20000010000 */
[----:B------:R-:W-:Y:S02]  /*7830*/  F2FP.F16.F32.PACK_AB R196, R174, R196 ;  /* 0x000000c4aec4723e */ /* 0x000fe400000000ff */
[----:B------:R-:W-:Y:S01]  /*7840*/  F2FP.F16.F32.PACK_AB R198, R157, R198 ;  /* 0x000000c69dc6723e */ /* 0x000fe200000000ff */
[C---:B------:R-:W-:Y:S01]  /*7850*/  FADD.FTZ R15, R160.reuse, R15 ;  /* 0x0000000fa00f7221 */ /* 0x040fe20000010000 */
[----:B------:R-:W-:-:S02]  /*7860*/  F2FP.F16.F32.PACK_AB R192, R160, R192 ;  /* 0x000000c0a0c0723e */ /* 0x000fc400000000ff */
[----:B------:R-:W0:Y:S01]  /*7870*/  MUFU.EX2 R0, R0 ;  /* 0x0000000000007308 */ /* 0x000e220000000800 */
[----:B------:R-:W-:Y:S01]  /*7880*/  FADD.FTZ R15, R194, R15 ;  /* 0x0000000fc20f7221 */ /* 0x000fe20000010000 */
[----:B------:R-:W-:-:S03]  /*7890*/  F2FP.F16.F32.PACK_AB R194, R161, R194 ;  /* 0x000000c2a1c2723e */ /* 0x000fc600000000ff */
[----:B------:R-:W-:-:S03]  /*78a0*/  FADD.FTZ R15, R161, R15 ;  /* 0x0000000fa10f7221 */ /* 0x000fc60000010000 */
[----:B------:R-:W1:Y:S08]  /*78b0*/  MUFU.EX2 R193, R193 ;  /* 0x000000c100c17308 */ /* 0x000e700000000800 */
[----:B------:R-:W2:Y:S01]  /*78c0*/  MUFU.EX2 R155, R155 ;  /* 0x0000009b009b7308 */ /* 0x000ea20000000800 */
[----:B0-----:R-:W-:Y:S01]  /*78d0*/  FFMA.FTZ R14, R0, R14, R197 ;  /* 0x0000000e000e7223 */ /* 0x001fe200000100c5 */
[----:B------:R-:W-:-:S03]  /*78e0*/  F2FP.F16.F32.PACK_AB R197, R153, R197 ;  /* 0x000000c599c5723e */ /* 0x000fc600000000ff */
[----:B------:R-:W-:-:S03]  /*78f0*/  FADD.FTZ R14, R153, R14 ;  /* 0x0000000e990e7221 */ /* 0x000fc60000010000 */
[----:B------:R-:W0:Y:S01]  /*7900*/  MUFU.EX2 R195, R195 ;  /* 0x000000c300c37308 */ /* 0x000e220000000800 */
[----:B------:R-:W-:Y:S01]  /*7910*/  FADD.FTZ R14, R199, R14 ;  /* 0x0000000ec70e7221 */ /* 0x000fe20000010000 */
[----:B------:R-:W-:-:S03]  /*7920*/  F2FP.F16.F32.PACK_AB R199, R154, R199 ;  /* 0x000000c79ac7723e */ /* 0x000fc600000000ff */
[----:B------:R-:W-:-:S03]  /*7930*/  FADD.FTZ R14, R154, R14 ;  /* 0x0000000e9a0e7221 */ /* 0x000fc60000010000 */
[----:B------:R-:W3:Y:S01]  /*7940*/  MUFU.EX2 R2, R2 ;  /* 0x0000000200027308 */ /* 0x000ee20000000800 */
[----:B-1----:R-:W-:Y:S01]  /*7950*/  FADD.FTZ R14, R193, R14 ;  /* 0x0000000ec10e7221 */ /* 0x002fe20000010000 */
[----:B--2---:R-:W-:-:S03]  /*7960*/  F2FP.F16.F32.PACK_AB R193, R155, R193 ;  /* 0x000000c19bc1723e */ /* 0x004fc600000000ff */
[----:B------:R-:W-:-:S03]  /*7970*/  FADD.FTZ R14, R155, R14 ;  /* 0x0000000e9b0e7221 */ /* 0x000fc60000010000 */
[----:B------:R-:W1:Y:S01]  /*7980*/  MUFU.EX2 R188, R188 ;  /* 0x000000bc00bc7308 */ /* 0x000e620000000800 */
[----:B0-----:R-:W-:-:S07]  /*7990*/  FADD.FTZ R14, R195, R14 ;  /* 0x0000000ec30e7221 */ /* 0x001fce0000010000 */
[----:B------:R-:W0:Y:S01]  /*79a0*/  MUFU.EX2 R166, R166 ;  /* 0x000000a600a67308 */ /* 0x000e220000000800 */
[C---:B---3--:R-:W-:Y:S01]  /*79b0*/  FADD.FTZ R14, R2.reuse, R14 ;  /* 0x0000000e020e7221 */ /* 0x048fe20000010000 */
        /* <DEDUP_REMOVED lines=13> */
[----:B0-----:R-:W-:-:S07]  /*7a90*/  FADD.FTZ R15, R190, R15 ;  /* 0x0000000fbe0f7221 */ /* 0x001fce0000010000 */
        /* <DEDUP_REMOVED lines=16> */
[C---:B--2---:R-:W-:Y:S01]  /*7ba0*/  FADD.FTZ R14, R175.reuse, R14 ;  /* 0x0000000eaf0e7221 */ /* 0x044fe20000010000 */
[----:B------:R-:W-:-:S06]  /*7bb0*/  F2FP.F16.F32.PACK_AB R185, R175, R178 ;  /* 0x000000b2afb9723e */ /* 0x000fcc00000000ff */
[----:B------:R-:W2:Y:S01]  /*7bc0*/  MUFU.EX2 R169, R169 ;  /* 0x000000a900a97308 */ /* 0x000ea20000000800 */
[----:B-1----:R-:W-:Y:S01]  /*7bd0*/  FADD.FTZ R15, R186, R15 ;  /* 0x0000000fba0f7221 */ /* 0x002fe20000010000 */
[----:B------:R-:W-:-:S03]  /*7be0*/  F2FP.F16.F32.PACK_AB R186, R3, R186 ;  /* 0x000000ba03ba723e */ /* 0x000fc600000000ff */
[----:B------:R-:W-:Y:S01]  /*7bf0*/  FADD.FTZ R15, R3, R15 ;  /* 0x0000000f030f7221 */ /* 0x000fe20000010000 */
[----:B------:R-:W-:Y:S02]  /*7c00*/  IMAD.MOV.U32 R3, RZ, RZ, R21 ;  /* 0x000000ffff037224 */ /* 0x000fe400078e0015 */
[----:B0-----:R-:W-:-:S04]  /*7c10*/  FADD.FTZ R14, R179, R14 ;  /* 0x0000000eb30e7221 */ /* 0x001fc80000010000 */
[C---:B--2---:R-:W-:Y:S01]  /*7c20*/  FADD.FTZ R14, R169.reuse, R14 ;  /* 0x0000000ea90e7221 */ /* 0x044fe20000010000 */
[----:B------:R-:W-:Y:S01]  /*7c30*/  F2FP.F16.F32.PACK_AB R187, R169, R179 ;  /* 0x000000b3a9bb723e */ /* 0x000fe200000000ff */
[----:B------:R-:W-:Y:S06]  /*7c40*/  @P2 BRA `(.L_x_1242) ;  /* 0xffffffd400302947 */ /* 0x000fec000383ffff */
[----:B------:R-:W-:Y:S01]  /*7c50*/  IMAD.MOV.U32 R2, RZ, RZ, R156 ;  /* 0x000000ffff027224 */ /* 0x000fe200078e009c */
[----:B------:R-:W-:Y:S01]  /*7c60*/  UMOV UR36, UR4 ;  /* 0x0000000400247c82 */ /* 0x000fe20008000000 */
[----:B------:R-:W-:Y:S01]  /*7c70*/  IMAD.MOV.U32 R3, RZ, RZ, R21 ;  /* 0x000000ffff037224 */ /* 0x000fe200078e0015 */
[----:B------:R-:W-:-:S06]  /*7c80*/  UMOV UR38, UR7 ;  /* 0x0000000700267c82 */ /* 0x000fcc0008000000 */
.L_x_1225:
[----:B------:R-:W-:Y:S01]  /*7c90*/  ULDC UR4, c[0x0][0x448] ;  /* 0x0001120000047ab9 */ /* 0x000fe20000000800 */
[----:B------:R-:W-:Y:S01]  /*7ca0*/  ULDC UR7, c[0x0][0x9e4] ;  /* 0x0002790000077ab9 */ /* 0x000fe20000000800 */
[----:B------:R-:W-:Y:S02]  /*7cb0*/  UISETP.NE.AND UP0, UPT, UR4, 0x1, UPT ;  /* 0x000000010400788c */ /* 0x000fe4000bf05270 */
[----:B------:R-:W-:Y:S02]  /*7cc0*/  UISETP.GE.AND UP1, UPT, UR7, 0x1, UPT ;  /* 0x000000010700788c */ /* 0x000fe4000bf26270 */
[----:B------:R-:W-:Y:S02]  /*7cd0*/  UIADD3 UR11, UR61, 0x7f, URZ ;  /* 0x0000007f3d0b7890 */ /* 0x000fe4000fffe03f */
[----:B------:R-:W-:Y:S02]  /*7ce0*/  UIADD3 UR10, UR60, 0x1, -UR39 ;  /* 0x000000013c0a7890 */ /* 0x000fe4000fffe827 */
[----:B------:R-:W-:-:S03]  /*7cf0*/  PLOP3.LUT P5, PT, PT, PT, UP1, 0x80, 0x0 ;  /* 0x000000000000781c */ /* 0x000fc60003faf018 */
[----:B------:R-:W-:Y:S01]  /*7d00*/  @UP0 ULDC UR4, c[0x0][0x44c] ;  /* 0x0001130000040ab9 */ /* 0x000fe20000000800 */
[----:B------:R-:W-:Y:S01]  /*7d10*/  @UP0 ULDC UR14, c[0x0][0x450] ;  /* 0x00011400000e0ab9 */ /* 0x000fe20000000800 */
[----:B------:R-:W-:-:S04]  /*7d20*/  UIMAD.WIDE.U32 UR4, UR11, UR4, URZ ;  /* 0x000000040b0472a5 */ /* 0x000fc8000f8e003f */
[----:B------:R-:W-:-:S03]  /*7d30*/  @UP0 USHF.R.U32.HI UR11, URZ, UR14, UR5 ;  /* 0x0000000e3f0b0299 */ /* 0x000fc60008011605 */
[----:B------:R-:W-:Y:S01]  /*7d40*/  ULDC UR14, c[0x0][0x9dc] ;  /* 0x00027700000e7ab9 */ /* 0x000fe20000000800 */
[----:B------:R-:W-:-:S04]  /*7d50*/  UIADD3 UR15, UR10, UR11, URZ ;  /* 0x0000000b0a0f7290 */ /* 0x000fc8000fffe03f */
        /* <DEDUP_REMOVED lines=12> */
.L_x_1244:
[----:B------:R-:W-:-:S11]  /*7e20*/  UISETP.NE.AND UP1, UPT, UR7, 0x1, UPT ;  /* 0x000000010700788c */ /* 0x000fd6000bf25270 */
[----:B------:R-:W-:Y:S02]  /*7e30*/  @UP1 ULDC.64 UR4, c[0x0][0x9e8] ;  /* 0x00027a0000041ab9 */ /* 0x000fe40000000a00 */
[----:B------:R-:W-:-:S04]  /*7e40*/  UIMAD.WIDE.U32 UR10, UR15, UR4, URZ ;  /* 0x000000040f0a72a5 */ /* 0x000fc8000f8e003f */
[----:B------:R-:W-:-:S12]  /*7e50*/  @UP1 USHF.R.U32.HI UR15, URZ, UR5, UR11 ;  /* 0x000000053f0f1299 */ /* 0x000fd8000801160b */
.L_x_1245:
[----:B------:R-:W-:-:S04]  /*7e60*/  UIMAD UR7, UR15, UR7, URZ ;  /* 0x000000070f0772a4 */ /* 0x000fc8000f8e023f */
[----:B------:R-:W-:-:S04]  /*7e70*/  UISETP.LT.AND UP1, UPT, UR14, UR7, UPT ;  /* 0x000000070e00728c */ /* 0x000fc8000bf21270 */
[----:B------:R-:W-:-:S12]  /*7e80*/  USEL UR14, UR14, UR7, !UP1 ;  /* 0x000000070e0e7287 */ /* 0x000fd8000c800000 */
.L_x_1243:
[----:B------:R-:W-:Y:S01]  /*7e90*/  UIADD3 UR14, UR14, 0x3f, URZ ;  /* 0x0000003f0e0e7890 */ /* 0x000fe2000fffe03f */
[----:B------:R-:W-:-:S03]  /*7ea0*/  R2UR UR5, R19 ;  /* 0x00000000130572ca */ /* 0x000fc600000e0000 */
[----:B------:R-:W-:-:S04]  /*7eb0*/  USHF.R.S32.HI UR4, URZ, 0x1f, UR14 ;  /* 0x0000001f3f047899 */ /* 0x000fc8000801140e */
[----:B------:R-:W-:-:S04]  /*7ec0*/  ULEA.HI UR4, UR4, UR14, URZ, 0x6 ;  /* 0x0000000e04047291 */ /* 0x000fc8000f8f303f */
[----:B------:R-:W-:-:S04]  /*7ed0*/  USHF.R.S32.HI UR4, URZ, 0x6, UR4 ;  /* 0x000000063f047899 */ /* 0x000fc80008011404 */
[----:B------:R-:W-:-:S04]  /*7ee0*/  UISETP.LT.AND UP1, UPT, UR5, UR4, UPT ;  /* 0x000000040500728c */ /* 0x000fc8000bf21270 */
[----:B------:R-:W-:-:S06]  /*7ef0*/  USEL UR54, UR5, UR4, !UP1 ;  /* 0x0000000405367287 */ /* 0x000fcc000c800000 */
[----:B------:R-:W-:-:S13]  /*7f00*/  ISETP.GE.AND P2, PT, R20, UR54, PT ;  /* 0x0000003614007c0c */ /* 0x000fda000bf46270 */
[----:B------:R-:W-:Y:S05]  /*7f10*/  @!P2 BRA `(.L_x_1246) ;  /* 0x000000200030a947 */ /* 0x000fea0003800000 */
[----:B------:R-:W-:Y:S01]  /*7f20*/  IMAD.MOV.U32 R236, RZ, RZ, R2 ;  /* 0x000000ffffec7224 */ /* 0x000fe200078e0002 */
[----:B------:R-:W-:Y:S01]  /*7f30*/  UMOV UR7, UR38 ;  /* 0x0000002600077c82 */ /* 0x000fe20008000000 */
[----:B------:R-:W-:Y:S01]  /*7f40*/  IMAD.MOV.U32 R21, RZ, RZ, R3 ;  /* 0x000000ffff157224 */ /* 0x000fe200078e0003 */
[----:B------:R-:W-:Y:S01]  /*7f50*/  UMOV UR4, UR36 ;  /* 0x0000002400047c82 */ /* 0x000fe20008000000 */
[----:B------:R-:W-:-:S05]  /*7f60*/  ULDC UR5, c[0x0][0x9d8] ;  /* 0x0002760000057ab9 */ /* 0x000fca0000000800 */
.L_x_1255:
[----:B------:R-:W-:-:S04]  /*7f70*/  UIADD3 UR36, UR4, 0x1, URZ ;  /* 0x0000000104247890 */ /* 0x000fc8000fffe03f */
[----:B------:R-:W-:-:S04]  /*7f80*/  UISETP.NE.AND UP1, UPT, UR36, 0x2, UPT ;  /* 0x000000022400788c */ /* 0x000fc8000bf25270 */
[----:B------:R-:W-:Y:S02]  /*7f90*/  USEL UR38, URZ, 0x1, UP1 ;  /* 0x000000013f267887 */ /* 0x000fe40008800000 */
[----:B------:R-:W-:Y:S02]  /*7fa0*/  USEL UR36, UR36, URZ, UP1 ;  /* 0x0000003f24247287 */ /* 0x000fe40008800000 */
[----:B------:R-:W-:Y:S01]  /*7fb0*/  ULOP3.LUT UR38, UR7, UR38, URZ, 0x3c, !UPT ;  /* 0x0000002607267292 */ /* 0x000fe2000f8e3c3f */
[----:B------:R-:W-:Y:S11]  /*7fc0*/  @!P0 BRA `(.L_x_1247) ;  /* 0x0000000000048947 */ /* 0x000ff60003800000 */
[----:B------:R-:W-:Y:S01]  /*7fd0*/  BPT.TRAP 0x1 ;  /* 0x000000040000795c */ /* 0x000fe20000300000 */
.L_x_1247:
[----:B------:R-:W-:Y:S01]  /*7fe0*/  ULEA UR6, UR36, UR37, 0x3 ;  /* 0x0000002524067291 */ /* 0x000fe2000f8e183f */
[----:B------:R-:W-:-:S05]  /*7ff0*/  IMAD.U32 R2, RZ, RZ, UR38 ;  /* 0x00000026ff027e24 */ /* 0x000fca000f8e00ff */
[----:B------:R-:W-:-:S04]  /*8000*/  SHF.L.U32 R2, R2, 0x1f, RZ ;  /* 0x0000001f02027819 */ /* 0x000fc800000006ff */
[----:B------:R0:W1:Y:S01]  /*8010*/  SYNCS.PHASECHK.TRANS64.TRYWAIT P2, [UR6+0x30830], R2 ;  /* 0x03083002ff0075a7 */ /* 0x0000620008040146 */
[----:B------:R-:W-:Y:S05]  /*8020*/  @!P0 BRA `(.L_x_1248) ;  /* 0x0000000000048947 */ /* 0x000fea0003800000 */
[----:B------:R-:W-:Y:S01]  /*8030*/  BPT.TRAP 0x1 ;  /* 0x000000040000795c */ /* 0x000fe20000300000 */
.L_x_1248:
[-C--:B------:R-:W-:Y:S01]  /*8040*/  FMUL.FTZ R24, R24, R152.reuse ;  /* 0x0000009818187220 */ /* 0x080fe20000410000 */
[----:B------:R-:W-:Y:S01]  /*8050*/  FMUL.FTZ R25, R25, R152 ;  /* 0x0000009819197220 */ /* 0x000fe20000410000 */
[----:B-1----:R-:W-:Y:S06]  /*8060*/  @P2 BRA `(.L_x_1249) ;  /* 0x0000000000082947 */ /* 0x002fec0003800000 */
[----:B------:R-:W1:Y:S02]  /*8070*/  SYNCS.PHASECHK.TRANS64.TRYWAIT P2, [UR6+0x30830], R2 ;  /* 0x03083002ff0075a7 */ /* 0x000e640008040146 */
[----:B-1----:R-:W-:Y:S05]  /*8080*/  @!P2 BRA `(.L_x_1250) ;  /* 0x0000012c0044a947 */ /* 0x002fea0003800000 */
.L_x_1249:
        /* <DEDUP_REMOVED lines=67> */
[----:B------:R-:W-:Y:S01]  /*84c0*/  WARPGROUP.ARRIVE ;  /* 0x00000000000079c5 */ /* 0x000fe20000000000 */
        /* <DEDUP_REMOVED lines=156> */
.L_x_1251:
[----:B------:R-:W-:Y:S01]  /*8e90*/  ULEA UR10, UR4, UR37, 0x3 ;  /* 0x00000025040a7291 */ /* 0x000fe2000f8e183f */
[----:B------:R-:W-:-:S05]  /*8ea0*/  IMAD.U32 R0, RZ, RZ, UR7 ;  /* 0x00000007ff007e24 */ /* 0x000fca000f8e00ff */
[----:B------:R-:W-:-:S04]  /*8eb0*/  SHF.L.U32 R0, R0, 0x1f, RZ ;  /* 0x0000001f00007819 */ /* 0x000fc800000006ff */
[----:B------:R2:W3:Y:S01]  /*8ec0*/  SYNCS.PHASECHK.TRANS64.TRYWAIT P2, [UR10+0x30850], R0 ;  /* 0x03085000ff0075a7 */ /* 0x0004e2000804014a */
[----:B------:R-:W-:Y:S05]  /*8ed0*/  @!P0 BRA `(.L_x_1252) ;  /* 0x0000000000048947 */ /* 0x000fea0003800000 */
[----:B------:R-:W-:Y:S01]  /*8ee0*/  BPT.TRAP 0x1 ;  /* 0x000000040000795c */ /* 0x000fe20000300000 */
.L_x_1252:
[----:B---3--:R-:W-:Y:S05]  /*8ef0*/  @P2 BRA `(.L_x_1253) ;  /* 0x0000000000082947 */ /* 0x008fea0003800000 */
[----:B------:R-:W3:Y:S02]  /*8f00*/  SYNCS.PHASECHK.TRANS64.TRYWAIT P2, [UR10+0x30850], R0 ;  /* 0x03085000ff0075a7 */ /* 0x000ee4000804014a */
[----:B---3--:R-:W-:Y:S05]  /*8f10*/  @!P2 BRA `(.L_x_1254) ;  /* 0x0000011c00b8a947 */ /* 0x008fea0003800000 */
.L_x_1253:
[----:B------:R-:W-:Y:S01]  /*8f20*/  UIADD3 UR6, UR37, 0x400, URZ ;  /* 0x0000040025067890 */ /* 0x000fe2000fffe03f */
[----:B------:R-:W-:Y:S01]  /*8f30*/  WARPGROUP.ARRIVE ;  /* 0x00000000000079c5 */ /* 0x000fe20000000000 */
[----:B------:R-:W-:Y:S01]  /*8f40*/  UMOV UR7, 0x40000040 ;  /* 0x4000004000077882 */ /* 0x000fe20000000000 */
[----:B0-2---:R-:W-:Y:S01]  /*8f50*/  FMUL.FTZ R0, R152, UR5 ;  /* 0x0000000598007c20 */ /* 0x005fe20008410000 */
[----:B------:R-:W-:Y:S01]  /*8f60*/  USHF.R.U32.HI UR6, URZ, 0x4, UR6 ;  /* 0x000000043f067899 */ /* 0x000fe20008011606 */
[----:B-1----:R-:W-:Y:S01]  /*8f70*/  FMUL.FTZ R2, R153, UR5 ;  /* 0x0000000599027c20 */ /* 0x002fe20008410000 */
[----:B------:R-:W-:Y:S01]  /*8f80*/  FMUL.FTZ R156, R156, UR5 ;  /* 0x000000059c9c7c20 */ /* 0x000fe20008410000 */
[----:B------:R-:W-:Y:S01]  /*8f90*/  FMUL.FTZ R153, R154, UR5 ;  /* 0x000000059a997c20 */ /* 0x000fe20008410000 */
[----:B------:R-:W-:Y:S01]  /*8fa0*/  ULOP3.LUT UR6, UR6, 0x3fff, URZ, 0xc0, !UPT ;  /* 0x00003fff06067892 */ /* 0x000fe2000f8ec03f */
[----:B------:R-:W0:Y:S01]  /*8fb0*/  MUFU.TANH R0, R0 ;  /* 0x0000000000007308 */ /* 0x000e220000002400 */
[----:B------:R-:W-:Y:S01]  /*8fc0*/  FMUL.FTZ R157, R157, UR5 ;  /* 0x000000059d9d7c20 */ /* 0x000fe20008410000 */
[----:B------:R-:W-:Y:S01]  /*8fd0*/  FMUL.FTZ R154, R155, UR5 ;  /* 0x000000059b9a7c20 */ /* 0x000fe20008410000 */
[----:B------:R-:W-:Y:S01]  /*8fe0*/  ULOP3.LUT UR6, UR6, 0x2000000, URZ, 0xfc, !UPT ;  /* 0x0200000006067892 */ /* 0x000fe2000f8efc3f */
[----:B------:R-:W-:Y:S01]  /*8ff0*/  FMUL.FTZ R155, R158, UR5 ;  /* 0x000000059e9b7c20 */ /* 0x000fe20008410000 */
[----:B------:R-:W-:Y:S01]  /*9000*/  FMUL.FTZ R158, R159, UR5 ;  /* 0x000000059f9e7c20 */ /* 0x000fe20008410000 */
[----:B------:R-:W-:Y:S01]  /*9010*/  FMUL.FTZ R159, R160, UR5 ;  /* 0x00000005a09f7c20 */ /* 0x000fe20008410000 */
[----:B------:R-:W-:Y:S01]  /*9020*/  ULEA UR4, UR4, UR6, 0xb ;  /* 0x0000000604047291 */ /* 0x000fe2000f8e583f */
[----:B------:R-:W1:Y:S01]  /*9030*/  MUFU.TANH R2, R2 ;  /* 0x0000000200027308 */ /* 0x000e620000002400 */
[----:B------:R-:W-:Y:S01]  /*9040*/  FMUL.FTZ R160, R161, UR5 ;  /* 0x00000005a1a07c20 */ /* 0x000fe20008410000 */
[----:B------:R-:W-:Y:S01]  /*9050*/  FMUL.FTZ R161, R164, UR5 ;  /* 0x00000005a4a17c20 */ /* 0x000fe20008410000 */
[----:B------:R-:W-:Y:S01]  /*9060*/  FMUL.FTZ R164, R165, UR5 ;  /* 0x00000005a5a47c20 */ /* 0x000fe20008410000 */
[----:B------:R-:W-:Y:S01]  /*9070*/  FMUL.FTZ R165, R168, UR5 ;  /* 0x00000005a8a57c20 */ /* 0x000fe20008410000 */
[----:B------:R-:W-:Y:S01]  /*9080*/  FMUL.FTZ R168, R169, UR5 ;  /* 0x00000005a9a87c20 */ /* 0x000fe20008410000 */
[----:B------:R-:W-:Y:S01]  /*9090*/  UMOV UR6, UR4 ;  /* 0x0000000400067c82 */ /* 0x000fe20008000000 */
[----:B------:R-:W-:Y:S01]  /*90a0*/  FMUL.FTZ R169, R172, UR5 ;  /* 0x00000005aca97c20 */ /* 0x000fe20008410000 */
[----:B------:R-:W-:Y:S01]  /*90b0*/  HGMMA.64x256x16.F32 R24, R196, gdesc[UR4].tnspB, R24, gsb0 ;  /* 0x43e00004c4187df0 */ /* 0x000fe20008000818 */
[----:B------:R-:W-:Y:S01]  /*90c0*/  UIADD3 UR6, UR4, 0x80, URZ ;  /* 0x0000008004067890 */ /* 0x000fe2000fffe03f */
[----:B------:R-:W2:Y:S01]  /*90d0*/  MUFU.TANH R156, R156 ;  /* 0x0000009c009c7308 */ /* 0x000ea20000002400 */
[----:B------:R-:W-:Y:S01]  /*90e0*/  UMOV UR7, 0x40000040 ;  /* 0x4000004000077882 */ /* 0x000fe20000000000 */
[----:B0-----:R-:W-:Y:S01]  /*90f0*/  FMNMX.FTZ R3, R0, R21, !PT ;  /* 0x0000001500037209 */ /* 0x001fe20007810000 */
[----:B------:R-:W-:Y:S01]  /*9100*/  FMUL.FTZ R172, R173, UR5 ;  /* 0x00000005adac7c20 */ /* 0x000fe20008410000 */
[----:B------:R-:W-:Y:S01]  /*9110*/  FMUL.FTZ R173, R176, UR5 ;  /* 0x00000005b0ad7c20 */ /* 0x000fe20008410000 */
[----:B------:R-:W-:Y:S01]  /*9120*/  FMUL.FTZ R177, R177, UR5 ;  /* 0x00000005b1b17c20 */ /* 0x000fe20008410000 */
[----:B------:R-:W-:Y:S01]  /*9130*/  FMUL.FTZ R176, R180, UR5 ;  /* 0x00000005b4b07c20 */ /* 0x000fe20008410000 */
[----:B-1----:R-:W-:Y:S01]  /*9140*/  FMNMX.FTZ R3, R2, R3, !PT ;  /* 0x0000000302037209 */ /* 0x002fe20007810000 */
[----:B------:R-:W0:Y:S01]  /*9150*/  MUFU.TANH R157, R157 ;  /* 0x0000009d009d7308 */ /* 0x000e220000002400 */
[----:B------:R-:W-:Y:S01]  /*9160*/  FMUL.FTZ R180, R181, UR5 ;  /* 0x00000005b5b47c20 */ /* 0x000fe20008410000 */
[----:B------:R-:W-:Y:S01]  /*9170*/  FMUL.FTZ R162, R162, UR5 ;  /* 0x00000005a2a27c20 */ /* 0x000fe20008410000 */
[----:B------:R-:W-:Y:S01]  /*9180*/  FMUL.FTZ R163, R163, UR5 ;  /* 0x00000005a3a37c20 */ /* 0x000fe20008410000 */
[----:B------:R-:W-:Y:S01]  /*9190*/  FMUL.FTZ R166, R166, UR5 ;  /* 0x00000005a6a67c20 */ /* 0x000fe20008410000 */
[----:B------:R-:W-:Y:S01]  /*91a0*/  FMUL.FTZ R167, R167, UR5 ;  /* 0x00000005a7a77c20 */ /* 0x000fe20008410000 */
[----:B------:R-:W-:Y:S01]  /*91b0*/  FMUL.FTZ R170, R170, UR5 ;  /* 0x00000005aaaa7c20 */ /* 0x000fe20008410000 */
[----:B------:R-:W-:Y:S01]  /*91c0*/  FMUL.FTZ R171, R171, UR5 ;  /* 0x00000005abab7c20 */ /* 0x000fe20008410000 */
[----:B------:R-:W1:Y:S01]  /*91d0*/  MUFU.TANH R159, R159 ;  /* 0x0000009f009f7308 */ /* 0x000e620000002400 */
[----:B--2---:R-:W-:Y:S01]  /*91e0*/  FMNMX.FTZ R3, R156, R3, !PT ;  /* 0x000000039c037209 */ /* 0x004fe20007810000 */
[----:B------:R-:W-:Y:S01]  /*91f0*/  FMUL.FTZ R174, R174, UR5 ;  /* 0x00000005aeae7c20 */ /* 0x000fe20008410000 */
[----:B------:R-:W-:Y:S01]  /*9200*/  FMUL.FTZ R182, R182, UR5 ;  /* 0x00000005b6b67c20 */ /* 0x000fe20008410000 */
[----:B------:R-:W-:Y:S01]  /*9210*/  FMUL.FTZ R175, R175, UR5 ;  /* 0x00000005afaf7c20 */ /* 0x000fe20008410000 */
[----:B------:R-:W-:Y:S01]  /*9220*/  FMUL.FTZ R178, R178, UR5 ;  /* 0x00000005b2b27c20 */ /* 0x000fe20008410000 */
[----:B------:R-:W-:Y:S01]  /*9230*/  FMUL.FTZ R179, R179, UR5 ;  /* 0x00000005b3b37c20 */ /* 0x000fe20008410000 */
[C---:B------:R-:W-:Y:S01]  /*9240*/  ISETP.GT.AND P2, PT, R20.reuse, UR54, PT ;  /* 0x0000003614007c0c */ /* 0x040fe2000bf44270 */
[----:B------:R-:W2:Y:S01]  /*9250*/  MUFU.TANH R160, R160 ;  /* 0x000000a000a07308 */ /* 0x000ea20000002400 */
[----:B0-----:R-:W-:Y:S01]  /*9260*/  FMNMX.FTZ R3, R157, R3, !PT ;  /* 0x000000039d037209 */ /* 0x001fe20007810000 */
[----:B------:R-:W-:-:S06]  /*9270*/  VIADD R20, R20, 0xffffffff ;  /* 0xffffffff14147836 */ /* 0x000fcc0000000000 */
        /* <DEDUP_REMOVED lines=23> */
[----:B0-----:R-:W-:-:S05]  /*93f0*/  FMNMX.FTZ R3, R180, R3, !PT ;  /* 0x00000003b4037209 */ /* 0x001fca0007810000 */
[----:B------:R-:W0:Y:S02]  /*9400*/  SHFL.BFLY PT, R152, R3, 0x2, 0x1f ;  /* 0x0c401f0003987f89 */ /* 0x000e2400000e0000 */
[----:B------:R-:W-:Y:S01]  /*9410*/  MUFU.TANH R155, R155 ;  /* 0x0000009b009b7308 */ /* 0x000fe20000002400 */
[----:B-1----:R-:W-:-:S07]  /*9420*/  FMNMX.FTZ R181, R153, R236, !PT ;  /* 0x000000ec99b57209 */ /* 0x002fce0007810000 */
[----:B------:R-:W-:Y:S01]  /*9430*/  MUFU.TANH R158, R158 ;  /* 0x0000009e009e7308 */ /* 0x000fe20000002400 */
[----:B--2---:R-:W-:-:S07]  /*9440*/  FMNMX.FTZ R181, R154, R181, !PT ;  /* 0x000000b59ab57209 */ /* 0x004fce0007810000 */
[----:B------:R-:W-:Y:S01]  /*9450*/  MUFU.TANH R162, R162 ;  /* 0x000000a200a27308 */ /* 0x000fe20000002400 */
[----:B0-----:R-:W-:-:S07]  /*9460*/  FMNMX.FTZ R3, R3, R152, !PT ;  /* 0x0000009803037209 */ /* 0x001fce0007810000 */
[----:B------:R-:W-:Y:S01]  /*9470*/  MUFU.TANH R163, R163 ;  /* 0x000000a300a37308 */ /* 0x000fe20000002400 */
[----:B------:R-:W0:Y:S07]  /*9480*/  SHFL.BFLY PT, R152, R3, 0x1, 0x1f ;  /* 0x0c201f0003987f89 */ /* 0x000e2e00000e0000 */
[----:B------:R-:W-:Y:S08]  /*9490*/  MUFU.TANH R166, R166 ;  /* 0x000000a600a67308 */ /* 0x000ff00000002400 */
[----:B------:R-:W-:Y:S08]  /*94a0*/  MUFU.TANH R167, R167 ;  /* 0x000000a700a77308 */ /* 0x000ff00000002400 */
[----:B------:R-:W-:Y:S01]  /*94b0*/  MUFU.TANH R170, R170 ;  /* 0x000000aa00aa7308 */ /* 0x000fe20000002400 */
[----:B0-----:R-:W-:-:S07]  /*94c0*/  FMNMX.FTZ R3, R3, R152, !PT ;  /* 0x0000009803037209 */ /* 0x001fce0007810000 */
[----:B------:R-:W-:Y:S01]  /*94d0*/  MUFU.TANH R171, R171 ;  /* 0x000000ab00ab7308 */ /* 0x000fe20000002400 */
[----:B------:R-:W-:-:S07]  /*94e0*/  FADD.FTZ R21, -R3, R21 ;  /* 0x0000001503157221 */ /* 0x000fce0000010100 */
[----:B------:R-:W-:Y:S08]  /*94f0*/  MUFU.TANH R174, R174 ;  /* 0x000000ae00ae7308 */ /* 0x000ff00000002400 */
[----:B------:R-:W-:Y:S08]  /*9500*/  MUFU.TANH R175, R175 ;  /* 0x000000af00af7308 */ /* 0x000ff00000002400 */
[----:B------:R-:W-:Y:S08]  /*9510*/  MUFU.TANH R178, R178 ;  /* 0x000000b200b27308 */ /* 0x000ff00000002400 */
[----:B------:R-:W-:Y:S01]  /*9520*/  MUFU.TANH R179, R179 ;  /* 0x000000b300b37308 */ /* 0x000fe20000002400 */
        /* <DEDUP_REMOVED lines=13> */
[----:B------:R-:W-:-:S15]  /*9600*/  WARPGROUP.ARRIVE ;  /* 0x00000000000079c5 */ /* 0x000fde0000000000 */
[----:B------:R-:W-:-:S06]  /*9610*/  NOP ;  /* 0x0000000000007918 */ /* 0x000fcc0000000000 */
[----:B------:R-:W-:Y:S01]  /*9620*/  HGMMA.64x256x16.F32 R24, R184, gdesc[UR4].tnspB, R24, gsb0 ;  /* 0x43e00004b8187df0 */ /* 0x000fe20008000818 */
[----:B------:R-:W-:Y:S01]  /*9630*/  ULDC UR6, c[0x0][0x988] ;  /* 0x0002620000067ab9 */ /* 0x000fe20000000800 */
[----:B------:R-:W-:Y:S01]  /*9640*/  UMOV UR7, UR38 ;  /* 0x0000002600077c82 */ /* 0x000fe20008000000 */
[----:B------:R-:W-:-:S04]  /*9650*/  FMUL.FTZ R21, R21, UR6 ;  /* 0x0000000615157c20 */ /* 0x000fc80008410000 */
[----:B------:R0:W-:Y:S02]  /*9660*/  MUFU.EX2 R152, R21 ;  /* 0x0000001500987308 */ /* 0x0001e40000000800 */
[----:B0-----:R-:W-:-:S04]  /*9670*/  FMUL.FTZ R21, R3, UR6 ;  /* 0x0000000603157c20 */ /* 0x001fc80008410000 */
        /* <DEDUP_REMOVED lines=9> */
[--C-:B------:R-:W-:Y:S01]  /*9710*/  FFMA.FTZ R190, R169, UR6, -R21.reuse ;  /* 0x00000006a9be7c23 */ /* 0x100fe20008010815 */
[--C-:B------:R-:W-:Y:S01]  /*9720*/  FFMA.FTZ R160, R172, UR6, -R21.reuse ;  /* 0x00000006aca07c23 */ /* 0x100fe20008010815 */
[----:B------:R-:W-:-:S03]  /*9730*/  FFMA.FTZ R161, R177, UR6, -R21 ;  /* 0x00000006b1a17c23 */ /* 0x000fc60008010815 */
[----:B------:R-:W-:Y:S08]  /*9740*/  MUFU.EX2 R198, R198 ;  /* 0x000000c600c67308 */ /* 0x000ff00000000800 */
[----:B------:R-:W-:Y:S01]  /*9750*/  MUFU.EX2 R192, R192 ;  /* 0x000000c000c07308 */ /* 0x000fe20000000800 */
[----:B0-----:R-:W-:-:S07]  /*9760*/  FFMA.FTZ R15, R152, R15, R196 ;  /* 0x0000000f980f7223 */ /* 0x001fce00000100c4 */
        /* <DEDUP_REMOVED lines=8> */
[----:B------:R-:W-:Y:S01]  /*97f0*/  FMNMX.FTZ R184, R155, R181, !PT ;  /* 0x000000b59bb87209 */ /* 0x000fe20007810000 */
[----:B------:R-:W-:-:S04]  /*9800*/  FFMA.FTZ R185, R157, UR6, -R21 ;  /* 0x000000069db97c23 */ /* 0x000fc80008010815 */
[----:B------:R0:W1:Y:S01]  /*9810*/  MUFU.TANH R181, R182 ;  /* 0x000000b600b57308 */ /* 0x0000620000002400 */
[--C-:B------:R-:W-:Y:S01]  /*9820*/  FFMA.FTZ R157, R164, UR6, -R21.reuse ;  /* 0x00000006a49d7c23 */ /* 0x100fe20008010815 */
[----:B------:R-:W-:Y:S01]  /*9830*/  FMNMX.FTZ R184, R158, R184, !PT ;  /* 0x000000b89eb87209 */ /* 0x000fe20007810000 */
[----:B------:R-:W-:-:S03]  /*9840*/  FFMA.FTZ R186, R176, UR6, -R21 ;  /* 0x00000006b0ba7c23 */ /* 0x000fc60008010815 */
[----:B------:R-:W-:Y:S02]  /*9850*/  FMNMX.FTZ R184, R162, R184, !PT ;  /* 0x000000b8a2b87209 */ /* 0x000fe40007810000 */
[----:B------:R-:W-:Y:S01]  /*9860*/  MUFU.EX2 R185, R185 ;  /* 0x000000b900b97308 */ /* 0x000fe20000000800 */
[----:B0-----:R-:W-:Y:S01]  /*9870*/  FMUL.FTZ R182, R183, UR5 ;  /* 0x00000005b7b67c20 */ /* 0x001fe20008410000 */
[----:B------:R-:W-:-:S04]  /*9880*/  FMNMX.FTZ R184, R163, R184, !PT ;  /* 0x000000b8a3b87209 */ /* 0x000fc80007810000 */
[----:B------:R-:W-:Y:S01]  /*9890*/  FMNMX.FTZ R183, R166, R184, !PT ;  /* 0x000000b8a6b77209 */ /* 0x000fe20007810000 */
[--C-:B------:R-:W-:Y:S01]  /*98a0*/  FFMA.FTZ R184, R173, UR6, -R21.reuse ;  /* 0x00000006adb87c23 */ /* 0x100fe20008010815 */
[----:B------:R-:W-:Y:S01]  /*98b0*/  MUFU.TANH R182, R182 ;  /* 0x000000b600b67308 */ /* 0x000fe20000002400 */
[----:B------:R-:W-:Y:S01]  /*98c0*/  FFMA.FTZ R21, R180, UR6, -R21 ;  /* 0x00000006b4157c23 */ /* 0x000fe20008010815 */
[----:B------:R-:W-:-:S04]  /*98d0*/  FMNMX.FTZ R183, R167, R183, !PT ;  /* 0x000000b7a7b77209 */ /* 0x000fc80007810000 */
[----:B------:R-:W-:Y:S02]  /*98e0*/  FMNMX.FTZ R183, R170, R183, !PT ;  /* 0x000000b7aab77209 */ /* 0x000fe40007810000 */
[----:B------:R-:W-:Y:S02]  /*98f0*/  MUFU.EX2 R157, R157 ;  /* 0x0000009d009d7308 */ /* 0x000fe40000000800 */
[----:B------:R-:W-:-:S04]  /*9900*/  FMNMX.FTZ R183, R171, R183, !PT ;  /* 0x000000b7abb77209 */ /* 0x000fc80007810000 */
[----:B------:R-:W-:Y:S02]  /*9910*/  FMNMX.FTZ R0, R174, R183, !PT ;  /* 0x000000b7ae007209 */ /* 0x000fe40007810000 */
[----:B------:R-:W0:Y:S02]  /*9920*/  MUFU.EX2 R183, R2 ;  /* 0x0000000200b77308 */ /* 0x000e240000000800 */
[----:B------:R-:W-:-:S04]  /*9930*/  FMNMX.FTZ R0, R175, R0, !PT ;  /* 0x00000000af007209 */ /* 0x000fc80007810000 */
[----:B------:R-:W-:Y:S02]  /*9940*/  FMNMX.FTZ R0, R178, R0, !PT ;  /* 0x00000000b2007209 */ /* 0x000fe40007810000 */
[----:B------:R-:W-:Y:S02]  /*9950*/  MUFU.EX2 R184, R184 ;  /* 0x000000b800b87308 */ /* 0x000fe40000000800 */
[----:B------:R-:W-:-:S04]  /*9960*/  FMNMX.FTZ R0, R179, R0, !PT ;  /* 0x00000000b3007209 */ /* 0x000fc80007810000 */
[----:B-1----:R-:W-:Y:S02]  /*9970*/  FMNMX.FTZ R0, R181, R0, !PT ;  /* 0x00000000b5007209 */ /* 0x002fe40007810000 */
[----:B------:R-:W-:Y:S01]  /*9980*/  MUFU.EX2 R186, R186 ;  /* 0x000000ba00ba7308 */ /* 0x000fe20000000800 */
[C---:B0-----:R-:W-:Y:S01]  /*9990*/  FADD.FTZ R15, R183.reuse, R15 ;  /* 0x0000000fb70f7221 */ /* 0x041fe20000010000 */
[----:B------:R-:W-:Y:S02]  /*99a0*/  FMNMX.FTZ R0, R182, R0, !PT ;  /* 0x00000000b6007209 */ /* 0x000fe40007810000 */
[----:B------:R-:W-:Y:S01]  /*99b0*/  F2FP.F16.F32.PACK_AB R196, R183, R196 ;  /* 0x000000c4b7c4723e */ /* 0x000fe200000000ff */
[----:B------:R-:W-:Y:S01]  /*99c0*/  FADD.FTZ R15, R198, R15 ;  /* 0x0000000fc60f7221 */ /* 0x000fe20000010000 */
[----:B------:R-:W-:Y:S01]  /*99d0*/  F2FP.F16.F32.PACK_AB R198, R185, R198 ;  /* 0x000000c6b9c6723e */ /* 0x000fe200000000ff */
[----:B------:R-:W0:Y:S01]  /*99e0*/  SHFL.BFLY PT, R2, R0, 0x2, 0x1f ;  /* 0x0c401f0000027f89 */ /* 0x000e2200000e0000 */
[----:B------:R-:W-:Y:S01]  /*99f0*/  MUFU.EX2 R21, R21 ;  /* 0x0000001500157308 */ /* 0x000fe20000000800 */
[----:B0-----:R-:W-:-:S05]  /*9a00*/  FMNMX.FTZ R0, R0, R2, !PT ;  /* 0x0000000200007209 */ /* 0x001fca0007810000 */
[----:B------:R-:W0:Y:S02]  /*9a10*/  SHFL.BFLY PT, R2, R0, 0x1, 0x1f ;  /* 0x0c201f0000027f89 */ /* 0x000e2400000e0000 */
[----:B0-----:R-:W-:-:S05]  /*9a20*/  FMNMX.FTZ R2, R0, R2, !PT ;  /* 0x0000000200027209 */ /* 0x001fca0007810000 */
[C---:B------:R-:W-:Y:S01]  /*9a30*/  FMUL.FTZ R164, R2.reuse, UR6 ;  /* 0x0000000602a47c20 */ /* 0x040fe20008410000 */
[----:B------:R-:W-:Y:S01]  /*9a40*/  FADD.FTZ R0, -R2, R236 ;  /* 0x000000ec02007221 */ /* 0x000fe20000010100 */
[----:B------:R-:W-:Y:S02]  /*9a50*/  IMAD.MOV.U32 R236, RZ, RZ, R2 ;  /* 0x000000ffffec7224 */ /* 0x000fe400078e0002 */
[--C-:B------:R-:W-:Y:S01]  /*9a60*/  FFMA.FTZ R197, R153, UR6, -R164.reuse ;  /* 0x0000000699c57c23 */ /* 0x100fe200080108a4 */
[--C-:B------:R-:W-:Y:S01]  /*9a70*/  FFMA.FTZ R153, R154, UR6, -R164.reuse ;  /* 0x000000069a997c23 */ /* 0x100fe200080108a4 */
[----:B------:R-:W-:Y:S02]  /*9a80*/  IMAD.U32 R154, RZ, RZ, UR36 ;  /* 0x00000024ff9a7e24 */ /* 0x000fe4000f8e00ff */
[----:B------:R-:W-:Y:S01]  /*9a90*/  FMUL.FTZ R0, R0, UR6 ;  /* 0x0000000600007c20 */ /* 0x000fe20008410000 */
[--C-:B------:R-:W-:Y:S01]  /*9aa0*/  FFMA.FTZ R199, R155, UR6, -R164.reuse ;  /* 0x000000069bc77c23 */ /* 0x100fe200080108a4 */
[--C-:B------:R-:W-:Y:S01]  /*9ab0*/  FFMA.FTZ R155, R158, UR6, -R164.reuse ;  /* 0x000000069e9b7c23 */ /* 0x100fe200080108a4 */
[----:B------:R-:W-:Y:S01]  /*9ac0*/  MUFU.EX2 R197, R197 ;  /* 0x000000c500c57308 */ /* 0x000fe20000000800 */
[----:B------:R-:W-:Y:S01]  /*9ad0*/  @!P1 LEA R154, R154, UR37, 0x3 ;  /* 0x000000259a9a9c11 */ /* 0x000fe2000f8e18ff */
[--C-:B------:R-:W-:Y:S01]  /*9ae0*/  FFMA.FTZ R193, R162, UR6, -R164.reuse ;  /* 0x00000006a2c17c23 */ /* 0x100fe200080108a4 */
[--C-:B------:R-:W-:Y:S01]  /*9af0*/  FFMA.FTZ R163, R163, UR6, -R164.reuse ;  /* 0x00000006a3a37c23 */ /* 0x100fe200080108a4 */
[--C-:B------:R-:W-:Y:S01]  /*9b00*/  FFMA.FTZ R195, R166, UR6, -R164.reuse ;  /* 0x00000006a6c37c23 */ /* 0x100fe200080108a4 */
[----:B------:R-:W-:Y:S01]  /*9b10*/  FFMA.FTZ R170, R170, UR6, -R164 ;  /* 0x00000006aaaa7c23 */ /* 0x000fe200080108a4 */
[----:B------:R-:W-:-:S02]  /*9b20*/  @!P1 VIADD R154, R154, 0x30840 ;  /* 0x000308409a9a9836 */ /* 0x000fc40000000000 */
[--C-:B------:R-:W-:Y:S01]  /*9b30*/  FFMA.FTZ R171, R171, UR6, -R164.reuse ;  /* 0x00000006abab7c23 */ /* 0x100fe200080108a4 */
[----:B------:R-:W0:Y:S01]  /*9b40*/  MUFU.EX2 R0, R0 ;  /* 0x0000000000007308 */ /* 0x000e220000000800 */
[--C-:B------:R-:W-:Y:S01]  /*9b50*/  FFMA.FTZ R174, R174, UR6, -R164.reuse ;  /* 0x00000006aeae7c23 */ /* 0x100fe200080108a4 */
[----:B------:R-:W-:Y:S01]  /*9b60*/  FFMA.FTZ R175, R175, UR6, -R164 ;  /* 0x00000006afaf7c23 */ /* 0x000fe200080108a4 */
[----:B------:R-:W-:Y:S01]  /*9b70*/  @!P1 PRMT R154, RZ, 0x654, R154 ;  /* 0x00000654ff9a9816 */ /* 0x000fe2000000009a */
[--C-:B------:R-:W-:Y:S01]  /*9b80*/  FFMA.FTZ R178, R178, UR6, -R164.reuse ;  /* 0x00000006b2b27c23 */ /* 0x100fe200080108a4 */
[--C-:B------:R-:W-:Y:S01]  /*9b90*/  FFMA.FTZ R179, R179, UR6, -R164.reuse ;  /* 0x00000006b3b37c23 */ /* 0x100fe200080108a4 */
[----:B------:R-:W-:Y:S01]  /*9ba0*/  FFMA.FTZ R181, R181, UR6, -R164 ;  /* 0x00000006b5b57c23 */ /* 0x000fe200080108a4 */
[----:B------:R1:W-:Y:S01]  /*9bb0*/  @!P1 SYNCS.ARRIVE.TRANS64.RED.A1T0 RZ, [R154+URZ], RZ ;  /* 0x000000ff9aff99a7 */ /* 0x0003e2000810043f */
[----:B------:R-:W2:Y:S01]  /*9bc0*/  MUFU.EX2 R153, R153 ;  /* 0x0000009900997308 */ /* 0x000ea20000000800 */
[----:B-1----:R-:W-:-:S07]  /*9bd0*/  IMAD.U32 R154, RZ, RZ, UR10 ;  /* 0x0000000aff9a7e24 */ /* 0x002fce000f8e00ff */
[----:B------:R-:W1:Y:S01]  /*9be0*/  MUFU.EX2 R199, R199 ;  /* 0x000000c700c77308 */ /* 0x000e620000000800 */
[----:B0-----:R-:W-:Y:S01]  /*9bf0*/  FFMA.FTZ R162, R0, R14, R197 ;  /* 0x0000000e00a27223 */ /* 0x001fe200000100c5 */
[----:B------:R-:W-:Y:S01]  /*9c00*/  FADD.FTZ R14, R185, R15 ;  /* 0x0000000fb90e7221 */ /* 0x000fe20000010000 */
[----:B------:R-:W-:-:S03]  /*9c10*/  @!P1 VIADD R158, R154, 0x30860 ;  /* 0x000308609a9e9836 */ /* 0x000fc60000000000 */
[----:B------:R-:W-:Y:S01]  /*9c20*/  FADD.FTZ R14, R192, R14 ;  /* 0x0000000ec00e7221 */ /* 0x000fe20000010000 */
[C---:B------:R-:W-:Y:S01]  /*9c30*/  F2FP.F16.F32.PACK_AB R192, R156.reuse, R192 ;  /* 0x000000c09cc0723e */ /* 0x040fe200000000ff */
[----:B------:R-:W0:Y:S01]  /*9c40*/  MUFU.EX2 R155, R155 ;  /* 0x0000009b009b7308 */ /* 0x000e220000000800 */
[----:B------:R-:W-:Y:S01]  /*9c50*/  @!P1 PRMT R158, RZ, 0x654, R158 ;  /* 0x00000654ff9e9816 */ /* 0x000fe2000000009e */
[C---:B--2---:R-:W-:Y:S01]  /*9c60*/  FADD.FTZ R162, R153.reuse, R162 ;  /* 0x000000a299a27221 */ /* 0x044fe20000010000 */
[----:B------:R-:W-:Y:S01]  /*9c70*/  FADD.FTZ R14, R156, R14 ;  /* 0x0000000e9c0e7221 */ /* 0x000fe20000010000 */
[----:B------:R-:W-:Y:S01]  /*9c80*/  F2FP.F16.F32.PACK_AB R197, R153, R197 ;  /* 0x000000c599c5723e */ /* 0x000fe200000000ff */
[----:B------:R2:W-:Y:S02]  /*9c90*/  @!P1 SYNCS.ARRIVE.TRANS64.RED.A1T0 RZ, [R158+URZ], RZ ;  /* 0x000000ff9eff99a7 */ /* 0x0005e4000810043f */
[----:B------:R-:W-:Y:S01]  /*9ca0*/  FADD.FTZ R15, R194, R14 ;  /* 0x0000000ec20f7221 */ /* 0x000fe20000010000 */
[----:B------:R-:W3:Y:S01]  /*9cb0*/  MUFU.EX2 R193, R193 ;  /* 0x000000c100c17308 */ /* 0x000ee20000000800 */
[----:B-1----:R-:W-:Y:S01]  /*9cc0*/  FADD.FTZ R162, R199, R162 ;  /* 0x000000a2c7a27221 */ /* 0x002fe20000010000 */
[C---:B------:R-:W-:Y:S01]  /*9cd0*/  F2FP.F16.F32.PACK_AB R194, R157.reuse, R194 ;  /* 0x000000c29dc2723e */ /* 0x040fe200000000ff */
[----:B------:R-:W-:Y:S01]  /*9ce0*/  FADD.FTZ R15, R157, R15 ;  /* 0x0000000f9d0f7221 */ /* 0x000fe20000010000 */
[--C-:B--2---:R-:W-:Y:S01]  /*9cf0*/  FFMA.FTZ R158, R167, UR6, -R164.reuse ;  /* 0x00000006a79e7c23 */ /* 0x104fe200080108a4 */
[----:B------:R-:W-:-:S02]  /*9d00*/  FFMA.FTZ R164, R182, UR6, -R164 ;  /* 0x00000006b6a47c23 */ /* 0x000fc400080108a4 */
[----:B------:R-:W-:Y:S01]  /*9d10*/  FADD.FTZ R15, R188, R15 ;  /* 0x0000000fbc0f7221 */ /* 0x000fe20000010000 */
[----:B------:R-:W1:Y:S01]  /*9d20*/  MUFU.EX2 R154, R163 ;  /* 0x000000a3009a7308 */ /* 0x000e620000000800 */
[C---:B0-----:R-:W-:Y:S01]  /*9d30*/  FADD.FTZ R162, R155.reuse, R162 ;  /* 0x000000a29ba27221 */ /* 0x041fe20000010000 */
[----:B------:R-:W-:Y:S01]  /*9d40*/  F2FP.F16.F32.PACK_AB R199, R155, R199 ;  /* 0x000000c79bc7723e */ /* 0x000fe200000000ff */
[C---:B------:R-:W-:Y:S01]  /*9d50*/  FADD.FTZ R15, R159.reuse, R15 ;  /* 0x0000000f9f0f7221 */ /* 0x040fe20000010000 */
[----:B------:R-:W-:-:S03]  /*9d60*/  F2FP.F16.F32.PACK_AB R188, R159, R188 ;  /* 0x000000bc9fbc723e */ /* 0x000fc600000000ff */
[----:B------:R-:W-:Y:S01]  /*9d70*/  FADD.FTZ R15, R190, R15 ;  /* 0x0000000fbe0f7221 */ /* 0x000fe20000010000 */
[----:B------:R-:W0:Y:S01]  /*9d80*/  MUFU.EX2 R195, R195 ;  /* 0x000000c300c37308 */ /* 0x000e220000000800 */
[----:B---3--:R-:W-:Y:S01]  /*9d90*/  FADD.FTZ R162, R193, R162 ;  /* 0x000000a2c1a27221 */ /* 0x008fe20000010000 */
[C---:B------:R-:W-:Y:S01]  /*9da0*/  F2FP.F16.F32.PACK_AB R190, R160.reuse, R190 ;  /* 0x000000bea0be723e */ /* 0x040fe200000000ff */
[----:B------:R-:W-:-:S04]  /*9db0*/  FADD.FTZ R15, R160, R15 ;  /* 0x0000000fa00f7221 */ /* 0x000fc80000010000 */
[----:B------:R-:W-:Y:S01]  /*9dc0*/  FADD.FTZ R15, R184, R15 ;  /* 0x0000000fb80f7221 */ /* 0x000fe20000010000 */
[----:B------:R-:W2:Y:S01]  /*9dd0*/  MUFU.EX2 R158, R158 ;  /* 0x0000009e009e7308 */ /* 0x000ea20000000800 */
[C---:B-1----:R-:W-:Y:S01]  /*9de0*/  FADD.FTZ R162, R154.reuse, R162 ;  /* 0x000000a29aa27221 */ /* 0x042fe20000010000 */
[----:B------:R-:W-:Y:S01]  /*9df0*/  F2FP.F16.F32.PACK_AB R193, R154, R193 ;  /* 0x000000c19ac1723e */ /* 0x000fe200000000ff */
[C---:B------:R-:W-:Y:S01]  /*9e00*/  FADD.FTZ R15, R161.reuse, R15 ;  /* 0x0000000fa10f7221 */ /* 0x040fe20000010000 */
[----:B------:R-:W-:-:S03]  /*9e10*/  F2FP.F16.F32.PACK_AB R184, R161, R184 ;  /* 0x000000b8a1b8723e */ /* 0x000fc600000000ff */
[----:B------:R-:W-:Y:S01]  /*9e20*/  FADD.FTZ R154, R186, R15 ;  /* 0x0000000fba9a7221 */ /* 0x000fe20000010000 */
[----:B------:R-:W1:Y:S01]  /*9e30*/  MUFU.EX2 R170, R170 ;  /* 0x000000aa00aa7308 */ /* 0x000e620000000800 */
[----:B0-----:R-:W-:Y:S01]  /*9e40*/  FADD.FTZ R14, R195, R162 ;  /* 0x000000a2c30e7221 */ /* 0x001fe20000010000 */
[C---:B------:R-:W-:Y:S01]  /*9e50*/  F2FP.F16.F32.PACK_AB R186, R21.reuse, R186 ;  /* 0x000000ba15ba723e */ /* 0x040fe200000000ff */
[----:B------:R-:W-:Y:S01]  /*9e60*/  FADD.FTZ R15, R21, R154 ;  /* 0x0000009a150f7221 */ /* 0x000fe20000010000 */
[----:B------:R-:W-:-:S04]  /*9e70*/  IMAD.MOV.U32 R21, RZ, RZ, R3 ;  /* 0x000000ffff157224 */ /* 0x000fc800078e0003 */
[----:B------:R-:W0:Y:S01]  /*9e80*/  MUFU.EX2 R171, R171 ;  /* 0x000000ab00ab7308 */ /* 0x000e220000000800 */
[C---:B--2---:R-:W-:Y:S01]  /*9e90*/  FADD.FTZ R14, R158.reuse, R14 ;  /* 0x0000000e9e0e7221 */ /* 0x044fe20000010000 */
[----:B------:R-:W-:-:S06]  /*9ea0*/  F2FP.F16.F32.PACK_AB R195, R158, R195 ;  /* 0x000000c39ec3723e */ /* 0x000fcc00000000ff */
        /* <DEDUP_REMOVED lines=14> */
[----:B------:R-:W-:-:S03]  /*9f90*/  F2FP.F16.F32.PACK_AB R185, R179, R178 ;  /* 0x000000b2b3b9723e */ /* 0x000fc600000000ff */
[----:B-1----:R-:W-:-:S04]  /*9fa0*/  FADD.FTZ R153, R181, R14 ;  /* 0x0000000eb5997221 */ /* 0x002fc80000010000 */
[C---:B0-----:R-:W-:Y:S01]  /*9fb0*/  FADD.FTZ R14, R164.reuse, R153 ;  /* 0x00000099a40e7221 */ /* 0x041fe20000010000 */
[----:B------:R-:W-:Y:S01]  /*9fc0*/  F2FP.F16.F32.PACK_AB R187, R164, R181 ;  /* 0x000000b5a4bb723e */ /* 0x000fe200000000ff */
[----:B------:R-:W-:Y:S06]  /*9fd0*/  @P2 BRA `(.L_x_1255) ;  /* 0xffffffdc00e42947 */ /* 0x000fec000383ffff */
.L_x_1246:
[----:B------:R-:W-:-:S13]  /*9fe0*/  R2UR UR4, R19 ;  /* 0x00000000130472ca */ /* 0x000fda00000e0000 */
[----:B------:R-:W-:-:S13]  /*9ff0*/  ISETP.GE.AND P2, PT, R20, UR4, PT ;  /* 0x0000000414007c0c */ /* 0x000fda000bf46270 */
[----:B------:R-:W-:Y:S05]  /*a000*/  @!P2 BRA `(.L_x_1256) ;  /* 0x0000002800e0a947 */ /* 0x000fea0003800000 */
[----:B------:R-:W-:Y:S01]  /*a010*/  IMAD.MOV.U32 R21, RZ, RZ, R2 ;  /* 0x000000ffff157224 */ /* 0x000fe200078e0002 */
[----:B------:R-:W-:Y:S01]  /*a020*/  UMOV UR7, UR38 ;  /* 0x0000002600077c82 */ /* 0x000fe20008000000 */
[----:B------:R-:W-:Y:S01]  /*a030*/  IMAD.MOV.U32 R236, RZ, RZ, R3 ;  /* 0x000000ffffec7224 */ /* 0x000fe200078e0003 */
[----:B------:R-:W-:Y:S01]  /*a040*/  UMOV UR4, UR36 ;  /* 0x0000002400047c82 */ /* 0x000fe20008000000 */
[----:B------:R-:W-:Y:S01]  /*a050*/  ULDC UR54, c[0x0][0x9e4] ;  /* 0x0002790000367ab9 */ /* 0x000fe20000000800 */
[----:B------:R-:W-:-:S05]  /*a060*/  ULDC UR5, c[0x0][0x9d8] ;  /* 0x0002760000057ab9 */ /* 0x000fca0000000800 */
.L_x_1273:
[----:B------:R-:W-:-:S04]  /*a070*/  UIADD3 UR36, UR4, 0x1, URZ ;  /* 0x0000000104247890 */ /* 0x000fc8000fffe03f */
[----:B------:R-:W-:-:S04]  /*a080*/  UISETP.NE.AND UP1, UPT, UR36, 0x2, UPT ;  /* 0x000000022400788c */ /* 0x000fc8000bf25270 */
[----:B------:R-:W-:Y:S02]  /*a090*/  USEL UR38, URZ, 0x1, UP1 ;  /* 0x000000013f267887 */ /* 0x000fe40008800000 */
[----:B------:R-:W-:Y:S02]  /*a0a0*/  USEL UR36, UR36, URZ, UP1 ;  /* 0x0000003f24247287 */ /* 0x000fe40008800000 */
[----:B------:R-:W-:Y:S01]  /*a0b0*/  ULOP3.LUT UR38, UR7, UR38, URZ, 0x3c, !UPT ;  /* 0x0000002607267292 */ /* 0x000fe2000f8e3c3f */
[----:B------:R-:W-:Y:S11]  /*a0c0*/  @!P0 BRA `(.L_x_1257) ;  /* 0x0000000000048947 */ /* 0x000ff60003800000 */
[----:B------:R-:W-:Y:S01]  /*a0d0*/  BPT.TRAP 0x1 ;  /* 0x000000040000795c */ /* 0x000fe20000300000 */
.L_x_1257:
[----:B------:R-:W-:Y:S01]  /*a0e0*/  ULEA UR6, UR36, UR37, 0x3 ;  /* 0x0000002524067291 */ /* 0x000fe2000f8e183f */
[----:B------:R-:W-:-:S05]  /*a0f0*/  IMAD.U32 R2, RZ, RZ, UR38 ;  /* 0x00000026ff027e24 */ /* 0x000fca000f8e00ff */
[----:B------:R-:W-:-:S04]  /*a100*/  SHF.L.U32 R2, R2, 0x1f, RZ ;  /* 0x0000001f02027819 */ /* 0x000fc800000006ff */
[----:B------:R0:W1:Y:S01]  /*a110*/  SYNCS.PHASECHK.TRANS64.TRYWAIT P2, [UR6+0x30830], R2 ;  /* 0x03083002ff0075a7 */ /* 0x0000620008040146 */
[----:B------:R-:W-:Y:S05]  /*a120*/  @!P0 BRA `(.L_x_1258) ;  /* 0x0000000000048947 */ /* 0x000fea0003800000 */
[----:B------:R-:W-:Y:S01]  /*a130*/  BPT.TRAP 0x1 ;  /* 0x000000040000795c */ /* 0x000fe20000300000 */
.L_x_1258:
[-C--:B------:R-:W-:Y:S01]  /*a140*/  FMUL.FTZ R24, R24, R152.reuse ;  /* 0x0000009818187220 */ /* 0x080fe20000410000 */
[----:B------:R-:W-:Y:S01]  /*a150*/  FMUL.FTZ R25, R25, R152 ;  /* 0x0000009819197220 */ /* 0x000fe20000410000 */
[----:B-1----:R-:W-:Y:S06]  /*a160*/  @P2 BRA `(.L_x_1259) ;  /* 0x0000000000082947 */ /* 0x002fec0003800000 */
[----:B------:R-:W1:Y:S02]  /*a170*/  SYNCS.PHASECHK.TRANS64.TRYWAIT P2, [UR6+0x30830], R2 ;  /* 0x03083002ff0075a7 */ /* 0x000e640008040146 */
[----:B-1----:R-:W-:Y:S05]  /*a180*/  @!P2 BRA `(.L_x_1260) ;  /* 0x0000010c0034a947 */ /* 0x002fea0003800000 */
.L_x_1259:
        /* <DEDUP_REMOVED lines=224> */
.L_x_1261:
[----:B------:R-:W-:Y:S01]  /*af90*/  ULEA UR10, UR4, UR37, 0x3 ;  /* 0x00000025040a7291 */ /* 0x000fe2000f8e183f */
[----:B------:R-:W-:-:S05]  /*afa0*/  IMAD.U32 R0, RZ, RZ, UR7 ;  /* 0x00000007ff007e24 */ /* 0x000fca000f8e00ff */
[----:B------:R-:W-:-:S04]  /*afb0*/  SHF.L.U32 R0, R0, 0x1f, RZ ;  /* 0x0000001f00007819 */ /* 0x000fc800000006ff */
[----:B------:R2:W3:Y:S01]  /*afc0*/  SYNCS.PHASECHK.TRANS64.TRYWAIT P2, [UR10+0x30850], R0 ;  /* 0x03085000ff0075a7 */ /* 0x0004e2000804014a */
[----:B------:R-:W-:Y:S05]  /*afd0*/  @!P0 BRA `(.L_x_1262) ;  /* 0x0000000000048947 */ /* 0x000fea0003800000 */
[----:B------:R-:W-:Y:S01]  /*afe0*/  BPT.TRAP 0x1 ;  /* 0x000000040000795c */ /* 0x000fe20000300000 */
.L_x_1262:
[----:B---3--:R-:W-:Y:S05]  /*aff0*/  @P2 BRA `(.L_x_1263) ;  /* 0x0000000000082947 */ /* 0x008fea0003800000 */
[----:B------:R-:W3:Y:S02]  /*b000*/  SYNCS.PHASECHK.TRANS64.TRYWAIT P2, [UR10+0x30850], R0 ;  /* 0x03085000ff0075a7 */ /* 0x000ee4000804014a */
[----:B---3--:R-:W-:Y:S05]  /*b010*/  @!P2 BRA `(.L_x_1264) ;  /* 0x000000fc00a8a947 */ /* 0x008fea0003800000 */
.L_x_1263:
[----:B------:R-:W-:Y:S01]  /*b020*/  UIADD3 UR6, UR37, 0x400, URZ ;  /* 0x0000040025067890 */ /* 0x000fe2000fffe03f */
[----:B------:R-:W-:Y:S01]  /*b030*/  WARPGROUP.ARRIVE ;  /* 0x00000000000079c5 */ /* 0x000fe20000000000 */
[----:B------:R-:W-:Y:S01]  /*b040*/  UMOV UR7, 0x40000040 ;  /* 0x4000004000077882 */ /* 0x000fe20000000000 */
[----:B------:R-:W-:Y:S01]  /*b050*/  PLOP3.LUT P2, PT, PT, PT, UP0, 0x80, 0x0 ;  /* 0x000000000000781c */ /* 0x000fe20003f4f008 */
[----:B------:R-:W-:Y:S01]  /*b060*/  USHF.R.U32.HI UR6, URZ, 0x4, UR6 ;  /* 0x000000043f067899 */ /* 0x000fe20008011606 */
[----:B0-2---:R-:W-:Y:S01]  /*b070*/  FMUL.FTZ R0, R154, UR5 ;  /* 0x000000059a007c20 */ /* 0x005fe20008410000 */
[----:B------:R-:W-:Y:S01]  /*b080*/  FMUL.FTZ R154, R158, UR5 ;  /* 0x000000059e9a7c20 */ /* 0x000fe20008410000 */
        /* <DEDUP_REMOVED lines=20> */
[----:B------:R-:W-:Y:S01]  /*b1d0*/  FMUL.FTZ R172, R172, UR5 ;  /* 0x00000005acac7c20 */ /* 0x000fe20008410000 */
[----:B------:R-:W-:Y:S01]  /*b1e0*/  UMOV UR7, 0x40000040 ;  /* 0x4000004000077882 */ /* 0x000fe20000000000 */
[----:B------:R-:W-:Y:S01]  /*b1f0*/  FMUL.FTZ R173, R173, UR5 ;  /* 0x00000005adad7c20 */ /* 0x000fe20008410000 */
[----:B------:R-:W-:Y:S01]  /*b200*/  FMUL.FTZ R176, R176, UR5 ;  /* 0x00000005b0b07c20 */ /* 0x000fe20008410000 */
[----:B------:R-:W-:Y:S01]  /*b210*/  FMUL.FTZ R180, R180, UR5 ;  /* 0x00000005b4b47c20 */ /* 0x000fe20008410000 */
[----:B------:R-:W-:Y:S01]  /*b220*/  FMUL.FTZ R181, R181, UR5 ;  /* 0x00000005b5b57c20 */ /* 0x000fe20008410000 */
[----:B------:R-:W-:Y:S01]  /*b230*/  FMUL.FTZ R178, R183, UR5 ;  /* 0x00000005b7b27c20 */ /* 0x000fe20008410000 */
[----:B------:R-:W0:Y:S08]  /*b240*/  MUFU.TANH R153, R153 ;  /* 0x0000009900997308 */ /* 0x000e300000002400 */
        /* <DEDUP_REMOVED lines=34> */
[----:B------:R-:W-:-:S15]  /*b470*/  WARPGROUP.ARRIVE ;  /* 0x00000000000079c5 */ /* 0x000fde0000000000 */
[----:B------:R-:W-:-:S06]  /*b480*/  NOP ;  /* 0x0000000000007918 */ /* 0x000fcc0000000000 */
[----:B------:R-:W-:Y:S03]  /*b490*/  HGMMA.64x256x16.F32 R24, R184, gdesc[UR4].tnspB, R24, gsb0 ;  /* 0x43e00004b8187df0 */ /* 0x000fe60008000818 */
[----:B------:R-:W-:Y:S02]  /*b4a0*/  WARPGROUP.DEPBAR.LE gsb0, 0x0 ;  /* 0x00008000000079c5 */ /* 0x000fe40000010000 */
[----:B------:R-:W-:Y:S02]  /*b4b0*/  VIADD R186, R18, UR61 ;  /* 0x0000003d12ba7c36 */ /* 0x000fe40008000000 */
[----:B------:R-:W-:Y:S01]  /*b4c0*/  FMUL.FTZ R184, R152, UR5 ;  /* 0x0000000598b87c20 */ /* 0x000fe20008410000 */
[----:B------:R-:W-:Y:S01]  /*b4d0*/  FMUL.FTZ R152, R155, UR5 ;  /* 0x000000059b987c20 */ /* 0x000fe20008410000 */
[----:B------:R-:W-:Y:S01]  /*b4e0*/  FMUL.FTZ R155, R159, UR5 ;  /* 0x000000059f9b7c20 */ /* 0x000fe20008410000 */
[----:B-1----:R-:W-:Y:S01]  /*b4f0*/  @P2 IMAD.HI.U32 R2, R186, UR4, RZ ;  /* 0x00000004ba022c27 */ /* 0x002fe2000f8e00ff */
[----:B------:R-:W-:-:S03]  /*b500*/  @UP0 ULDC UR4, c[0x0][0x450] ;  /* 0x0001140000040ab9 */ /* 0x000fc60000000800 */
[----:B------:R-:W-:Y:S01]  /*b510*/  FMUL.FTZ R159, R163, UR5 ;  /* 0x00000005a39f7c20 */ /* 0x000fe20008410000 */
[----:B------:R-:W-:Y:S01]  /*b520*/  FMUL.FTZ R163, R167, UR5 ;  /* 0x00000005a7a37c20 */ /* 0x000fe20008410000 */
[----:B------:R-:W-:Y:S01]  /*b530*/  FMUL.FTZ R167, R171, UR5 ;  /* 0x00000005aba77c20 */ /* 0x000fe20008410000 */
[----:B------:R-:W-:Y:S01]  /*b540*/  @P2 SHF.R.U32.HI R186, RZ, UR4, R2 ;  /* 0x00000004ffba2c19 */ /* 0x000fe20008011602 */
[----:B------:R-:W-:Y:S02]  /*b550*/  IMAD.U32 R2, RZ, RZ, UR36 ;  /* 0x00000024ff027e24 */ /* 0x000fe4000f8e00ff */
[----:B------:R-:W-:Y:S01]  /*b560*/  FMUL.FTZ R171, R175, UR5 ;  /* 0x00000005afab7c20 */ /* 0x000fe20008410000 */
[----:B------:R-:W-:Y:S01]  /*b570*/  FMUL.FTZ R175, R179, UR5 ;  /* 0x00000005b3af7c20 */ /* 0x000fe20008410000 */
[----:B------:R-:W-:Y:S01]  /*b580*/  FMUL.FTZ R185, R177, UR5 ;  /* 0x00000005b1b97c20 */ /* 0x000fe20008410000 */
[----:B------:R-:W1:Y:S01]  /*b590*/  SHFL.IDX PT, R189, R186, RZ, 0x1c1f ;  /* 0x001c1fffbabd7589 */ /* 0x000e6200000e0000 */
[----:B------:R-:W-:Y:S01]  /*b5a0*/  @!P1 LEA R2, R2, UR37, 0x3 ;  /* 0x0000002502029c11 */ /* 0x000fe2000f8e18ff */
[----:B------:R-:W-:-:S02]  /*b5b0*/  IMAD.SHL.U32 R179, R20, 0x40, RZ ;  /* 0x0000004014b37824 */ /* 0x000fc400078e00ff */
[----:B------:R-:W-:Y:S01]  /*b5c0*/  FMUL.FTZ R177, R182, UR5 ;  /* 0x00000005b6b17c20 */ /* 0x000fe20008410000 */
[----:B------:R-:W-:Y:S01]  /*b5d0*/  IMAD.U32 R187, RZ, RZ, UR39 ;  /* 0x00000027ffbb7e24 */ /* 0x000fe2000f8e00ff */
[----:B------:R-:W0:Y:S01]  /*b5e0*/  MUFU.TANH R184, R184 ;  /* 0x000000b800b87308 */ /* 0x000e220000002400 */
[----:B------:R-:W-:Y:S01]  /*b5f0*/  @!P1 VIADD R2, R2, 0x30840 ;  /* 0x0003084002029836 */ /* 0x000fe20000000000 */
[----:B------:R-:W-:-:S04]  /*b600*/  ULDC UR4, c[0x0][0x9e0] ;  /* 0x0002780000047ab9 */ /* 0x000fc80000000800 */
[----:B------:R-:W-:Y:S02]  /*b610*/  @!P1 PRMT R2, RZ, 0x654, R2 ;  /* 0x00000654ff029816 */ /* 0x000fe40000000002 */
[----:B------:R-:W0:Y:S02]  /*b620*/  MUFU.TANH R152, R152 ;  /* 0x0000009800987308 */ /* 0x000e240000002400 */
[----:B------:R5:W-:Y:S06]  /*b630*/  @!P1 SYNCS.ARRIVE.TRANS64.RED.A1T0 RZ, [R2+URZ], RZ ;  /* 0x000000ff02ff99a7 */ /* 0x000bec000810043f */
[----:B------:R-:W0:Y:S01]  /*b640*/  MUFU.TANH R155, R155 ;  /* 0x0000009b009b7308 */ /* 0x000e220000002400 */
[----:B-----5:R-:W-:-:S04]  /*b650*/  IADD3 R2, -R16, 0x1, -R179 ;  /* 0x0000000110027810 */ /* 0x020fc80007ffe9b3 */
[----:B------:R-:W-:-:S03]  /*b660*/  IADD3 R187, -R187, UR60, R2 ;  /* 0x0000003cbbbb7c10 */ /* 0x000fc6000fffe102 */
[----:B------:R-:W0:Y:S02]  /*b670*/  MUFU.TANH R159, R159 ;  /* 0x0000009f009f7308 */ /* 0x000e240000002400 */
[C---:B------:R-:W-:Y:S02]  /*b680*/  VIADD R188, R187.reuse, UR4 ;  /* 0x00000004bbbc7c36 */ /* 0x040fe40008000000 */
[----:B------:R-:W-:Y:S02]  /*b690*/  VIADD R187, R187, UR58 ;  /* 0x0000003abbbb7c36 */ /* 0x000fe40008000000 */
[--C-:B-1----:R-:W-:Y:S02]  /*b6a0*/  IMAD.IADD R183, R188, 0x1, R189.reuse ;  /* 0x00000001bcb77824 */ /* 0x102fe400078e02bd */
[----:B------:R-:W1:Y:S01]  /*b6b0*/  MUFU.TANH R163, R163 ;  /* 0x000000a300a37308 */ /* 0x000e620000002400 */
[----:B------:R-:W-:-:S07]  /*b6c0*/  IMAD.IADD R182, R187, 0x1, R189 ;  /* 0x00000001bbb67824 */ /* 0x000fce00078e02bd */
[----:B------:R-:W0:Y:S08]  /*b6d0*/  MUFU.TANH R167, R167 ;  /* 0x000000a700a77308 */ /* 0x000e300000002400 */
[----:B------:R-:W0:Y:S08]  /*b6e0*/  MUFU.TANH R171, R171 ;  /* 0x000000ab00ab7308 */ /* 0x000e300000002400 */
[----:B------:R-:W0:Y:S08]  /*b6f0*/  MUFU.TANH R185, R185 ;  /* 0x000000b900b97308 */ /* 0x000e300000002400 */
[----:B------:R-:W0:Y:S08]  /*b700*/  MUFU.TANH R175, R175 ;  /* 0x000000af00af7308 */ /* 0x000e300000002400 */
[----:B------:R-:W0:Y:S01]  /*b710*/  MUFU.TANH R177, R177 ;  /* 0x000000b100b17308 */ /* 0x000e220000002400 */
[----:B-1234-:R-:W-:Y:S05]  /*b720*/  @!P5 BRA `(.L_x_1265) ;  /* 0x00000000005cd947 */ /* 0x01efea0003800000 */
        /* <DEDUP_REMOVED lines=8> */
[----:B------:R-:W1:Y:S02]  /*b7b0*/  @P2 LDC.64 R2, c[0x0][0x9e8] ;  /* 0x00027a00ff022b82 */ /* 0x000e640000000a00 */
[----:B-1----:R-:W-:-:S05]  /*b7c0*/  @P2 IMAD.HI.U32 R2, R189, R2, RZ ;  /* 0x00000002bd022227 */ /* 0x002fca00078e00ff */
[----:B------:R-:W-:-:S04]  /*b7d0*/  @P2 SHF.R.U32.HI R189, RZ, R3, R2 ;  /* 0x00000003ffbd2219 */ /* 0x000fc80000011602 */
[----:B------:R-:W-:Y:S01]  /*b7e0*/  LOP3.LUT R189, RZ, R189, RZ, 0x33, !PT ;  /* 0x000000bdffbd7212 */ /* 0x000fe200078e33ff */
[----:B------:R-:W-:Y:S06]  /*b7f0*/  BRA `(.L_x_1268) ;  /* 0x0000000000147947 */ /* 0x000fec0003800000 */
.L_x_1267:
[----:B------:R-:W-:-:S05]  /*b800*/  IMAD.U32 R190, RZ, RZ, UR54 ;  /* 0x00000036ffbe7e24 */ /* 0x000fca000f8e00ff */
[----:B------:R-:W-:-:S13]  /*b810*/  ISETP.NE.AND P2, PT, R190, 0x1, PT ;  /* 0x00000001be00780c */ /* 0x000fda0003f45270 */
[----:B------:R-:W1:Y:S02]  /*b820*/  @P2 LDC.64 R2, c[0x0][0x9e8] ;  /* 0x00027a00ff022b82 */ /* 0x000e640000000a00 */
[----:B-1----:R-:W-:-:S05]  /*b830*/  @P2 IMAD.HI.U32 R2, R189, R2, RZ ;  /* 0x00000002bd022227 */ /* 0x002fca00078e00ff */
[----:B------:R-:W-:-:S07]  /*b840*/  @P2 SHF.R.U32.HI R189, RZ, R3, R2 ;  /* 0x00000003ffbd2219 */ /* 0x000fce0000011602 */
.L_x_1268:
[----:B------:R-:W-:Y:S05]  /*b850*/  BSYNC B0 ;  /* 0x0000000000007941 */ /* 0x000fea0003800000 */
.L_x_1266:
[----:B------:R-:W-:-:S04]  /*b860*/  IMAD R189, R189, R190, -R179 ;  /* 0x000000bebdbd7224 */ /* 0x000fc800078e0ab3 */
[----:B------:R-:W-:-:S05]  /*b870*/  IMAD.IADD R189, R189, 0x1, -R16 ;  /* 0x00000001bdbd7824 */ /* 0x000fca00078e0a10 */
[----:B------:R-:W-:Y:S02]  /*b880*/  VIADDMNMX R183, R189, R190, R183, PT ;  /* 0x000000bebdb77246 */ /* 0x000fe400038001b7 */
[----:B------:R-:W-:-:S07]  /*b890*/  VIMNMX R182, R182, R189, !PT ;  /* 0x000000bdb6b67248 */ /* 0x000fce0007fe0100 */
.L_x_1265:
[----:B------:R-:W-:Y:S01]  /*b8a0*/  ISETP.GT.AND P2, PT, R20, -0x1, PT ;  /* 0xffffffff1400780c */ /* 0x000fe20003f44270 */
[----:B------:R-:W1:Y:S03]  /*b8b0*/  SHFL.IDX PT, R186, R186, 0x1, 0x1c1f ;  /* 0x003c1f00baba7f89 */ /* 0x000e6600000e0000 */
[C---:B------:R-:W-:Y:S02]  /*b8c0*/  ISETP.GT.AND P3, PT, R182.reuse, RZ, P2 ;  /* 0x000000ffb600720c */ /* 0x040fe40001764270 */
[C---:B------:R-:W-:Y:S02]  /*b8d0*/  ISETP.GT.AND P6, PT, R182.reuse, 0x1, P2 ;  /* 0x00000001b600780c */ /* 0x040fe400017c4270 */
[----:B------:R-:W-:Y:S02]  /*b8e0*/  ISETP.LT.OR P4, PT, R183, 0x1, P3 ;  /* 0x00000001b700780c */ /* 0x000fe40001f81670 */
[----:B------:R-:W-:-:S02]  /*b8f0*/  ISETP.GT.AND P3, PT, R182, 0x8, P2 ;  /* 0x00000008b600780c */ /* 0x000fc40001764270 */
[----:B0-----:R-:W-:Y:S02]  /*b900*/  FSEL R184, R184, -INF , !P4 ;  /* 0xff800000b8b87808 */ /* 0x001fe40006000000 */
[----:B------:R-:W-:Y:S02]  /*b910*/  ISETP.GT.AND P4, PT, R182, 0x9, P2 ;  /* 0x00000009b600780c */ /* 0x000fe40001784270 */
[C---:B------:R-:W-:Y:S02]  /*b920*/  ISETP.LT.OR P6, PT, R183.reuse, 0x2, P6 ;  /* 0x00000002b700780c */ /* 0x040fe400037c1670 */
[C---:B------:R-:W-:Y:S02]  /*b930*/  ISETP.LT.OR P3, PT, R183.reuse, 0x9, P3 ;  /* 0x00000009b700780c */ /* 0x040fe40001f61670 */
[----:B------:R-:W-:Y:S02]  /*b940*/  ISETP.LT.OR P4, PT, R183, 0xa, P4 ;  /* 0x0000000ab700780c */ /* 0x000fe40002781670 */
[----:B------:R-:W-:-:S02]  /*b950*/  FSEL R153, R153, -INF , !P6 ;  /* 0xff80000099997808 */ /* 0x000fc40007000000 */
[----:B------:R-:W-:Y:S01]  /*b960*/  FSEL R156, R156, -INF , !P3 ;  /* 0xff8000009c9c7808 */ /* 0x000fe20005800000 */
[--C-:B-1----:R-:W-:Y:S01]  /*b970*/  IMAD.IADD R188, R188, 0x1, R186.reuse ;  /* 0x00000001bcbc7824 */ /* 0x102fe200078e02ba */
[----:B------:R-:W-:Y:S01]  /*b980*/  FSEL R157, R157, -INF , !P4 ;  /* 0xff8000009d9d7808 */ /* 0x000fe20006000000 */
[----:B------:R-:W-:Y:S01]  /*b990*/  IMAD.IADD R187, R187, 0x1, R186 ;  /* 0x00000001bbbb7824 */ /* 0x000fe200078e02ba */
        /* <DEDUP_REMOVED lines=35> */
[----:B------:R-:W-:Y:S01]  /*bbd0*/  FSEL R181, R181, -INF , !P4 ;  /* 0xff800000b5b57808 */ /* 0x000fe20006000000 */
[----:B------:R-:W-:Y:S06]  /*bbe0*/  @!P5 BRA `(.L_x_1269) ;  /* 0x00000000005cd947 */ /* 0x000fec0003800000 */
        /* <DEDUP_REMOVED lines=13> */
.L_x_1271:
[----:B------:R-:W-:-:S05]  /*bcc0*/  IMAD.U32 R182, RZ, RZ, UR54 ;  /* 0x00000036ffb67e24 */ /* 0x000fca000f8e00ff */
[----:B------:R-:W-:-:S13]  /*bcd0*/  ISETP.NE.AND P3, PT, R182, 0x1, PT ;  /* 0x00000001b600780c */ /* 0x000fda0003f65270 */
[----:B------:R-:W0:Y:S02]  /*bce0*/  @P3 LDC.64 R2, c[0x0][0x9e8] ;  /* 0x00027a00ff023b82 */ /* 0x000e240000000a00 */
[----:B0-----:R-:W-:-:S05]  /*bcf0*/  @P3 IMAD.HI.U32 R2, R186, R2, RZ ;  /* 0x00000002ba023227 */ /* 0x001fca00078e00ff */
[----:B------:R-:W-:-:S07]  /*bd00*/  @P3 SHF.R.U32.HI R186, RZ, R3, R2 ;  /* 0x00000003ffba3219 */ /* 0x000fce0000011602 */
.L_x_1272:
[----:B------:R-:W-:Y:S05]  /*bd10*/  BSYNC B0 ;  /* 0x0000000000007941 */ /* 0x000fea0003800000 */
.L_x_1270:
[----:B------:R-:W-:-:S04]  /*bd20*/  IMAD R179, R186, R182, -R179 ;  /* 0x000000b6bab37224 */ /* 0x000fc800078e0ab3 */
[----:B------:R-:W-:-:S05]  /*bd30*/  IMAD.IADD R179, R179, 0x1, -R16 ;  /* 0x00000001b3b37824 */ /* 0x000fca00078e0a10 */
[----:B------:R-:W-:Y:S02]  /*bd40*/  VIADDMNMX R188, R179, R182, R188, PT ;  /* 0x000000b6b3bc7246 */ /* 0x000fe400038001bc */
[----:B------:R-:W-:-:S07]  /*bd50*/  VIMNMX R187, R187, R179, !PT ;  /* 0x000000b3bbbb7248 */ /* 0x000fce0007fe0100 */
.L_x_1269:
[----:B------:R-:W-:Y:S01]  /*bd60*/  ISETP.GT.AND P6, PT, R187, 0x9, P2 ;  /* 0x00000009bb00780c */ /* 0x000fe200017c4270 */
[----:B------:R-:W-:Y:S01]  /*bd70*/  ULDC UR6, c[0x0][0x988] ;  /* 0x0002620000067ab9 */ /* 0x000fe20000000800 */
[----:B------:R-:W-:Y:S01]  /*bd80*/  FMNMX.FTZ R2, R184, R236, !PT ;  /* 0x000000ecb8027209 */ /* 0x000fe20007810000 */
[----:B------:R-:W-:Y:S01]  /*bd90*/  UMOV UR7, UR38 ;  /* 0x0000002600077c82 */ /* 0x000fe20008000000 */
[----:B------:R-:W-:Y:S02]  /*bda0*/  ISETP.LT.OR P6, PT, R188, 0xa, P6 ;  /* 0x0000000abc00780c */ /* 0x000fe400037c1670 */
[----:B------:R-:W-:Y:S02]  /*bdb0*/  FMNMX.FTZ R2, R153, R2, !PT ;  /* 0x0000000299027209 */ /* 0x000fe40007810000 */
[----:B------:R-:W-:Y:S02]  /*bdc0*/  FSEL R155, R155, -INF , !P6 ;  /* 0xff8000009b9b7808 */ /* 0x000fe40007000000 */
[----:B------:R-:W-:-:S02]  /*bdd0*/  ISETP.GT.AND P6, PT, R187, 0x18, P2 ;  /* 0x00000018bb00780c */ /* 0x000fc400017c4270 */
[----:B------:R-:W-:Y:S02]  /*bde0*/  FMNMX.FTZ R2, R156, R2, !PT ;  /* 0x000000029c027209 */ /* 0x000fe40007810000 */
[----:B------:R-:W-:Y:S02]  /*bdf0*/  ISETP.LT.OR P6, PT, R188, 0x19, P6 ;  /* 0x00000019bc00780c */ /* 0x000fe400037c1670 */
[C---:B------:R-:W-:Y:S02]  /*be00*/  ISETP.GT.AND P4, PT, R187.reuse, 0x1, P2 ;  /* 0x00000001bb00780c */ /* 0x040fe40001784270 */
[----:B------:R-:W-:Y:S02]  /*be10*/  FSEL R162, R162, -INF , !P6 ;  /* 0xff800000a2a27808 */ /* 0x000fe40007000000 */
[----:B------:R-:W-:Y:S02]  /*be20*/  ISETP.GT.AND P6, PT, R187, 0x21, P2 ;  /* 0x00000021bb00780c */ /* 0x000fe400017c4270 */
[----:B------:R-:W-:-:S02]  /*be30*/  FMNMX.FTZ R2, R157, R2, !PT ;  /* 0x000000029d027209 */ /* 0x000fc40007810000 */
[C---:B------:R-:W-:Y:S02]  /*be40*/  ISETP.LT.OR P6, PT, R188.reuse, 0x22, P6 ;  /* 0x00000022bc00780c */ /* 0x040fe400037c1670 */
[C---:B------:R-:W-:Y:S02]  /*be50*/  ISETP.LT.OR P4, PT, R188.reuse, 0x2, P4 ;  /* 0x00000002bc00780c */ /* 0x040fe40002781670 */
[----:B------:R-:W-:Y:S02]  /*be60*/  FSEL R167, R167, -INF , !P6 ;  /* 0xff800000a7a77808 */ /* 0x000fe40007000000 */
[C---:B------:R-:W-:Y:S02]  /*be70*/  ISETP.GT.AND P6, PT, R187.reuse, RZ, P2 ;  /* 0x000000ffbb00720c */ /* 0x040fe400017c4270 */
[----:B------:R-:W-:Y:S02]  /*be80*/  ISETP.GT.AND P3, PT, R187, 0x8, P2 ;  /* 0x00000008bb00780c */ /* 0x000fe40001764270 */
[----:B------:R-:W-:-:S02]  /*be90*/  ISETP.LT.OR P6, PT, R188, 0x1, P6 ;  /* 0x00000001bc00780c */ /* 0x000fc400037c1670 */
[----:B------:R-:W-:Y:S02]  /*bea0*/  FMNMX.FTZ R2, R160, R2, !PT ;  /* 0x00000002a0027209 */ /* 0x000fe40007810000 */
[----:B------:R-:W-:Y:S02]  /*beb0*/  FSEL R0, R0, -INF , !P6 ;  /* 0xff80000000007808 */ /* 0x000fe40007000000 */
[----:B------:R-:W-:Y:S02]  /*bec0*/  FSEL R179, R152, -INF , !P4 ;  /* 0xff80000098b37808 */ /* 0x000fe40006000000 */
[----:B------:R-:W-:Y:S02]  /*bed0*/  ISETP.LT.OR P3, PT, R188, 0x9, P3 ;  /* 0x00000009bc00780c */ /* 0x000fe40001f61670 */
[----:B------:R-:W-:Y:S02]  /*bee0*/  FMNMX.FTZ R152, R0, R21, !PT ;  /* 0x0000001500987209 */ /* 0x000fe40007810000 */
[----:B------:R-:W-:-:S02]  /*bef0*/  FMNMX.FTZ R2, R161, R2, !PT ;  /* 0x00000002a1027209 */ /* 0x000fc40007810000 */
[----:B------:R-:W-:Y:S02]  /*bf00*/  ISETP.GT.AND P4, PT, R187, 0x10, P2 ;  /* 0x00000010bb00780c */ /* 0x000fe40001784270 */
[----:B------:R-:W-:Y:S02]  /*bf10*/  FSEL R154, R154, -INF , !P3 ;  /* 0xff8000009a9a7808 */ /* 0x000fe40005800000 */
[----:B------:R-:W-:Y:S02]  /*bf20*/  FMNMX.FTZ R152, R179, R152, !PT ;  /* 0x00000098b3987209 */ /* 0x000fe40007810000 */
[----:B------:R-:W-:Y:S02]  /*bf30*/  FMNMX.FTZ R2, R164, R2, !PT ;  /* 0x00000002a4027209 */ /* 0x000fe40007810000 */
[----:B------:R-:W-:Y:S02]  /*bf40*/  ISETP.GT.AND P3, PT, R187, 0x11, P2 ;  /* 0x00000011bb00780c */ /* 0x000fe40001764270 */
[----:B------:R-:W-:-:S02]  /*bf50*/  ISETP.LT.OR P4, PT, R188, 0x11, P4 ;  /* 0x00000011bc00780c */ /* 0x000fc40002781670 */
[----:B------:R-:W-:Y:S02]  /*bf60*/  FMNMX.FTZ R152, R154, R152, !PT ;  /* 0x000000989a987209 */ /* 0x000fe40007810000 */
[----:B------:R-:W-:Y:S02]  /*bf70*/  FMNMX.FTZ R2, R165, R2, !PT ;  /* 0x00000002a5027209 */ /* 0x000fe40007810000 */
[----:B------:R-:W-:Y:S02]  /*bf80*/  ISETP.LT.OR P3, PT, R188, 0x12, P3 ;  /* 0x00000012bc00780c */ /* 0x000fe40001f61670 */
[----:B------:R-:W-:Y:S02]  /*bf90*/  FSEL R158, R158, -INF , !P4 ;  /* 0xff8000009e9e7808 */ /* 0x000fe40006000000 */
        /* <DEDUP_REMOVED lines=18> */
[----:B------:R-:W-:Y:S02]  /*c0c0*/  ISETP.LT.OR P4, PT, R188, 0x29, P4 ;  /* 0x00000029bc00780c */ /* 0x000fe40002781670 */
[----:B------:R-:W-:-:S02]  /*c0d0*/  ISETP.GT.AND P3, PT, R187, 0x29, P2 ;  /* 0x00000029bb00780c */ /* 0x000fc40001764270 */
[----:B------:R-:W-:Y:S02]  /*c0e0*/  FMNMX.FTZ R152, R166, R152, !PT ;  /* 0x00000098a6987209 */ /* 0x000fe40007810000 */
[----:B------:R-:W-:Y:S02]  /*c0f0*/  FMNMX.FTZ R2, R185, R2, !PT ;  /* 0x00000002b9027209 */ /* 0x000fe40007810000 */
[----:B------:R-:W-:Y:S02]  /*c100*/  FSEL R170, R170, -INF , !P4 ;  /* 0xff800000aaaa7808 */ /* 0x000fe40006000000 */
[----:B------:R-:W-:Y:S02]  /*c110*/  ISETP.LT.OR P3, PT, R188, 0x2a, P3 ;  /* 0x0000002abc00780c */ /* 0x000fe40001f61670 */
[----:B------:R-:W-:Y:S02]  /*c120*/  ISETP.GT.AND P4, PT, R187, 0x30, P2 ;  /* 0x00000030bb00780c */ /* 0x000fe40001784270 */
[----:B------:R-:W-:-:S02]  /*c130*/  FMNMX.FTZ R152, R167, R152, !PT ;  /* 0x00000098a7987209 */ /* 0x000fc40007810000 */
[----:B------:R-:W-:Y:S02]  /*c140*/  FMNMX.FTZ R2, R180, R2, !PT ;  /* 0x00000002b4027209 */ /* 0x000fe40007810000 */
[----:B------:R-:W-:Y:S02]  /*c150*/  FSEL R171, R171, -INF , !P3 ;  /* 0xff800000abab7808 */ /* 0x000fe40005800000 */
[----:B------:R-:W-:Y:S02]  /*c160*/  ISETP.GT.AND P6, PT, R187, 0x31, P2 ;  /* 0x00000031bb00780c */ /* 0x000fe400017c4270 */
[----:B------:R-:W-:Y:S02]  /*c170*/  ISETP.LT.OR P4, PT, R188, 0x31, P4 ;  /* 0x00000031bc00780c */ /* 0x000fe40002781670 */
[----:B------:R-:W-:Y:S02]  /*c180*/  FMNMX.FTZ R152, R170, R152, !PT ;  /* 0x00000098aa987209 */ /* 0x000fe40007810000 */
[----:B------:R-:W-:-:S02]  /*c190*/  FMNMX.FTZ R3, R181, R2, !PT ;  /* 0x00000002b5037209 */ /* 0x000fc40007810000 */
[----:B------:R-:W-:Y:S02]  /*c1a0*/  ISETP.GT.AND P3, PT, R187, 0x38, P2 ;  /* 0x00000038bb00780c */ /* 0x000fe40001764270 */
[----:B------:R-:W-:Y:S01]  /*c1b0*/  ISETP.LT.OR P6, PT, R188, 0x32, P6 ;  /* 0x00000032bc00780c */ /* 0x000fe200037c1670 */
[----:B------:R-:W0:Y:S01]  /*c1c0*/  SHFL.BFLY PT, R2, R3, 0x2, 0x1f ;  /* 0x0c401f0003027f89 */ /* 0x000e2200000e0000 */
[----:B------:R-:W-:Y:S02]  /*c1d0*/  FSEL R174, R174, -INF , !P4 ;  /* 0xff800000aeae7808 */ /* 0x000fe40006000000 */
[----:B------:R-:W-:Y:S02]  /*c1e0*/  FMNMX.FTZ R152, R171, R152, !PT ;  /* 0x00000098ab987209 */ /* 0x000fe40007810000 */
[----:B------:R-:W-:Y:S02]  /*c1f0*/  ISETP.GT.AND P2, PT, R187, 0x39, P2 ;  /* 0x00000039bb00780c */ /* 0x000fe40001744270 */
[----:B------:R-:W-:-:S02]  /*c200*/  ISETP.LT.OR P3, PT, R188, 0x39, P3 ;  /* 0x00000039bc00780c */ /* 0x000fc40001f61670 */
[----:B------:R-:W-:Y:S02]  /*c210*/  FSEL R175, R175, -INF , !P6 ;  /* 0xff800000afaf7808 */ /* 0x000fe40007000000 */
[----:B------:R-:W-:Y:S02]  /*c220*/  FMNMX.FTZ R152, R174, R152, !PT ;  /* 0x00000098ae987209 */ /* 0x000fe40007810000 */
[----:B------:R-:W-:Y:S02]  /*c230*/  ISETP.LT.OR P2, PT, R188, 0x3a, P2 ;  /* 0x0000003abc00780c */ /* 0x000fe40001741670 */
[----:B------:R-:W-:Y:S02]  /*c240*/  FSEL R177, R177, -INF , !P3 ;  /* 0xff800000b1b17808 */ /* 0x000fe40005800000 */
[----:B------:R-:W-:Y:S02]  /*c250*/  FMNMX.FTZ R152, R175, R152, !PT ;  /* 0x00000098af987209 */ /* 0x000fe40007810000 */
[----:B------:R-:W-:-:S02]  /*c260*/  FSEL R178, R178, -INF , !P2 ;  /* 0xff800000b2b27808 */ /* 0x000fc40005000000 */
[----:B------:R-:W-:Y:S02]  /*c270*/  FMNMX.FTZ R152, R177, R152, !PT ;  /* 0x00000098b1987209 */ /* 0x000fe40007810000 */
[----:B------:R-:W-:Y:S02]  /*c280*/  R2UR UR4, R19 ;  /* 0x00000000130472ca */ /* 0x000fe400000e0000 */
[----:B------:R-:W-:Y:S02]  /*c290*/  FMNMX.FTZ R152, R178, R152, !PT ;  /* 0x00000098b2987209 */ /* 0x000fe40007810000 */
[----:B0-----:R-:W-:-:S03]  /*c2a0*/  FMNMX.FTZ R3, R3, R2, !PT ;  /* 0x0000000203037209 */ /* 0x001fc60007810000 */
[----:B------:R-:W0:Y:S04]  /*c2b0*/  SHFL.BFLY PT, R182, R152, 0x2, 0x1f ;  /* 0x0c401f0098b67f89 */ /* 0x000e2800000e0000 */
[----:B------:R-:W1:Y:S01]  /*c2c0*/  SHFL.BFLY PT, R2, R3, 0x1, 0x1f ;  /* 0x0c201f0003027f89 */ /* 0x000e6200000e0000 */
[----:B0-----:R-:W-:Y:S02]  /*c2d0*/  FMNMX.FTZ R182, R152, R182, !PT ;  /* 0x000000b698b67209 */ /* 0x001fe40007810000 */
[----:B-1----:R-:W-:-:S03]  /*c2e0*/  FMNMX.FTZ R3, R3, R2, !PT ;  /* 0x0000000203037209 */ /* 0x002fc60007810000 */
[----:B------:R-:W0:Y:S01]  /*c2f0*/  SHFL.BFLY PT, R152, R182, 0x1, 0x1f ;  /* 0x0c201f00b6987f89 */ /* 0x000e2200000e0000 */
[C---:B------:R-:W-:Y:S01]  /*c300*/  FSETP.NEU.FTZ.AND P4, PT, R3.reuse, -INF , PT ;  /* 0xff8000000300780b */ /* 0x040fe20003f9d000 */
[----:B------:R-:W-:-:S05]  /*c310*/  FMUL.FTZ R2, R3, UR6 ;  /* 0x0000000603027c20 */ /* 0x000fca0008410000 */
[----:B------:R-:W-:-:S05]  /*c320*/  FSEL R2, R2, RZ, P4 ;  /* 0x000000ff02027208 */ /* 0x000fca0002000000 */
[--C-:B------:R-:W-:Y:S01]  /*c330*/  FFMA.FTZ R198, R156, UR6, -R2.reuse ;  /* 0x000000069cc67c23 */ /* 0x100fe20008010802 */
        /* <DEDUP_REMOVED lines=14> */
[----:B------:R-:W-:Y:S01]  /*c420*/  FFMA.FTZ R168, R181, UR6, -R2 ;  /* 0x00000006b5a87c23 */ /* 0x000fe20008010802 */
[----:B0-----:R-:W-:Y:S01]  /*c430*/  FMNMX.FTZ R2, R182, R152, !PT ;  /* 0x00000098b6027209 */ /* 0x001fe20007810000 */
[----:B------:R-:W-:Y:S01]  /*c440*/  MUFU.EX2 R196, R196 ;  /* 0x000000c400c47308 */ /* 0x000fe20000000800 */
[----:B------:R-:W-:-:S02]  /*c450*/  FSEL R152, R3, RZ, P4 ;  /* 0x000000ff03987208 */ /* 0x000fc40002000000 */
[C---:B------:R-:W-:Y:S01]  /*c460*/  FSETP.NEU.FTZ.AND P2, PT, R2.reuse, -INF , PT ;  /* 0xff8000000200780b */ /* 0x040fe20003f5d000 */
[----:B------:R-:W-:Y:S02]  /*c470*/  FMUL.FTZ R172, R2, UR6 ;  /* 0x0000000602ac7c20 */ /* 0x000fe40008410000 */
[----:B------:R-:W-:Y:S01]  /*c480*/  FADD.FTZ R152, -R152, R236 ;  /* 0x000000ec98987221 */ /* 0x000fe20000010100 */
[----:B------:R-:W-:Y:S01]  /*c490*/  IMAD.MOV.U32 R236, RZ, RZ, R3 ;  /* 0x000000ffffec7224 */ /* 0x000fe200078e0003 */
[----:B------:R-:W-:Y:S01]  /*c4a0*/  MUFU.EX2 R153, R153 ;  /* 0x0000009900997308 */ /* 0x000fe20000000800 */
[----:B------:R-:W-:Y:S01]  /*c4b0*/  FSEL R172, R172, RZ, P2 ;  /* 0x000000ffacac7208 */ /* 0x000fe20001000000 */
[----:B------:R-:W-:-:S04]  /*c4c0*/  FMUL.FTZ R152, R152, UR6 ;  /* 0x0000000698987c20 */ /* 0x000fc80008410000 */
[--C-:B------:R-:W-:Y:S01]  /*c4d0*/  FFMA.FTZ R197, R0, UR6, -R172.reuse ;  /* 0x0000000600c57c23 */ /* 0x100fe200080108ac */
[----:B------:R-:W-:Y:S02]  /*c4e0*/  IMAD.U32 R0, RZ, RZ, UR10 ;  /* 0x0000000aff007e24 */ /* 0x000fe4000f8e00ff */
[--C-:B------:R-:W-:Y:S01]  /*c4f0*/  FFMA.FTZ R169, R179, UR6, -R172.reuse ;  /* 0x00000006b3a97c23 */ /* 0x100fe200080108ac */
[----:B------:R-:W0:Y:S01]  /*c500*/  MUFU.EX2 R152, R152 ;  /* 0x0000009800987308 */ /* 0x000e220000000800 */
[--C-:B------:R-:W-:Y:S01]  /*c510*/  FFMA.FTZ R199, R154, UR6, -R172.reuse ;  /* 0x000000069ac77c23 */ /* 0x100fe200080108ac */
[----:B------:R-:W-:Y:S02]  /*c520*/  @!P1 VIADD R0, R0, 0x30860 ;  /* 0x0003086000009836 */ /* 0x000fe40000000000 */
[--C-:B------:R-:W-:Y:S01]  /*c530*/  FFMA.FTZ R154, R155, UR6, -R172.reuse ;  /* 0x000000069b9a7c23 */ /* 0x100fe200080108ac */
[--C-:B------:R-:W-:Y:S01]  /*c540*/  FFMA.FTZ R193, R158, UR6, -R172.reuse ;  /* 0x000000069ec17c23 */ /* 0x100fe200080108ac */
[--C-:B------:R-:W-:Y:S01]  /*c550*/  FFMA.FTZ R155, R159, UR6, -R172.reuse ;  /* 0x000000069f9b7c23 */ /* 0x100fe200080108ac */
[----:B------:R-:W-:Y:S01]  /*c560*/  FFMA.FTZ R195, R162, UR6, -R172 ;  /* 0x00000006a2c37c23 */ /* 0x000fe200080108ac */
[----:B------:R-:W-:Y:S01]  /*c570*/  @!P1 PRMT R0, RZ, 0x654, R0 ;  /* 0x00000654ff009816 */ /* 0x000fe20000000000 */
[----:B------:R-:W-:Y:S01]  /*c580*/  MUFU.EX2 R197, R197 ;  /* 0x000000c500c57308 */ /* 0x000fe20000000800 */
[--C-:B------:R-:W-:Y:S01]  /*c590*/  FFMA.FTZ R166, R166, UR6, -R172.reuse ;  /* 0x00000006a6a67c23 */ /* 0x100fe200080108ac */
[--C-:B------:R-:W-:Y:S01]  /*c5a0*/  FFMA.FTZ R167, R167, UR6, -R172.reuse ;  /* 0x00000006a7a77c23 */ /* 0x100fe200080108ac */
[----:B------:R1:W-:Y:S01]  /*c5b0*/  @!P1 SYNCS.ARRIVE.TRANS64.RED.A1T0 RZ, [R0+URZ], RZ ;  /* 0x000000ff00ff99a7 */ /* 0x0003e2000810043f */
[--C-:B------:R-:W-:Y:S01]  /*c5c0*/  FFMA.FTZ R170, R170, UR6, -R172.reuse ;  /* 0x00000006aaaa7c23 */ /* 0x100fe200080108ac */
[--C-:B------:R-:W-:Y:S01]  /*c5d0*/  FFMA.FTZ R171, R171, UR6, -R172.reuse ;  /* 0x00000006abab7c23 */ /* 0x100fe200080108ac */
[--C-:B------:R-:W-:Y:S01]  /*c5e0*/  FFMA.FTZ R174, R174, UR6, -R172.reuse ;  /* 0x00000006aeae7c23 */ /* 0x100fe200080108ac */
[----:B------:R-:W-:Y:S01]  /*c5f0*/  FFMA.FTZ R175, R175, UR6, -R172 ;  /* 0x00000006afaf7c23 */ /* 0x000fe200080108ac */
[----:B------:R-:W-:Y:S01]  /*c600*/  MUFU.EX2 R169, R169 ;  /* 0x000000a900a97308 */ /* 0x000fe20000000800 */
[----:B0-----:R-:W-:Y:S01]  /*c610*/  FFMA.FTZ R15, R152, R15, R196 ;  /* 0x0000000f980f7223 */ /* 0x001fe200000100c4 */
[----:B------:R-:W-:Y:S01]  /*c620*/  FFMA.FTZ R177, R177, UR6, -R172 ;  /* 0x00000006b1b17c23 */ /* 0x000fe200080108ac */
[----:B-1----:R-:W-:-:S02]  /*c630*/  FSEL R0, R2, RZ, P2 ;  /* 0x000000ff02007208 */ /* 0x002fc40001000000 */
[----:B------:R-:W-:Y:S01]  /*c640*/  FADD.FTZ R15, R153, R15 ;  /* 0x0000000f990f7221 */ /* 0x000fe20000010000 */
[----:B------:R-:W-:Y:S01]  /*c650*/  ISETP.GT.AND P2, PT, R20, UR4, PT ;  /* 0x0000000414007c0c */ /* 0x000fe2000bf44270 */
[----:B------:R-:W-:Y:S01]  /*c660*/  UMOV UR4, UR36 ;  /* 0x0000002400047c82 */ /* 0x000fe20008000000 */
[----:B------:R-:W-:Y:S01]  /*c670*/  FADD.FTZ R0, -R0, R21 ;  /* 0x0000001500007221 */ /* 0x000fe20000010100 */
[----:B------:R-:W-:Y:S01]  /*c680*/  MUFU.EX2 R199, R199 ;  /* 0x000000c700c77308 */ /* 0x000fe20000000800 */
[--C-:B------:R-:W-:Y:S01]  /*c690*/  FFMA.FTZ R21, R163, UR6, -R172.reuse ;  /* 0x00000006a3157c23 */ /* 0x100fe200080108ac */
[----:B------:R-:W-:Y:S01]  /*c6a0*/  FFMA.FTZ R172, R178, UR6, -R172 ;  /* 0x00000006b2ac7c23 */ /* 0x000fe200080108ac */
[----:B------:R-:W-:Y:S01]  /*c6b0*/  FMUL.FTZ R0, R0, UR6 ;  /* 0x0000000600007c20 */ /* 0x000fe20008410000 */
[----:B------:R-:W-:Y:S01]  /*c6c0*/  F2FP.F16.F32.PACK_AB R196, R153, R196 ;  /* 0x000000c499c4723e */ /* 0x000fe200000000ff */
[----:B------:R-:W-:-:S03]  /*c6d0*/  VIADD R20, R20, 0xffffffff ;  /* 0xffffffff14147836 */ /* 0x000fc60000000000 */
[----:B------:R-:W0:Y:S08]  /*c6e0*/  MUFU.EX2 R198, R198 ;  /* 0x000000c600c67308 */ /* 0x000e300000000800 */
[----:B------:R-:W1:Y:S08]  /*c6f0*/  MUFU.EX2 R0, R0 ;  /* 0x0000000000007308 */ /* 0x000e700000000800 */
[----:B------:R-:W2:Y:S01]  /*c700*/  MUFU.EX2 R154, R154 ;  /* 0x0000009a009a7308 */ /* 0x000ea20000000800 */
[----:B0-----:R-:W-:-:S07]  /*c710*/  FADD.FTZ R15, R198, R15 ;  /* 0x0000000fc60f7221 */ /* 0x001fce0000010000 */
[----:B------:R-:W0:Y:S01]  /*c720*/  MUFU.EX2 R156, R156 ;  /* 0x0000009c009c7308 */ /* 0x000e220000000800 */
[----:B-1----:R-:W-:Y:S01]  /*c730*/  FFMA.FTZ R14, R0, R14, R197 ;  /* 0x0000000e000e7223 */ /* 0x002fe200000100c5 */
[----:B------:R-:W-:-:S03]  /*c740*/  F2FP.F16.F32.PACK_AB R197, R169, R197 ;  /* 0x000000c5a9c5723e */ /* 0x000fc600000000ff */
[----:B------:R-:W-:-:S03]  /*c750*/  FADD.FTZ R14, R169, R14 ;  /* 0x0000000ea90e7221 */ /* 0x000fc60000010000 */
[----:B------:R-:W1:Y:S01]  /*c760*/  MUFU.EX2 R193, R193 ;  /* 0x000000c100c17308 */ /* 0x000e620000000800 */
[----:B------:R-:W-:Y:S01]  /*c770*/  FADD.FTZ R14, R199, R14 ;  /* 0x0000000ec70e7221 */ /* 0x000fe20000010000 */
[----:B--2---:R-:W-:-:S03]  /*c780*/  F2FP.F16.F32.PACK_AB R199, R154, R199 ;  /* 0x000000c79ac7723e */ /* 0x004fc600000000ff */
[----:B------:R-:W-:-:S03]  /*c790*/  FADD.FTZ R14, R154, R14 ;  /* 0x0000000e9a0e7221 */ /* 0x000fc60000010000 */
[----:B------:R-:W2:Y:S01]  /*c7a0*/  MUFU.EX2 R192, R192 ;  /* 0x000000c000c07308 */ /* 0x000ea20000000800 */
[C---:B0-----:R-:W-:Y:S01]  /*c7b0*/  FADD.FTZ R15, R156.reuse, R15 ;  /* 0x0000000f9c0f7221 */ /* 0x041fe20000010000 */
[----:B------:R-:W-:-:S06]  /*c7c0*/  F2FP.F16.F32.PACK_AB R198, R156, R198 ;  /* 0x000000c69cc6723e */ /* 0x000fcc00000000ff */
[----:B------:R-:W0:Y:S01]  /*c7d0*/  MUFU.EX2 R155, R155 ;  /* 0x0000009b009b7308 */ /* 0x000e220000000800 */
[----:B-1----:R-:W-:-:S07]  /*c7e0*/  FADD.FTZ R14, R193, R14 ;  /* 0x0000000ec10e7221 */ /* 0x002fce0000010000 */
[----:B------:R-:W1:Y:S01]  /*c7f0*/  MUFU.EX2 R157, R157 ;  /* 0x0000009d009d7308 */ /* 0x000e620000000800 */
[----:B--2---:R-:W-:-:S07]  /*c800*/  FADD.FTZ R15, R192, R15 ;  /* 0x0000000fc00f7221 */ /* 0x004fce0000010000 */
[----:B------:R-:W2:Y:S01]  /*c810*/  MUFU.EX2 R195, R195 ;  /* 0x000000c300c37308 */ /* 0x000ea20000000800 */
[C---:B0-----:R-:W-:Y:S01]  /*c820*/  FADD.FTZ R14, R155.reuse, R14 ;  /* 0x0000000e9b0e7221 */ /* 0x041fe20000010000 */
[----:B------:R-:W-:-:S06]  /*c830*/  F2FP.F16.F32.PACK_AB R193, R155, R193 ;  /* 0x000000c19bc1723e */ /* 0x000fcc00000000ff */
        /* <DEDUP_REMOVED lines=46> */
[----:B-1----:R-:W-:Y:S01]  /*cb20*/  FADD.FTZ R15, R186, R15 ;  /* 0x0000000fba0f7221 */ /* 0x002fe20000010000 */
[C---:B--2---:R-:W-:Y:S01]  /*cb30*/  FADD.FTZ R14, R172.reuse, R21 ;  /* 0x00000015ac0e7221 */ /* 0x044fe20000010000 */
[----:B------:R-:W-:Y:S01]  /*cb40*/  F2FP.F16.F32.PACK_AB R187, R172, R177 ;  /* 0x000000b1acbb723e */ /* 0x000fe200000000ff */
[----:B------:R-:W-:Y:S02]  /*cb50*/  IMAD.MOV.U32 R21, RZ, RZ, R2 ;  /* 0x000000ffff157224 */ /* 0x000fe400078e0002 */
[C---:B0-----:R-:W-:Y:S01]  /*cb60*/  FADD.FTZ R15, R168.reuse, R15 ;  /* 0x0000000fa80f7221 */ /* 0x041fe20000010000 */
[----:B------:R-:W-:Y:S01]  /*cb70*/  F2FP.F16.F32.PACK_AB R186, R168, R186 ;  /* 0x000000baa8ba723e */ /* 0x000fe200000000ff */
[----:B------:R-:W-:Y:S06]  /*cb80*/  @P2 BRA `(.L_x_1273) ;  /* 0xffffffd400382947 */ /* 0x000fec000383ffff */
.L_x_1256:
        /* <DEDUP_REMOVED lines=131> */
.L_x_1274:
[----:B------:R-:W-:Y:S01]  /*d3c0*/  ULEA UR5, UR36, UR37, 0x3 ;  /* 0x0000002524057291 */ /* 0x000fe2000f8e183f */
[----:B------:R-:W-:-:S05]  /*d3d0*/  IMAD.U32 R0, RZ, RZ, UR38 ;  /* 0x00000026ff007e24 */ /* 0x000fca000f8e00ff */
[----:B------:R-:W-:-:S04]  /*d3e0*/  SHF.L.U32 R0, R0, 0x1f, RZ ;  /* 0x0000001f00007819 */ /* 0x000fc800000006ff */
[----:B------:R0:W1:Y:S01]  /*d3f0*/  SYNCS.PHASECHK.TRANS64.TRYWAIT P2, [UR5+0x30850], R0 ;  /* 0x03085000ff0075a7 */ /* 0x0000620008040145 */
[----:B------:R-:W-:Y:S05]  /*d400*/  @!P0 BRA `(.L_x_1275) ;  /* 0x0000000000048947 */ /* 0x000fea0003800000 */
[----:B------:R-:W-:Y:S01]  /*d410*/  BPT.TRAP 0x1 ;  /* 0x000000040000795c */ /* 0x000fe20000300000 */
.L_x_1275:
[----:B-1----:R-:W-:Y:S05]  /*d420*/  @P2 BRA `(.L_x_1276) ;  /* 0x0000000000082947 */ /* 0x002fea0003800000 */
[----:B------:R-:W1:Y:S02]  /*d430*/  SYNCS.PHASECHK.TRANS64.TRYWAIT P0, [UR5+0x30850], R0 ;  /* 0x03085000ff0075a7 */ /* 0x000e640008000145 */
[----:B-1----:R-:W-:Y:S05]  /*d440*/  @!P0 BRA `(.L_x_1277) ;  /* 0x000000d800b48947 */ /* 0x002fea0003800000 */
.L_x_1276:
[----:B------:R-:W-:Y:S01]  /*d450*/  UIADD3 UR37, UR37, 0x400, URZ ;  /* 0x0000040025257890 */ /* 0x000fe2000fffe03f */
[----:B------:R-:W-:Y:S01]  /*d460*/  WARPGROUP.ARRIVE ;  /* 0x00000000000079c5 */ /* 0x000fe20000000000 */
[----:B------:R-:W-:Y:S01]  /*d470*/  UMOV UR11, 0x40000040 ;  /* 0x40000040000b7882 */ /* 0x000fe20000000000 */
[----:B01----:R-:W0:Y:S01]  /*d480*/  SHFL.BFLY PT, R0, R15, 0x2, 0x1f ;  /* 0x0c401f000f007f89 */ /* 0x003e2200000e0000 */
[----:B------:R-:W-:Y:S01]  /*d490*/  USHF.R.U32.HI UR37, URZ, 0x4, UR37 ;  /* 0x000000043f257899 */ /* 0x000fe20008011625 */
[----:B------:R-:W-:Y:S01]  /*d4a0*/  IMAD.U32 R10, RZ, RZ, UR5 ;  /* 0x00000005ff0a7e24 */ /* 0x000fe2000f8e00ff */
[----:B------:R-:W-:Y:S01]  /*d4b0*/  R2UR UR7, R230 ;  /* 0x00000000e60772ca */ /* 0x000fe200000e0000 */
[----:B------:R-:W1:Y:S01]  /*d4c0*/  SHFL.BFLY PT, R5, R14, 0x2, 0x1f ;  /* 0x0c401f000e057f89 */ /* 0x000e6200000e0000 */
[----:B------:R-:W-:Y:S01]  /*d4d0*/  ULOP3.LUT UR37, UR37, 0x3fff, URZ, 0xc0, !UPT ;  /* 0x00003fff25257892 */ /* 0x000fe2000f8ec03f */
[----:B------:R-:W-:Y:S02]  /*d4e0*/  @!P1 VIADD R10, R10, 0x30860 ;  /* 0x000308600a0a9836 */ /* 0x000fe40000000000 */
[----:B------:R-:W-:Y:S01]  /*d4f0*/  IMAD.MOV.U32 R6, RZ, RZ, RZ ;  /* 0x000000ffff067224 */ /* 0x000fe200078e00ff */
[----:B------:R-:W-:Y:S01]  /*d500*/  ULOP3.LUT UR4, UR37, 0x2000000, URZ, 0xfc, !UPT ;  /* 0x0200000025047892 */ /* 0x000fe2000f8efc3f */
[----:B------:R-:W-:Y:S01]  /*d510*/  IMAD.U32 R8, RZ, RZ, UR6 ;  /* 0x00000006ff087e24 */ /* 0x000fe2000f8e00ff */
[----:B------:R-:W-:-:S02]  /*d520*/  @!P1 PRMT R10, RZ, 0x654, R10 ;  /* 0x00000654ff0a9816 */ /* 0x000fc4000000000a */
[----:B------:R-:W-:Y:S02]  /*d530*/  ULEA UR4, UR36, UR4, 0xb ;  /* 0x0000000424047291 */ /* 0x000fe4000f8e583f */
[----:B------:R-:W-:Y:S02]  /*d540*/  UIADD3 UR36, UR36, 0x1, URZ ;  /* 0x0000000124247890 */ /* 0x000fe4000fffe03f */
[----:B------:R-:W-:Y:S02]  /*d550*/  UIADD3 UR8, UR4, 0x80, URZ ;  /* 0x0000008004087890 */ /* 0x000fe4000fffe03f */
[----:B------:R-:W-:Y:S01]  /*d560*/  UIADD3 UR7, UR7, 0x1, URZ ;  /* 0x0000000107077890 */ /* 0x000fe2000fffe03f */
[----:B------:R-:W-:Y:S01]  /*d570*/  UMOV UR10, UR4 ;  /* 0x00000004000a7c82 */ /* 0x000fe20008000000 */
[----:B------:R-:W-:-:S05]  /*d580*/  UISETP.NE.AND UP0, UPT, UR36, 0x2, UPT ;  /* 0x000000022400788c */ /* 0x000fca000bf05270 */
[----:B------:R-:W-:Y:S01]  /*d590*/  HGMMA.64x256x16.F32 R24, R196, gdesc[UR8].tnspB, R24, gsb0 ;  /* 0x43e00008c4187df0 */ /* 0x000fe20008000818 */
[----:B------:R-:W-:Y:S01]  /*d5a0*/  UMOV UR10, UR8 ;  /* 0x00000008000a7c82 */ /* 0x000fe20008000000 */
[----:B------:R-:W-:Y:S01]  /*d5b0*/  UMOV UR11, 0x40000040 ;  /* 0x40000040000b7882 */ /* 0x000fe20000000000 */
[----:B------:R-:W-:Y:S01]  /*d5c0*/  UIADD3 UR8, UR4, 0x100, URZ ;  /* 0x0000010004087890 */ /* 0x000fe2000fffe03f */
[----:B0-----:R-:W-:Y:S01]  /*d5d0*/  FADD.FTZ R0, R0, R15 ;  /* 0x0000000f00007221 */ /* 0x001fe20000010000 */
[----:B------:R-:W-:Y:S01]  /*d5e0*/  UIADD3 UR4, UR4, 0x180, URZ ;  /* 0x0000018004047890 */ /* 0x000fe2000fffe03f */
[----:B-1----:R-:W-:Y:S01]  /*d5f0*/  FADD.FTZ R4, R5, R14 ;  /* 0x0000000e05047221 */ /* 0x002fe20000010000 */
[----:B------:R-:W-:Y:S01]  /*d600*/  IMAD.U32 R14, RZ, RZ, UR6 ;  /* 0x00000006ff0e7e24 */ /* 0x000fe2000f8e00ff */
[----:B------:R-:W-:Y:S01]  /*d610*/  USEL UR36, UR36, URZ, UP0 ;  /* 0x0000003f24247287 */ /* 0x000fe20008000000 */
[----:B------:R-:W0:Y:S01]  /*d620*/  SHFL.BFLY PT, R5, R0, 0x1, 0x1f ;  /* 0x0c201f0000057f89 */ /* 0x000e2200000e0000 */
[----:B------:R-:W-:-:S03]  /*d630*/  IMAD.U32 R230, RZ, RZ, UR7 ;  /* 0x00000007ffe67e24 */ /* 0x000fc6000f8e00ff */
[----:B------:R-:W1:Y:S01]  /*d640*/  SHFL.BFLY PT, R7, R4, 0x1, 0x1f ;  /* 0x0c201f0004077f89 */ /* 0x000e6200000e0000 */
[----:B0-----:R-:W-:Y:S01]  /*d650*/  FADD.FTZ R11, R0, R5 ;  /* 0x00000005000b7221 */ /* 0x001fe20000010000 */
[----:B------:R-:W-:Y:S02]  /*d660*/  IMAD.MOV.U32 R5, RZ, RZ, RZ ;  /* 0x000000ffff057224 */ /* 0x000fe400078e00ff */
[----:B------:R-:W-:Y:S02]  /*d670*/  IMAD.MOV.U32 R0, RZ, RZ, -0x800000 ;  /* 0xff800000ff007424 */ /* 0x000fe400078e00ff */
[----:B-1----:R-:W-:Y:S01]  /*d680*/  FADD.FTZ R12, R4, R7 ;  /* 0x00000007040c7221 */ /* 0x002fe20000010000 */
[----:B------:R-:W-:Y:S01]  /*d690*/  FSETP.NE.FTZ.AND P0, PT, R11, RZ, PT ;  /* 0x000000ff0b00720b */ /* 0x000fe20003f15000 */
[----:B------:R-:W-:-:S03]  /*d6a0*/  IMAD.MOV.U32 R4, RZ, RZ, -0x800000 ;  /* 0xff800000ff047424 */ /* 0x000fc600078e00ff */
[----:B------:R-:W-:-:S09]  /*d6b0*/  FSETP.NE.FTZ.AND P2, PT, R12, RZ, PT ;  /* 0x000000ff0c00720b */ /* 0x000fd20003f55000 */
[----:B------:R-:W0:Y:S01]  /*d6c0*/  @P0 MUFU.LG2 R7, R11 ;  /* 0x0000000b00070308 */ /* 0x000e220000000c00 */
[----:B------:R-:W-:-:S03]  /*d6d0*/  @P0 FMUL.FTZ R8, R8, 0.69314718246459960938 ;  /* 0x3f31721808080820 */ /* 0x000fc60000410000 */
[----:B------:R-:W-:-:S04]  /*d6e0*/  @P2 FMUL.FTZ R14, R14, 0.69314718246459960938 ;  /* 0x3f3172180e0e2820 */ /* 0x000fc80000410000 */
        /* <DEDUP_REMOVED lines=19> */
[----:B------:R-:W-:-:S04]  /*d820*/  USEL UR4, URZ, 0x1, UP0 ;  /* 0x000000013f047887 */ /* 0x000fc80008000000 */
[----:B------:R-:W-:Y:S01]  /*d830*/  ULOP3.LUT UR38, UR38, UR4, URZ, 0x3c, !UPT ;  /* 0x0000000426267292 */ /* 0x000fe2000f8e3c3f */
[----:B------:R-:W-:Y:S02]  /*d840*/  WARPGROUP.DEPBAR.LE gsb0, 0x0 ;  /* 0x00008000000079c5 */ /* 0x000fe40000010000 */
[----:B------:R-:W-:-:S15]  /*d850*/  WARPGROUP.ARRIVE ;  /* 0x00000000000079c5 */ /* 0x000fde0000000000 */
[----:B------:R-:W-:-:S03]  /*d860*/  NOP ;  /* 0x0000000000007918 */ /* 0x000fc60000000000 */
        /* <DEDUP_REMOVED lines=131> */
.L_x_1207:
        /* <DEDUP_REMOVED lines=11> */
[----:B------:R-:W2:Y:S01]  /*e150*/  LDL R3, [R1+0x60] ;  /* 0x0000600001037983 */ /* 0x000ea20000100800 */
[----:B------:R-:W0:Y:S01]  /*e160*/  S2UR UR4, SR_SWINHI ;  /* 0x00000000000479c3 */ /* 0x000e220000002f00 */
[----:B------:R-:W-:Y:S01]  /*e170*/  IMAD.MOV.U32 R2, RZ, RZ, 0x2 ;  /* 0x00000002ff027424 */ /* 0x000fe200078e00ff */
[----:B------:R-:W-:Y:S01]  /*e180*/  F2FP.F16.F32.PACK_AB R8, R25, R24 ;  /* 0x000000181908723e */ /* 0x000fe200000000ff */
[----:B------:R-:W-:Y:S01]  /*e190*/  ULDC.64 UR16, c[0x0][0xc00] ;  /* 0x0003000000107ab9 */ /* 0x000fe20000000a00 */
[----:B------:R-:W-:Y:S01]  /*e1a0*/  F2FP.F16.F32.PACK_AB R9, R27, R26 ;  /* 0x0000001a1b09723e */ /* 0x000fe200000000ff */
[----:B------:R-:W-:Y:S01]  /*e1b0*/  ULDC.64 UR12, c[0x0][0xc00] ;  /* 0x00030000000c7ab9 */ /* 0x000fe20000000a00 */
[----:B------:R-:W-:Y:S01]  /*e1c0*/  F2FP.F16.F32.PACK_AB R10, R29, R28 ;  /* 0x0000001c1d0a723e */ /* 0x000fe200000000ff */
[----:B------:R-:W-:Y:S01]  /*e1d0*/  ULDC.64 UR20, c[0x0][0x208] ;  /* 0x0000820000147ab9 */ /* 0x000fe20000000a00 */
[----:B------:R-:W-:Y:S01]  /*e1e0*/  F2FP.F16.F32.PACK_AB R11, R31, R30 ;  /* 0x0000001e1f0b723e */ /* 0x000fe200000000ff */
[----:B------:R-:W-:Y:S01]  /*e1f0*/  ULDC.64 UR14, c[0x0][0xc08] ;  /* 0x00030200000e7ab9 */ /* 0x000fe20000000a00 */
[----:B------:R-:W-:Y:S01]  /*e200*/  R2UR UR19, R22 ;  /* 0x00000000161372ca */ /* 0x000fe200000e0000 */
[----:B------:R-:W-:Y:S01]  /*e210*/  ULDC UR22, c[0x0][0xbe8] ;  /* 0x0002fa0000167ab9 */ /* 0x000fe20000000800 */
[----:B------:R-:W-:-:S02]  /*e220*/  R2UR UR9, R229 ;  /* 0x00000000e50972ca */ /* 0x000fc400000e0000 */
[----:B------:R-:W-:Y:S02]  /*e230*/  R2UR UR18, R200 ;  /* 0x00000000c81272ca */ /* 0x000fe400000e0000 */
[----:B------:R-:W-:Y:S01]  /*e240*/  R2UR UR26, R201 ;  /* 0x00000000c91a72ca */ /* 0x000fe200000e0000 */
[----:B------:R-:W-:Y:S01]  /*e250*/  UMOV UR10, UR8 ;  /* 0x00000008000a7c82 */ /* 0x000fe20008000000 */
[----:B0-----:R-:W-:-:S07]  /*e260*/  UMOV UR11, UR4 ;  /* 0x00000004000b7c82 */ /* 0x001fce0008000000 */
[----:B------:R-:W-:Y:S02]  /*e270*/  UIMAD.WIDE UR12, UR9, 0x4, UR12 ;  /* 0x00000004090c78a5 */ /* 0x000fe4000f8e020c */
[----:B------:R-:W-:Y:S01]  /*e280*/  UISETP.NE.U32.AND UP0, UPT, UR14, URZ, UPT ;  /* 0x0000003f0e00728c */ /* 0x000fe2000bf05070 */
[----:B------:R-:W-:-:S03]  /*e290*/  ULDC UR4, c[0x0][0xad4] ;  /* 0x0002b50000047ab9 */ /* 0x000fc60000000800 */
[----:B------:R-:W-:-:S11]  /*e2a0*/  UISETP.NE.AND.EX UP0, UPT, UR15, URZ, UPT, UP0 ;  /* 0x0000003f0f00728c */ /* 0x000fd6000bf05300 */
[----:B------:R-:W-:Y:S02]  /*e2b0*/  @UP0 ULDC.64 UR14, c[0x0][0xc08] ;  /* 0x00030200000e0ab9 */ /* 0x000fe40000000a00 */
[----:B------:R-:W-:Y:S01]  /*e2c0*/  @UP0 UIMAD.WIDE UR14, UR9, 0x4, UR14 ;  /* 0x00000004090e08a5 */ /* 0x000fe2000f8e020e */
[----:B------:R-:W-:Y:S01]  /*e2d0*/  BAR.SYNC.DEFER_BLOCKING 0x1, 0x100 ;  /* 0x0044000000007b1d */ /* 0x000fe20000010000 */
[----:B--2---:R-:W-:-:S03]  /*e2e0*/  IMAD.WIDE R2, R3, R2, UR10 ;  /* 0x0000000a03027e25 */ /* 0x004fc6000f8e0202 */
[C---:B------:R-:W-:Y:S02]  /*e2f0*/  IADD3 R13, P1, R2.reuse, 0x20, RZ ;  /* 0x00000020020d7810 */ /* 0x040fe40007f3e0ff */
[C---:B------:R-:W-:Y:S02]  /*e300*/  IADD3 R15, P0, R2.reuse, 0x40, RZ ;  /* 0x00000040020f7810 */ /* 0x040fe40007f1e0ff */
[----:B------:R-:W-:Y:S02]  /*e310*/  LOP3.LUT R12, R13, 0x380, RZ, 0xc0, !PT ;  /* 0x000003800d0c7812 */ /* 0x000fe400078ec0ff */
[----:B------:R-:W-:Y:S02]  /*e320*/  IADD3 R155, P4, R2, 0x60, RZ ;  /* 0x00000060029b7810 */ /* 0x000fe40007f9e0ff */
[----:B------:R-:W-:Y:S02]  /*e330*/  SHF.R.U64 R12, R12, 0x3, RZ ;  /* 0x000000030c0c7819 */ /* 0x000fe400000012ff */
[----:B------:R-:W-:-:S02]  /*e340*/  IADD3 R157, P3, R2, 0x4000, RZ ;  /* 0x00004000029d7810 */ /* 0x000fc40007f7e0ff */
[----:B------:R-:W-:Y:S01]  /*e350*/  LOP3.LUT R12, R12, R13, RZ, 0x3c, !PT ;  /* 0x0000000d0c0c7212 */ /* 0x000fe200078e3cff */
[----:B------:R-:W-:Y:S01]  /*e360*/  IMAD.X R13, RZ, RZ, R3, P1 ;  /* 0x000000ffff0d7224 */ /* 0x000fe200008e0603 */
[C---:B------:R-:W-:Y:S02]  /*e370*/  LOP3.LUT R7, R2.reuse, 0x380, RZ, 0xc0, !PT ;  /* 0x0000038002077812 */ /* 0x040fe400078ec0ff */
[----:B------:R-:W-:Y:S02]  /*e380*/  LOP3.LUT R14, R15, 0x380, RZ, 0xc0, !PT ;  /* 0x000003800f0e7812 */ /* 0x000fe400078ec0ff */
[C---:B------:R-:W-:Y:S02]  /*e390*/  IADD3 R159, P6, R2.reuse, 0x4020, RZ ;  /* 0x00004020029f7810 */ /* 0x040fe40007fde0ff */
[C---:B------:R-:W-:Y:S02]  /*e3a0*/  IADD3 R161, P5, R2.reuse, 0x4040, RZ ;  /* 0x0000404002a17810 */ /* 0x040fe40007fbe0ff */
[----:B------:R-:W-:-:S02]  /*e3b0*/  IADD3 R163, P2, R2, 0x4060, RZ ;  /* 0x0000406002a37810 */ /* 0x000fc40007f5e0ff */
[----:B------:R-:W-:Y:S02]  /*e3c0*/  LOP3.LUT R154, R155, 0x380, RZ, 0xc0, !PT ;  /* 0x000003809b9a7812 */ /* 0x000fe400078ec0ff */
[----:B------:R-:W-:Y:S02]  /*e3d0*/  LOP3.LUT R156, R157, 0x380, RZ, 0xc0, !PT ;  /* 0x000003809d9c7812 */ /* 0x000fe400078ec0ff */
[----:B------:R-:W-:Y:S02]  /*e3e0*/  IADD3 R165, P1, R2, 0x8000, RZ ;  /* 0x0000800002a57810 */ /* 0x000fe40007f3e0ff */
[----:B------:R-:W-:Y:S02]  /*e3f0*/  SHF.R.U64 R7, R7, 0x3, RZ ;  /* 0x0000000307077819 */ /* 0x000fe400000012ff */
[----:B------:R-:W-:Y:S02]  /*e400*/  SHF.R.U64 R14, R14, 0x3, RZ ;  /* 0x000000030e0e7819 */ /* 0x000fe400000012ff */
[----:B------:R-:W-:-:S02]  /*e410*/  LOP3.LUT R158, R159, 0x380, RZ, 0xc0, !PT ;  /* 0x000003809f9e7812 */ /* 0x000fc400078ec0ff */
[----:B------:R-:W-:Y:S02]  /*e420*/  LOP3.LUT R160, R161, 0x380, RZ, 0xc0, !PT ;  /* 0x00000380a1a07812 */ /* 0x000fe400078ec0ff */
[----:B------:R-:W-:Y:S02]  /*e430*/  LOP3.LUT R162, R163, 0x380, RZ, 0xc0, !PT ;  /* 0x00000380a3a27812 */ /* 0x000fe400078ec0ff */
[----:B------:R-:W-:Y:S02]  /*e440*/  SHF.R.U64 R154, R154, 0x3, RZ ;  /* 0x000000039a9a7819 */ /* 0x000fe400000012ff */
[----:B------:R-:W-:Y:S02]  /*e450*/  SHF.R.U64 R156, R156, 0x3, RZ ;  /* 0x000000039c9c7819 */ /* 0x000fe400000012ff */
[----:B------:R-:W-:Y:S02]  /*e460*/  LOP3.LUT R164, R165, 0x380, RZ, 0xc0, !PT ;  /* 0x00000380a5a47812 */ /* 0x000fe400078ec0ff */
[----:B------:R-:W-:Y:S01]  /*e470*/  LOP3.LUT R6, R7, R2, RZ, 0x3c, !PT ;  /* 0x0000000207067212 */ /* 0x000fe200078e3cff */
[--C-:B------:R-:W-:Y:S01]  /*e480*/  IMAD.MOV.U32 R7, RZ, RZ, R3.reuse ;  /* 0x000000ffff077224 */ /* 0x100fe200078e0003 */
[----:B------:R-:W-:Y:S01]  /*e490*/  LOP3.LUT R14, R14, R15, RZ, 0x3c, !PT ;  /* 0x0000000f0e0e7212 */ /* 0x000fe200078e3cff */
[----:B------:R-:W-:Y:S01]  /*e4a0*/  IMAD.X R15, RZ, RZ, R3, P0 ;  /* 0x000000ffff0f7224 */ /* 0x000fe200000e0603 */
[----:B------:R-:W-:-:S02]  /*e4b0*/  SHF.R.U64 R158, R158, 0x3, RZ ;  /* 0x000000039e9e7819 */ /* 0x000fc400000012ff */
[----:B------:R-:W-:Y:S02]  /*e4c0*/  SHF.R.U64 R160, R160, 0x3, RZ ;  /* 0x00000003a0a07819 */ /* 0x000fe400000012ff */
[----:B------:R-:W-:Y:S02]  /*e4d0*/  SHF.R.U64 R162, R162, 0x3, RZ ;  /* 0x00000003a2a27819 */ /* 0x000fe400000012ff */
[----:B------:R-:W-:Y:S01]  /*e4e0*/  LOP3.LUT R154, R154, R155, RZ, 0x3c, !PT ;  /* 0x0000009b9a9a7212 */ /* 0x000fe200078e3cff */
[--C-:B------:R-:W-:Y:S01]  /*e4f0*/  IMAD.X R155, RZ, RZ, R3.reuse, P4 ;  /* 0x000000ffff9b7224 */ /* 0x100fe200020e0603 */
[----:B------:R-:W-:Y:S01]  /*e500*/  LOP3.LUT R156, R156, R157, RZ, 0x3c, !PT ;  /* 0x0000009d9c9c7212 */ /* 0x000fe200078e3cff */
[----:B------:R-:W-:Y:S01]  /*e510*/  IMAD.X R157, RZ, RZ, R3, P3 ;  /* 0x000000ffff9d7224 */ /* 0x000fe200018e0603 */
[----:B------:R-:W-:Y:S02]  /*e520*/  SHF.R.U64 R164, R164, 0x3, RZ ;  /* 0x00000003a4a47819 */ /* 0x000fe400000012ff */
[----:B------:R-:W-:-:S02]  /*e530*/  IADD3 R167, P0, R2, 0x8020, RZ ;  /* 0x0000802002a77810 */ /* 0x000fc40007f1e0ff */
[C---:B------:R-:W-:Y:S02]  /*e540*/  IADD3 R169, P4, R2.reuse, 0x8040, RZ ;  /* 0x0000804002a97810 */ /* 0x040fe40007f9e0ff */
[----:B------:R-:W-:Y:S02]  /*e550*/  IADD3 R171, P3, R2, 0x8060, RZ ;  /* 0x0000806002ab7810 */ /* 0x000fe40007f7e0ff */
        /* <DEDUP_REMOVED lines=8> */
[----:B------:R-:W-:-:S02]  /*e5e0*/  MOV R6, R6 ;  /* 0x0000000600067202 */ /* 0x000fc40000000f00 */
[----:B------:R-:W-:Y:S02]  /*e5f0*/  LOP3.LUT R166, R167, 0x380, RZ, 0xc0, !PT ;  /* 0x00000380a7a67812 */ /* 0x000fe400078ec0ff */
[C---:B------:R-:W-:Y:S01]  /*e600*/  IADD3 R21, P6, R2.reuse, 0xc000, RZ ;  /* 0x0000c00002157810 */ /* 0x040fe20007fde0ff */
[----:B------:R0:W-:Y:S01]  /*e610*/  STSM.16.M88.4 [R6], R8 ;  /* 0x0000000806007844 */ /* 0x0001e20000000200 */
[C---:B------:R-:W-:Y:S02]  /*e620*/  IADD3 R153, P5, R2.reuse, 0xc020, RZ ;  /* 0x0000c02002997810 */ /* 0x040fe40007fbe0ff */
[----:B------:R-:W-:Y:S02]  /*e630*/  IADD3 R7, P2, R2, 0xc040, RZ ;  /* 0x0000c04002077810 */ /* 0x000fe40007f5e0ff */
[----:B------:R-:W-:Y:S02]  /*e640*/  LOP3.LUT R168, R169, 0x380, RZ, 0xc0, !PT ;  /* 0x00000380a9a87812 */ /* 0x000fe400078ec0ff */
[----:B------:R-:W-:-:S02]  /*e650*/  LOP3.LUT R170, R171, 0x380, RZ, 0xc0, !PT ;  /* 0x00000380abaa7812 */ /* 0x000fc400078ec0ff */
[----:B------:R-:W-:Y:S02]  /*e660*/  IADD3 R2, P1, R2, 0xc060, RZ ;  /* 0x0000c06002027810 */ /* 0x000fe40007f3e0ff */
[----:B------:R-:W-:Y:S02]  /*e670*/  SHF.R.U64 R166, R166, 0x3, RZ ;  /* 0x00000003a6a67819 */ /* 0x000fe400000012ff */
[----:B------:R-:W-:Y:S02]  /*e680*/  SHF.R.U64 R168, R168, 0x3, RZ ;  /* 0x00000003a8a87819 */ /* 0x000fe400000012ff */
[----:B------:R-:W-:Y:S02]  /*e690*/  SHF.R.U64 R170, R170, 0x3, RZ ;  /* 0x00000003aaaa7819 */ /* 0x000fe400000012ff */
[----:B------:R-:W-:Y:S02]  /*e6a0*/  LOP3.LUT R5, R2, 0x380, RZ, 0xc0, !PT ;  /* 0x0000038002057812 */ /* 0x000fe400078ec0ff */
[----:B------:R-:W-:-:S02]  /*e6b0*/  LOP3.LUT R152, R153, 0x380, RZ, 0xc0, !PT ;  /* 0x0000038099987812 */ /* 0x000fc400078ec0ff */
[----:B------:R-:W-:Y:S01]  /*e6c0*/  LOP3.LUT R166, R166, R167, RZ, 0x3c, !PT ;  /* 0x000000a7a6a67212 */ /* 0x000fe200078e3cff */
[--C-:B------:R-:W-:Y:S01]  /*e6d0*/  IMAD.X R167, RZ, RZ, R3.reuse, P0 ;  /* 0x000000ffffa77224 */ /* 0x100fe200000e0603 */
[----:B------:R-:W-:Y:S01]  /*e6e0*/  LOP3.LUT R168, R168, R169, RZ, 0x3c, !PT ;  /* 0x000000a9a8a87212 */ /* 0x000fe200078e3cff */
[--C-:B------:R-:W-:Y:S01]  /*e6f0*/  IMAD.X R169, RZ, RZ, R3.reuse, P4 ;  /* 0x000000ffffa97224 */ /* 0x100fe200020e0603 */
[----:B------:R-:W-:Y:S01]  /*e700*/  LOP3.LUT R170, R170, R171, RZ, 0x3c, !PT ;  /* 0x000000abaaaa7212 */ /* 0x000fe200078e3cff */
[----:B------:R-:W-:Y:S01]  /*e710*/  IMAD.X R171, RZ, RZ, R3, P3 ;  /* 0x000000ffffab7224 */ /* 0x000fe200018e0603 */
[----:B------:R-:W-:Y:S02]  /*e720*/  SHF.R.U64 R5, R5, 0x3, RZ ;  /* 0x0000000305057819 */ /* 0x000fe400000012ff */
[----:B------:R-:W-:Y:S02]  /*e730*/  SHF.R.U64 R152, R152, 0x3, RZ ;  /* 0x0000000398987819 */ /* 0x000fe400000012ff */
[----:B------:R-:W-:-:S02]  /*e740*/  LOP3.LUT R2, R5, R2, RZ, 0x3c, !PT ;  /* 0x0000000205027212 */ /* 0x000fc400078e3cff */
[----:B------:R-:W-:Y:S02]  /*e750*/  MOV R19, R12 ;  /* 0x0000000c00137202 */ /* 0x000fe40000000f00 */
[----:B------:R-:W-:Y:S02]  /*e760*/  MOV R176, R14 ;  /* 0x0000000e00b07202 */ /* 0x000fe40000000f00 */
[----:B0-----:R-:W-:Y:S02]  /*e770*/  F2FP.F16.F32.PACK_AB R8, R33, R32 ;  /* 0x000000202108723e */ /* 0x001fe400000000ff */
[----:B------:R-:W-:Y:S02]  /*e780*/  F2FP.F16.F32.PACK_AB R9, R35, R34 ;  /* 0x000000222309723e */ /* 0x000fe400000000ff */
[----:B------:R-:W-:Y:S02]  /*e790*/  F2FP.F16.F32.PACK_AB R10, R37, R36 ;  /* 0x00000024250a723e */ /* 0x000fe400000000ff */
[----:B------:R-:W-:-:S02]  /*e7a0*/  F2FP.F16.F32.PACK_AB R11, R39, R38 ;  /* 0x00000026270b723e */ /* 0x000fc400000000ff */
[----:B------:R-:W-:Y:S01]  /*e7b0*/  LOP3.LUT R152, R152, R153, RZ, 0x3c, !PT ;  /* 0x0000009998987212 */ /* 0x000fe200078e3cff */
[----:B------:R-:W-:Y:S01]  /*e7c0*/  IMAD.X R153, RZ, RZ, R3, P5 ;  /* 0x000000ffff997224 */ /* 0x000fe200028e0603 */
[----:B------:R-:W-:Y:S01]  /*e7d0*/  MOV R5, R164 ;  /* 0x000000a400057202 */ /* 0x000fe20000000f00 */
[----:B------:R0:W-:Y:S01]  /*e7e0*/  STSM.16.M88.4 [R19], R8 ;  /* 0x0000000813007844 */ /* 0x0001e20000000200 */
[----:B------:R-:W-:Y:S02]  /*e7f0*/  MOV R17, R166 ;  /* 0x000000a600117202 */ /* 0x000fe40000000f00 */
[----:B------:R-:W-:Y:S02]  /*e800*/  F2FP.F16.F32.PACK_AB R12, R41, R40 ;  /* 0x00000028290c723e */ /* 0x000fe400000000ff */
[----:B------:R-:W-:Y:S02]  /*e810*/  F2FP.F16.F32.PACK_AB R13, R43, R42 ;  /* 0x0000002a2b0d723e */ /* 0x000fe400000000ff */
[----:B------:R-:W-:-:S02]  /*e820*/  F2FP.F16.F32.PACK_AB R14, R45, R44 ;  /* 0x0000002c2d0e723e */ /* 0x000fc400000000ff */
[----:B------:R-:W-:Y:S02]  /*e830*/  F2FP.F16.F32.PACK_AB R15, R47, R46 ;  /* 0x0000002e2f0f723e */ /* 0x000fe400000000ff */
[----:B------:R-:W-:Y:S02]  /*e840*/  LOP3.LUT R20, R21, 0x380, RZ, 0xc0, !PT ;  /* 0x0000038015147812 */ /* 0x000fe400078ec0ff */
[----:B------:R-:W-:Y:S01]  /*e850*/  MOV R154, R154 ;  /* 0x0000009a009a7202 */ /* 0x000fe20000000f00 */
[----:B------:R-:W-:Y:S01]  /*e860*/  STSM.16.M88.4 [R176], R12 ;  /* 0x0000000cb0007844 */ /* 0x000fe20000000200 */
[----:B------:R-:W-:Y:S02]  /*e870*/  MOV R22, R168 ;  /* 0x000000a800167202 */ /* 0x000fe40000000f00 */
[----:B------:R-:W-:Y:S02]  /*e880*/  MOV R172, R170 ;  /* 0x000000aa00ac7202 */ /* 0x000fe40000000f00 */
[----:B------:R-:W-:-:S02]  /*e890*/  F2FP.F16.F32.PACK_AB R164, R49, R48 ;  /* 0x0000003031a4723e */ /* 0x000fc400000000ff */
[----:B------:R-:W-:Y:S02]  /*e8a0*/  F2FP.F16.F32.PACK_AB R165, R51, R50 ;  /* 0x0000003233a5723e */ /* 0x000fe400000000ff */
[----:B------:R-:W-:Y:S02]  /*e8b0*/  F2FP.F16.F32.PACK_AB R166, R53, R52 ;  /* 0x0000003435a6723e */ /* 0x000fe400000000ff */
[----:B------:R-:W-:Y:S02]  /*e8c0*/  F2FP.F16.F32.PACK_AB R167, R55, R54 ;  /* 0x0000003637a7723e */ /* 0x000fe400000000ff */
[----:B------:R-:W-:Y:S02]  /*e8d0*/  MOV R156, R156 ;  /* 0x0000009c009c7202 */ /* 0x000fe40000000f00 */
[----:B------:R-:W-:Y:S01]  /*e8e0*/  F2FP.F16.F32.PACK_AB R168, R57, R56 ;  /* 0x0000003839a8723e */ /* 0x000fe200000000ff */
[----:B------:R1:W-:Y:S01]  /*e8f0*/  STSM.16.M88.4 [R154], R164 ;  /* 0x000000a49a007844 */ /* 0x0003e20000000200 */
[----:B------:R-:W-:-:S02]  /*e900*/  F2FP.F16.F32.PACK_AB R169, R59, R58 ;  /* 0x0000003a3ba9723e */ /* 0x000fc400000000ff */
[----:B------:R-:W-:Y:S02]  /*e910*/  F2FP.F16.F32.PACK_AB R170, R61, R60 ;  /* 0x0000003c3daa723e */ /* 0x000fe400000000ff */
[----:B------:R-:W-:Y:S02]  /*e920*/  F2FP.F16.F32.PACK_AB R171, R63, R62 ;  /* 0x0000003e3fab723e */ /* 0x000fe400000000ff */
[----:B------:R-:W-:Y:S02]  /*e930*/  LOP3.LUT R6, R7, 0x380, RZ, 0xc0, !PT ;  /* 0x0000038007067812 */ /* 0x000fe400078ec0ff */
[----:B------:R-:W-:Y:S01]  /*e940*/  SHF.R.U64 R20, R20, 0x3, RZ ;  /* 0x0000000314147819 */ /* 0x000fe200000012ff */
[----:B------:R2:W-:Y:S01]  /*e950*/  STSM.16.M88.4 [R156], R168 ;  /* 0x000000a89c007844 */ /* 0x0005e20000000200 */
[----:B0-----:R-:W-:Y:S02]  /*e960*/  MOV R19, R152 ;  /* 0x0000009800137202 */ /* 0x001fe40000000f00 */
[----:B------:R-:W-:-:S02]  /*e970*/  SHF.R.U64 R6, R6, 0x3, RZ ;  /* 0x0000000306067819 */ /* 0x000fc400000012ff */
[----:B------:R-:W-:Y:S02]  /*e980*/  MOV R173, R158 ;  /* 0x0000009e00ad7202 */ /* 0x000fe40000000f00 */
[----:B------:R-:W-:Y:S02]  /*e990*/  F2FP.F16.F32.PACK_AB R152, R65, R64 ;  /* 0x000000404198723e */ /* 0x000fe400000000ff */
[----:B------:R-:W-:Y:S02]  /*e9a0*/  F2FP.F16.F32.PACK_AB R153, R67, R66 ;  /* 0x000000424399723e */ /* 0x000fe400000000ff */
[----:B-1----:R-:W-:Y:S02]  /*e9b0*/  F2FP.F16.F32.PACK_AB R154, R69, R68 ;  /* 0x00000044459a723e */ /* 0x002fe400000000ff */
[----:B------:R-:W-:Y:S02]  /*e9c0*/  F2FP.F16.F32.PACK_AB R155, R71, R70 ;  /* 0x00000046479b723e */ /* 0x000fe400000000ff */
[----:B------:R-:W-:-:S02]  /*e9d0*/  MOV R174, R160 ;  /* 0x000000a000ae7202 */ /* 0x000fc40000000f00 */
[----:B------:R-:W-:Y:S01]  /*e9e0*/  MOV R175, R162 ;  /* 0x000000a200af7202 */ /* 0x000fe20000000f00 */
[----:B------:R0:W-:Y:S01]  /*e9f0*/  STSM.16.M88.4 [R173], R152 ;  /* 0x00000098ad007844 */ /* 0x0001e20000000200 */
[----:B--2---:R-:W-:Y:S02]  /*ea00*/  F2FP.F16.F32.PACK_AB R156, R73, R72 ;  /* 0x00000048499c723e */ /* 0x004fe400000000ff */
[----:B------:R-:W-:Y:S02]  /*ea10*/  F2FP.F16.F32.PACK_AB R157, R75, R74 ;  /* 0x0000004a4b9d723e */ /* 0x000fe400000000ff */
[----:B------:R-:W-:Y:S02]  /*ea20*/  F2FP.F16.F32.PACK_AB R158, R77, R76 ;  /* 0x0000004c4d9e723e */ /* 0x000fe400000000ff */
[----:B------:R-:W-:Y:S02]  /*ea30*/  F2FP.F16.F32.PACK_AB R159, R79, R78 ;  /* 0x0000004e4f9f723e */ /* 0x000fe400000000ff */
[----:B------:R-:W-:Y:S01]  /*ea40*/  LOP3.LUT R20, R20, R21, RZ, 0x3c, !PT ;  /* 0x0000001514147212 */ /* 0x000fe200078e3cff */
[----:B------:R-:W-:Y:S01]  /*ea50*/  IMAD.X R21, RZ, RZ, R3, P6 ;  /* 0x000000ffff157224 */ /* 0x000fe200030e0603 */
[----:B------:R-:W-:Y:S01]  /*ea60*/  F2FP.F16.F32.PACK_AB R160, R81, R80 ;  /* 0x0000005051a0723e */ /* 0x000fe200000000ff */
[----:B------:R1:W-:Y:S01]  /*ea70*/  STSM.16.M88.4 [R174], R156 ;  /* 0x0000009cae007844 */ /* 0x0003e20000000200 */
[----:B------:R-:W-:-:S02]  /*ea80*/  F2FP.F16.F32.PACK_AB R161, R83, R82 ;  /* 0x0000005253a1723e */ /* 0x000fc400000000ff */
[----:B------:R-:W-:Y:S02]  /*ea90*/  F2FP.F16.F32.PACK_AB R162, R85, R84 ;  /* 0x0000005455a2723e */ /* 0x000fe400000000ff */
[----:B------:R-:W-:Y:S02]  /*eaa0*/  F2FP.F16.F32.PACK_AB R163, R87, R86 ;  /* 0x0000005657a3723e */ /* 0x000fe400000000ff */
[----:B------:R-:W-:Y:S01]  /*eab0*/  LOP3.LUT R6, R6, R7, RZ, 0x3c, !PT ;  /* 0x0000000706067212 */ /* 0x000fe200078e3cff */
[--C-:B------:R-:W-:Y:S01]  /*eac0*/  IMAD.X R7, RZ, RZ, R3.reuse, P2 ;  /* 0x000000ffff077224 */ /* 0x100fe200010e0603 */
[----:B------:R-:W-:Y:S01]  /*ead0*/  F2FP.F16.F32.PACK_AB R8, R89, R88 ;  /* 0x000000585908723e */ /* 0x000fe200000000ff */
[----:B------:R-:W-:Y:S01]  /*eae0*/  IMAD.X R3, RZ, RZ, R3, P1 ;  /* 0x000000ffff037224 */ /* 0x000fe200008e0603 */
[----:B------:R-:W-:Y:S01]  /*eaf0*/  F2FP.F16.F32.PACK_AB R9, R91, R90 ;  /* 0x0000005a5b09723e */ /* 0x000fe200000000ff */
[----:B------:R2:W-:Y:S01]  /*eb00*/  STSM.16.M88.4 [R175], R160 ;  /* 0x000000a0af007844 */ /* 0x0005e20000000200 */
[----:B------:R-:W-:-:S02]  /*eb10*/  F2FP.F16.F32.PACK_AB R10, R93, R92 ;  /* 0x0000005c5d0a723e */ /* 0x000fc400000000ff */
[----:B------:R-:W-:Y:S02]  /*eb20*/  F2FP.F16.F32.PACK_AB R11, R95, R94 ;  /* 0x0000005e5f0b723e */ /* 0x000fe400000000ff */
[----:B------:R-:W-:Y:S02]  /*eb30*/  F2FP.F16.F32.PACK_AB R12, R97, R96 ;  /* 0x00000060610c723e */ /* 0x000fe400000000ff */
[----:B------:R-:W-:Y:S01]  /*eb40*/  F2FP.F16.F32.PACK_AB R13, R99, R98 ;  /* 0x00000062630d723e */ /* 0x000fe200000000ff */
[----:B------:R3:W-:Y:S01]  /*eb50*/  STSM.16.M88.4 [R5], R8 ;  /* 0x0000000805007844 */ /* 0x0007e20000000200 */
[----:B------:R-:W-:Y:S02]  /*eb60*/  F2FP.F16.F32.PACK_AB R14, R101, R100 ;  /* 0x00000064650e723e */ /* 0x000fe400000000ff */
[----:B------:R-:W-:Y:S02]  /*eb70*/  F2FP.F16.F32.PACK_AB R15, R103, R102 ;  /* 0x00000066670f723e */ /* 0x000fe400000000ff */
[----:B0-----:R-:W-:-:S02]  /*eb80*/  F2FP.F16.F32.PACK_AB R152, R105, R104 ;  /* 0x000000686998723e */ /* 0x001fc400000000ff */
[----:B------:R-:W-:Y:S01]  /*eb90*/  F2FP.F16.F32.PACK_AB R153, R107, R106 ;  /* 0x0000006a6b99723e */ /* 0x000fe200000000ff */
[----:B------:R0:W-:Y:S01]  /*eba0*/  STSM.16.M88.4 [R17], R12 ;  /* 0x0000000c11007844 */ /* 0x0001e20000000200 */
[----:B------:R-:W-:Y:S02]  /*ebb0*/  F2FP.F16.F32.PACK_AB R154, R109, R108 ;  /* 0x0000006c6d9a723e */ /* 0x000fe400000000ff */
[----:B------:R-:W-:Y:S02]  /*ebc0*/  F2FP.F16.F32.PACK_AB R155, R111, R110 ;  /* 0x0000006e6f9b723e */ /* 0x000fe400000000ff */
[----:B-1----:R-:W-:Y:S02]  /*ebd0*/  F2FP.F16.F32.PACK_AB R156, R113, R112 ;  /* 0x00000070719c723e */ /* 0x002fe400000000ff */
[----:B------:R-:W-:Y:S01]  /*ebe0*/  F2FP.F16.F32.PACK_AB R157, R115, R114 ;  /* 0x00000072739d723e */ /* 0x000fe200000000ff */
[----:B------:R-:W-:Y:S01]  /*ebf0*/  STSM.16.M88.4 [R22], R152 ;  /* 0x0000009816007844 */ /* 0x000fe20000000200 */
[----:B------:R-:W-:-:S02]  /*ec00*/  F2FP.F16.F32.PACK_AB R158, R117, R116 ;  /* 0x00000074759e723e */ /* 0x000fc400000000ff */
[----:B------:R-:W-:Y:S02]  /*ec10*/  F2FP.F16.F32.PACK_AB R159, R119, R118 ;  /* 0x00000076779f723e */ /* 0x000fe400000000ff */
[----:B------:R-:W-:Y:S02]  /*ec20*/  MOV R20, R20 ;  /* 0x0000001400147202 */ /* 0x000fe40000000f00 */
[----:B--2---:R-:W-:Y:S01]  /*ec30*/  F2FP.F16.F32.PACK_AB R160, R121, R120 ;  /* 0x0000007879a0723e */ /* 0x004fe200000000ff */
[----:B------:R-:W-:Y:S01]  /*ec40*/  STSM.16.M88.4 [R172], R156 ;  /* 0x0000009cac007844 */ /* 0x000fe20000000200 */
[----:B------:R-:W-:Y:S02]  /*ec50*/  F2FP.F16.F32.PACK_AB R161, R123, R122 ;  /* 0x0000007a7ba1723e */ /* 0x000fe400000000ff */
[----:B------:R-:W-:Y:S02]  /*ec60*/  F2FP.F16.F32.PACK_AB R162, R125, R124 ;  /* 0x0000007c7da2723e */ /* 0x000fe400000000ff */
[----:B------:R-:W-:-:S02]  /*ec70*/  F2FP.F16.F32.PACK_AB R163, R127, R126 ;  /* 0x0000007e7fa3723e */ /* 0x000fc400000000ff */
[----:B------:R-:W-:Y:S02]  /*ec80*/  F2FP.F16.F32.PACK_AB R164, R129, R128 ;  /* 0x0000008081a4723e */ /* 0x000fe400000000ff */
[----:B------:R-:W-:Y:S01]  /*ec90*/  F2FP.F16.F32.PACK_AB R165, R131, R130 ;  /* 0x0000008283a5723e */ /* 0x000fe200000000ff */
[----:B------:R-:W-:Y:S01]  /*eca0*/  STSM.16.M88.4 [R20], R160 ;  /* 0x000000a014007844 */ /* 0x000fe20000000200 */
[----:B------:R-:W-:Y:S02]  /*ecb0*/  F2FP.F16.F32.PACK_AB R166, R133, R132 ;  /* 0x0000008485a6723e */ /* 0x000fe400000000ff */
[----:B------:R-:W-:Y:S02]  /*ecc0*/  F2FP.F16.F32.PACK_AB R167, R135, R134 ;  /* 0x0000008687a7723e */ /* 0x000fe400000000ff */
[----:B------:R-:W-:Y:S02]  /*ecd0*/  MOV R6, R6 ;  /* 0x0000000600067202 */ /* 0x000fe40000000f00 */
[----:B---3--:R-:W-:Y:S01]  /*ece0*/  F2FP.F16.F32.PACK_AB R8, R137, R136 ;  /* 0x000000888908723e */ /* 0x008fe200000000ff */
[----:B------:R-:W-:Y:S01]  /*ecf0*/  STSM.16.M88.4 [R19], R164 ;  /* 0x000000a413007844 */ /* 0x000fe20000000200 */
[----:B------:R-:W-:-:S02]  /*ed00*/  F2FP.F16.F32.PACK_AB R9, R139, R138 ;  /* 0x0000008a8b09723e */ /* 0x000fc400000000ff */
[----:B------:R-:W-:Y:S02]  /*ed10*/  F2FP.F16.F32.PACK_AB R10, R141, R140 ;  /* 0x0000008c8d0a723e */ /* 0x000fe400000000ff */
[----:B------:R-:W-:Y:S02]  /*ed20*/  F2FP.F16.F32.PACK_AB R11, R143, R142 ;  /* 0x0000008e8f0b723e */ /* 0x000fe400000000ff */
[----:B------:R-:W-:Y:S01]  /*ed30*/  MOV R7, R2 ;  /* 0x0000000200077202 */ /* 0x000fe20000000f00 */
[----:B------:R-:W-:Y:S01]  /*ed40*/  IMAD.U32 R2, RZ, RZ, UR12 ;  /* 0x0000000cff027e24 */ /* 0x000fe2000f8e00ff */
[----:B0-----:R-:W-:Y:S01]  /*ed50*/  F2FP.F16.F32.PACK_AB R12, R145, R144 ;  /* 0x00000090910c723e */ /* 0x001fe200000000ff */
[----:B------:R0:W-:Y:S01]  /*ed60*/  STSM.16.M88.4 [R6], R8 ;  /* 0x0000000806007844 */ /* 0x0001e20000000200 */
[----:B------:R-:W-:Y:S01]  /*ed70*/  F2FP.F16.F32.PACK_AB R13, R147, R146 ;  /* 0x00000092930d723e */ /* 0x000fe200000000ff */
[----:B------:R-:W-:Y:S01]  /*ed80*/  IMAD.U32 R3, RZ, RZ, UR13 ;  /* 0x0000000dff037e24 */ /* 0x000fe2000f8e00ff */
[----:B------:R-:W-:-:S02]  /*ed90*/  F2FP.F16.F32.PACK_AB R14, R149, R148 ;  /* 0x00000094950e723e */ /* 0x000fc400000000ff */
[----:B------:R-:W-:Y:S02]  /*eda0*/  F2FP.F16.F32.PACK_AB R15, R151, R150 ;  /* 0x00000096970f723e */ /* 0x000fe400000000ff */
[----:B------:R-:W-:-:S03]  /*edb0*/  ISETP.NE.U32.AND P0, PT, RZ, UR16, PT ;  /* 0x00000010ff007c0c */ /* 0x000fc6000bf05070 */
[----:B------:R1:W-:Y:S01]  /*edc0*/  STSM.16.M88.4 [R7], R12 ;  /* 0x0000000c07007844 */ /* 0x0003e20000000200 */
[----:B------:R-:W-:Y:S01]  /*edd0*/  BAR.SYNC.DEFER_BLOCKING 0x1, 0x100 ;  /* 0x0044000000007b1d */ /* 0x000fe20000010000 */
[----:B------:R-:W-:-:S13]  /*ede0*/  ISETP.NE.AND.EX P0, PT, RZ, UR17, PT, P0 ;  /* 0x00000011ff007c0c */ /* 0x000fda000bf05300 */
[----:B------:R2:W3:Y:S01]  /*edf0*/  @P0 LDG.E R5, desc[UR20][R2.64] ;  /* 0x0000001402050981 */ /* 0x0004e2000c1e1900 */
[----:B------:R-:W-:Y:S01]  /*ee00*/  PLOP3.LUT P4, PT, PT, PT, UP0, 0x80, 0x0 ;  /* 0x000000000000781c */ /* 0x000fe20003f8f008 */
[----:B--2---:R-:W-:Y:S02]  /*ee10*/  IMAD.U32 R2, RZ, RZ, UR14 ;  /* 0x0000000eff027e24 */ /* 0x004fe4000f8e00ff */
[----:B------:R-:W-:-:S10]  /*ee20*/  IMAD.U32 R3, RZ, RZ, UR15 ;  /* 0x0000000fff037e24 */ /* 0x000fd4000f8e00ff */
[----:B0-----:R0:W2:Y:S01]  /*ee30*/  @P4 LDG.E R6, desc[UR20][R2.64] ;  /* 0x0000001402064981 */ /* 0x0010a2000c1e1900 */
[----:B------:R-:W-:Y:S01]  /*ee40*/  UISETP.NE.AND UP0, UPT, UR19, URZ, UPT ;  /* 0x0000003f1300728c */ /* 0x000fe2000bf05270 */
[----:B-1----:R-:W-:Y:S01]  /*ee50*/  VIADD R12, R18, UR61 ;  /* 0x0000003d120c7c36 */ /* 0x002fe20008000000 */
[----:B------:R-:W-:Y:S02]  /*ee60*/  UISETP.NE.AND UP1, UPT, UR22, 0x1, UPT ;  /* 0x000000011600788c */ /* 0x000fe4000bf25270 */
[----:B------:R-:W-:Y:S01]  /*ee70*/  USEL UR4, UR19, UR4, UP0 ;  /* 0x0000000413047287 */ /* 0x000fe20008000000 */
[----:B------:R-:W-:Y:S01]  /*ee80*/  UMOV UR25, 0x9b8 ;  /* 0x000009b800197882 */ /* 0x000fe20000000000 */
[----:B------:R-:W-:Y:S02]  /*ee90*/  UISETP.NE.U32.AND UP0, UPT, UR16, URZ, UPT ;  /* 0x0000003f1000728c */ /* 0x000fe4000bf05070 */
[----:B------:R-:W-:Y:S01]  /*eea0*/  PLOP3.LUT P1, PT, PT, PT, UP1, 0x80, 0x0 ;  /* 0x000000000000781c */ /* 0x000fe20003f2f018 */
[----:B------:R-:W-:Y:S01]  /*eeb0*/  UISETP.GT.AND UP2, UPT, UR4, 0x1, UPT ;  /* 0x000000010400788c */ /* 0x000fe2000bf44270 */
[----:B0-----:R-:W-:Y:S01]  /*eec0*/  IMAD.MOV.U32 R3, RZ, RZ, R12 ;  /* 0x000000ffff037224 */ /* 0x001fe200078e000c */
[----:B------:R-:W-:-:S02]  /*eed0*/  UISETP.NE.AND.EX UP0, UPT, UR17, URZ, UPT, UP0 ;  /* 0x0000003f1100728c */ /* 0x000fc4000bf05300 */
[----:B------:R-:W-:Y:S01]  /*eee0*/  USEL UR25, UR25, 0x978, UP2 ;  /* 0x0000097819197887 */ /* 0x000fe20009000000 */
[----:B------:R-:W-:Y:S01]  /*eef0*/  UMOV UR4, URZ ;  /* 0x0000003f00047c82 */ /* 0x000fe20008000000 */
[----:B------:R-:W-:Y:S02]  /*ef00*/  USHF.R.S32.HI UR14, URZ, 0x1f, UR9 ;  /* 0x0000001f3f0e7899 */ /* 0x000fe40008011409 */
[----:B------:R-:W-:Y:S02]  /*ef10*/  USEL UR9, UR9, URZ, !UP0 ;  /* 0x0000003f09097287 */ /* 0x000fe4000c000000 */
[----:B------:R-:W-:Y:S01]  /*ef20*/  USEL UR23, UR18, URZ, UP2 ;  /* 0x0000003f12177287 */ /* 0x000fe20009000000 */
[----:B------:R-:W-:Y:S01]  /*ef30*/  @UP1 ULDC UR27, c[0x0][0xbec] ;  /* 0x0002fb00001b1ab9 */ /* 0x000fe20000000800 */
[----:B------:R-:W-:Y:S01]  /*ef40*/  USEL UR24, UR14, URZ, !UP0 ;  /* 0x0000003f0e187287 */ /* 0x000fe2000c000000 */
[----:B------:R-:W-:-:S03]  /*ef50*/  @P1 IMAD.HI.U32 R2, R12, UR27, RZ ;  /* 0x0000001b0c021c27 */ /* 0x000fc6000f8e00ff */
[----:B------:R-:W-:Y:S01]  /*ef60*/  ULDC.64 UR18, c[0x0][UR25+0x220] ;  /* 0x0000880019127abb */ /* 0x000fe20008000a00 */
[----:B------:R-:W-:Y:S01]  /*ef70*/  ULDC.64 UR16, c[0x0][UR25+0x218] ;  /* 0x0000860019107abb */ /* 0x000fe20008000a00 */
[----:B------:R-:W-:Y:S01]  /*ef80*/  UIMAD UR19, UR19, UR9, URZ ;  /* 0x00000009131372a4 */ /* 0x000fe2000f8e023f */
[----:B------:R-:W-:Y:S01]  /*ef90*/  ULDC.64 UR20, c[0x0][UR25+0x228] ;  /* 0x00008a0019147abb */ /* 0x000fe20008000a00 */
[----:B------:R-:W-:Y:S01]  /*efa0*/  UIMAD.WIDE.U32 UR14, UR16, UR26, URZ ;  /* 0x0000001a100e72a5 */ /* 0x000fe2000f8e003f */
[----:B------:R-:W-:Y:S01]  /*efb0*/  @UP1 ULDC UR30, c[0x0][0xbf0] ;  /* 0x0002fc00001e1ab9 */ /* 0x000fe20000000800 */
[----:B------:R-:W-:Y:S01]  /*efc0*/  UIMAD UR26, UR17, UR26, URZ ;  /* 0x0000001a111a72a4 */ /* 0x000fe2000f8e023f */
[----:B------:R-:W-:Y:S01]  /*efd0*/  @P1 SHF.R.U32.HI R3, RZ, UR30, R2 ;  /* 0x0000001eff031c19 */ /* 0x000fe20008011602 */
[----:B------:R-:W-:Y:S02]  /*efe0*/  UIMAD.WIDE.U32 UR28, UR20, UR23, URZ ;  /* 0x00000017141c72a5 */ /* 0x000fe4000f8e003f */
[----:B------:R-:W-:-:S02]  /*eff0*/  UIMAD.WIDE.U32 UR16, UR18, UR9, URZ ;  /* 0x00000009121072a5 */ /* 0x000fc4000f8e003f */
[----:B------:R-:W-:Y:S02]  /*f000*/  UIMAD UR20, UR21, UR23, URZ ;  /* 0x00000017151472a4 */ /* 0x000fe4000f8e023f */
[----:B------:R-:W-:Y:S01]  /*f010*/  UIMAD UR19, UR18, UR24, UR19 ;  /* 0x00000018121372a4 */ /* 0x000fe2000f8e0213 */
[----:B------:R-:W-:Y:S01]  /*f020*/  IMAD.U32 R2, RZ, RZ, UR28 ;  /* 0x0000001cff027e24 */ /* 0x000fe2000f8e00ff */
[----:B------:R-:W-:Y:S02]  /*f030*/  UIADD3 UR20, UR29, UR20, URZ ;  /* 0x000000141d147290 */ /* 0x000fe4000fffe03f */
[----:B------:R-:W-:Y:S02]  /*f040*/  UIADD3 UR19, UR17, UR19, URZ ;  /* 0x0000001311137290 */ /* 0x000fe4000fffe03f */
[----:B------:R-:W-:Y:S02]  /*f050*/  UIADD3 UR26, UR15, UR26, URZ ;  /* 0x0000001a0f1a7290 */ /* 0x000fe4000fffe03f */
[----:B------:R-:W-:Y:S01]  /*f060*/  IMAD.U32 R10, RZ, RZ, UR20 ;  /* 0x00000014ff0a7e24 */ /* 0x000fe2000f8e00ff */
[----:B---3--:R-:W-:Y:S01]  /*f070*/  @P0 R2UR UR4, R5 ;  /* 0x00000000050402ca */ /* 0x008fe200000e0000 */
[----:B------:R-:W-:-:S04]  /*f080*/  IMAD.MOV R5, RZ, RZ, -R3 ;  /* 0x000000ffff057224 */ /* 0x000fc800078e0a03 */
[----:B------:R-:W-:-:S05]  /*f090*/  IMAD R5, R5, UR22, R12 ;  /* 0x0000001605057c24 */ /* 0x000fca000f8e020c */
[----:B------:R-:W-:-:S03]  /*f0a0*/  SHF.R.S32.HI R7, RZ, 0x1f, R5 ;  /* 0x0000001fff077819 */ /* 0x000fc60000011405 */
[----:B------:R-:W-:Y:S02]  /*f0b0*/  UIADD3 UR14, UP0, UP3, UR16, UR14, UR4 ;  /* 0x0000000e100e7290 */ /* 0x000fe4000fb1e004 */
[----:B------:R-:W-:-:S04]  /*f0c0*/  USHF.R.S32.HI UR17, URZ, 0x1f, UR4 ;  /* 0x0000001f3f117899 */ /* 0x000fc80008011404 */
[----:B------:R-:W-:Y:S01]  /*f0d0*/  UIADD3.X UR16, UR19, UR26, UR17, UP0, UP3 ;  /* 0x0000001a13107290 */ /* 0x000fe200087e6411 */
[----:B------:R-:W-:Y:S01]  /*f0e0*/  IADD3 R2, P2, P3, R3, UR14, R2 ;  /* 0x0000000e03027c10 */ /* 0x000fe2000fb5e002 */
[----:B------:R-:W-:Y:S01]  /*f0f0*/  ULDC.64 UR14, c[0x0][UR25+0x210] ;  /* 0x00008400190e7abb */ /* 0x000fe20008000a00 */
[----:B------:R-:W-:Y:S01]  /*f100*/  SHF.R.S32.HI R3, RZ, 0x1f, R3 ;  /* 0x0000001fff037819 */ /* 0x000fe20000011403 */
[----:B------:R-:W-:Y:S01]  /*f110*/  IMAD R8, R5, UR15, RZ ;  /* 0x0000000f05087c24 */ /* 0x000fe2000f8e02ff */
[----:B------:R-:W-:Y:S01]  /*f120*/  ULDC.64 UR18, c[0x0][0xba8] ;  /* 0x0002ea0000127ab9 */ /* 0x000fe20000000a00 */
[----:B------:R-:W-:Y:S01]  /*f130*/  @!UP2 ULDC UR18, c[0x0][0xb50] ;  /* 0x0002d4000012aab9 */ /* 0x000fe20000000800 */
[----:B------:R-:W-:Y:S01]  /*f140*/  IADD3.X R3, R3, UR16, R10, P2, P3 ;  /* 0x0000001003037c10 */ /* 0x000fe200097e640a */
[----:B------:R-:W-:Y:S01]  /*f150*/  IMAD R7, R7, UR14, R8 ;  /* 0x0000000e07077c24 */ /* 0x000fe2000f8e0208 */
[----:B------:R-:W-:Y:S01]  /*f160*/  @!UP2 ULDC UR19, c[0x0][0xb54] ;  /* 0x0002d5000013aab9 */ /* 0x000fe20000000800 */
[----:B------:R-:W-:Y:S01]  /*f170*/  IMAD.WIDE.U32 R2, R5, UR14, R2 ;  /* 0x0000000e05027c25 */ /* 0x000fe2000f8e0002 */
[----:B------:R-:W-:Y:S01]  /*f180*/  ULDC UR14, c[0x0][0xa88] ;  /* 0x0002a200000e7ab9 */ /* 0x000fe20000000800 */
[----:B--2---:R-:W-:-:S02]  /*f190*/  @P4 R2UR UR14, R6 ;  /* 0x00000000060e42ca */ /* 0x004fc400000e0000 */
[----:B------:R-:W-:Y:S01]  /*f1a0*/  IMAD.IADD R3, R3, 0x1, R7 ;  /* 0x0000000103037824 */ /* 0x000fe200078e0207 */
[----:B------:R-:W-:-:S04]  /*f1b0*/  LEA R5, P2, R2, UR18, 0x2 ;  /* 0x0000001202057c11 */ /* 0x000fc8000f8410ff */
[----:B------:R-:W-:Y:S01]  /*f1c0*/  LEA.HI.X R9, R2, UR19, R3, 0x2, P2 ;  /* 0x0000001302097c11 */ /* 0x000fe200090f1403 */
[----:B------:R-:W-:Y:S08]  /*f1d0*/  @P4 BRA `(.L_x_1280) ;  /* 0x00000000002c4947 */ /* 0x000ff00003800000 */
[----:B------:R-:W-:Y:S05]  /*f1e0*/  @!P0 BRA `(.L_x_1280) ;  /* 0x0000000000288947 */ /* 0x000fea0003800000 */
[----:B------:R-:W-:Y:S01]  /*f1f0*/  IMAD.U32 R2, RZ, RZ, UR12 ;  /* 0x0000000cff027e24 */ /* 0x000fe2000f8e00ff */
[----:B------:R-:W-:Y:S01]  /*f200*/  ULDC.64 UR14, c[0x0][0x208] ;  /* 0x00008200000e7ab9 */ /* 0x000fe20000000a00 */
[----:B------:R-:W-:Y:S02]  /*f210*/  IMAD.U32 R6, RZ, RZ, UR12 ;  /* 0x0000000cff067e24 */ /* 0x000fe4000f8e00ff */
[----:B------:R-:W-:Y:S02]  /*f220*/  IMAD.U32 R3, RZ, RZ, UR13 ;  /* 0x0000000dff037e24 */ /* 0x000fe4000f8e00ff */
[----:B------:R-:W-:-:S03]  /*f230*/  IMAD.U32 R7, RZ, RZ, UR13 ;  /* 0x0000000dff077e24 */ /* 0x000fc6000f8e00ff */
[----:B------:R-:W2:Y:S04]  /*f240*/  LDG.E R2, desc[UR14][R2.64] ;  /* 0x0000000e02027981 */ /* 0x000ea8000c1e1900 */
[----:B------:R-:W3:Y:S01]  /*f250*/  LDG.E R6, desc[UR14][R6.64+0x4] ;  /* 0x0000040e06067981 */ /* 0x000ee2000c1e1900 */
[----:B--2---:R-:W-:Y:S02]  /*f260*/  R2UR UR12, R2 ;  /* 0x00000000020c72ca */ /* 0x004fe400000e0000 */
[----:B---3--:R-:W-:-:S13]  /*f270*/  R2UR UR14, R6 ;  /* 0x00000000060e72ca */ /* 0x008fda00000e0000 */
[----:B------:R-:W-:-:S12]  /*f280*/  UIADD3 UR14, -UR12, UR14, URZ ;  /* 0x0000000e0c0e7290 */ /* 0x000fd8000fffe13f */
.L_x_1280:
[----:B------:R-:W2:Y:S01]  /*f290*/  LDL R8, [R1+0x5c] ;  /* 0x00005c0001087983 */ /* 0x000ea20000100800 */
[----:B------:R-:W-:Y:S01]  /*f2a0*/  UIMAD UR12, UR14, UR22, URZ ;  /* 0x000000160e0c72a4 */ /* 0x000fe2000f8e023f */
[----:B------:R-:W-:Y:S01]  /*f2b0*/  LOP3.LUT P0, RZ, R231, 0x3, RZ, 0xc0, !PT ;  /* 0x00000003e7ff7812 */ /* 0x000fe2000780c0ff */
[----:B------:R-:W-:Y:S01]  /*f2c0*/  ULDC.64 UR18, c[0x0][0x208] ;  /* 0x0000820000127ab9 */ /* 0x000fe20000000a00 */
[----:B------:R-:W-:Y:S04]  /*f2d0*/  SHFL.IDX PT, R2, R5, RZ, 0x1c1f ;  /* 0x001c1fff05027589 */ /* 0x000fe800000e0000 */
[----:B------:R-:W0:Y:S04]  /*f2e0*/  SHFL.IDX PT, R3, R9, RZ, 0x1c1f ;  /* 0x001c1fff09037589 */ /* 0x000e2800000e0000 */
[----:B------:R-:W-:Y:S04]  /*f2f0*/  SHFL.IDX PT, R6, R5, 0x1, 0x1c1f ;  /* 0x003c1f0005067f89 */ /* 0x000fe800000e0000 */
[----:B------:R-:W1:Y:S01]  /*f300*/  SHFL.IDX PT, R7, R9, 0x1, 0x1c1f ;  /* 0x003c1f0009077f89 */ /* 0x000e6200000e0000 */
[----:B--2---:R-:W-:-:S04]  /*f310*/  VIADD R10, R8, UR61 ;  /* 0x0000003d080a7c36 */ /* 0x004fc80008000000 */
        /* <DEDUP_REMOVED lines=116> */
[----:B0-----:R-:W-:Y:S01]  /*fa60*/  IMAD R2, R17, 0x20, R76 ;  /* 0x0000002011027824 */ /* 0x001fe200078e024c */
[----:B------:R-:W-:Y:S01]  /*fa70*/  UIMAD.WIDE.U32 UR10, UR4, UR14, URZ ;  /* 0x0000000e040a72a5 */ /* 0x000fe2000f8e003f */
[----:B------:R-:W-:Y:S01]  /*fa80*/  @!PT LDS RZ, [RZ] ;  /* 0x00000000fffff984 */ /* 0x000fe20000000800 */
[----:B------:R-:W-:Y:S01]  /*fa90*/  @!PT LDS RZ, [RZ] ;  /* 0x00000000fffff984 */ /* 0x000fe20000000800 */
[----:B------:R-:W-:Y:S01]  /*faa0*/  @!PT LDS RZ, [RZ] ;  /* 0x00000000fffff984 */ /* 0x000fe20000000800 */
[----:B------:R-:W-:Y:S01]  /*fab0*/  @!PT LDS RZ, [RZ] ;  /* 0x00000000fffff984 */ /* 0x000fe20000000800 */
[----:B------:R0:W-:Y:S06]  /*fac0*/  MEMBAR.ALL.CTA ;  /* 0x0000000000007992 */ /* 0x0001ec0000008000 */
[----:B0-----:R-:W0:Y:S01]  /*fad0*/  FENCE.VIEW.ASYNC.S ;  /* 0x00000000000073c6 */ /* 0x001e220000000000 */
[----:B------:R-:W-:-:S03]  /*fae0*/  UIMAD UR13, UR4, UR15, UR13 ;  /* 0x0000000f040d72a4 */ /* 0x000fc6000f8e020d */
[----:B------:R-:W-:Y:S01]  /*faf0*/  ULDC.64 UR14, c[0x0][0xae8] ;  /* 0x0002ba00000e7ab9 */ /* 0x000fe20000000a00 */
[----:B------:R-:W-:Y:S02]  /*fb00*/  UIADD3 UR11, UR11, UR13, URZ ;  /* 0x0000000d0b0b7290 */ /* 0x000fe4000fffe03f */
[----:B------:R-:W-:Y:S02]  /*fb10*/  USHF.R.S32.HI UR4, URZ, 0x1f, UR9 ;  /* 0x0000001f3f047899 */ /* 0x000fe40008011409 */
[----:B------:R-:W-:Y:S01]  /*fb20*/  UIMAD.WIDE.U32 UR10, UR16, UR14, UR10 ;  /* 0x0000000e100a72a5 */ /* 0x000fe2000f8e000a */
[----:B------:R-:W-:Y:S01]  /*fb30*/  VIADD R22, R2, UR61 ;  /* 0x0000003d02167c36 */ /* 0x000fe20008000000 */
        /* <DEDUP_REMOVED lines=13> */
[----:B------:R-:W-:Y:S01]  /*fc10*/  IMAD.U32 R3, RZ, RZ, UR11 ;  /* 0x0000000bff037e24 */ /* 0x000fe2000f8e00ff */
[----:B------:R-:W-:Y:S01]  /*fc20*/  ULDC.64 UR10, c[0x0][0xae0] ;  /* 0x0002b800000a7ab9 */ /* 0x000fe20000000a00 */
[----:B------:R-:W-:Y:S02]  /*fc30*/  IMAD.MOV R21, RZ, RZ, -R17 ;  /* 0x000000ffff157224 */ /* 0x000fe400078e0a11 */
[----:B------:R-:W-:Y:S02]  /*fc40*/  IMAD R20, R19, UR10, RZ ;  /* 0x0000000a13147c24 */ /* 0x000fe4000f8e02ff */
[----:B------:R-:W-:Y:S02]  /*fc50*/  IMAD.U32 R3, RZ, RZ, UR4 ;  /* 0x00000004ff037e24 */ /* 0x000fe4000f8e00ff */
[----:B------:R-:W-:Y:S02]  /*fc60*/  IMAD R19, R21, UR22, R22 ;  /* 0x0000001615137c24 */ /* 0x000fe4000f8e0216 */
[----:B------:R-:W-:-:S04]  /*fc70*/  IMAD.WIDE.U32 R2, R17, UR10, R2 ;  /* 0x0000000a11027c25 */ /* 0x000fc8000f8e0002 */
[----:B------:R-:W-:Y:S01]  /*fc80*/  IMAD R21, R17, UR11, R20 ;  /* 0x0000000b11157c24 */ /* 0x000fe2000f8e0214 */
[----:B------:R-:W-:Y:S01]  /*fc90*/  SHF.R.S32.HI R17, RZ, 0x1f, R19 ;  /* 0x0000001fff117819 */ /* 0x000fe20000011413 */
[----:B------:R-:W-:Y:S02]  /*fca0*/  ULDC.64 UR10, c[0x0][0xad8] ;  /* 0x0002b600000a7ab9 */ /* 0x000fe40000000a00 */
[----:B------:R-:W-:Y:S02]  /*fcb0*/  IMAD.IADD R3, R3, 0x1, R21 ;  /* 0x0000000103037824 */ /* 0x000fe400078e0215 */
[----:B------:R-:W-:Y:S02]  /*fcc0*/  IMAD R20, R17, UR10, RZ ;  /* 0x0000000a11147c24 */ /* 0x000fe4000f8e02ff */
[----:B------:R-:W-:Y:S02]  /*fcd0*/  VIADD R22, R76, UR61 ;  /* 0x0000003d4c167c36 */ /* 0x000fe40008000000 */
[----:B------:R-:W-:-:S02]  /*fce0*/  IMAD R17, R19, UR11, R20 ;  /* 0x0000000b13117c24 */ /* 0x000fc4000f8e0214 */
[----:B------:R-:W-:Y:S01]  /*fcf0*/  IMAD.WIDE.U32 R2, R19, UR10, R2 ;  /* 0x0000000a13027c25 */ /* 0x000fe2000f8e0002 */
[----:B------:R-:W-:-:S03]  /*fd00*/  ULDC.64 UR10, c[0x0][0xa80] ;  /* 0x0002a000000a7ab9 */ /* 0x000fc60000000a00 */
[----:B------:R-:W-:Y:S02]  /*fd10*/  VIADD R19, R22, 0x20 ;  /* 0x0000002016137836 */ /* 0x000fe40000000000 */
[----:B------:R-:W-:Y:S01]  /*fd20*/  IMAD.IADD R3, R3, 0x1, R17 ;  /* 0x0000000103037824 */ /* 0x000fe200078e0211 */
[C---:B------:R-:W-:Y:S01]  /*fd30*/  LEA R17, P2, R2.reuse, UR10, 0x1 ;  /* 0x0000000a02117c11 */ /* 0x040fe2000f8408ff */
[----:B------:R-:W-:Y:S01]  /*fd40*/  UIADD3 UR8, UR8, 0x30820, URZ ;  /* 0x0003082008087890 */ /* 0x000fe2000fffe03f */
        /* <DEDUP_REMOVED lines=36> */
.L_x_1283:
[----:B------:R-:W-:Y:S05]  /*ff90*/  BSYNC B1 ;  /* 0x0000000000017941 */ /* 0x000fea0003800000 */
.L_x_1282:
        /* <DEDUP_REMOVED lines=22> */
.L_x_1285:
[----:B------:R-:W-:Y:S05]  /*10100*/  BSYNC B1 ;  /* 0x0000000000017941 */ /* 0x000fea0003800000 */
.L_x_1284:
        /* <DEDUP_REMOVED lines=22> */
.L_x_1287:
[----:B------:R-:W-:Y:S05]  /*10270*/  BSYNC B1 ;  /* 0x0000000000017941 */ /* 0x000fea0003800000 */
.L_x_1286:
[----:B0-----:R-:W-:Y:S01]  /*10280*/  VIADD R2, R22, 0x60 ;  /* 0x0000006016027836 */ /* 0x001fe20000000000 */
[----:B---3--:R-:W0:Y:S04]  /*10290*/  SHFL.IDX PT, R19, R19, 0x3, 0x181f ;  /* 0x00781f0013137f89 */ /* 0x008e2800000e0000 */
[----:B------:R-:W-:Y:S01]  /*102a0*/  ISETP.GE.AND P0, PT, R2, UR12, PT ;  /* 0x0000000c02007c0c */ /* 0x000fe2000bf06270 */
[----:B------:R-:W3:-:S12]  /*102b0*/  SHFL.IDX PT, R17, R17, 0x3, 0x181f ;  /* 0x00781f0011117f89 */ /* 0x000ed800000e0000 */
[----:B------:R-:W-:Y:S05]  /*102c0*/  @P0 BRA `(.L_x_1288) ;  /* 0x0000002400fc0947 */ /* 0x000fea0003800000 */
[----:B------:R-:W-:Y:S01]  /*102d0*/  ULDC UR4, c[0x0][0xac8] ;  /* 0x0002b20000047ab9 */ /* 0x000fe20000000800 */
[----:B------:R-:W-:Y:S01]  /*102e0*/  ULDC.64 UR8, c[0x0][0x208] ;  /* 0x0000820000087ab9 */ /* 0x000fe20000000a00 */
[----:B------:R-:W-:Y:S02]  /*102f0*/  ISETP.GE.AND P3, PT, R0, UR4, PT ;  /* 0x0000000400007c0c */ /* 0x000fe4000bf66270 */
[----:B------:R-:W-:Y:S02]  /*10300*/  ISETP.GE.AND P4, PT, R80, UR4, PT ;  /* 0x0000000450007c0c */ /* 0x000fe4000bf86270 */
[----:B------:R-:W-:-:S09]  /*10310*/  ISETP.GE.AND P5, PT, R84, UR4, PT ;  /* 0x0000000454007c0c */ /* 0x000fd2000bfa6270 */
[-C--:B---3--:R-:W-:Y:S02]  /*10320*/  @!P3 LEA R2, P0, R0, R17.reuse, 0x1 ;  /* 0x000000110002b211 */ /* 0x088fe400078008ff */
[----:B------:R-:W-:Y:S02]  /*10330*/  @!P4 LEA R4, P1, R80, R17, 0x1 ;  /* 0x000000115004c211 */ /* 0x000fe400078208ff */
[----:B0-----:R-:W-:Y:S02]  /*10340*/  @!P3 LEA.HI.X R3, R0, R19, R87, 0x1, P0 ;  /* 0x000000130003b211 */ /* 0x001fe400000f0c57 */
        /* <DEDUP_REMOVED lines=13> */
.L_x_1281:
        /* <DEDUP_REMOVED lines=9> */
[----:B------:R-:W-:Y:S01]  /*104b0*/  BSSY B1, `(.L_x_1289) ;  /* 0x00000cb000017945 */ /* 0x000fe20003800000 */
[----:B------:R-:W-:Y:S01]  /*104c0*/  UIADD3 UR11, UR11, UR13, URZ ;  /* 0x0000000d0b0b7290 */ /* 0x000fe2000fffe03f */
[----:B------:R-:W-:Y:S01]  /*104d0*/  SHF.R.S32.HI R22, RZ, 0x1f, R207 ;  /* 0x0000001fff167819 */ /* 0x000fe200000114cf */
[----:B------:R-:W-:Y:S01]  /*104e0*/  ULDC.64 UR14, c[0x0][0xb38] ;  /* 0x0002ce00000e7ab9 */ /* 0x000fe20000000a00 */
[----:B------:R-:W-:Y:S01]  /*104f0*/  ULDC.64 UR16, c[0x0][0xb40] ;  /* 0x0002d00000107ab9 */ /* 0x000fe20000000a00 */
[----:B------:R-:W-:Y:S01]  /*10500*/  UIMAD.WIDE.U32 UR10, UR19, UR14, UR10 ;  /* 0x0000000e130a72a5 */ /* 0x000fe2000f8e000a */
[----:B------:R-:W-:Y:S01]  /*10510*/  SHF.R.S32.HI R152, RZ, 0x1f, R208 ;  /* 0x0000001fff987819 */ /* 0x000fe200000114d0 */
[----:B------:R-:W-:Y:S01]  /*10520*/  UIMAD UR4, UR4, UR16, URZ ;  /* 0x00000010040472a4 */ /* 0x000fe2000f8e023f */
[----:B------:R-:W-:Y:S01]  /*10530*/  SHF.R.S32.HI R153, RZ, 0x1f, R209 ;  /* 0x0000001fff997819 */ /* 0x000fe200000114d1 */
[----:B------:R-:W-:Y:S01]  /*10540*/  UIMAD UR11, UR19, UR15, UR11 ;  /* 0x0000000f130b72a4 */ /* 0x000fe2000f8e020b */
[----:B------:R-:W-:Y:S01]  /*10550*/  SHF.R.S32.HI R154, RZ, 0x1f, R210 ;  /* 0x0000001fff9a7819 */ /* 0x000fe200000114d2 */
        /* <DEDUP_REMOVED lines=44> */
[----:B------:R-:W-:-:S02]  /*10820*/  LEA R0, P1, R2, UR10, 0x2 ;  /* 0x0000000a02007c11 */ /* 0x000fc4000f8210ff */
[----:B------:R-:W-:Y:S02]  /*10830*/  SHF.R.S32.HI R168, RZ, 0x1f, R224 ;  /* 0x0000001fffa87819 */ /* 0x000fe400000114e0 */
[----:B------:R-:W-:Y:S01]  /*10840*/  LEA.HI.X R9, R2, UR11, R9, 0x2, P1 ;  /* 0x0000000b02097c11 */ /* 0x000fe200088f1409 */
[----:B------:R0:W1:Y:S01]  /*10850*/  SHFL.IDX PT, R10, R0, RZ, 0x1c1f ;  /* 0x001c1fff000a7589 */ /* 0x00006200000e0000 */
[----:B------:R-:W-:Y:S02]  /*10860*/  SHF.R.S32.HI R169, RZ, 0x1f, R225 ;  /* 0x0000001fffa97819 */ /* 0x000fe400000114e1 */
[----:B------:R-:W-:Y:S01]  /*10870*/  SHF.R.S32.HI R170, RZ, 0x1f, R226 ;  /* 0x0000001fffaa7819 */ /* 0x000fe200000114e2 */
[----:B------:R0:W2:Y:S01]  /*10880*/  SHFL.IDX PT, R11, R9, RZ, 0x1c1f ;  /* 0x001c1fff090b7589 */ /* 0x0000a200000e0000 */
[----:B------:R-:W-:Y:S02]  /*10890*/  SHF.R.S32.HI R171, RZ, 0x1f, R227 ;  /* 0x0000001fffab7819 */ /* 0x000fe400000114e3 */
[----:B------:R-:W-:-:S02]  /*108a0*/  SHF.R.S32.HI R172, RZ, 0x1f, R228 ;  /* 0x0000001fffac7819 */ /* 0x000fc400000114e4 */
[----:B------:R-:W-:Y:S01]  /*108b0*/  SHF.R.S32.HI R173, RZ, 0x1f, R16 ;  /* 0x0000001fffad7819 */ /* 0x000fe20000011410 */
[----:B------:R-:W-:Y:S06]  /*108c0*/  @P0 BRA `(.L_x_1290) ;  /* 0x0000000800240947 */ /* 0x000fec0003800000 */
[----:B------:R-:W-:Y:S01]  /*108d0*/  ULDC UR4, c[0x0][0xac8] ;  /* 0x0002b20000047ab9 */ /* 0x000fe20000000800 */
[----:B------:R-:W-:Y:S01]  /*108e0*/  ULDC.64 UR8, c[0x0][0x208] ;  /* 0x0000820000087ab9 */ /* 0x000fe20000000a00 */
[C---:B------:R-:W-:Y:S01]  /*108f0*/  ISETP.GE.AND P5, PT, R16.reuse, UR4, PT ;  /* 0x0000000410007c0c */ /* 0x040fe2000bfa6270 */
[----:B------:R-:W-:Y:S01]  /*10900*/  VIADD R17, R16, 0xe8 ;  /* 0x000000e810117836 */ /* 0x000fe20000000000 */
[----:B------:R-:W-:Y:S01]  /*10910*/  ISETP.GE.AND P4, PT, R228, UR4, PT ;  /* 0x00000004e4007c0c */ /* 0x000fe2000bf86270 */
[----:B------:R-:W-:Y:S01]  /*10920*/  VIADD R19, R16, 0xf8 ;  /* 0x000000f810137836 */ /* 0x000fe20000000000 */
[----:B------:R-:W-:Y:S02]  /*10930*/  ISETP.GE.AND P3, PT, R227, UR4, PT ;  /* 0x00000004e3007c0c */ /* 0x000fe4000bf66270 */
[----:B------:R-:W-:-:S07]  /*10940*/  ISETP.GE.AND P0, PT, R226, UR4, PT ;  /* 0x00000004e2007c0c */ /* 0x000fce000bf06270 */
[-C--:B-1----:R-:W-:Y:S02]  /*10950*/  @!P5 LEA R2, P1, R16, R10.reuse, 0x2 ;  /* 0x0000000a1002d211 */ /* 0x082fe400078210ff */
[-C--:B------:R-:W-:Y:S02]  /*10960*/  @!P4 LEA R4, P2, R228, R10.reuse, 0x2 ;  /* 0x0000000ae404c211 */ /* 0x080fe400078410ff */
[-C--:B--2---:R-:W-:Y:S02]  /*10970*/  @!P5 LEA.HI.X R3, R16, R11.reuse, R173, 0x2, P1 ;  /* 0x0000000b1003d211 */ /* 0x084fe400008f14ad */
[----:B------:R-:W-:Y:S02]  /*10980*/  ISETP.GE.AND P1, PT, R225, UR4, PT ;  /* 0x00000004e1007c0c */ /* 0x000fe4000bf26270 */
[----:B------:R-:W-:Y:S01]  /*10990*/  @!P3 LEA R6, P6, R227, R10, 0x2 ;  /* 0x0000000ae306b211 */ /* 0x000fe200078c10ff */
[----:B------:R1:W-:Y:S01]  /*109a0*/  @!P5 ST.E.64 desc[UR8][R2.64], R24 ;  /* 0x000000180200d985 */ /* 0x0003e2000c101b08 */
[----:B------:R-:W-:-:S02]  /*109b0*/  @!P4 LEA.HI.X R5, R228, R11, R172, 0x2, P2 ;  /* 0x0000000be405c211 */ /* 0x000fc400010f14ac */
[----:B------:R-:W-:Y:S02]  /*109c0*/  ISETP.GE.AND P2, PT, R224, UR4, PT ;  /* 0x00000004e0007c0c */ /* 0x000fe4000bf46270 */
[----:B------:R-:W-:Y:S01]  /*109d0*/  @!P3 LEA.HI.X R7, R227, R11, R171, 0x2, P6 ;  /* 0x0000000be307b211 */ /* 0x000fe200030f14ab */
[----:B------:R2:W-:Y:S01]  /*109e0*/  @!P4 ST.E.64 desc[UR8][R4.64], R28 ;  /* 0x0000001c0400c985 */ /* 0x0005e2000c101b08 */
[----:B------:R-:W-:-:S03]  /*109f0*/  ISETP.GE.AND P4, PT, R222, UR4, PT ;  /* 0x00000004de007c0c */ /* 0x000fc6000bf86270 */
[----:B------:R3:W-:Y:S01]  /*10a00*/  @!P3 ST.E.64 desc[UR8][R6.64], R32 ;  /* 0x000000200600b985 */ /* 0x0007e2000c101b08 */
[----:B------:R-:W-:Y:S02]  /*10a10*/  ISETP.GE.AND P3, PT, R223, UR4, PT ;  /* 0x00000004df007c0c */ /* 0x000fe4000bf66270 */
[----:B-1----:R-:W-:-:S04]  /*10a20*/  @!P0 LEA R2, P6, R226, R10, 0x2 ;  /* 0x0000000ae2028211 */ /* 0x002fc800078c10ff */
[----:B------:R-:W-:Y:S02]  /*10a30*/  @!P0 LEA.HI.X R3, R226, R11, R170, 0x2, P6 ;  /* 0x0000000be2038211 */ /* 0x000fe400030f14aa */
[----:B--2---:R-:W-:-:S03]  /*10a40*/  @!P1 LEA R4, P5, R225, R10, 0x2 ;  /* 0x0000000ae1049211 */ /* 0x004fc600078a10ff */
[----:B------:R1:W-:Y:S01]  /*10a50*/  @!P0 ST.E.64 desc[UR8][R2.64], R36 ;  /* 0x0000002402008985 */ /* 0x0003e2000c101b08 */
[-C--:B------:R-:W-:Y:S02]  /*10a60*/  @!P1 LEA.HI.X R5, R225, R11.reuse, R169, 0x2, P5 ;  /* 0x0000000be1059211 */ /* 0x080fe400028f14a9 */
[----:B------:R-:W-:Y:S02]  /*10a70*/  ISETP.GE.AND P5, PT, R221, UR4, PT ;  /* 0x00000004dd007c0c */ /* 0x000fe4000bfa6270 */
[----:B---3--:R-:W-:Y:S01]  /*10a80*/  @!P2 LEA R6, P6, R224, R10, 0x2 ;  /* 0x0000000ae006a211 */ /* 0x008fe200078c10ff */
[----:B------:R2:W-:Y:S01]  /*10a90*/  @!P1 ST.E.64 desc[UR8][R4.64], R40 ;  /* 0x0000002804009985 */ /* 0x0005e2000c101b08 */
[----:B------:R-:W-:Y:S02]  /*10aa0*/  ISETP.GE.AND P0, PT, R220, UR4, PT ;  /* 0x00000004dc007c0c */ /* 0x000fe4000bf06270 */
[----:B------:R-:W-:Y:S02]  /*10ab0*/  @!P2 LEA.HI.X R7, R224, R11, R168, 0x2, P6 ;  /* 0x0000000be007a211 */ /* 0x000fe400030f14a8 */
[----:B------:R-:W-:-:S02]  /*10ac0*/  ISETP.GE.AND P1, PT, R219, UR4, PT ;  /* 0x00000004db007c0c */ /* 0x000fc4000bf26270 */
[CC--:B-1----:R-:W-:Y:S01]  /*10ad0*/  @!P3 LEA R2, P6, R223.reuse, R10.reuse, 0x2 ;  /* 0x0000000adf02b211 */ /* 0x0c2fe200078c10ff */
[----:B------:R1:W-:Y:S03]  /*10ae0*/  @!P2 ST.E.64 desc[UR8][R6.64], R44 ;  /* 0x0000002c0600a985 */ /* 0x0003e6000c101b08 */
[----:B------:R-:W-:Y:S02]  /*10af0*/  @!P3 LEA.HI.X R3, R223, R11, R167, 0x2, P6 ;  /* 0x0000000bdf03b211 */ /* 0x000fe400030f14a7 */
[----:B--2---:R-:W-:-:S03]  /*10b00*/  @!P4 LEA R4, P2, R222, R10, 0x2 ;  /* 0x0000000ade04c211 */ /* 0x004fc600078410ff */
[----:B------:R2:W-:Y:S01]  /*10b10*/  @!P3 ST.E.64 desc[UR8][R2.64], R48 ;  /* 0x000000300200b985 */ /* 0x0005e2000c101b08 */
[----:B------:R-:W-:Y:S02]  /*10b20*/  @!P4 LEA.HI.X R5, R222, R11, R166, 0x2, P2 ;  /* 0x0000000bde05c211 */ /* 0x000fe400010f14a6 */
[----:B------:R-:W-:Y:S02]  /*10b30*/  ISETP.GE.AND P2, PT, R218, UR4, PT ;  /* 0x00000004da007c0c */ /* 0x000fe4000bf46270 */
[----:B------:R-:W-:Y:S01]  /*10b40*/  ISETP.GE.AND P3, PT, R217, UR4, PT ;  /* 0x00000004d9007c0c */ /* 0x000fe2000bf66270 */
[----:B------:R3:W-:Y:S01]  /*10b50*/  @!P4 ST.E.64 desc[UR8][R4.64], R52 ;  /* 0x000000340400c985 */ /* 0x0007e2000c101b08 */
[----:B-1----:R-:W-:-:S04]  /*10b60*/  @!P5 LEA R6, P6, R221, R10, 0x2 ;  /* 0x0000000add06d211 */ /* 0x002fc800078c10ff */
[----:B------:R-:W-:Y:S02]  /*10b70*/  @!P5 LEA.HI.X R7, R221, R11, R165, 0x2, P6 ;  /* 0x0000000bdd07d211 */ /* 0x000fe400030f14a5 */
[----:B--2---:R-:W-:-:S03]  /*10b80*/  @!P0 LEA R2, P4, R220, R10, 0x2 ;  /* 0x0000000adc028211 */ /* 0x004fc600078810ff */
[----:B------:R1:W-:Y:S01]  /*10b90*/  @!P5 ST.E.64 desc[UR8][R6.64], R56 ;  /* 0x000000380600d985 */ /* 0x0003e2000c101b08 */
[-C--:B------:R-:W-:Y:S02]  /*10ba0*/  @!P0 LEA.HI.X R3, R220, R11.reuse, R164, 0x2, P4 ;  /* 0x0000000bdc038211 */ /* 0x080fe400020f14a4 */
[C---:B---3--:R-:W-:Y:S02]  /*10bb0*/  @!P1 LEA R4, P5, R219.reuse, R10, 0x2 ;  /* 0x0000000adb049211 */ /* 0x048fe400078a10ff */
[----:B------:R-:W-:Y:S01]  /*10bc0*/  ISETP.GE.AND P4, PT, R216, UR4, PT ;  /* 0x00000004d8007c0c */ /* 0x000fe2000bf86270 */
[----:B------:R2:W-:Y:S01]  /*10bd0*/  @!P0 ST.E.64 desc[UR8][R2.64], R60 ;  /* 0x0000003c02008985 */ /* 0x0005e2000c101b08 */
[----:B------:R-:W-:Y:S02]  /*10be0*/  @!P1 LEA.HI.X R5, R219, R11, R163, 0x2, P5 ;  /* 0x0000000bdb059211 */ /* 0x000fe400028f14a3 */
[----:B------:R-:W-:-:S03]  /*10bf0*/  ISETP.GE.AND P5, PT, R215, UR4, PT ;  /* 0x00000004d7007c0c */ /* 0x000fc6000bfa6270 */
[----:B------:R3:W-:Y:S01]  /*10c00*/  @!P1 ST.E.64 desc[UR8][R4.64], R64 ;  /* 0x0000004004009985 */ /* 0x0007e2000c101b08 */
[CC--:B-1----:R-:W-:Y:S02]  /*10c10*/  @!P2 LEA R6, P6, R218.reuse, R10.reuse, 0x2 ;  /* 0x0000000ada06a211 */ /* 0x0c2fe400078c10ff */
[----:B------:R-:W-:Y:S02]  /*10c20*/  ISETP.GE.AND P1, PT, R213, UR4, PT ;  /* 0x00000004d5007c0c */ /* 0x000fe4000bf26270 */
[----:B------:R-:W-:Y:S02]  /*10c30*/  @!P2 LEA.HI.X R7, R218, R11, R162, 0x2, P6 ;  /* 0x0000000bda07a211 */ /* 0x000fe400030f14a2 */
[----:B--2---:R-:W-:-:S03]  /*10c40*/  @!P3 LEA R2, P6, R217, R10, 0x2 ;  /* 0x0000000ad902b211 */ /* 0x004fc600078c10ff */
[----:B------:R1:W-:Y:S01]  /*10c50*/  @!P2 ST.E.64 desc[UR8][R6.64], R68 ;  /* 0x000000440600a985 */ /* 0x0003e2000c101b08 */
[----:B------:R-:W-:Y:S02]  /*10c60*/  ISETP.GE.AND P2, PT, R214, UR4, PT ;  /* 0x00000004d6007c0c */ /* 0x000fe4000bf46270 */
[----:B------:R-:W-:Y:S02]  /*10c70*/  @!P3 LEA.HI.X R3, R217, R11, R161, 0x2, P6 ;  /* 0x0000000bd903b211 */ /* 0x000fe400030f14a1 */
[----:B---3--:R-:W-:-:S03]  /*10c80*/  @!P4 LEA R4, P0, R216, R10, 0x2 ;  /* 0x0000000ad804c211 */ /* 0x008fc600078010ff */
[----:B------:R2:W-:Y:S01]  /*10c90*/  @!P3 ST.E.64 desc[UR8][R2.64], R72 ;  /* 0x000000480200b985 */ /* 0x0005e2000c101b08 */
[-C--:B------:R-:W-:Y:S02]  /*10ca0*/  @!P4 LEA.HI.X R5, R216, R11.reuse, R160, 0x2, P0 ;  /* 0x0000000bd805c211 */ /* 0x080fe400000f14a0 */
[----:B------:R-:W-:Y:S02]  /*10cb0*/  ISETP.GE.AND P0, PT, R212, UR4, PT ;  /* 0x00000004d4007c0c */ /* 0x000fe4000bf06270 */
[CC--:B-1----:R-:W-:Y:S01]  /*10cc0*/  @!P5 LEA R6, P6, R215.reuse, R10.reuse, 0x2 ;  /* 0x0000000ad706d211 */ /* 0x0c2fe200078c10ff */
[----:B------:R1:W-:Y:S01]  /*10cd0*/  @!P4 ST.E.64 desc[UR8][R4.64], R76 ;  /* 0x0000004c0400c985 */ /* 0x0003e2000c101b08 */
[----:B------:R-:W-:Y:S02]  /*10ce0*/  ISETP.GE.AND P4, PT, R210, UR4, PT ;  /* 0x00000004d2007c0c */ /* 0x000fe4000bf86270 */
[----:B------:R-:W-:Y:S02]  /*10cf0*/  @!P5 LEA.HI.X R7, R215, R11, R159, 0x2, P6 ;  /* 0x0000000bd707d211 */ /* 0x000fe400030f149f */
[----:B--2---:R-:W-:-:S03]  /*10d00*/  @!P2 LEA R2, P6, R214, R10, 0x2 ;  /* 0x0000000ad602a211 */ /* 0x004fc600078c10ff */
[----:B------:R2:W-:Y:S01]  /*10d10*/  @!P5 ST.E.64 desc[UR8][R6.64], R80 ;  /* 0x000000500600d985 */ /* 0x0005e2000c101b08 */
[----:B------:R-:W-:Y:S02]  /*10d20*/  ISETP.GE.AND P5, PT, R211, UR4, PT ;  /* 0x00000004d3007c0c */ /* 0x000fe4000bfa6270 */
[----:B------:R-:W-:Y:S02]  /*10d30*/  @!P2 LEA.HI.X R3, R214, R11, R158, 0x2, P6 ;  /* 0x0000000bd603a211 */ /* 0x000fe400030f149e */
[----:B-1----:R-:W-:-:S03]  /*10d40*/  @!P1 LEA R4, P3, R213, R10, 0x2 ;  /* 0x0000000ad5049211 */ /* 0x002fc600078610ff */
[----:B------:R1:W-:Y:S01]  /*10d50*/  @!P2 ST.E.64 desc[UR8][R2.64], R84 ;  /* 0x000000540200a985 */ /* 0x0003e2000c101b08 */
[----:B------:R-:W-:Y:S02]  /*10d60*/  ISETP.GE.AND P2, PT, R208, UR4, PT ;  /* 0x00000004d0007c0c */ /* 0x000fe4000bf46270 */
[-C--:B------:R-:W-:Y:S02]  /*10d70*/  @!P1 LEA.HI.X R5, R213, R11.reuse, R157, 0x2, P3 ;  /* 0x0000000bd5059211 */ /* 0x080fe400018f149d */
[----:B------:R-:W-:Y:S02]  /*10d80*/  ISETP.GE.AND P3, PT, R209, UR4, PT ;  /* 0x00000004d1007c0c */ /* 0x000fe4000bf66270 */
[C---:B--2---:R-:W-:Y:S01]  /*10d90*/  @!P0 LEA R6, P6, R212.reuse, R10, 0x2 ;  /* 0x0000000ad4068211 */ /* 0x044fe200078c10ff */
[----:B------:R2:W-:Y:S03]  /*10da0*/  @!P1 ST.E.64 desc[UR8][R4.64], R88 ;  /* 0x0000005804009985 */ /* 0x0005e6000c101b08 */
[----:B------:R-:W-:-:S02]  /*10db0*/  @!P0 LEA.HI.X R7, R212, R11, R156, 0x2, P6 ;  /* 0x0000000bd4078211 */ /* 0x000fc400030f149c */
[----:B-1----:R-:W-:-:S03]  /*10dc0*/  @!P5 LEA R2, P1, R211, R10, 0x2 ;  /* 0x0000000ad302d211 */ /* 0x002fc600078210ff */
[----:B------:R1:W-:Y:S01]  /*10dd0*/  @!P0 ST.E.64 desc[UR8][R6.64], R92 ;  /* 0x0000005c06008985 */ /* 0x0003e2000c101b08 */
[-C--:B------:R-:W-:Y:S02]  /*10de0*/  @!P5 LEA.HI.X R3, R211, R11.reuse, R155, 0x2, P1 ;  /* 0x0000000bd303d211 */ /* 0x080fe400008f149b */
[----:B------:R-:W-:Y:S02]  /*10df0*/  ISETP.GE.AND P1, PT, R207, UR4, PT ;  /* 0x00000004cf007c0c */ /* 0x000fe4000bf26270 */
[C---:B--2---:R-:W-:Y:S01]  /*10e00*/  @!P4 LEA R4, P0, R210.reuse, R10, 0x2 ;  /* 0x0000000ad204c211 */ /* 0x044fe200078010ff */
[----:B------:R-:W-:Y:S03]  /*10e10*/  @!P5 ST.E.64 desc[UR8][R2.64], R96 ;  /* 0x000000600200d985 */ /* 0x000fe6000c101b08 */
[----:B------:R-:W-:Y:S02]  /*10e20*/  @!P4 LEA.HI.X R5, R210, R11, R154, 0x2, P0 ;  /* 0x0000000bd205c211 */ /* 0x000fe400000f149a */
[----:B------:R-:W-:-:S02]  /*10e30*/  ISETP.GE.AND P0, PT, R206, UR4, PT ;  /* 0x00000004ce007c0c */ /* 0x000fc4000bf06270 */
[CC--:B-1----:R-:W-:Y:S01]  /*10e40*/  @!P3 LEA R6, P6, R209.reuse, R10.reuse, 0x2 ;  /* 0x0000000ad106b211 */ /* 0x0c2fe200078c10ff */
[----:B------:R-:W-:Y:S01]  /*10e50*/  @!P4 ST.E.64 desc[UR8][R4.64], R100 ;  /* 0x000000640400c985 */ /* 0x000fe2000c101b08 */
[----:B------:R-:W-:Y:S02]  /*10e60*/  ISETP.GE.AND P4, PT, R204, UR4, PT ;  /* 0x00000004cc007c0c */ /* 0x000fe4000bf86270 */
[----:B------:R-:W-:Y:S02]  /*10e70*/  @!P3 LEA.HI.X R7, R209, R11, R153, 0x2, P6 ;  /* 0x0000000bd107b211 */ /* 0x000fe400030f1499 */
[-C--:B------:R-:W-:Y:S02]  /*10e80*/  @!P2 LEA R12, P6, R208, R10.reuse, 0x2 ;  /* 0x0000000ad00ca211 */ /* 0x080fe400078c10ff */
[----:B------:R-:W-:Y:S01]  /*10e90*/  @!P1 LEA R14, P5, R207, R10, 0x2 ;  /* 0x0000000acf0e9211 */ /* 0x000fe200078a10ff */
[----:B------:R-:W-:Y:S01]  /*10ea0*/  @!P3 ST.E.64 desc[UR8][R6.64], R104 ;  /* 0x000000680600b985 */ /* 0x000fe2000c101b08 */
[----:B------:R-:W-:-:S02]  /*10eb0*/  ISETP.GE.AND P3, PT, R205, UR4, PT ;  /* 0x00000004cd007c0c */ /* 0x000fc4000bf66270 */
[-C--:B------:R-:W-:Y:S02]  /*10ec0*/  @!P2 LEA.HI.X R13, R208, R11.reuse, R152, 0x2, P6 ;  /* 0x0000000bd00da211 */ /* 0x080fe400030f1498 */
[-C--:B------:R-:W-:Y:S02]  /*10ed0*/  @!P1 LEA.HI.X R15, R207, R11.reuse, R22, 0x2, P5 ;  /* 0x0000000bcf0f9211 */ /* 0x080fe400028f1416 */
[-C--:B------:R-:W-:Y:S01]  /*10ee0*/  @!P0 LEA R20, P6, R206, R10.reuse, 0x2 ;  /* 0x0000000ace148211 */ /* 0x080fe200078c10ff */
[----:B------:R1:W-:Y:S01]  /*10ef0*/  @!P2 ST.E.64 desc[UR8][R12.64], R108 ;  /* 0x0000006c0c00a985 */ /* 0x0003e2000c101b08 */
[----:B------:R-:W-:Y:S02]  /*10f00*/  @!P4 LEA R28, P5, R204, R10, 0x2 ;  /* 0x0000000acc1cc211 */ /* 0x000fe400078a10ff */
[----:B------:R-:W-:Y:S01]  /*10f10*/  @!P0 LEA.HI.X R21, R206, R11, R237, 0x2, P6 ;  /* 0x0000000bce158211 */ /* 0x000fe200030f14ed */
[----:B------:R2:W-:Y:S01]  /*10f20*/  @!P1 ST.E.64 desc[UR8][R14.64], R112 ;  /* 0x000000700e009985 */ /* 0x0005e2000c101b08 */
[----:B------:R-:W-:-:S02]  /*10f30*/  ISETP.GE.AND P2, PT, R203, UR4, PT ;  /* 0x00000004cb007c0c */ /* 0x000fc4000bf46270 */
[CC--:B------:R-:W-:Y:S01]  /*10f40*/  @!P3 LEA R24, P1, R205.reuse, R10.reuse, 0x2 ;  /* 0x0000000acd18b211 */ /* 0x0c0fe200078210ff */
[----:B------:R3:W-:Y:S01]  /*10f50*/  @!P0 ST.E.64 desc[UR8][R20.64], R116 ;  /* 0x0000007414008985 */ /* 0x0007e2000c101b08 */
[-C--:B------:R-:W-:Y:S02]  /*10f60*/  @!P4 LEA.HI.X R29, R204, R11.reuse, R234, 0x2, P5 ;  /* 0x0000000bcc1dc211 */ /* 0x080fe400028f14ea */
[----:B------:R-:W-:Y:S02]  /*10f70*/  @!P3 LEA.HI.X R25, R205, R11, R235, 0x2, P1 ;  /* 0x0000000bcd19b211 */ /* 0x000fe400008f14eb */
[----:B------:R-:W-:Y:S02]  /*10f80*/  ISETP.GE.AND P1, PT, R202, UR4, PT ;  /* 0x00000004ca007c0c */ /* 0x000fe4000bf26270 */
[----:B------:R-:W-:Y:S01]  /*10f90*/  ISETP.GE.AND P0, PT, R23, UR4, PT ;  /* 0x0000000417007c0c */ /* 0x000fe2000bf06270 */
[----:B------:R4:W-:Y:S01]  /*10fa0*/  @!P3 ST.E.64 desc[UR8][R24.64], R120 ;  /* 0x000000781800b985 */ /* 0x0009e2000c101b08 */
[----:B-1----:R-:W-:Y:S01]  /*10fb0*/  SHF.R.S32.HI R12, RZ, 0x1f, R23 ;  /* 0x0000001fff0c7819 */ /* 0x002fe20000011417 */
[----:B--2---:R-:W-:Y:S01]  /*10fc0*/  VIADD R15, R16, 0xf0 ;  /* 0x000000f0100f7836 */ /* 0x004fe20000000000 */
[----:B------:R-:W-:Y:S01]  /*10fd0*/  @!P2 LEA R6, P5, R203, R10, 0x2 ;  /* 0x0000000acb06a211 */ /* 0x000fe200078a10ff */
[----:B------:R4:W-:Y:S01]  /*10fe0*/  @!P4 ST.E.64 desc[UR8][R28.64], R124 ;  /* 0x0000007c1c00c985 */ /* 0x0009e2000c101b08 */
[----:B------:R-:W-:-:S02]  /*10ff0*/  ISETP.GE.AND P4, PT, R17, UR4, PT ;  /* 0x0000000411007c0c */ /* 0x000fc4000bf86270 */
[----:B------:R-:W-:Y:S02]  /*11000*/  ISETP.GE.AND P3, PT, R15, UR4, PT ;  /* 0x000000040f007c0c */ /* 0x000fe4000bf66270 */
[-C--:B------:R-:W-:Y:S02]  /*11010*/  @!P2 LEA.HI.X R7, R203, R11.reuse, R233, 0x2, P5 ;  /* 0x0000000bcb07a211 */ /* 0x080fe400028f14e9 */
[CC--:B------:R-:W-:Y:S02]  /*11020*/  @!P1 LEA R4, P6, R202.reuse, R10.reuse, 0x2 ;  /* 0x0000000aca049211 */ /* 0x0c0fe400078c10ff */
[----:B------:R-:W-:Y:S01]  /*11030*/  @!P0 LEA R2, P5, R23, R10, 0x2 ;  /* 0x0000000a17028211 */ /* 0x000fe200078a10ff */
[----:B------:R4:W-:Y:S01]  /*11040*/  @!P2 ST.E.64 desc[UR8][R6.64], R128 ;  /* 0x000000800600a985 */ /* 0x0009e2000c101b08 */
[----:B------:R-:W-:Y:S02]  /*11050*/  @!P1 LEA.HI.X R5, R202, R11, R232, 0x2, P6 ;  /* 0x0000000bca059211 */ /* 0x000fe400030f14e8 */
[----:B------:R-:W-:-:S02]  /*11060*/  ISETP.GE.AND P6, PT, R19, UR4, PT ;  /* 0x0000000413007c0c */ /* 0x000fc4000bfc6270 */
[-C--:B------:R-:W-:Y:S01]  /*11070*/  @!P0 LEA.HI.X R3, R23, R11.reuse, R12, 0x2, P5 ;  /* 0x0000000b17038211 */ /* 0x080fe200028f140c */
[----:B------:R4:W-:Y:S01]  /*11080*/  @!P1 ST.E.64 desc[UR8][R4.64], R132 ;  /* 0x0000008404009985 */ /* 0x0009e2000c101b08 */
[----:B------:R-:W-:Y:S02]  /*11090*/  SHF.R.S32.HI R14, RZ, 0x1f, R17 ;  /* 0x0000001fff0e7819 */ /* 0x000fe40000011411 */
[CC--:B------:R-:W-:Y:S01]  /*110a0*/  @!P4 LEA R12, P5, R17.reuse, R10.reuse, 0x2 ;  /* 0x0000000a110cc211 */ /* 0x0c0fe200078a10ff */
[----:B------:R4:W-:Y:S01]  /*110b0*/  @!P0 ST.E.64 desc[UR8][R2.64], R136 ;  /* 0x0000008802008985 */ /* 0x0009e2000c101b08 */
[----:B---3--:R-:W-:Y:S02]  /*110c0*/  SHF.R.S32.HI R20, RZ, 0x1f, R15 ;  /* 0x0000001fff147819 */ /* 0x008fe4000001140f */
        /* <DEDUP_REMOVED lines=9> */
.L_x_1290:
[----:B------:R-:W-:Y:S05]  /*11160*/  BSYNC B1 ;  /* 0x0000000000017941 */ /* 0x000fea0003800000 */
.L_x_1289:
[----:B------:R-:W-:Y:S01]  /*11170*/  ISETP.GE.AND P0, PT, R8, UR12, PT ;  /* 0x0000000c08007c0c */ /* 0x000fe2000bf06270 */
[----:B----4-:R3:W4:Y:S04]  /*11180*/  SHFL.IDX PT, R14, R9, 0x1, 0x1c1f ;  /* 0x003c1f00090e7f89 */ /* 0x01072800000e0000 */
[----:B------:R3:W0:Y:S08]  /*11190*/  SHFL.IDX PT, R15, R0, 0x1, 0x1c1f ;  /* 0x003c1f00000f7f89 */ /* 0x00063000000e0000 */
[----:B---3--:R-:W-:Y:S05]  /*111a0*/  @P0 BRA `(.L_x_1288) ;  /* 0x0000001800440947 */ /* 0x008fea0003800000 */
[----:B------:R-:W-:Y:S01]  /*111b0*/  ULDC UR4, c[0x0][0xac8] ;  /* 0x0002b20000047ab9 */ /* 0x000fe20000000800 */
[----:B------:R-:W-:Y:S01]  /*111c0*/  ULDC.64 UR8, c[0x0][0x208] ;  /* 0x0000820000087ab9 */ /* 0x000fe20000000a00 */
[C---:B------:R-:W-:Y:S01]  /*111d0*/  ISETP.GE.AND P4, PT, R16.reuse, UR4, PT ;  /* 0x0000000410007c0c */ /* 0x040fe2000bf86270 */
[----:B0-----:R-:W-:Y:S01]  /*111e0*/  VIADD R0, R16, 0xf0 ;  /* 0x000000f010007836 */ /* 0x001fe20000000000 */
[----:B------:R-:W-:Y:S01]  /*111f0*/  ISETP.GE.AND P5, PT, R228, UR4, PT ;  /* 0x00000004e4007c0c */ /* 0x000fe2000bfa6270 */
[----:B------:R-:W-:Y:S01]  /*11200*/  VIADD R17, R16, 0xe8 ;  /* 0x000000e810117836 */ /* 0x000fe20000000000 */
[----:B------:R-:W-:Y:S02]  /*11210*/  ISETP.GE.AND P2, PT, R227, UR4, PT ;  /* 0x00000004e3007c0c */ /* 0x000fe4000bf46270 */
[----:B------:R-:W-:-:S07]  /*11220*/  ISETP.GE.AND P1, PT, R226, UR4, PT ;  /* 0x00000004e2007c0c */ /* 0x000fce000bf26270 */
[-C--:B------:R-:W-:Y:S02]  /*11230*/  @!P4 LEA R2, P0, R16, R15.reuse, 0x2 ;  /* 0x0000000f1002c211 */ /* 0x080fe400078010ff */
[-C--:B------:R-:W-:Y:S02]  /*11240*/  @!P5 LEA R4, P3, R228, R15.reuse, 0x2 ;  /* 0x0000000fe404d211 */ /* 0x080fe400078610ff */
[-C--:B----4-:R-:W-:Y:S02]  /*11250*/  @!P4 LEA.HI.X R3, R16, R14.reuse, R173, 0x2, P0 ;  /* 0x0000000e1003c211 */ /* 0x090fe400000f14ad */
[----:B------:R-:W-:Y:S02]  /*11260*/  ISETP.GE.AND P0, PT, R225, UR4, PT ;  /* 0x00000004e1007c0c */ /* 0x000fe4000bf06270 */
[----:B------:R-:W-:Y:S01]  /*11270*/  @!P5 LEA.HI.X R5, R228, R14, R172, 0x2, P3 ;  /* 0x0000000ee405d211 */ /* 0x000fe200018f14ac */
[----:B------:R0:W-:Y:S01]  /*11280*/  @!P4 ST.E.64 desc[UR8][R2.64], R26 ;  /* 0x0000001a0200c985 */ /* 0x0001e2000c101b08 */
[----:B------:R-:W-:-:S02]  /*11290*/  @!P2 LEA R6, P6, R227, R15, 0x2 ;  /* 0x0000000fe306a211 */ /* 0x000fc400078c10ff */
[----:B------:R-:W-:Y:S01]  /*112a0*/  ISETP.GE.AND P3, PT, R224, UR4, PT ;  /* 0x00000004e0007c0c */ /* 0x000fe2000bf66270 */
[----:B------:R3:W-:Y:S01]  /*112b0*/  @!P5 ST.E.64 desc[UR8][R4.64], R30 ;  /* 0x0000001e0400d985 */ /* 0x0007e2000c101b08 */
[CC--:B------:R-:W-:Y:S02]  /*112c0*/  @!P1 LEA R8, P5, R226.reuse, R15.reuse, 0x2 ;  /* 0x0000000fe2089211 */ /* 0x0c0fe400078a10ff */
[-C--:B------:R-:W-:Y:S02]  /*112d0*/  @!P2 LEA.HI.X R7, R227, R14.reuse, R171, 0x2, P6 ;  /* 0x0000000ee307a211 */ /* 0x080fe400030f14ab */
[----:B------:R-:W-:Y:S02]  /*112e0*/  ISETP.GE.AND P4, PT, R223, UR4, PT ;  /* 0x00000004df007c0c */ /* 0x000fe4000bf86270 */
[----:B-1----:R-:W-:Y:S01]  /*112f0*/  @!P0 LEA R10, P6, R225, R15, 0x2 ;  /* 0x0000000fe10a8211 */ /* 0x002fe200078c10ff */
[----:B------:R1:W-:Y:S01]  /*11300*/  @!P2 ST.E.64 desc[UR8][R6.64], R34 ;  /* 0x000000220600a985 */ /* 0x0003e2000c101b08 */
[----:B------:R-:W-:-:S02]  /*11310*/  @!P1 LEA.HI.X R9, R226, R14, R170, 0x2, P5 ;  /* 0x0000000ee2099211 */ /* 0x000fc400028f14aa */
[----:B------:R-:W-:Y:S02]  /*11320*/  ISETP.GE.AND P5, PT, R222, UR4, PT ;  /* 0x00000004de007c0c */ /* 0x000fe4000bfa6270 */
[----:B--2---:R-:W-:Y:S01]  /*11330*/  @!P0 LEA.HI.X R11, R225, R14, R169, 0x2, P6 ;  /* 0x0000000ee10b8211 */ /* 0x004fe200030f14a9 */
[----:B------:R2:W-:Y:S01]  /*11340*/  @!P1 ST.E.64 desc[UR8][R8.64], R38 ;  /* 0x0000002608009985 */ /* 0x0005e2000c101b08 */
[-C--:B0-----:R-:W-:Y:S02]  /*11350*/  @!P3 LEA R2, P6, R224, R15.reuse, 0x2 ;  /* 0x0000000fe002b211 */ /* 0x081fe400078c10ff */
[----:B------:R-:W-:Y:S01]  /*11360*/  ISETP.GE.AND P1, PT, R220, UR4, PT ;  /* 0x00000004dc007c0c */ /* 0x000fe2000bf26270 */
[----:B------:R0:W-:Y:S01]  /*11370*/  @!P0 ST.E.64 desc[UR8][R10.64], R42 ;  /* 0x0000002a0a008985 */ /* 0x0001e2000c101b08 */
[----:B------:R-:W-:Y:S02]  /*11380*/  ISETP.GE.AND P0, PT, R221, UR4, PT ;  /* 0x00000004dd007c0c */ /* 0x000fe4000bf06270 */
[----:B---3--:R-:W-:-:S02]  /*11390*/  @!P4 LEA R4, P2, R223, R15, 0x2 ;  /* 0x0000000fdf04c211 */ /* 0x008fc400078410ff */
[-C--:B------:R-:W-:Y:S02]  /*113a0*/  @!P3 LEA.HI.X R3, R224, R14.reuse, R168, 0x2, P6 ;  /* 0x0000000ee003b211 */ /* 0x080fe400030f14a8 */
[CC--:B------:R-:W-:Y:S02]  /*113b0*/  @!P5 LEA R12, P6, R222.reuse, R15.reuse, 0x2 ;  /* 0x0000000fde0cd211 */ /* 0x0c0fe400078c10ff */
[-C--:B------:R-:W-:Y:S01]  /*113c0*/  @!P4 LEA.HI.X R5, R223, R14.reuse, R167, 0x2, P2 ;  /* 0x0000000edf05c211 */ /* 0x080fe200010f14a7 */
[----:B------:R3:W-:Y:S01]  /*113d0*/  @!P3 ST.E.64 desc[UR8][R2.64], R46 ;  /* 0x0000002e0200b985 */ /* 0x0007e2000c101b08 */
[----:B------:R-:W-:Y:S02]  /*113e0*/  ISETP.GE.AND P2, PT, R219, UR4, PT ;  /* 0x00000004db007c0c */ /* 0x000fe4000bf46270 */
[----:B------:R-:W-:Y:S01]  /*113f0*/  @!P5 LEA.HI.X R13, R222, R14, R166, 0x2, P6 ;  /* 0x0000000ede0dd211 */ /* 0x000fe200030f14a6 */
[----:B------:R4:W-:Y:S01]  /*11400*/  @!P4 ST.E.64 desc[UR8][R4.64], R50 ;  /* 0x000000320400c985 */ /* 0x0009e2000c101b08 */
[----:B-1----:R-:W-:-:S02]  /*11410*/  @!P0 LEA R6, P4, R221, R15, 0x2 ;  /* 0x0000000fdd068211 */ /* 0x002fc400078810ff */
[----:B------:R-:W-:Y:S01]  /*11420*/  ISETP.GE.AND P3, PT, R218, UR4, PT ;  /* 0x00000004da007c0c */ /* 0x000fe2000bf66270 */
[----:B------:R1:W-:Y:S01]  /*11430*/  @!P5 ST.E.64 desc[UR8][R12.64], R54 ;  /* 0x000000360c00d985 */ /* 0x0003e2000c101b08 */
[C---:B--2---:R-:W-:Y:S02]  /*11440*/  @!P1 LEA R8, P5, R220.reuse, R15, 0x2 ;  /* 0x0000000fdc089211 */ /* 0x044fe400078a10ff */
[-C--:B------:R-:W-:Y:S02]  /*11450*/  @!P0 LEA.HI.X R7, R221, R14.reuse, R165, 0x2, P4 ;  /* 0x0000000edd078211 */ /* 0x080fe400020f14a5 */
[----:B------:R-:W-:Y:S02]  /*11460*/  ISETP.GE.AND P4, PT, R217, UR4, PT ;  /* 0x00000004d9007c0c */ /* 0x000fe4000bf86270 */
[----:B------:R-:W-:Y:S01]  /*11470*/  @!P1 LEA.HI.X R9, R220, R14, R164, 0x2, P5 ;  /* 0x0000000edc099211 */ /* 0x000fe200028f14a4 */
[----:B------:R-:W-:Y:S01]  /*11480*/  @!P0 ST.E.64 desc[UR8][R6.64], R58 ;  /* 0x0000003a06008985 */ /* 0x000fe2000c101b08 */
[----:B------:R-:W-:-:S02]  /*11490*/  ISETP.GE.AND P5, PT, R216, UR4, PT ;  /* 0x00000004d8007c0c */ /* 0x000fc4000bfa6270 */
[CC--:B0-----:R-:W-:Y:S01]  /*114a0*/  @!P2 LEA R10, P6, R219.reuse, R15.reuse, 0x2 ;  /* 0x0000000fdb0aa211 */ /* 0x0c1fe200078c10ff */
[----:B------:R0:W-:Y:S01]  /*114b0*/  @!P1 ST.E.64 desc[UR8][R8.64], R62 ;  /* 0x0000003e08009985 */ /* 0x0001e2000c101b08 */
[----:B------:R-:W-:Y:S02]  /*114c0*/  ISETP.GE.AND P1, PT, R214, UR4, PT ;  /* 0x00000004d6007c0c */ /* 0x000fe4000bf26270 */
[----:B------:R-:W-:Y:S02]  /*114d0*/  @!P2 LEA.HI.X R11, R219, R14, R163, 0x2, P6 ;  /* 0x0000000edb0ba211 */ /* 0x000fe400030f14a3 */
[-C--:B---3--:R-:W-:Y:S02]  /*114e0*/  @!P3 LEA R2, P6, R218, R15.reuse, 0x2 ;  /* 0x0000000fda02b211 */ /* 0x088fe400078c10ff */
[----:B----4-:R-:W-:Y:S01]  /*114f0*/  @!P4 LEA R4, P0, R217, R15, 0x2 ;  /* 0x0000000fd904c211 */ /* 0x010fe200078010ff */
[----:B------:R2:W-:Y:S01]  /*11500*/  @!P2 ST.E.64 desc[UR8][R10.64], R66 ;  /* 0x000000420a00a985 */ /* 0x0005e2000c101b08 */
[----:B------:R-:W-:-:S02]  /*11510*/  ISETP.GE.AND P2, PT, R215, UR4, PT ;  /* 0x00000004d7007c0c */ /* 0x000fc4000bf46270 */
[-C--:B------:R-:W-:Y:S02]  /*11520*/  @!P3 LEA.HI.X R3, R218, R14.reuse, R162, 0x2, P6 ;  /* 0x0000000eda03b211 */ /* 0x080fe400030f14a2 */
[CC--:B-1----:R-:W-:Y:S02]  /*11530*/  @!P5 LEA R12, P6, R216.reuse, R15.reuse, 0x2 ;  /* 0x0000000fd80cd211 */ /* 0x0c2fe400078c10ff */
[-C--:B------:R-:W-:Y:S01]  /*11540*/  @!P4 LEA.HI.X R5, R217, R14.reuse, R161, 0x2, P0 ;  /* 0x0000000ed905c211 */ /* 0x080fe200000f14a1 */
[----:B------:R1:W-:Y:S01]  /*11550*/  @!P3 ST.E.64 desc[UR8][R2.64], R70 ;  /* 0x000000460200b985 */ /* 0x0003e2000c101b08 */
[----:B------:R-:W-:Y:S02]  /*11560*/  ISETP.GE.AND P0, PT, R213, UR4, PT ;  /* 0x00000004d5007c0c */ /* 0x000fe4000bf06270 */
[----:B------:R-:W-:Y:S01]  /*11570*/  @!P5 LEA.HI.X R13, R216, R14, R160, 0x2, P6 ;  /* 0x0000000ed80dd211 */ /* 0x000fe200030f14a0 */
[----:B------:R3:W-:Y:S01]  /*11580*/  @!P4 ST.E.64 desc[UR8][R4.64], R74 ;  /* 0x0000004a0400c985 */ /* 0x0007e2000c101b08 */
[----:B0-----:R-:W-:-:S02]  /*11590*/  @!P1 LEA R8, P3, R214, R15, 0x2 ;  /* 0x0000000fd6089211 */ /* 0x001fc400078610ff */
[-C--:B------:R-:W-:Y:S01]  /*115a0*/  @!P2 LEA R6, P6, R215, R15.reuse, 0x2 ;  /* 0x0000000fd706a211 */ /* 0x080fe200078c10ff */
[----:B------:R0:W-:Y:S01]  /*115b0*/  @!P5 ST.E.64 desc[UR8][R12.64], R78 ;  /* 0x0000004e0c00d985 */ /* 0x0001e2000c101b08 */
[----:B------:R-:W-:Y:S02]  /*115c0*/  ISETP.GE.AND P5, PT, R212, UR4, PT ;  /* 0x00000004d4007c0c */ /* 0x000fe4000bfa6270 */
        /* <DEDUP_REMOVED lines=8> */
[CC--:B-1----:R-:W-:Y:S02]  /*11650*/  @!P5 LEA R2, P2, R212.reuse, R15.reuse, 0x2 ;  /* 0x0000000fd402d211 */ /* 0x0c2fe400078410ff */
[----:B---3--:R-:W-:Y:S01]  /*11660*/  @!P4 LEA R4, P1, R211, R15, 0x2 ;  /* 0x0000000fd304c211 */ /* 0x008fe200078210ff */
[----:B------:R1:W-:Y:S01]  /*11670*/  @!P0 ST.E.64 desc[UR8][R10.64], R90 ;  /* 0x0000005a0a008985 */ /* 0x0003e2000c101b08 */
[----:B------:R-:W-:Y:S02]  /*11680*/  ISETP.GE.AND P0, PT, R209, UR4, PT ;  /* 0x00000004d1007c0c */ /* 0x000fe4000bf06270 */
[----:B------:R-:W-:Y:S02]  /*11690*/  @!P5 LEA.HI.X R3, R212, R14, R156, 0x2, P2 ;  /* 0x0000000ed403d211 */ /* 0x000fe400010f149c */
[----:B------:R-:W-:-:S02]  /*116a0*/  ISETP.GE.AND P2, PT, R208, UR4, PT ;  /* 0x00000004d0007c0c */ /* 0x000fc4000bf46270 */
[-C--:B------:R-:W-:Y:S01]  /*116b0*/  @!P4 LEA.HI.X R5, R211, R14.reuse, R155, 0x2, P1 ;  /* 0x0000000ed305c211 */ /* 0x080fe200008f149b */
[----:B------:R3:W-:Y:S01]  /*116c0*/  @!P5 ST.E.64 desc[UR8][R2.64], R94 ;  /* 0x0000005e0200d985 */ /* 0x0007e2000c101b08 */
[CC--:B0-----:R-:W-:Y:S02]  /*116d0*/  @!P3 LEA R12, P6, R210.reuse, R15.reuse, 0x2 ;  /* 0x0000000fd20cb211 */ /* 0x0c1fe400078c10ff */
[----:B------:R-:W-:Y:S01]  /*116e0*/  ISETP.GE.AND P1, PT, R207, UR4, PT ;  /* 0x00000004cf007c0c */ /* 0x000fe2000bf26270 */
[----:B------:R-:W-:Y:S01]  /*116f0*/  @!P4 ST.E.64 desc[UR8][R4.64], R98 ;  /* 0x000000620400c985 */ /* 0x000fe2000c101b08 */
[----:B------:R-:W-:Y:S02]  /*11700*/  @!P3 LEA.HI.X R13, R210, R14, R154, 0x2, P6 ;  /* 0x0000000ed20db211 */ /* 0x000fe400030f149a */
[----:B------:R-:W-:Y:S02]  /*11710*/  ISETP.GE.AND P4, PT, R206, UR4, PT ;  /* 0x00000004ce007c0c */ /* 0x000fe4000bf86270 */
[-C--:B--2---:R-:W-:Y:S01]  /*11720*/  @!P0 LEA R6, P6, R209, R15.reuse, 0x2 ;  /* 0x0000000fd1068211 */ /* 0x084fe200078c10ff */
[----:B------:R0:W-:Y:S01]  /*11730*/  @!P3 ST.E.64 desc[UR8][R12.64], R102 ;  /* 0x000000660c00b985 */ /* 0x0001e2000c101b08 */
[----:B----4-:R-:W-:-:S02]  /*11740*/  @!P2 LEA R8, P3, R208, R15, 0x2 ;  /* 0x0000000fd008a211 */ /* 0x010fc400078610ff */
[-C--:B------:R-:W-:Y:S02]  /*11750*/  @!P0 LEA.HI.X R7, R209, R14.reuse, R153, 0x2, P6 ;  /* 0x0000000ed1078211 */ /* 0x080fe400030f1499 */
[----:B------:R-:W-:Y:S02]  /*11760*/  @!P2 LEA.HI.X R9, R208, R14, R152, 0x2, P3 ;  /* 0x0000000ed009a211 */ /* 0x000fe400018f1498 */
[----:B------:R-:W-:Y:S01]  /*11770*/  ISETP.GE.AND P3, PT, R204, UR4, PT ;  /* 0x00000004cc007c0c */ /* 0x000fe2000bf66270 */
[----:B------:R2:W-:Y:S01]  /*11780*/  @!P0 ST.E.64 desc[UR8][R6.64], R106 ;  /* 0x0000006a06008985 */ /* 0x0005e2000c101b08 */
[-C--:B-1----:R-:W-:Y:S02]  /*11790*/  @!P1 LEA R10, P6, R207, R15.reuse, 0x2 ;  /* 0x0000000fcf0a9211 */ /* 0x082fe400078c10ff */
[----:B------:R-:W-:Y:S01]  /*117a0*/  ISETP.GE.AND P5, PT, R205, UR4, PT ;  /* 0x00000004cd007c0c */ /* 0x000fe2000bfa6270 */
[----:B------:R1:W-:Y:S01]  /*117b0*/  @!P2 ST.E.64 desc[UR8][R8.64], R110 ;  /* 0x0000006e0800a985 */ /* 0x0003e2000c101b08 */
[----:B---3--:R-:W-:-:S02]  /*117c0*/  @!P4 LEA R2, P0, R206, R15, 0x2 ;  /* 0x0000000fce02c211 */ /* 0x008fc400078010ff */
[-C--:B------:R-:W-:Y:S02]  /*117d0*/  @!P1 LEA.HI.X R11, R207, R14.reuse, R22, 0x2, P6 ;  /* 0x0000000ecf0b9211 */ /* 0x080fe400030f1416 */
[----:B------:R-:W-:Y:S02]  /*117e0*/  @!P4 LEA.HI.X R3, R206, R14, R237, 0x2, P0 ;  /* 0x0000000ece03c211 */ /* 0x000fe400000f14ed */
[----:B------:R-:W-:Y:S01]  /*117f0*/  ISETP.GE.AND P0, PT, R203, UR4, PT ;  /* 0x00000004cb007c0c */ /* 0x000fe2000bf06270 */
[----:B------:R-:W-:Y:S01]  /*11800*/  @!P1 ST.E.64 desc[UR8][R10.64], R114 ;  /* 0x000000720a009985 */ /* 0x000fe2000c101b08 */
[----:B0-----:R-:W-:Y:S02]  /*11810*/  @!P3 LEA R12, P2, R204, R15, 0x2 ;  /* 0x0000000fcc0cb211 */ /* 0x001fe400078410ff */
[----:B------:R-:W-:Y:S01]  /*11820*/  ISETP.GE.AND P1, PT, R17, UR4, PT ;  /* 0x0000000411007c0c */ /* 0x000fe2000bf26270 */
[----:B------:R0:W-:Y:S01]  /*11830*/  @!P4 ST.E.64 desc[UR8][R2.64], R118 ;  /* 0x000000760200c985 */ /* 0x0001e2000c101b08 */
[----:B------:R-:W-:-:S02]  /*11840*/  ISETP.GE.AND P4, PT, R202, UR4, PT ;  /* 0x00000004ca007c0c */ /* 0x000fc4000bf86270 */
[CC--:B------:R-:W-:Y:S02]  /*11850*/  @!P5 LEA R4, P6, R205.reuse, R15.reuse, 0x2 ;  /* 0x0000000fcd04d211 */ /* 0x0c0fe400078c10ff */
[-C--:B------:R-:W-:Y:S02]  /*11860*/  @!P3 LEA.HI.X R13, R204, R14.reuse, R234, 0x2, P2 ;  /* 0x0000000ecc0db211 */ /* 0x080fe400010f14ea */
[----:B------:R-:W-:Y:S02]  /*11870*/  ISETP.GE.AND P2, PT, R0, UR4, PT ;  /* 0x0000000400007c0c */ /* 0x000fe4000bf46270 */
[-C--:B------:R-:W-:Y:S02]  /*11880*/  @!P5 LEA.HI.X R5, R205, R14.reuse, R235, 0x2, P6 ;  /* 0x0000000ecd05d211 */ /* 0x080fe400030f14eb */
[C---:B--2---:R-:W-:Y:S02]  /*11890*/  @!P0 LEA R6, P6, R203.reuse, R15, 0x2 ;  /* 0x0000000fcb068211 */ /* 0x044fe400078c10ff */
[----:B-1----:R-:W-:Y:S01]  /*118a0*/  SHF.R.S32.HI R9, RZ, 0x1f, R17 ;  /* 0x0000001fff097819 */ /* 0x002fe20000011411 */
[----:B------:R1:W-:Y:S01]  /*118b0*/  @!P5 ST.E.64 desc[UR8][R4.64], R122 ;  /* 0x0000007a0400d985 */ /* 0x0003e2000c101b08 */
[----:B------:R-:W-:-:S02]  /*118c0*/  @!P0 LEA.HI.X R7, R203, R14, R233, 0x2, P6 ;  /* 0x0000000ecb078211 */ /* 0x000fc400030f14e9 */
[CC--:B0-----:R-:W-:Y:S01]  /*118d0*/  @!P4 LEA R2, P6, R202.reuse, R15.reuse, 0x2 ;  /* 0x0000000fca02c211 */ /* 0x0c1fe200078c10ff */
[----:B------:R0:W-:Y:S01]  /*118e0*/  @!P3 ST.E.64 desc[UR8][R12.64], R126 ;  /* 0x0000007e0c00b985 */ /* 0x0001e2000c101b08 */
[----:B------:R-:W-:Y:S02]  /*118f0*/  ISETP.GE.AND P5, PT, R23, UR4, PT ;  /* 0x0000000417007c0c */ /* 0x000fe4000bfa6270 */
[----:B------:R-:W-:Y:S01]  /*11900*/  @!P4 LEA.HI.X R3, R202, R14, R232, 0x2, P6 ;  /* 0x0000000eca03c211 */ /* 0x000fe200030f14e8 */
[----:B------:R0:W-:Y:S01]  /*11910*/  @!P0 ST.E.64 desc[UR8][R6.64], R130 ;  /* 0x0000008206008985 */ /* 0x0001e2000c101b08 */
[-C--:B------:R-:W-:Y:S02]  /*11920*/  @!P2 LEA R10, P6, R0, R15.reuse, 0x2 ;  /* 0x0000000f000aa211 */ /* 0x080fe400078c10ff */
[----:B------:R-:W-:Y:S01]  /*11930*/  @!P1 LEA R8, P3, R17, R15, 0x2 ;  /* 0x0000000f11089211 */ /* 0x000fe200078610ff */
[----:B------:R0:W-:Y:S01]  /*11940*/  @!P4 ST.E.64 desc[UR8][R2.64], R134 ;  /* 0x000000860200c985 */ /* 0x0001e2000c101b08 */
[----:B-1----:R-:W-:-:S02]  /*11950*/  SHF.R.S32.HI R5, RZ, 0x1f, R0 ;  /* 0x0000001fff057819 */ /* 0x002fc40000011400 */
[-C--:B------:R-:W-:Y:S02]  /*11960*/  @!P1 LEA.HI.X R9, R17, R14.reuse, R9, 0x2, P3 ;  /* 0x0000000e11099211 */ /* 0x080fe400018f1409 */
[-C--:B------:R-:W-:Y:S01]  /*11970*/  @!P2 LEA.HI.X R11, R0, R14.reuse, R5, 0x2, P6 ;  /* 0x0000000e000ba211 */ /* 0x080fe200030f1405 */
[----:B------:R-:W-:Y:S01]  /*11980*/  VIADD R0, R16, 0xf8 ;  /* 0x000000f810007836 */ /* 0x000fe20000000000 */
[----:B------:R-:W-:Y:S02]  /*11990*/  SHF.R.S32.HI R17, RZ, 0x1f, R23 ;  /* 0x0000001fff117819 */ /* 0x000fe40000011417 */
[C---:B------:R-:W-:Y:S02]  /*119a0*/  @!P5 LEA R4, P3, R23.reuse, R15, 0x2 ;  /* 0x0000000f1704d211 */ /* 0x040fe400078610ff */
[----:B------:R-:W-:Y:S02]  /*119b0*/  ISETP.GE.AND P0, PT, R0, UR4, PT ;  /* 0x0000000400007c0c */ /* 0x000fe4000bf06270 */
[----:B------:R-:W-:-:S05]  /*119c0*/  @!P5 LEA.HI.X R5, R23, R14, R17, 0x2, P3 ;  /* 0x0000000e1705d211 */ /* 0x000fca00018f1411 */
[----:B------:R0:W-:Y:S04]  /*119d0*/  @!P5 ST.E.64 desc[UR8][R4.64], R138 ;  /* 0x0000008a0400d985 */ /* 0x0001e8000c101b08 */
[----:B------:R0:W-:Y:S04]  /*119e0*/  @!P1 ST.E.64 desc[UR8][R8.64], R142 ;  /* 0x0000008e08009985 */ /* 0x0001e8000c101b08 */
[----:B------:R0:W-:Y:S01]  /*119f0*/  @!P2 ST.E.64 desc[UR8][R10.64], R146 ;  /* 0x000000920a00a985 */ /* 0x0001e2000c101b08 */
[----:B------:R-:W-:Y:S05]  /*11a00*/  @P0 BRA `(.L_x_1288) ;  /* 0x00000010002c0947 */ /* 0x000fea0003800000 */
[----:B0-----:R-:W-:Y:S01]  /*11a10*/  LEA R2, P0, R0, R15, 0x2 ;  /* 0x0000000f00027211 */ /* 0x001fe200078010ff */
[----:B------:R-:W-:Y:S01]  /*11a20*/  ULDC.64 UR8, c[0x0][0x208] ;  /* 0x0000820000087ab9 */ /* 0x000fe20000000a00 */
[----:B------:R-:W-:-:S04]  /*11a30*/  SHF.R.S32.HI R3, RZ, 0x1f, R0 ;  /* 0x0000001fff037819 */ /* 0x000fc80000011400 */
[----:B------:R-:W-:-:S05]  /*11a40*/  LEA.HI.X R3, R0, R14, R3, 0x2, P0 ;  /* 0x0000000e00037211 */ /* 0x000fca00000f1403 */
[----:B------:R0:W-:Y:S01]  /*11a50*/  ST.E.64 desc[UR8][R2.64], R150 ;  /* 0x0000009602007985 */ /* 0x0001e2000c101b08 */
[----:B------:R-:W-:Y:S05]  /*11a60*/  BRA `(.L_x_1288) ;  /* 0x0000001000147947 */ /* 0x000fea0003800000 */
.L_x_1279:
[----:B------:R-:W-:Y:S01]  /*11a70*/  ULDC.64 UR8, c[0x0][0xc00] ;  /* 0x0003000000087ab9 */ /* 0x000fe20000000a00 */
[----:B------:R-:W-:Y:S01]  /*11a80*/  R2UR UR4, R229 ;  /* 0x00000000e50472ca */ /* 0x000fe200000e0000 */
[----:B------:R-:W-:Y:S01]  /*11a90*/  UISETP.NE.U32.AND UP0, UPT, UR8, URZ, UPT ;  /* 0x0000003f0800728c */ /* 0x000fe2000bf05070 */
[----:B------:R-:W-:Y:S01]  /*11aa0*/  R2UR UR10, R22 ;  /* 0x00000000160a72ca */ /* 0x000fe200000e0000 */
[----:B------:R-:W-:Y:S02]  /*11ab0*/  ULDC.64 UR12, c[0x0][0x208] ;  /* 0x00008200000c7ab9 */ /* 0x000fe40000000a00 */
[----:B------:R-:W-:-:S03]  /*11ac0*/  UISETP.NE.AND.EX UP0, UPT, UR9, URZ, UPT, UP0 ;  /* 0x0000003f0900728c */ /* 0x000fc6000bf05300 */
[----:B------:R-:W-:-:S03]  /*11ad0*/  ULDC.64 UR8, c[0x0][0xc00] ;  /* 0x0003000000087ab9 */ /* 0x000fc60000000a00 */
[----:B------:R-:W-:Y:S02]  /*11ae0*/  PLOP3.LUT P1, PT, PT, PT, UP0, 0x80, 0x0 ;  /* 0x000000000000781c */ /* 0x000fe40003f2f008 */
[----:B------:R-:W-:-:S06]  /*11af0*/  UIMAD.WIDE UR8, UR4, 0x4, UR8 ;  /* 0x00000004040878a5 */ /* 0x000fcc000f8e0208 */
[----:B------:R-:W-:Y:S02]  /*11b00*/  IMAD.U32 R2, RZ, RZ, UR8 ;  /* 0x00000008ff027e24 */ /* 0x000fe4000f8e00ff */
[----:B------:R-:W-:Y:S01]  /*11b10*/  IMAD.U32 R3, RZ, RZ, UR9 ;  /* 0x00000009ff037e24 */ /* 0x000fe2000f8e00ff */
[----:B------:R-:W0:Y:S01]  /*11b20*/  S2R R6, SR_TID.X ;  /* 0x0000000000067919 */ /* 0x000e220000002100 */
[----:B------:R-:W-:-:S03]  /*11b30*/  ULDC.64 UR8, c[0x0][0xc08] ;  /* 0x0003020000087ab9 */ /* 0x000fc60000000a00 */
[----:B------:R-:W2:Y:S01]  /*11b40*/  @P1 LDG.E R7, desc[UR12][R2.64] ;  /* 0x0000000c02071981 */ /* 0x000ea2000c1e1900 */
[----:B------:R-:W-:-:S04]  /*11b50*/  UISETP.NE.U32.AND UP1, UPT, UR8, URZ, UPT ;  /* 0x0000003f0800728c */ /* 0x000fc8000bf25070 */
[----:B------:R-:W-:-:S06]  /*11b60*/  UISETP.NE.AND.EX UP1, UPT, UR9, URZ, UPT, UP1 ;  /* 0x0000003f0900728c */ /* 0x000fcc000bf25310 */
[----:B------:R-:W-:-:S05]  /*11b70*/  PLOP3.LUT P2, PT, PT, PT, UP1, 0x80, 0x0 ;  /* 0x000000000000781c */ /* 0x000fca0003f4f018 */
[----:B------:R-:W-:Y:S02]  /*11b80*/  @UP1 ULDC.64 UR8, c[0x0][0xc08] ;  /* 0x0003020000081ab9 */ /* 0x000fe40000000a00 */
[----:B------:R-:W-:Y:S02]  /*11b90*/  @UP1 UIMAD.WIDE UR8, UR4, 0x4, UR8 ;  /* 0x00000004040818a5 */ /* 0x000fe4000f8e0208 */
[----:B------:R-:W-:Y:S01]  /*11ba0*/  UISETP.NE.AND UP1, UPT, UR10, URZ, UPT ;  /* 0x0000003f0a00728c */ /* 0x000fe2000bf25270 */
[----:B------:R-:W-:Y:S02]  /*11bb0*/  ULDC UR4, c[0x0][0xa88] ;  /* 0x0002a20000047ab9 */ /* 0x000fe40000000800 */
[----:B------:R-:W-:Y:S02]  /*11bc0*/  IMAD.U32 R0, RZ, RZ, UR4 ;  /* 0x00000004ff007e24 */ /* 0x000fe4000f8e00ff */
[----:B------:R-:W-:Y:S02]  /*11bd0*/  IMAD.U32 R4, RZ, RZ, UR8 ;  /* 0x00000008ff047e24 */ /* 0x000fe4000f8e00ff */
[----:B------:R-:W-:Y:S01]  /*11be0*/  IMAD.U32 R5, RZ, RZ, UR9 ;  /* 0x00000009ff057e24 */ /* 0x000fe2000f8e00ff */
[----:B------:R-:W-:Y:S01]  /*11bf0*/  UMOV UR4, URZ ;  /* 0x0000003f00047c82 */ /* 0x000fe20008000000 */
[----:B0-----:R-:W-:-:S02]  /*11c00*/  VIADD R6, R6, 0xffffff80 ;  /* 0xffffff8006067836 */ /* 0x001fc40000000000 */
[----:B------:R-:W-:Y:S01]  /*11c10*/  @!UP1 ULDC UR10, c[0x0][0xad4] ;  /* 0x0002b500000a9ab9 */ /* 0x000fe20000000800 */
[----:B------:R0:W5:Y:S01]  /*11c20*/  @P2 LDG.E R0, desc[UR12][R4.64] ;  /* 0x0000000c04002981 */ /* 0x000162000c1e1900 */
[----:B------:R-:W-:Y:S01]  /*11c30*/  IMAD.U32 R22, RZ, RZ, UR10 ;  /* 0x0000000aff167e24 */ /* 0x000fe2000f8e00ff */
[----:B------:R-:W-:Y:S02]  /*11c40*/  ISETP.GT.AND P0, PT, R6, 0x7f, PT ;  /* 0x0000007f0600780c */ /* 0x000fe40003f04270 */
[----:B--2---:R-:W-:Y:S01]  /*11c50*/  @P1 R2UR UR4, R7 ;  /* 0x00000000070412ca */ /* 0x004fe200000e0000 */
[----:B0-----:R-:W-:-:S14]  /*11c60*/  @P2 BRA `(.L_x_1291) ;  /* 0x0000000000142947 */ /* 0x001fdc0003800000 */
[----:B------:R-:W-:Y:S05]  /*11c70*/  @!P1 BRA `(.L_x_1291) ;  /* 0x0000000000109947 */ /* 0x000fea0003800000 */
[----:B------:R-:W-:Y:S02]  /*11c80*/  ULDC.64 UR8, c[0x0][0x208] ;  /* 0x0000820000087ab9 */ /* 0x000fe40000000a00 */
[----:B------:R-:W2:Y:S04]  /*11c90*/  LDG.E R5, desc[UR8][R2.64] ;  /* 0x0000000802057981 */ /* 0x000ea8000c1e1900 */
[----:B-----5:R-:W2:Y:S02]  /*11ca0*/  LDG.E R0, desc[UR8][R2.64+0x4] ;  /* 0x0000040802007981 */ /* 0x020ea4000c1e1900 */
[----:B--2---:R-:W-:-:S07]  /*11cb0*/  IMAD.IADD R0, R0, 0x1, -R5 ;  /* 0x0000000100007824 */ /* 0x004fce00078e0a05 */
.L_x_1291:
[----:B------:R-:W-:Y:S01]  /*11cc0*/  R2UR UR8, R229 ;  /* 0x00000000e50872ca */ /* 0x000fe200000e0000 */
[----:B------:R-:W-:Y:S01]  /*11cd0*/  USHF.R.S32.HI UR21, URZ, 0x1f, UR4 ;  /* 0x0000001f3f157899 */ /* 0x000fe20008011404 */
[----:B------:R-:W-:Y:S11]  /*11ce0*/  BSSY B1, `(.L_x_1292) ;  /* 0x000003e000017945 */ /* 0x000ff60003800000 */
[----:B------:R-:W-:-:S02]  /*11cf0*/  USHF.R.S32.HI UR13, URZ, 0x1f, UR8 ;  /* 0x0000001f3f0d7899 */ /* 0x000fc40008011408 */
[----:B------:R-:W-:Y:S02]  /*11d00*/  USEL UR12, UR8, URZ, !UP0 ;  /* 0x0000003f080c7287 */ /* 0x000fe4000c000000 */
[----:B------:R-:W-:Y:S01]  /*11d10*/  USEL UR13, UR13, URZ, !UP0 ;  /* 0x0000003f0d0d7287 */ /* 0x000fe2000c000000 */
[----:B------:R-:W-:Y:S11]  /*11d20*/  @P0 BRA `(.L_x_1293) ;  /* 0x0000000000e40947 */ /* 0x000ff60003800000 */
[----:B------:R-:W0:Y:S01]  /*11d30*/  S2R R4, SR_TID.X ;  /* 0x0000000000047919 */ /* 0x000e220000002100 */
[----:B------:R-:W1:Y:S01]  /*11d40*/  LDC R9, c[0x0][0xbe8] ;  /* 0x0002fa00ff097b82 */ /* 0x000e620000000800 */
[----:B------:R-:W-:Y:S02]  /*11d50*/  IMAD.U32 R3, RZ, RZ, UR61 ;  /* 0x0000003dff037e24 */ /* 0x000fe4000f8e00ff */
[----:B-1---5:R-:W-:-:S03]  /*11d60*/  IMAD R2, R0, R9, RZ ;  /* 0x0000000900027224 */ /* 0x022fc600078e02ff */
[----:B0-----:R-:W-:-:S04]  /*11d70*/  IADD3 R4, R3, -0x80, R4 ;  /* 0xffffff8003047810 */ /* 0x001fc80007ffe004 */
        /* <DEDUP_REMOVED lines=17> */
[----:B------:R-:W-:Y:S02]  /*11e90*/  UIMAD.WIDE.U32 UR10, UR8, UR20, URZ ;  /* 0x00000014080a72a5 */ /* 0x000fe4000f8e003f */
[----:B------:R-:W-:Y:S01]  /*11ea0*/  UIMAD UR20, UR9, UR20, URZ ;  /* 0x00000014091472a4 */ /* 0x000fe2000f8e023f */
        /* <DEDUP_REMOVED lines=14> */
[----:B------:R-:W-:Y:S01]  /*11f90*/  IADD3 R2, P0, P1, R5, UR10, R2 ;  /* 0x0000000a05027c10 */ /* 0x000fe2000f91e002 */
[----:B------:R-:W-:Y:S01]  /*11fa0*/  IMAD R7, R9, R7, R4 ;  /* 0x0000000709077224 */ /* 0x000fe200078e0204 */
[----:B------:R-:W-:Y:S01]  /*11fb0*/  SHF.R.S32.HI R5, RZ, 0x1f, R5 ;  /* 0x0000001fff057819 */ /* 0x000fe20000011405 */
[----:B------:R-:W-:Y:S01]  /*11fc0*/  UIADD3.X UR10, UR15, UR20, UR21, UP1, UP2 ;  /* 0x000000140f0a7290 */ /* 0x000fe20008fe4415 */
[----:B------:R-:W-:Y:S01]  /*11fd0*/  IMAD.U32 R8, RZ, RZ, UR16 ;  /* 0x00000010ff087e24 */ /* 0x000fe2000f8e00ff */
        /* <DEDUP_REMOVED lines=14> */
.L_x_1293:
[----:B------:R-:W-:Y:S05]  /*120c0*/  BSYNC B1 ;  /* 0x0000000000017941 */ /* 0x000fea0003800000 */
.L_x_1292:
[----:B------:R-:W-:-:S13]  /*120d0*/  R2UR UR8, R22 ;  /* 0x00000000160872ca */ /* 0x000fda00000e0000 */
[----:B------:R-:W-:-:S06]  /*120e0*/  UISETP.GT.AND UP0, UPT, UR8, 0x1, UPT ;  /* 0x000000010800788c */ /* 0x000fcc000bf04270 */
[----:B------:R-:W-:-:S13]  /*120f0*/  PLOP3.LUT P0, PT, PT, PT, UP0, 0x80, 0x0 ;  /* 0x000000000000781c */ /* 0x000fda0003f0f008 */
[----:B------:R-:W-:Y:S05]  /*12100*/  @P0 BRA `(.L_x_1288) ;  /* 0x00000008006c0947 */ /* 0x000fea0003800000 */
[----:B------:R-:W1:Y:S01]  /*12110*/  LDC R11, c[0x0][0xbe8] ;  /* 0x0002fa00ff0b7b82 */ /* 0x000e620000000800 */
[----:B0-----:R-:W-:Y:S01]  /*12120*/  SHF.R.S32.HI R3, RZ, 0x1f, R6 ;  /* 0x0000001fff037819 */ /* 0x001fe20000011406 */
[----:B------:R-:W-:Y:S01]  /*12130*/  ULDC.64 UR10, c[0x0][0xaa0] ;  /* 0x0002a800000a7ab9 */ /* 0x000fe20000000a00 */
[----:B------:R-:W-:Y:S01]  /*12140*/  R2UR UR14, R201 ;  /* 0x00000000c90e72ca */ /* 0x000fe200000e0000 */
[----:B------:R-:W-:Y:S01]  /*12150*/  UIMAD.WIDE.U32 UR8, UR4, UR10, URZ ;  /* 0x0000000a040872a5 */ /* 0x000fe2000f8e003f */
[----:B------:R-:W-:Y:S01]  /*12160*/  LEA.HI R2, R3, R6, RZ, 0x3 ;  /* 0x0000000603027211 */ /* 0x000fe200078f18ff */
[----:B------:R-:W-:Y:S01]  /*12170*/  UIMAD UR10, UR21, UR10, URZ ;  /* 0x0000000a150a72a4 */ /* 0x000fe2000f8e023f */
[----:B------:R-:W-:Y:S02]  /*12180*/  BSSY B1, `(.L_x_1294) ;  /* 0x000004e000017945 */ /* 0x000fe40003800000 */
[----:B------:R-:W-:Y:S01]  /*12190*/  LOP3.LUT R5, R2, 0xfffffff8, RZ, 0xc0, !PT ;  /* 0xfffffff802057812 */ /* 0x000fe200078ec0ff */
[----:B------:R-:W-:Y:S01]  /*121a0*/  UIMAD UR10, UR4, UR11, UR10 ;  /* 0x0000000b040a72a4 */ /* 0x000fe2000f8e020a */
[----:B------:R-:W-:-:S03]  /*121b0*/  SHF.R.S32.HI R13, RZ, 0x3, R2 ;  /* 0x00000003ff0d7819 */ /* 0x000fc60000011402 */
[----:B------:R-:W-:Y:S01]  /*121c0*/  IMAD.IADD R8, R6, 0x1, -R5 ;  /* 0x0000000106087824 */ /* 0x000fe200078e0a05 */
[----:B------:R-:W-:-:S03]  /*121d0*/  UIADD3 UR9, UR9, UR10, URZ ;  /* 0x0000000a09097290 */ /* 0x000fc6000fffe03f */
[----:B------:R-:W-:Y:S01]  /*121e0*/  IMAD R2, R8, 0x20, R13 ;  /* 0x0000002008027824 */ /* 0x000fe200078e020d */
[----:B------:R-:W-:Y:S02]  /*121f0*/  ULDC.64 UR10, c[0x0][0xae8] ;  /* 0x0002ba00000a7ab9 */ /* 0x000fe40000000a00 */
[----:B------:R-:W-:Y:S01]  /*12200*/  UIMAD.WIDE.U32 UR8, UR14, UR10, UR8 ;  /* 0x0000000a0e0872a5 */ /* 0x000fe2000f8e0008 */
[----:B------:R-:W-:Y:S01]  /*12210*/  VIADD R6, R2, UR61 ;  /* 0x0000003d02067c36 */ /* 0x000fe20008000000 */
[----:B-1----:R-:W-:Y:S02]  /*12220*/  ISETP.NE.AND P0, PT, R11, 0x1, PT ;  /* 0x000000010b00780c */ /* 0x002fe40003f05270 */
[----:B------:R-:W-:Y:S01]  /*12230*/  UIMAD UR9, UR14, UR11, UR9 ;  /* 0x0000000b0e0972a4 */ /* 0x000fe2000f8e0209 */
[----:B------:R-:W-:Y:S02]  /*12240*/  IMAD.MOV.U32 R5, RZ, RZ, R6 ;  /* 0x000000ffff057224 */ /* 0x000fe400078e0006 */
[----:B------:R-:W-:-:S02]  /*12250*/  ULDC.64 UR10, c[0x0][0xaf0] ;  /* 0x0002bc00000a7ab9 */ /* 0x000fc40000000a00 */
[----:B------:R-:W-:-:S04]  /*12260*/  UIMAD UR13, UR13, UR10, URZ ;  /* 0x0000000a0d0d72a4 */ /* 0x000fc8000f8e023f */
[----:B------:R-:W-:Y:S02]  /*12270*/  UIMAD UR4, UR12, UR11, UR13 ;  /* 0x0000000b0c0472a4 */ /* 0x000fe4000f8e020d */
[----:B------:R-:W-:Y:S01]  /*12280*/  UIMAD.WIDE.U32 UR12, UR12, UR10, UR8 ;  /* 0x0000000a0c0c72a5 */ /* 0x000fe2000f8e0008 */
[----:B------:R-:W0:Y:S02]  /*12290*/  @P0 LDC R3, c[0x0][0xbec] ;  /* 0x0002fb00ff030b82 */ /* 0x000e240000000800 */
[----:B------:R-:W-:Y:S01]  /*122a0*/  ULDC.64 UR8, c[0x0][0xae0] ;  /* 0x0002b80000087ab9 */ /* 0x000fe20000000a00 */
[----:B------:R-:W-:-:S05]  /*122b0*/  UIADD3 UR4, UR13, UR4, URZ ;  /* 0x000000040d047290 */ /* 0x000fca000fffe03f */
[----:B------:R-:W1:Y:S01]  /*122c0*/  @P0 LDC R7, c[0x0][0xbf0] ;  /* 0x0002fc00ff070b82 */ /* 0x000e620000000800 */
[----:B0-----:R-:W-:-:S04]  /*122d0*/  @P0 IMAD.HI.U32 R2, R6, R3, RZ ;  /* 0x0000000306020227 */ /* 0x001fc800078e00ff */
[----:B------:R-:W-:Y:S02]  /*122e0*/  IMAD.U32 R3, RZ, RZ, UR13 ;  /* 0x0000000dff037e24 */ /* 0x000fe4000f8e00ff */
[----:B------:R-:W-:Y:S01]  /*122f0*/  IMAD.U32 R3, RZ, RZ, UR4 ;  /* 0x00000004ff037e24 */ /* 0x000fe2000f8e00ff */
[----:B-1----:R-:W-:Y:S01]  /*12300*/  @P0 SHF.R.U32.HI R5, RZ, R7, R2 ;  /* 0x00000007ff050219 */ /* 0x002fe20000011602 */
[----:B------:R-:W-:-:S03]  /*12310*/  IMAD.U32 R2, RZ, RZ, UR12 ;  /* 0x0000000cff027e24 */ /* 0x000fc6000f8e00ff */
[--C-:B------:R-:W-:Y:S01]  /*12320*/  SHF.R.S32.HI R4, RZ, 0x1f, R5.reuse ;  /* 0x0000001fff047819 */ /* 0x100fe20000011405 */
[----:B------:R-:W-:Y:S02]  /*12330*/  IMAD.MOV R7, RZ, RZ, -R5 ;  /* 0x000000ffff077224 */ /* 0x000fe400078e0a05 */
[----:B------:R-:W-:-:S04]  /*12340*/  IMAD.WIDE.U32 R2, R5, UR8, R2 ;  /* 0x0000000805027c25 */ /* 0x000fc8000f8e0002 */
[----:B------:R-:W-:Y:S02]  /*12350*/  IMAD R7, R11, R7, R6 ;  /* 0x000000070b077224 */ /* 0x000fe400078e0206 */
[----:B------:R-:W-:Y:S02]  /*12360*/  IMAD R4, R4, UR8, RZ ;  /* 0x0000000804047c24 */ /* 0x000fe4000f8e02ff */
[----:B------:R-:W-:Y:S02]  /*12370*/  VIADD R6, R13, UR61 ;  /* 0x0000003d0d067c36 */ /* 0x000fe40008000000 */
[----:B------:R-:W-:Y:S01]  /*12380*/  IMAD R9, R5, UR9, R4 ;  /* 0x0000000905097c24 */ /* 0x000fe2000f8e0204 */
[----:B------:R-:W-:Y:S01]  /*12390*/  SHF.R.S32.HI R4, RZ, 0x1f, R7 ;  /* 0x0000001fff047819 */ /* 0x000fe20000011407 */
[----:B------:R-:W-:Y:S01]  /*123a0*/  ULDC.64 UR8, c[0x0][0xad8] ;  /* 0x0002b60000087ab9 */ /* 0x000fe20000000a00 */
[----:B-----5:R-:W-:Y:S02]  /*123b0*/  IMAD R11, R0, R11, RZ ;  /* 0x0000000b000b7224 */ /* 0x020fe400078e02ff */
[----:B------:R-:W-:-:S02]  /*123c0*/  IMAD.IADD R3, R3, 0x1, R9 ;  /* 0x0000000103037824 */ /* 0x000fc400078e0209 */
[----:B------:R-:W-:Y:S02]  /*123d0*/  IMAD R4, R4, UR8, RZ ;  /* 0x0000000804047c24 */ /* 0x000fe4000f8e02ff */
[----:B------:R-:W-:-:S04]  /*123e0*/  IMAD.WIDE.U32 R2, R7, UR8, R2 ;  /* 0x0000000807027c25 */ /* 0x000fc8000f8e0002 */
[----:B------:R-:W-:Y:S01]  /*123f0*/  IMAD R5, R7, UR9, R4 ;  /* 0x0000000907057c24 */ /* 0x000fe2000f8e0204 */
[----:B------:R-:W-:Y:S01]  /*12400*/  ULDC.64 UR8, c[0x0][0xa80] ;  /* 0x0002a00000087ab9 */ /* 0x000fe20000000a00 */
[----:B------:R-:W-:Y:S02]  /*12410*/  VIADD R4, R6, 0x40 ;  /* 0x0000004006047836 */ /* 0x000fe40000000000 */
[----:B------:R-:W-:Y:S01]  /*12420*/  IMAD.IADD R3, R3, 0x1, R5 ;  /* 0x0000000103037824 */ /* 0x000fe200078e0205 */
[----:B------:R-:W-:Y:S01]  /*12430*/  LEA R5, P2, R2, UR8, 0x1 ;  /* 0x0000000802057c11 */ /* 0x000fe2000f8408ff */
[----:B------:R-:W-:Y:S01]  /*12440*/  VIADD R0, R6, 0x20 ;  /* 0x0000002006007836 */ /* 0x000fe20000000000 */
[-C--:B------:R-:W-:Y:S01]  /*12450*/  ISETP.GE.AND P0, PT, R4, R11.reuse, PT ;  /* 0x0000000b0400720c */ /* 0x080fe20003f06270 */
[----:B------:R-:W-:Y:S01]  /*12460*/  IMAD.SHL.U32 R7, R8, 0x8, RZ ;  /* 0x0000000808077824 */ /* 0x000fe200078e00ff */
[----:B------:R-:W-:Y:S02]  /*12470*/  LEA.HI.X R4, R2, UR9, R3, 0x1, P2 ;  /* 0x0000000902047c11 */ /* 0x000fe400090f0c03 */
[-C--:B------:R-:W-:Y:S01]  /*12480*/  ISETP.GE.AND P2, PT, R6, R11.reuse, PT ;  /* 0x0000000b0600720c */ /* 0x080fe20003f46270 */
[C---:B------:R-:W-:Y:S01]  /*12490*/  VIADD R15, R7.reuse, 0x40 ;  /* 0x00000040070f7836 */ /* 0x040fe20000000000 */
[----:B------:R-:W-:Y:S01]  /*124a0*/  ISETP.GE.AND P1, PT, R0, R11, PT ;  /* 0x0000000b0000720c */ /* 0x000fe20003f26270 */
[C---:B------:R-:W-:Y:S01]  /*124b0*/  VIADD R9, R7.reuse, 0x80 ;  /* 0x0000008007097836 */ /* 0x040fe20000000000 */
[----:B------:R0:W1:Y:S01]  /*124c0*/  SHFL.IDX PT, R2, R5, RZ, 0x181f ;  /* 0x00181fff05027589 */ /* 0x00006200000e0000 */
[----:B------:R-:W-:Y:S01]  /*124d0*/  VIADD R13, R7, 0xc0 ;  /* 0x000000c0070d7836 */ /* 0x000fe20000000000 */
[----:B------:R-:W-:-:S02]  /*124e0*/  SHF.R.S32.HI R12, RZ, 0x1f, R7 ;  /* 0x0000001fff0c7819 */ /* 0x000fc40000011407 */
[----:B------:R0:W2:Y:S01]  /*124f0*/  SHFL.IDX PT, R0, R4, RZ, 0x181f ;  /* 0x00181fff04007589 */ /* 0x0000a200000e0000 */
[----:B------:R-:W-:Y:S02]  /*12500*/  SHF.R.S32.HI R8, RZ, 0x1f, R15 ;  /* 0x0000001fff087819 */ /* 0x000fe4000001140f */
[----:B------:R-:W-:Y:S02]  /*12510*/  SHF.R.S32.HI R10, RZ, 0x1f, R9 ;  /* 0x0000001fff0a7819 */ /* 0x000fe40000011409 */
        /* <DEDUP_REMOVED lines=20> */
.L_x_1295:
[----:B------:R-:W-:Y:S05]  /*12660*/  BSYNC B1 ;  /* 0x0000000000017941 */ /* 0x000fea0003800000 */
.L_x_1294:
        /* <DEDUP_REMOVED lines=22> */
.L_x_1297:
[----:B------:R-:W-:Y:S05]  /*127d0*/  BSYNC B1 ;  /* 0x0000000000017941 */ /* 0x000fea0003800000 */
.L_x_1296:
        /* <DEDUP_REMOVED lines=22> */
.L_x_1299:
[----:B------:R-:W-:Y:S05]  /*12940*/  BSYNC B1 ;  /* 0x0000000000017941 */ /* 0x000fea0003800000 */
.L_x_1298:
[----:B0-----:R-:W-:Y:S01]  /*12950*/  VIADD R0, R6, 0x60 ;  /* 0x0000006006007836 */ /* 0x001fe20000000000 */
[----:B--2-4-:R-:W2:Y:S04]  /*12960*/  SHFL.IDX PT, R4, R4, 0x3, 0x181f ;  /* 0x00781f0004047f89 */ /* 0x014ea800000e0000 */
[----:B------:R-:W-:Y:S01]  /*12970*/  ISETP.GE.AND P0, PT, R0, R11, PT ;  /* 0x0000000b0000720c */ /* 0x000fe20003f06270 */
[----:B-1-3--:R1:W3:-:S12]  /*12980*/  SHFL.IDX PT, R2, R5, 0x3, 0x181f ;  /* 0x00781f0005027f89 */ /* 0x00a2d800000e0000 */
[----:B-1----:R-:W-:Y:S05]  /*12990*/  @P0 BRA `(.L_x_1288) ;  /* 0x0000000000480947 */ /* 0x002fea0003800000 */
[----:B------:R-:W-:Y:S01]  /*129a0*/  ULDC UR4, c[0x0][0xac8] ;  /* 0x0002b20000047ab9 */ /* 0x000fe20000000800 */
[----:B------:R-:W-:Y:S01]  /*129b0*/  ULDC.64 UR8, c[0x0][0x208] ;  /* 0x0000820000087ab9 */ /* 0x000fe20000000a00 */
[----:B------:R-:W-:Y:S02]  /*129c0*/  ISETP.GE.AND P3, PT, R7, UR4, PT ;  /* 0x0000000407007c0c */ /* 0x000fe4000bf66270 */
[----:B------:R-:W-:Y:S02]  /*129d0*/  ISETP.GE.AND P2, PT, R15, UR4, PT ;  /* 0x000000040f007c0c */ /* 0x000fe4000bf46270 */
[----:B------:R-:W-:Y:S02]  /*129e0*/  ISETP.GE.AND P1, PT, R9, UR4, PT ;  /* 0x0000000409007c0c */ /* 0x000fe4000bf26270 */
[----:B------:R-:W-:-:S07]  /*129f0*/  ISETP.GE.AND P0, PT, R13, UR4, PT ;  /* 0x000000040d007c0c */ /* 0x000fce000bf06270 */
[----:B---3--:R-:W-:-:S04]  /*12a00*/  @!P3 LEA R6, P4, R7, R2, 0x1 ;  /* 0x000000020706b211 */ /* 0x008fc800078808ff */
[----:B--2---:R-:W-:Y:S02]  /*12a10*/  @!P3 LEA.HI.X R7, R7, R4, R12, 0x1, P4 ;  /* 0x000000040707b211 */ /* 0x004fe400020f0c0c */
        /* <DEDUP_REMOVED lines=10> */
.L_x_1288:
[----:B------:R-:W-:Y:S05]  /*12ac0*/  BSYNC B0 ;  /* 0x0000000000007941 */ /* 0x000fea0003800000 */
.L_x_1278:
[----:B------:R-:W-:Y:S02]  /*12ad0*/  ULDC UR4, c[0x0][0xc3c] ;  /* 0x00030f0000047ab9 */ /* 0x000fe40000000800 */
[----:B------:R-:W-:-:S06]  /*12ae0*/  UISETP.GE.AND UP0, UPT, UR6, UR4, UPT ;  /* 0x000000040600728c */ /* 0x000fcc000bf06270 */
[----:B------:R-:W-:-:S13]  /*12af0*/  PLOP3.LUT P0, PT, PT, PT, UP0, 0x80, 0x0 ;  /* 0x000000000000781c */ /* 0x000fda0003f0f008 */
[----:B------:R-:W-:Y:S05]  /*12b00*/  @!P0 BRA `(.L_x_1300) ;  /* 0xfffffee400948947 */ /* 0x000fea000383ffff */
[----:B------:R-:W-:Y:S05]  /*12b10*/  EXIT ;  /* 0x000000000000794d */ /* 0x000fea0003800000 */
.L_x_1195:
[----:B------:R-:W-:-:S08]  /*12b20*/  NOP ;  /* 0x0000000000007918 */ /* 0x000fd00000000000 */
[----:B0-----:R-:W0:-:S00]  /*12b30*/  USETMAXREG.DEALLOC.CTAPOOL 0x18 ;  /* 0x00000018000079c8 */ /* 0x001e0000080e0500 */
        /* <DEDUP_REMOVED lines=18> */
.L_x_1301:
        /* <DEDUP_REMOVED lines=44> */
.L_x_1305:
        /* <DEDUP_REMOVED lines=39> */
[----:B------:R-:W-:-:S07]  /*13190*/  IMAD.MOV.U32 R5, RZ, RZ, R2 ;  /* 0x000000ffff057224 */ /* 0x000fce00078e0002 */
.L_x_1303:
[----:B------:R-:W-:Y:S02]  /*131a0*/  IMAD.IADD R10, R9, 0x1, -R4 ;  /* 0x00000001090a7824 */ /* 0x000fe400078e0a04 */
[----:B------:R-:W-:Y:S02]  /*131b0*/  IMAD.MOV.U32 R3, RZ, RZ, RZ ;  /* 0x000000ffff037224 */ /* 0x000fe400078e00ff */
[----:B------:R-:W-:-:S05]  /*131c0*/  IMAD R2, R5, UR5, R10 ;  /* 0x0000000505027c24 */ /* 0x000fca000f8e020a */
[----:B------:R-:W-:-:S13]  /*131d0*/  ISETP.GT.AND P0, PT, R2, UR6, PT ;  /* 0x0000000602007c0c */ /* 0x000fda000bf04270 */
[----:B------:R-:W-:-:S04]  /*131e0*/  VOTE.ANY R2, PT, !P0 ;  /* 0x0000000000027806 */ /* 0x000fc800040e0100 */
[----:B------:R-:W0:Y:S01]  /*131f0*/  POPC R9, R2 ;  /* 0x0000000200097309 */ /* 0x000e220000000000 */
[----:B------:R-:W-:Y:S01]  /*13200*/  ISETP.NE.AND P0, PT, R2, RZ, PT ;  /* 0x000000ff0200720c */ /* 0x000fe20003f05270 */
[----:B0-----:R0:W1:Y:S04]  /*13210*/  SHFL.IDX PT, R8, R8, R9, 0x1f ;  /* 0x00001f0908087589 */ /* 0x00106800000e0000 */
[----:B------:R0:W2:Y:S08]  /*13220*/  SHFL.IDX PT, R4, R7, R9, 0x1f ;  /* 0x00001f0907047589 */ /* 0x0000b000000e0000 */
[----:B------:R-:W-:Y:S05]  /*13230*/  @!P0 BRA `(.L_x_1306) ;  /* 0x0000000000088947 */ /* 0x000fea0003800000 */
[----:B------:R-:W-:-:S05]  /*13240*/  VIADD R2, R9, 0xffffffff ;  /* 0xffffffff09027836 */ /* 0x000fca0000000000 */
[----:B------:R3:W4:Y:S02]  /*13250*/  SHFL.IDX PT, R3, R5, R2, 0x1f ;  /* 0x00001f0205037589 */ /* 0x00072400000e0000 */
.L_x_1306:
[----:B----4-:R-:W-:Y:S01]  /*13260*/  IMAD R3, R3, UR5, R10 ;  /* 0x0000000503037c24 */ /* 0x010fe2000f8e020a */
[----:B-1----:R-:W-:Y:S01]  /*13270*/  ISETP.NE.AND P0, PT, R8, 0x1, PT ;  /* 0x000000010800780c */ /* 0x002fe20003f05270 */
[----:B------:R-:W-:-:S03]  /*13280*/  VIADD R14, R9, UR4 ;  /* 0x00000004090e7c36 */ /* 0x000fc60008000000 */
[----:B------:R1:W-:Y:S01]  /*13290*/  STL [R1], R3 ;  /* 0x0000000301007387 */ /* 0x0003e20000100800 */
[----:B---3--:R-:W-:-:S03]  /*132a0*/  IADD3 R5, -R3, UR6, RZ ;  /* 0x0000000603057c10 */ /* 0x008fc6000fffe1ff */
[----:B------:R1:W-:Y:S05]  /*132b0*/  STL [R1+0xc], R14 ;  /* 0x00000c0e01007387 */ /* 0x0003ea0000100800 */
[----:B------:R-:W-:Y:S05]  /*132c0*/  @!P0 BRA `(.L_x_1307) ;  /* 0x0000000000e08947 */ /* 0x000fea0003800000 */
[----:B0-2---:R-:W-:Y:S02]  /*132d0*/  IABS R7, R4 ;  /* 0x0000000400077213 */ /* 0x005fe40000000000 */
[----:B------:R-:W-:Y:S02]  /*132e0*/  IABS R9, R8 ;  /* 0x0000000800097213 */ /* 0x000fe40000000000 */
[----:B------:R-:W0:Y:S01]  /*132f0*/  I2F.RP R10, R7 ;  /* 0x00000007000a7306 */ /* 0x000e220000209400 */
[----:B------:R-:W-:-:S07]  /*13300*/  IABS R12, R5 ;  /* 0x00000005000c7213 */ /* 0x000fce0000000000 */
[----:B------:R-:W-:Y:S08]  /*13310*/  I2F.RP R13, R9 ;  /* 0x00000009000d7306 */ /* 0x000ff00000209400 */
[----:B0-----:R-:W1:Y:S02]  /*13320*/  MUFU.RCP R10, R10 ;  /* 0x0000000a000a7308 */ /* 0x001e640000001000 */
[----:B-1----:R-:W-:-:S06]  /*13330*/  VIADD R3, R10, 0xffffffe ;  /* 0x0ffffffe0a037836 */ /* 0x002fcc0000000000 */
[----:B------:R-:W0:Y:S02]  /*13340*/  F2I.FTZ.U32.TRUNC.NTZ R3, R3 ;  /* 0x0000000300037305 */ /* 0x000e24000021f000 */
[----:B0-----:R-:W-:-:S04]  /*13350*/  IMAD.MOV R2, RZ, RZ, -R3 ;  /* 0x000000ffff027224 */ /* 0x001fc800078e0a03 */
[----:B------:R-:W-:Y:S02]  /*13360*/  IMAD R11, R2, R7, RZ ;  /* 0x00000007020b7224 */ /* 0x000fe400078e02ff */
[----:B------:R-:W-:-:S04]  /*13370*/  IMAD.MOV.U32 R2, RZ, RZ, RZ ;  /* 0x000000ffff027224 */ /* 0x000fc800078e00ff */
[----:B------:R-:W-:Y:S01]  /*13380*/  IMAD.HI.U32 R11, R3, R11, R2 ;  /* 0x0000000b030b7227 */ /* 0x000fe200078e0002 */
[----:B------:R-:W-:Y:S01]  /*13390*/  IABS R3, R4 ;  /* 0x0000000400037213 */ /* 0x000fe20000000000 */
[----:B------:R-:W0:Y:S04]  /*133a0*/  MUFU.RCP R2, R13 ;  /* 0x0000000d00027308 */ /* 0x000e280000001000 */
[----:B------:R-:W-:Y:S02]  /*133b0*/  IMAD.MOV R3, RZ, RZ, -R3 ;  /* 0x000000ffff037224 */ /* 0x000fe400078e0a03 */
[----:B------:R-:W-:-:S04]  /*133c0*/  IMAD.HI.U32 R10, R11, R12, RZ ;  /* 0x0000000c0b0a7227 */ /* 0x000fc800078e00ff */
[----:B------:R-:W-:-:S05]  /*133d0*/  IMAD R12, R10, R3, R12 ;  /* 0x000000030a0c7224 */ /* 0x000fca00078e020c */
[----:B------:R-:W-:Y:S01]  /*133e0*/  ISETP.GT.U32.AND P1, PT, R7, R12, PT ;  /* 0x0000000c0700720c */ /* 0x000fe20003f24070 */
[----:B0-----:R-:W-:-:S06]  /*133f0*/  VIADD R3, R2, 0xffffffe ;  /* 0x0ffffffe02037836 */ /* 0x001fcc0000000000 */
[----:B------:R-:W0:Y:S06]  /*13400*/  F2I.FTZ.U32.TRUNC.NTZ R3, R3 ;  /* 0x0000000300037305 */ /* 0x000e2c000021f000 */
[----:B------:R-:W-:Y:S02]  /*13410*/  @!P1 IMAD.IADD R12, R12, 0x1, -R7 ;  /* 0x000000010c0c9824 */ /* 0x000fe400078e0a07 */
[----:B------:R-:W-:Y:S01]  /*13420*/  @!P1 VIADD R10, R10, 0x1 ;  /* 0x000000010a0a9836 */ /* 0x000fe20000000000 */
[----:B------:R-:W-:Y:S02]  /*13430*/  ISETP.NE.AND P1, PT, R4, RZ, PT ;  /* 0x000000ff0400720c */ /* 0x000fe40003f25270 */
[----:B------:R-:W-:Y:S01]  /*13440*/  ISETP.GE.U32.AND P0, PT, R12, R7, PT ;  /* 0x000000070c00720c */ /* 0x000fe20003f06070 */
[----:B0-----:R-:W-:-:S04]  /*13450*/  IMAD.MOV R2, RZ, RZ, -R3 ;  /* 0x000000ffff027224 */ /* 0x001fc800078e0a03 */
[----:B------:R-:W-:Y:S02]  /*13460*/  IMAD R7, R2, R9, RZ ;  /* 0x0000000902077224 */ /* 0x000fe400078e02ff */
[----:B------:R-:W-:-:S06]  /*13470*/  IMAD.MOV.U32 R2, RZ, RZ, RZ ;  /* 0x000000ffff027224 */ /* 0x000fcc00078e00ff */
[----:B------:R-:W-:Y:S02]  /*13480*/  @P0 VIADD R10, R10, 0x1 ;  /* 0x000000010a0a0836 */ /* 0x000fe40000000000 */
[----:B------:R-:W-:Y:S01]  /*13490*/  IMAD.HI.U32 R7, R3, R7, R2 ;  /* 0x0000000703077227 */ /* 0x000fe200078e0002 */
[----:B------:R-:W-:Y:S02]  /*134a0*/  LOP3.LUT R2, R5, R4, RZ, 0x3c, !PT ;  /* 0x0000000405027212 */ /* 0x000fe400078e3cff */
[----:B------:R-:W-:Y:S02]  /*134b0*/  IABS R3, R8 ;  /* 0x0000000800037213 */ /* 0x000fe40000000000 */
[----:B------:R-:W-:-:S03]  /*134c0*/  ISETP.GE.AND P2, PT, R2, RZ, PT ;  /* 0x000000ff0200720c */ /* 0x000fc60003f46270 */
[----:B------:R-:W-:-:S10]  /*134d0*/  IMAD.MOV R3, RZ, RZ, -R3 ;  /* 0x000000ffff037224 */ /* 0x000fd400078e0a03 */
[----:B------:R-:W-:Y:S01]  /*134e0*/  @!P2 IMAD.MOV R10, RZ, RZ, -R10 ;  /* 0x000000ffff0aa224 */ /* 0x000fe200078e0a0a */
[----:B------:R-:W-:-:S04]  /*134f0*/  @!P1 LOP3.LUT R10, RZ, R4, RZ, 0x33, !PT ;  /* 0x00000004ff0a9212 */ /* 0x000fc800078e33ff */
        /* <DEDUP_REMOVED lines=8> */
[----:B------:R-:W-:-:S04]  /*13580*/  LOP3.LUT R2, R10, R8, RZ, 0x3c, !PT ;  /* 0x000000080a027212 */ /* 0x000fc800078e3cff */
[----:B------:R-:W-:Y:S01]  /*13590*/  ISETP.GE.AND P2, PT, R2, RZ, PT ;  /* 0x000000ff0200720c */ /* 0x000fe20003f46270 */
[----:B------:R-:W-:-:S04]  /*135a0*/  IMAD.MOV R2, RZ, RZ, -R10 ;  /* 0x000000ffff027224 */ /* 0x000fc800078e0a0a */
[----:B------:R-:W-:Y:S02]  /*135b0*/  IMAD R2, R4, R2, R5 ;  /* 0x0000000204027224 */ /* 0x000fe400078e0205 */
        /* <DEDUP_REMOVED lines=8> */
[----:B------:R-:W-:Y:S05]  /*13640*/  BRA `(.L_x_1308) ;  /* 0x0000000000f87947 */ /* 0x000fea0003800000 */
.L_x_1307:
[----:B-1----:R-:W1:Y:S01]  /*13650*/  LDC.64 R2, c[0x0][0xc90] ;  /* 0x00032400ff027b82 */ /* 0x002e620000000a00 */
[----:B------:R-:W-:Y:S01]  /*13660*/  ULDC.64 UR6, c[0x0][0x208] ;  /* 0x0000820000067ab9 */ /* 0x000fe20000000a00 */
[----:B-1----:R-:W-:-:S05]  /*13670*/  IMAD.WIDE R2, R14, 0x4, R2 ;  /* 0x000000040e027825 */ /* 0x002fca00078e0202 */
[----:B0-----:R0:W2:Y:S02]  /*13680*/  LDG.E R7, desc[UR6][R2.64] ;  /* 0x0000000602077981 */ /* 0x0010a4000c1e1900 */
[----:B0-----:R-:W-:Y:S02]  /*13690*/  IMAD.MOV.U32 R2, RZ, RZ, RZ ;  /* 0x000000ffff027224 */ /* 0x001fe400078e00ff */
[----:B--2---:R-:W-:-:S05]  /*136a0*/  IMAD R8, R4, R7, RZ ;  /* 0x0000000704087224 */ /* 0x004fca00078e02ff */
[----:B------:R-:W-:-:S04]  /*136b0*/  IABS R9, R8 ;  /* 0x0000000800097213 */ /* 0x000fc80000000000 */
[----:B------:R-:W0:Y:S08]  /*136c0*/  I2F.RP R10, R9 ;  /* 0x00000009000a7306 */ /* 0x000e300000209400 */
[----:B0-----:R-:W0:Y:S02]  /*136d0*/  MUFU.RCP R10, R10 ;  /* 0x0000000a000a7308 */ /* 0x001e240000001000 */
[----:B0-----:R-:W-:-:S06]  /*136e0*/  VIADD R11, R10, 0xffffffe ;  /* 0x0ffffffe0a0b7836 */ /* 0x001fcc0000000000 */
[----:B------:R-:W0:Y:S02]  /*136f0*/  F2I.FTZ.U32.TRUNC.NTZ R3, R11 ;  /* 0x0000000b00037305 */ /* 0x000e24000021f000 */
[----:B0-----:R-:W-:-:S04]  /*13700*/  IMAD.MOV R12, RZ, RZ, -R3 ;  /* 0x000000ffff0c7224 */ /* 0x001fc800078e0a03 */
[----:B------:R-:W-:-:S04]  /*13710*/  IMAD R13, R12, R9, RZ ;  /* 0x000000090c0d7224 */ /* 0x000fc800078e02ff */
[----:B------:R-:W-:Y:S01]  /*13720*/  IMAD.HI.U32 R2, R3, R13, R2 ;  /* 0x0000000d03027227 */ /* 0x000fe200078e0002 */
[----:B------:R-:W-:Y:S02]  /*13730*/  IABS R13, R5 ;  /* 0x00000005000d7213 */ /* 0x000fe40000000000 */
[----:B------:R-:W-:-:S03]  /*13740*/  IABS R3, R8 ;  /* 0x0000000800037213 */ /* 0x000fc60000000000 */
[----:B------:R-:W-:-:S04]  /*13750*/  IMAD.HI.U32 R2, R2, R13, RZ ;  /* 0x0000000d02027227 */ /* 0x000fc800078e00ff */
[----:B------:R-:W-:-:S04]  /*13760*/  IMAD.MOV R3, RZ, RZ, -R3 ;  /* 0x000000ffff037224 */ /* 0x000fc800078e0a03 */
        /* <DEDUP_REMOVED lines=11> */
[----:B------:R-:W-:Y:S02]  /*13820*/  IMAD R9, R7, R2, RZ ;  /* 0x0000000207097224 */ /* 0x000fe400078e02ff */
[----:B------:R-:W-:Y:S02]  /*13830*/  IMAD.MOV R2, RZ, RZ, -R2 ;  /* 0x000000ffff027224 */ /* 0x000fe400078e0a02 */
[----:B------:R-:W-:Y:S02]  /*13840*/  IMAD.MOV R10, RZ, RZ, -R9 ;  /* 0x000000ffff0a7224 */ /* 0x000fe400078e0a09 */
[----:B------:R-:W-:Y:S02]  /*13850*/  IMAD R8, R8, R2, R5 ;  /* 0x0000000208087224 */ /* 0x000fe400078e0205 */
[----:B------:R-:W-:Y:S01]  /*13860*/  IMAD.MOV.U32 R2, RZ, RZ, RZ ;  /* 0x000000ffff027224 */ /* 0x000fe200078e00ff */
[----:B------:R-:W-:Y:S02]  /*13870*/  VIADDMNMX R7, R10, UR5, R7, PT ;  /* 0x000000050a077c46 */ /* 0x000fe4000b800107 */
[----:B------:R-:W-:-:S02]  /*13880*/  IADD3 R9, R9, 0x1000000, R8 ;  /* 0x0100000009097810 */ /* 0x000fc40007ffe008 */
[----:B------:R-:W-:-:S04]  /*13890*/  IABS R10, R7 ;  /* 0x00000007000a7213 */ /* 0x000fc80000000000 */
[----:B------:R-:W0:Y:S08]  /*138a0*/  I2F.RP R11, R10 ;  /* 0x0000000a000b7306 */ /* 0x000e300000209400 */
[----:B0-----:R-:W0:Y:S02]  /*138b0*/  MUFU.RCP R11, R11 ;  /* 0x0000000b000b7308 */ /* 0x001e240000001000 */
[----:B0-----:R-:W-:Y:S01]  /*138c0*/  VIADD R3, R11, 0xffffffe ;  /* 0x0ffffffe0b037836 */ /* 0x001fe20000000000 */
[----:B------:R-:W-:-:S05]  /*138d0*/  IABS R11, R7 ;  /* 0x00000007000b7213 */ /* 0x000fca0000000000 */
[----:B------:R-:W0:Y:S02]  /*138e0*/  F2I.FTZ.U32.TRUNC.NTZ R3, R3 ;  /* 0x0000000300037305 */ /* 0x000e24000021f000 */
[----:B0-----:R-:W-:-:S04]  /*138f0*/  IMAD.MOV R5, RZ, RZ, -R3 ;  /* 0x000000ffff057224 */ /* 0x001fc800078e0a03 */
[----:B------:R-:W-:-:S04]  /*13900*/  IMAD R5, R5, R10, RZ ;  /* 0x0000000a05057224 */ /* 0x000fc800078e02ff */
[----:B------:R-:W-:Y:S01]  /*13910*/  IMAD.HI.U32 R2, R3, R5, R2 ;  /* 0x0000000503027227 */ /* 0x000fe200078e0002 */
[----:B------:R-:W-:-:S03]  /*13920*/  IABS R5, R8 ;  /* 0x0000000800057213 */ /* 0x000fc60000000000 */
[----:B------:R-:W-:Y:S02]  /*13930*/  IMAD.MOV R3, RZ, RZ, -R11 ;  /* 0x000000ffff037224 */ /* 0x000fe400078e0a0b */
        /* <DEDUP_REMOVED lines=8> */
[----:B------:R-:W-:-:S07]  /*139c0*/  ISETP.GE.AND P2, PT, R3, RZ, PT ;  /* 0x000000ff0300720c */ /* 0x000fce0003f46270 */
[----:B------:R-:W-:-:S06]  /*139d0*/  @P0 VIADD R2, R2, 0x1 ;  /* 0x0000000102020836 */ /* 0x000fcc0000000000 */
[----:B------:R-:W-:Y:S01]  /*139e0*/  @!P2 IMAD.MOV R2, RZ, RZ, -R2 ;  /* 0x000000ffff02a224 */ /* 0x000fe200078e0a02 */
[----:B------:R-:W-:Y:S01]  /*139f0*/  @!P1 LOP3.LUT R2, RZ, R7, RZ, 0x33, !PT ;  /* 0x00000007ff029212 */ /* 0x000fe200078e33ff */
[----:B------:R-:W-:-:S04]  /*13a00*/  IMAD.MOV R7, RZ, RZ, -R7 ;  /* 0x000000ffff077224 */ /* 0x000fc800078e0a07 */
[----:B------:R-:W-:-:S05]  /*13a10*/  IMAD R3, R2, R7, R9 ;  /* 0x0000000702037224 */ /* 0x000fca00078e0209 */
[----:B------:R1:W-:Y:S02]  /*13a20*/  STL [R1+0x8], R3 ;  /* 0x0000080301007387 */ /* 0x0003e40000100800 */
.L_x_1308:
[----:B01----:R-:W-:-:S05]  /*13a30*/  LOP3.LUT R3, RZ, R2, RZ, 0x33, !PT ;  /* 0x00000002ff037212 */ /* 0x003fca00078e33ff */
[----:B------:R-:W-:-:S05]  /*13a40*/  IMAD.IADD R2, R4, 0x1, R3 ;  /* 0x0000000104027824 */ /* 0x000fca00078e0203 */
[----:B------:R1:W-:Y:S01]  /*13a50*/  STL [R1+0x4], R2 ;  /* 0x0000040201007387 */ /* 0x0003e20000100800 */
[----:B------:R-:W-:Y:S05]  /*13a60*/  BRA `(.L_x_1309) ;  /* 0x0000000000107947 */ /* 0x000fea0003800000 */
.L_x_1304:
[----:B------:R-:W-:Y:S01]  /*13a70*/  IMAD.U32 R2, RZ, RZ, UR6 ;  /* 0x00000006ff027e24 */ /* 0x000fe2000f8e00ff */
[----:B------:R0:W-:Y:S04]  /*13a80*/  STL [R1+0x4], RZ ;  /* 0x000004ff01007387 */ /* 0x0001e80000100800 */
[----:B------:R0:W-:Y:S04]  /*13a90*/  STL [R1+0x8], RZ ;  /* 0x000008ff01007387 */ /* 0x0001e80000100800 */
[----:B------:R0:W-:Y:S02]  /*13aa0*/  STL [R1], R2 ;  /* 0x0000000201007387 */ /* 0x0001e40000100800 */
.L_x_1309:
[----:B------:R-:W2:Y:S04]  /*13ab0*/  LDL R8, [R1] ;  /* 0x0000000001087983 */ /* 0x000ea80000100800 */
[----:B------:R-:W2:Y:S04]  /*13ac0*/  LDL R9, [R1+0x4] ;  /* 0x0000040001097983 */ /* 0x000ea80000100800 */
[----:B------:R-:W2:Y:S04]  /*13ad0*/  LDL R10, [R1+0x8] ;  /* 0x00000800010a7983 */ /* 0x000ea80000100800 */
[----:B------:R-:W2:Y:S01]  /*13ae0*/  LDL R11, [R1+0xc] ;  /* 0x00000c00010b7983 */ /* 0x000ea20000100800 */
[----:B------:R-:W-:-:S13]  /*13af0*/  ISETP.NE.AND P0, PT, R0, RZ, PT ;  /* 0x000000ff0000720c */ /* 0x000fda0003f05270 */
[----:B------:R-:W3:Y:S01]  /*13b00*/  @!P0 S2R R3, SR_CgaCtaId ;  /* 0x0000000000038919 */ /* 0x000ee20000008800 */
[----:B------:R-:W-:-:S04]  /*13b10*/  @!P0 MOV R0, 0x400 ;  /* 0x0000040000008802 */ /* 0x000fc80000000f00 */
[----:B---3--:R-:W-:-:S05]  /*13b20*/  @!P0 LEA R0, R3, R0, 0x18 ;  /* 0x0000000003008211 */ /* 0x008fca00078ec0ff */
[----:B--2---:R2:W-:Y:S01]  /*13b30*/  @!P0 STS.128 [R0+0x308d0], R8 ;  /* 0x0308d00800008388 */ /* 0x0045e20000000c00 */
[----:B------:R-:W-:Y:S06]  /*13b40*/  BAR.ARV 0x5, 0x180 ;  /* 0x0146000000007b1d */ /* 0x000fec0000002000 */
.L_x_1302:
[----:B--2---:R-:W2:Y:S01]  /*13b50*/  LDL R0, [R1+0xc] ;  /* 0x00000c0001007983 */ /* 0x004ea20000100800 */
[----:B------:R-:W-:Y:S01]  /*13b60*/  ULDC UR4, c[0x0][0xc3c] ;  /* 0x00030f0000047ab9 */ /* 0x000fe20000000800 */
[----:B------:R-:W-:Y:S01]  /*13b70*/  IMAD.MOV.U32 R19, RZ, RZ, RZ ;  /* 0x000000ffff137224 */ /* 0x000fe200078e00ff */
[----:B--2---:R-:W-:Y:S01]  /*13b80*/  ISETP.GE.AND P0, PT, R0, UR4, PT ;  /* 0x0000000400007c0c */ /* 0x004fe2000bf06270 */
[----:B------:R-:W-:-:S05]  /*13b90*/  IMAD.MOV.U32 R0, RZ, RZ, 0x1 ;  /* 0x00000001ff007424 */ /* 0x000fca00078e00ff */
[----:B------:R2:W-:Y:S04]  /*13ba0*/  STL [R1+0x10], R0 ;  /* 0x0000100001007387 */ /* 0x0005e80000100800 */
[----:B------:R2:W-:Y:S03]  /*13bb0*/  STL [R1+0x50], RZ ;  /* 0x000050ff01007387 */ /* 0x0005e60000100800 */
[----:B------:R-:W-:Y:S05]  /*13bc0*/  @P0 BRA `(.L_x_1310) ;  /* 0x0000006c00240947 */ /* 0x000fea0003800000 */
[----:B------:R-:W4:Y:S01]  /*13bd0*/  S2UR UR5, SR_CgaCtaId ;  /* 0x00000000000579c3 */ /* 0x000f220000008800 */
[C---:B--2---:R-:W-:Y:S01]  /*13be0*/  IMAD.SHL.U32 R0, R6.reuse, 0x8, RZ ;  /* 0x0000000806007824 */ /* 0x044fe200078e00ff */
[----:B------:R-:W-:Y:S01]  /*13bf0*/  LOP3.LUT R4, R6, 0x7f, RZ, 0xc0, !PT ;  /* 0x0000007f06047812 */ /* 0x000fe200078ec0ff */
[----:B------:R-:W-:Y:S01]  /*13c00*/  UMOV UR4, 0x400 ;  /* 0x0000040000047882 */ /* 0x000fe20000000000 */
[----:B------:R-:W-:Y:S01]  /*13c10*/  BSSY B8, `(.L_x_1310) ;  /* 0x00006c4000087945 */ /* 0x000fe20003800000 */
[----:B------:R-:W-:Y:S01]  /*13c20*/  IMAD.MOV.U32 R19, RZ, RZ, RZ ;  /* 0x000000ffff137224 */ /* 0x000fe200078e00ff */
[----:B------:R-:W-:Y:S01]  /*13c30*/  LOP3.LUT R3, R0, 0x1f8, RZ, 0xc0, !PT ;  /* 0x000001f800037812 */ /* 0x000fe200078ec0ff */
[----:B01----:R-:W-:Y:S01]  /*13c40*/  IMAD.SHL.U32 R2, R4, 0x8, RZ ;  /* 0x0000000804027824 */ /* 0x003fe200078e00ff */
        /* <DEDUP_REMOVED lines=9> */
[----:B----4-:R-:W-:-:S06]  /*13ce0*/  ULEA UR4, UR5, UR4, 0x18 ;  /* 0x0000000405047291 */ /* 0x010fcc000f8ec03f */
[----:B------:R-:W-:-:S04]  /*13cf0*/  IMAD.U32 R18, RZ, RZ, UR4 ;  /* 0x00000004ff127e24 */ /* 0x000fc8000f8e00ff */
[----:B------:R-:W-:-:S05]  /*13d00*/  IMAD R3, R3, 0x2, R18 ;  /* 0x0000000203037824 */ /* 0x000fca00078e0212 */
[----:B------:R0:W-:Y:S04]  /*13d10*/  STL [R1+0x20], R3 ;  /* 0x0000200301007387 */ /* 0x0001e80000100800 */
[----:B------:R-:W-:Y:S04]  /*13d20*/  STL [R1+0x50], RZ ;  /* 0x000050ff01007387 */ /* 0x000fe80000100800 */
[----:B------:R1:W-:Y:S01]  /*13d30*/  STL [R1+0x10], R2 ;  /* 0x0000100201007387 */ /* 0x0003e20000100800 */
[C---:B0-----:R-:W-:Y:S02]  /*13d40*/  LOP3.LUT R3, R0.reuse, 0x40, RZ, 0xfc, !PT ;  /* 0x0000004000037812 */ /* 0x041fe400078efcff */
[----:B-1----:R-:W-:-:S02]  /*13d50*/  LOP3.LUT R2, R0, 0x80, RZ, 0xfc, !PT ;  /* 0x0000008000027812 */ /* 0x002fc400078efcff */
[----:B------:R-:W-:-:S07]  /*13d60*/  LOP3.LUT R0, R0, 0xc0, RZ, 0xfc, !PT ;  /* 0x000000c000007812 */ /* 0x000fce00078efcff */
.L_x_1433:
[----:B---3--:R-:W2:Y:S01]  /*13d70*/  LDL R9, [R1+0xc] ;  /* 0x00000c0001097983 */ /* 0x008ea20000100800 */
[----:B------:R-:W-:Y:S05]  /*13d80*/  YIELD ;  /* 0x0000000000007946 */ /* 0x000fea0003800000 */
[----:B------:R-:W-:Y:S01]  /*13d90*/  ULDC.64 UR4, c[0x0][0xa28] ;  /* 0x00028a0000047ab9 */ /* 0x000fe20000000a00 */
[----:B------:R-:W-:Y:S01]  /*13da0*/  IMAD.MOV.U32 R0, RZ, RZ, RZ ;  /* 0x000000ffff007224 */ /* 0x000fe200078e00ff */
[----:B------:R-:W-:Y:S01]  /*13db0*/  ISETP.NE.U32.AND P0, PT, RZ, UR4, PT ;  /* 0x00000004ff007c0c */ /* 0x000fe2000bf05070 */
[----:B01----:R-:W0:Y:S01]  /*13dc0*/  LDC.64 R4, c[0x0][0xa00] ;  /* 0x00028000ff047b82 */ /* 0x003e220000000a00 */
[----:B------:R-:W-:Y:S01]  /*13dd0*/  ULDC.64 UR8, c[0x0][0x208] ;  /* 0x0000820000087ab9 */ /* 0x000fe20000000a00 */
[----:B------:R-:W-:Y:S01]  /*13de0*/  IMAD.MOV.U32 R10, RZ, RZ, RZ ;  /* 0x000000ffff0a7224 */ /* 0x000fe200078e00ff */
[----:B------:R-:W-:Y:S01]  /*13df0*/  ISETP.NE.AND.EX P0, PT, RZ, UR5, PT, P0 ;  /* 0x00000005ff007c0c */ /* 0x000fe2000bf05300 */
[----:B------:R-:W-:Y:S01]  /*13e00*/  ULDC.64 UR4, c[0x0][0xa18] ;  /* 0x0002860000047ab9 */ /* 0x000fe20000000a00 */
[----:B------:R-:W-:-:S11]  /*13e10*/  ULDC.64 UR6, c[0x0][0xa08] ;  /* 0x0002820000067ab9 */ /* 0x000fd60000000a00 */
[----:B------:R-:W2:Y:S02]  /*13e20*/  @P0 LDC.64 R2, c[0x0][0xa28] ;  /* 0x00028a00ff020b82 */ /* 0x000ea40000000a00 */
[----:B--2---:R-:W-:-:S05]  /*13e30*/  @P0 IMAD.WIDE R2, R9, 0x4, R2 ;  /* 0x0000000409020825 */ /* 0x004fca00078e0202 */
[----:B------:R1:W5:Y:S01]  /*13e40*/  @P0 LDG.E R0, desc[UR8][R2.64] ;  /* 0x0000000802000981 */ /* 0x000362000c1e1900 */
[----:B------:R-:W-:Y:S01]  /*13e50*/  ISETP.NE.U32.AND P0, PT, RZ, UR4, PT ;  /* 0x00000004ff007c0c */ /* 0x000fe2000bf05070 */
[----:B0-----:R-:W-:Y:S01]  /*13e60*/  IMAD.WIDE R4, R9, 0x4, R4 ;  /* 0x0000000409047825 */ /* 0x001fe200078e0204 */
[----:B------:R-:W-:Y:S02]  /*13e70*/  ISETP.NE.U32.AND P1, PT, RZ, UR6, PT ;  /* 0x00000006ff007c0c */ /* 0x000fe4000bf25070 */
[----:B------:R-:W-:Y:S01]  /*13e80*/  ISETP.NE.AND.EX P2, PT, RZ, UR5, PT, P0 ;  /* 0x00000005ff007c0c */ /* 0x000fe2000bf45300 */
[----:B------:R-:W-:Y:S01]  /*13e90*/  ULDC.64 UR4, c[0x0][0xa00] ;  /* 0x0002800000047ab9 */ /* 0x000fe20000000a00 */
[----:B------:R-:W-:Y:S01]  /*13ea0*/  ISETP.NE.AND.EX P1, PT, RZ, UR7, PT, P1 ;  /* 0x00000007ff007c0c */ /* 0x000fe2000bf25310 */
[----:B------:R-:W-:Y:S01]  /*13eb0*/  IMAD.MOV.U32 R8, RZ, RZ, RZ ;  /* 0x000000ffff087224 */ /* 0x000fe200078e00ff */
[----:B------:R-:W-:Y:S01]  /*13ec0*/  ISETP.NE.U32.AND P0, PT, RZ, UR4, PT ;  /* 0x00000004ff007c0c */ /* 0x000fe2000bf05070 */
[----:B-1----:R-:W0:Y:S03]  /*13ed0*/  LDC.64 R2, c[0x0][0xa08] ;  /* 0x00028200ff027b82 */ /* 0x002e260000000a00 */
[----:B------:R-:W-:-:S05]  /*13ee0*/  ISETP.NE.AND.EX P0, PT, RZ, UR5, PT, P0 ;  /* 0x00000005ff007c0c */ /* 0x000fca000bf05300 */
[----:B------:R-:W1:Y:S08]  /*13ef0*/  @P2 LDC.64 R6, c[0x0][0xa18] ;  /* 0x00028600ff062b82 */ /* 0x000e700000000a00 */
[----:B------:R-:W2:Y:S01]  /*13f00*/  @P0 LDG.E R10, desc[UR8][R4.64] ;  /* 0x00000008040a0981 */ /* 0x000ea2000c1e1900 */
[----:B------:R-:W-:Y:S01]  /*13f10*/  ULDC UR4, c[0x0][0x288] ;  /* 0x0000a20000047ab9 */ /* 0x000fe20000000800 */
[----:B0-----:R-:W-:-:S05]  /*13f20*/  IMAD.WIDE R2, R9, 0x4, R2 ;  /* 0x0000000409027825 */ /* 0x001fca00078e0202 */
[----:B------:R-:W5:Y:S01]  /*13f30*/  @P1 LDG.E R8, desc[UR8][R2.64] ;  /* 0x0000000802081981 */ /* 0x000f62000c1e1900 */
[----:B-1----:R-:W-:-:S03]  /*13f40*/  @P2 IMAD.WIDE R6, R9, 0x4, R6 ;  /* 0x0000000409062825 */ /* 0x002fc600078e0206 */
[----:B--2---:R0:W-:Y:S02]  /*13f50*/  STL [R1+0x30], R10 ;  /* 0x0000300a01007387 */ /* 0x0041e40000100800 */
[----:B0-----:R-:W-:Y:S01]  /*13f60*/  IMAD.U32 R10, RZ, RZ, UR4 ;  /* 0x00000004ff0a7e24 */ /* 0x001fe2000f8e00ff */
[----:B------:R-:W-:-:S05]  /*13f70*/  ULDC.64 UR4, c[0x0][0x418] ;  /* 0x0001060000047ab9 */ /* 0x000fca0000000a00 */
        /* <DEDUP_REMOVED lines=12> */
[----:B------:R-:W0:Y:S04]  /*14040*/  LDG.E R7, desc[UR4][R4.64] ;  /* 0x0000000404077981 */ /* 0x000e28000c1e1900 */
[----:B------:R-:W0:Y:S02]  /*14050*/  LDG.E R4, desc[UR4][R4.64+0x4] ;  /* 0x0000040404047981 */ /* 0x000e24000c1e1900 */
[----:B0-----:R-:W-:-:S05]  /*14060*/  IMAD.IADD R10, R4, 0x1, -R7 ;  /* 0x00000001040a7824 */ /* 0x001fca00078e0a07 */
[----:B------:R1:W-:Y:S02]  /*14070*/  STL [R1+0x2c], R10 ;  /* 0x00002c0a01007387 */ /* 0x0003e40000100800 */
.L_x_1311:
[----:B------:R-:W2:Y:S01]  /*14080*/  LDL.LU R5, [R1+0x8] ;  /* 0x0000080001057983 */ /* 0x000ea20000300800 */
[----:B------:R-:W-:Y:S02]  /*14090*/  ULDC.64 UR4, c[0x0][0xa20] ;  /* 0x0002880000047ab9 */ /* 0x000fe40000000a00 */
[----:B------:R-:W-:-:S04]  /*140a0*/  ISETP.NE.U32.AND P0, PT, RZ, UR4, PT ;  /* 0x00000004ff007c0c */ /* 0x000fc8000bf05070 */
[----:B------:R-:W-:Y:S02]  /*140b0*/  ISETP.NE.AND.EX P0, PT, RZ, UR5, PT, P0 ;  /* 0x00000005ff007c0c */ /* 0x000fe4000bf05300 */
[C---:B--2---:R-:W-:Y:S02]  /*140c0*/  LOP3.LUT R7, R5.reuse, 0xff000000, RZ, 0xc0, !PT ;  /* 0xff00000005077812 */ /* 0x044fe400078ec0ff */
[C---:B------:R-:W-:Y:S02]  /*140d0*/  LOP3.LUT R4, R5.reuse, 0xff0000, RZ, 0xc0, !PT ;  /* 0x00ff000005047812 */ /* 0x040fe400078ec0ff */
[----:B------:R-:W-:Y:S02]  /*140e0*/  SHF.R.U32.HI R7, RZ, 0x8, R7 ;  /* 0x00000008ff077819 */ /* 0x000fe40000011607 */
[----:B------:R-:W-:Y:S02]  /*140f0*/  LOP3.LUT R16, R5, 0xffff, RZ, 0xc0, !PT ;  /* 0x0000ffff05107812 */ /* 0x000fe400078ec0ff */
[----:B------:R-:W-:Y:S01]  /*14100*/  LEA.HI R7, R4, R7, RZ, 0x10 ;  /* 0x0000000704077211 */ /* 0x000fe200078f80ff */
[----:B-----5:R-:W-:-:S05]  /*14110*/  IMAD.IADD R4, R8, 0x1, R0 ;  /* 0x0000000108047824 */ /* 0x020fca00078e0200 */
[----:B------:R2:W-:Y:S01]  /*14120*/  STL [R1+0x14], R4 ;  /* 0x0000140401007387 */ /* 0x0005e20000100800 */
[----:B------:R-:W-:Y:S05]  /*14130*/  @!P0 BRA `(.L_x_1312) ;  /* 0x0000000000148947 */ /* 0x000fea0003800000 */
[----:B------:R-:W3:Y:S01]  /*14140*/  LDC.64 R2, c[0x0][0xa20] ;  /* 0x00028800ff027b82 */ /* 0x000ee20000000a00 */
[----:B------:R-:W-:Y:S01]  /*14150*/  ULDC.64 UR4, c[0x0][0x208] ;  /* 0x0000820000047ab9 */ /* 0x000fe20000000a00 */
[----:B---3--:R-:W-:-:S05]  /*14160*/  IMAD.WIDE R2, R9, 0x4, R2 ;  /* 0x0000000409027825 */ /* 0x008fca00078e0202 */
[----:B------:R3:W5:Y:S01]  /*14170*/  LDG.E R6, desc[UR4][R2.64] ;  /* 0x0000000402067981 */ /* 0x000762000c1e1900 */
[----:B------:R-:W-:Y:S05]  /*14180*/  BRA `(.L_x_1313) ;  /* 0x0000000000147947 */ /* 0x000fea0003800000 */
.L_x_1312:
[----:B------:R-:W-:Y:S05]  /*14190*/  @!P1 BRA `(.L_x_1313) ;  /* 0x0000000000109947 */ /* 0x000fea0003800000 */
[----:B------:R-:W-:Y:S02]  /*141a0*/  ULDC.64 UR4, c[0x0][0x208] ;  /* 0x0000820000047ab9 */ /* 0x000fe40000000a00 */
[----:B------:R-:W3:Y:S04]  /*141b0*/  LDG.E R6, desc[UR4][R2.64] ;  /* 0x0000000402067981 */ /* 0x000ee8000c1e1900 */
[----:B------:R-:W3:Y:S02]  /*141c0*/  LDG.E R2, desc[UR4][R2.64+0x4] ;  /* 0x0000040402027981 */ /* 0x000ee4000c1e1900 */
[----:B---3--:R-:W-:-:S07]  /*141d0*/  IMAD.IADD R6, R2, 0x1, -R6 ;  /* 0x0000000102067824 */ /* 0x008fce00078e0a06 */
.L_x_1313:
[----:B--2---:R-:W2:Y:S01]  /*141e0*/  LDL.LU R4, [R1+0x4] ;  /* 0x0000040001047983 */ /* 0x004ea20000300800 */
[----:B---3--:R-:W3:Y:S01]  /*141f0*/  LDC R2, c[0x0][0x448] ;  /* 0x00011200ff027b82 */ /* 0x008ee20000000800 */
[----:B-----5:R-:W-:Y:S01]  /*14200*/  IMAD.IADD R0, R6, 0x1, -R0 ;  /* 0x0000000106007824 */ /* 0x020fe200078e0a00 */
[----:B---3--:R-:W-:-:S13]  /*14210*/  ISETP.NE.AND P1, PT, R2, 0x1, PT ;  /* 0x000000010200780c */ /* 0x008fda0003f25270 */
[----:B------:R-:W3:Y:S08]  /*14220*/  @P1 LDC R3, c[0x0][0x44c] ;  /* 0x00011300ff031b82 */ /* 0x000ef00000000800 */
[----:B------:R-:W4:Y:S01]  /*14230*/  @P1 LDC R2, c[0x0][0x450] ;  /* 0x00011400ff021b82 */ /* 0x000f220000000800 */
[----:B--2---:R-:W-:-:S04]  /*14240*/  IMAD.SHL.U32 R11, R4, 0x80, RZ ;  /* 0x00000080040b7824 */ /* 0x004fc800078e00ff */
[----:B------:R-:W-:Y:S01]  /*14250*/  VIADD R4, R11, 0x7f ;  /* 0x0000007f0b047836 */ /* 0x000fe20000000000 */
[----:B------:R2:W-:Y:S03]  /*14260*/  STL [R1+0x28], R11 ;  /* 0x0000280b01007387 */ /* 0x0005e60000100800 */
[----:B---3--:R-:W-:-:S04]  /*14270*/  @P1 IMAD.HI.U32 R3, R4, R3, RZ ;  /* 0x0000000304031227 */ /* 0x008fc800078e00ff */
[----:B------:R-:W-:Y:S01]  /*14280*/  IMAD.MOV.U32 R6, RZ, RZ, R4 ;  /* 0x000000ffff067224 */ /* 0x000fe200078e0004 */
[----:B----4-:R-:W-:Y:S01]  /*14290*/  @P1 SHF.R.U32.HI R6, RZ, R2, R3 ;  /* 0x00000002ff061219 */ /* 0x010fe20000011603 */
[----:B------:R-:W-:-:S05]  /*142a0*/  VIADD R4, R0, 0x3f ;  /* 0x0000003f00047836 */ /* 0x000fca0000000000 */
[----:B------:R-:W-:-:S04]  /*142b0*/  SHF.R.S32.HI R2, RZ, 0x1f, R4 ;  /* 0x0000001fff027819 */ /* 0x000fc80000011404 */
[----:B------:R-:W-:Y:S02]  /*142c0*/  LEA.HI R4, R2, R4, RZ, 0x6 ;  /* 0x0000000402047211 */ /* 0x000fe400078f30ff */
[----:B------:R-:W-:Y:S02]  /*142d0*/  IADD3 R2, R0, 0x1, -R10 ;  /* 0x0000000100027810 */ /* 0x000fe40007ffe80a */
[----:B------:R-:W-:-:S03]  /*142e0*/  SHF.R.S32.HI R9, RZ, 0x6, R4 ;  /* 0x00000006ff097819 */ /* 0x000fc60000011404 */
[----:B------:R-:W-:Y:S02]  /*142f0*/  IMAD.IADD R6, R2, 0x1, R6 ;  /* 0x0000000102067824 */ /* 0x000fe400078e0206 */
[----:B------:R-:W3:Y:S01]  /*14300*/  LDC.64 R2, c[0x0][0x9e0] ;  /* 0x00027800ff027b82 */ /* 0x000ee20000000a00 */
[----:B------:R2:W-:Y:S01]  /*14310*/  STL [R1+0x58], R9 ;  /* 0x0000580901007387 */ /* 0x0005e20000100800 */
[----:B---3--:R-:W-:Y:S01]  /*14320*/  ISETP.GE.AND P2, PT, R3, 0x1, PT ;  /* 0x000000010300780c */ /* 0x008fe20003f46270 */
[----:B------:R-:W-:-:S12]  /*14330*/  IMAD.IADD R2, R6, 0x1, R2 ;  /* 0x0000000106027824 */ /* 0x000fd800078e0202 */
[----:B--2---:R-:W-:Y:S05]  /*14340*/  @!P2 BRA `(.L_x_1314) ;  /* 0x000000000048a947 */ /* 0x004fea0003800000 */
[C---:B------:R-:W-:Y:S01]  /*14350*/  ISETP.GT.AND P0, PT, R6.reuse, RZ, PT ;  /* 0x000000ff0600720c */ /* 0x040fe20003f04270 */
[----:B------:R-:W-:Y:S01]  /*14360*/  BSSY B0, `(.L_x_1315) ;  /* 0x000000e000007945 */ /* 0x000fe20003800000 */
[----:B------:R-:W-:-:S11]  /*14370*/  VIADD R8, R6, 0xffffffff ;  /* 0xffffffff06087836 */ /* 0x000fd60000000000 */
[----:B------:R-:W-:Y:S05]  /*14380*/  @P0 BRA `(.L_x_1316) ;  /* 0x00000000001c0947 */ /* 0x000fea0003800000 */
[----:B------:R-:W-:Y:S01]  /*14390*/  ISETP.NE.AND P0, PT, R3, 0x1, PT ;  /* 0x000000010300780c */ /* 0x000fe20003f05270 */
[----:B------:R-:W-:-:S12]  /*143a0*/  IMAD.MOV R6, RZ, RZ, -R6 ;  /* 0x000000ffff067224 */ /* 0x000fd800078e0a06 */
[----:B------:R-:W2:Y:S02]  /*143b0*/  @P0 LDC.64 R4, c[0x0][0x9e8] ;  /* 0x00027a00ff040b82 */ /* 0x000ea40000000a00 */
[----:B--2---:R-:W-:-:S05]  /*143c0*/  @P0 IMAD.HI.U32 R4, R6, R4, RZ ;  /* 0x0000000406040227 */ /* 0x004fca00078e00ff */
[----:B------:R-:W-:-:S04]  /*143d0*/  @P0 SHF.R.U32.HI R6, RZ, R5, R4 ;  /* 0x00000005ff060219 */ /* 0x000fc80000011604 */
[----:B------:R-:W-:Y:S01]  /*143e0*/  LOP3.LUT R8, RZ, R6, RZ, 0x33, !PT ;  /* 0x00000006ff087212 */ /* 0x000fe200078e33ff */
[----:B------:R-:W-:Y:S06]  /*143f0*/  BRA `(.L_x_1317) ;  /* 0x0000000000107947 */ /* 0x000fec0003800000 */
.L_x_1316:
[----:B------:R-:W-:-:S13]  /*14400*/  ISETP.NE.AND P0, PT, R3, 0x1, PT ;  /* 0x000000010300780c */ /* 0x000fda0003f05270 */
[----:B------:R-:W2:Y:S02]  /*14410*/  @P0 LDC.64 R4, c[0x0][0x9e8] ;  /* 0x00027a00ff040b82 */ /* 0x000ea40000000a00 */
[----:B--2---:R-:W-:-:S05]  /*14420*/  @P0 IMAD.HI.U32 R4, R8, R4, RZ ;  /* 0x0000000408040227 */ /* 0x004fca00078e00ff */
[----:B------:R-:W-:-:S07]  /*14430*/  @P0 SHF.R.U32.HI R8, RZ, R5, R4 ;  /* 0x00000005ff080219 */ /* 0x000fce0000011604 */
.L_x_1317:
[----:B------:R-:W-:Y:S05]  /*14440*/  BSYNC B0 ;  /* 0x0000000000007941 */ /* 0x000fea0003800000 */
.L_x_1315:
[----:B------:R-:W-:-:S05]  /*14450*/  IMAD R8, R8, R3, R3 ;  /* 0x0000000308087224 */ /* 0x000fca00078e0203 */
[----:B------:R-:W-:-:S07]  /*14460*/  VIMNMX R2, R2, R8, PT ;  /* 0x0000000802027248 */ /* 0x000fce0003fe0100 */
.L_x_1314:
[----:B------:R-:W2:Y:S01]  /*14470*/  @P1 LDC R4, c[0x0][0x44c] ;  /* 0x00011300ff041b82 */ /* 0x000ea20000000800 */
[----:B------:R-:W-:Y:S01]  /*14480*/  IMAD.MOV.U32 R5, RZ, RZ, R11 ;  /* 0x000000ffff057224 */ /* 0x000fe200078e000b */
[----:B------:R-:W-:Y:S01]  /*14490*/  ULDC UR4, c[0x0][0x9dc] ;  /* 0x0002770000047ab9 */ /* 0x000fe20000000800 */
[----:B------:R-:W-:-:S05]  /*144a0*/  VIADD R2, R2, 0x3f ;  /* 0x0000003f02027836 */ /* 0x000fca0000000000 */
[----:B------:R-:W3:Y:S01]  /*144b0*/  @P1 LDC R6, c[0x0][0x450] ;  /* 0x00011400ff061b82 */ /* 0x000ee20000000800 */
[----:B--2---:R-:W-:-:S05]  /*144c0*/  @P1 IMAD.HI.U32 R4, R11, R4, RZ ;  /* 0x000000040b041227 */ /* 0x004fca00078e00ff */
[----:B---3--:R-:W-:-:S04]  /*144d0*/  @P1 SHF.R.U32.HI R5, RZ, R6, R4 ;  /* 0x00000006ff051219 */ /* 0x008fc80000011604 */
[----:B------:R-:W-:Y:S02]  /*144e0*/  IADD3 R6, R5, R0, -R10 ;  /* 0x0000000005067210 */ /* 0x000fe40007ffe80a */
[----:B------:R-:W-:-:S04]  /*144f0*/  SHF.R.S32.HI R0, RZ, 0x1f, R2 ;  /* 0x0000001fff007819 */ /* 0x000fc80000011402 */
[----:B------:R-:W-:Y:S01]  /*14500*/  LEA.HI R0, R0, R2, RZ, 0x6 ;  /* 0x0000000200007211 */ /* 0x000fe200078f30ff */
[----:B------:R-:W-:-:S03]  /*14510*/  VIADD R2, R6, -UR4 ;  /* 0x8000000406027c36 */ /* 0x000fc60008000000 */
[----:B------:R-:W-:-:S04]  /*14520*/  SHF.R.S32.HI R4, RZ, 0x6, R0 ;  /* 0x00000006ff047819 */ /* 0x000fc80000011400 */
[----:B------:R-:W-:Y:S01]  /*14530*/  VIMNMX R0, R9, R4, PT ;  /* 0x0000000409007248 */ /* 0x000fe20003fe0100 */
[----:B------:R2:W-:Y:S01]  /*14540*/  STL [R1+0x54], R4 ;  /* 0x0000540401007387 */ /* 0x0005e20000100800 */
[----:B------:R-:W-:Y:S05]  /*14550*/  @!P2 BRA `(.L_x_1318) ;  /* 0x000000000044a947 */ /* 0x000fea0003800000 */
[----:B------:R-:W-:Y:S01]  /*14560*/  ISETP.GT.AND P0, PT, R6, -0x1, PT ;  /* 0xffffffff0600780c */ /* 0x000fe20003f04270 */
[----:B------:R-:W-:-:S12]  /*14570*/  BSSY B0, `(.L_x_1319) ;  /* 0x000000d000007945 */ /* 0x000fd80003800000 */
[----:B------:R-:W-:Y:S05]  /*14580*/  @P0 BRA `(.L_x_1320) ;  /* 0x00000000001c0947 */ /* 0x000fea0003800000 */
[----:B------:R-:W-:Y:S02]  /*14590*/  ISETP.NE.AND P0, PT, R3, 0x1, PT ;  /* 0x000000010300780c */ /* 0x000fe40003f05270 */
[----:B------:R-:W-:-:S11]  /*145a0*/  LOP3.LUT R6, RZ, R6, RZ, 0x33, !PT ;  /* 0x00000006ff067212 */ /* 0x000fd600078e33ff */
[----:B--2---:R-:W2:Y:S02]  /*145b0*/  @P0 LDC.64 R4, c[0x0][0x9e8] ;  /* 0x00027a00ff040b82 */ /* 0x004ea40000000a00 */
[----:B--2---:R-:W-:-:S05]  /*145c0*/  @P0 IMAD.HI.U32 R4, R6, R4, RZ ;  /* 0x0000000406040227 */ /* 0x004fca00078e00ff */
[----:B------:R-:W-:-:S04]  /*145d0*/  @P0 SHF.R.U32.HI R6, RZ, R5, R4 ;  /* 0x00000005ff060219 */ /* 0x000fc80000011604 */
[----:B------:R-:W-:Y:S01]  /*145e0*/  LOP3.LUT R6, RZ, R6, RZ, 0x33, !PT ;  /* 0x00000006ff067212 */ /* 0x000fe200078e33ff */
[----:B------:R-:W-:Y:S06]  /*145f0*/  BRA `(.L_x_1321) ;  /* 0x0000000000107947 */ /* 0x000fec0003800000 */
.L_x_1320:
[----:B------:R-:W-:-:S13]  /*14600*/  ISETP.NE.AND P0, PT, R3, 0x1, PT ;  /* 0x000000010300780c */ /* 0x000fda0003f05270 */
[----:B--2---:R-:W2:Y:S02]  /*14610*/  @P0 LDC.64 R4, c[0x0][0x9e8] ;  /* 0x00027a00ff040b82 */ /* 0x004ea40000000a00 */
[----:B--2---:R-:W-:-:S05]  /*14620*/  @P0 IMAD.HI.U32 R4, R6, R4, RZ ;  /* 0x0000000406040227 */ /* 0x004fca00078e00ff */
[----:B------:R-:W-:-:S07]  /*14630*/  @P0 SHF.R.U32.HI R6, RZ, R5, R4 ;  /* 0x00000005ff060219 */ /* 0x000fce0000011604 */
.L_x_1321:
[----:B------:R-:W-:Y:S05]  /*14640*/  BSYNC B0 ;  /* 0x0000000000007941 */ /* 0x000fea0003800000 */
.L_x_1319:
[----:B------:R-:W-:-:S05]  /*14650*/  IMAD R3, R6, R3, RZ ;  /* 0x0000000306037224 */ /* 0x000fca00078e02ff */
[----:B------:R-:W-:-:S07]  /*14660*/  VIMNMX R2, R2, R3, !PT ;  /* 0x0000000302027248 */ /* 0x000fce0007fe0100 */
.L_x_1318:
[----:B------:R-:W-:Y:S01]  /*14670*/  SHF.R.S32.HI R3, RZ, 0x1f, R2 ;  /* 0x0000001fff037819 */ /* 0x000fe20000011402 */
[----:B------:R-:W-:Y:S01]  /*14680*/  IMAD.MOV.U32 R5, RZ, RZ, RZ ;  /* 0x000000ffff057224 */ /* 0x000fe200078e00ff */
[----:B--2---:R-:W-:Y:S01]  /*14690*/  SHF.R.U32.HI R4, RZ, 0x10, R7 ;  /* 0x00000010ff047819 */ /* 0x004fe20000011607 */
[----:B------:R-:W-:Y:S01]  /*146a0*/  BSSY B0, `(.L_x_1322) ;  /* 0x0000029000007945 */ /* 0x000fe20003800000 */
[----:B------:R-:W-:Y:S01]  /*146b0*/  LEA.HI R3, R3, R2, RZ, 0x6 ;  /* 0x0000000203037211 */ /* 0x000fe200078f30ff */
[----:B01----:R-:W-:Y:S01]  /*146c0*/  IMAD.MOV.U32 R10, RZ, RZ, R5 ;  /* 0x000000ffff0a7224 */ /* 0x003fe200078e0005 */
[----:B------:R-:W-:Y:S02]  /*146d0*/  ISETP.NE.AND P0, PT, R4, RZ, PT ;  /* 0x000000ff0400720c */ /* 0x000fe40003f05270 */
[----:B------:R-:W-:Y:S02]  /*146e0*/  SHF.R.S32.HI R3, RZ, 0x6, R3 ;  /* 0x00000006ff037819 */ /* 0x000fe40000011403 */
[----:B------:R-:W-:-:S02]  /*146f0*/  LOP3.LUT R8, R7, 0xff, RZ, 0xc0, !PT ;  /* 0x000000ff07087812 */ /* 0x000fc400078ec0ff */
[----:B------:R-:W-:-:S04]  /*14700*/  VIMNMX R9, RZ, R3, !PT ;  /* 0x00000003ff097248 */ /* 0x000fc80007fe0100 */
[----:B------:R-:W-:Y:S01]  /*14710*/  ISETP.GT.AND P1, PT, R0, R9, PT ;  /* 0x000000090000720c */ /* 0x000fe20003f24270 */
[----:B------:R0:W-:Y:S02]  /*14720*/  STL [R1+0x34], R9 ;  /* 0x0000340901007387 */ /* 0x0001e40000100800 */
[----:B------:R-:W1:Y:S02]  /*14730*/  @!P0 LDC R4, c[0x0][0x9f0] ;  /* 0x00027c00ff048b82 */ /* 0x000e640000000800 */
[----:B------:R0:W-:Y:S04]  /*14740*/  STL [R1+0x38], R5 ;  /* 0x0000380501007387 */ /* 0x0001e80000100800 */
[----:B------:R0:W-:Y:S04]  /*14750*/  STL [R1+0x40], R8 ;  /* 0x0000400801007387 */ /* 0x0001e80000100800 */
[----:B------:R-:W-:Y:S05]  /*14760*/  @!P1 BRA `(.L_x_1323) ;  /* 0x0000000000709947 */ /* 0x000fea0003800000 */
[-C--:B01----:R-:W-:Y:S02]  /*14770*/  IABS R5, R4.reuse ;  /* 0x0000000400057213 */ /* 0x083fe40000000000 */
[----:B------:R-:W-:Y:S02]  /*14780*/  IABS R7, R4 ;  /* 0x0000000400077213 */ /* 0x000fe40000000000 */
[----:B------:R-:W0:Y:S03]  /*14790*/  I2F.RP R2, R5 ;  /* 0x0000000500027306 */ /* 0x000e260000209400 */
[----:B------:R-:W-:-:S05]  /*147a0*/  IMAD.MOV R7, RZ, RZ, -R7 ;  /* 0x000000ffff077224 */ /* 0x000fca00078e0a07 */
[----:B0-----:R-:W0:Y:S02]  /*147b0*/  MUFU.RCP R2, R2 ;  /* 0x0000000200027308 */ /* 0x001e240000001000 */
[----:B0-----:R-:W-:-:S06]  /*147c0*/  VIADD R2, R2, 0xffffffe ;  /* 0x0ffffffe02027836 */ /* 0x001fcc0000000000 */
[----:B------:R-:W0:Y:S02]  /*147d0*/  F2I.FTZ.U32.TRUNC.NTZ R3, R2 ;  /* 0x0000000200037305 */ /* 0x000e24000021f000 */
[----:B0-----:R-:W-:-:S04]  /*147e0*/  IMAD.MOV R2, RZ, RZ, -R3 ;  /* 0x000000ffff027224 */ /* 0x001fc800078e0a03 */
[----:B------:R-:W-:Y:S02]  /*147f0*/  IMAD R6, R2, R5, RZ ;  /* 0x0000000502067224 */ /* 0x000fe400078e02ff */
[----:B------:R-:W-:-:S04]  /*14800*/  IMAD.MOV.U32 R2, RZ, RZ, RZ ;  /* 0x000000ffff027224 */ /* 0x000fc800078e00ff */
[----:B------:R-:W-:Y:S01]  /*14810*/  IMAD.HI.U32 R6, R3, R6, R2 ;  /* 0x0000000603067227 */ /* 0x000fe200078e0002 */
[----:B------:R-:W-:-:S05]  /*14820*/  IADD3 R3, R4, -0x1, R0 ;  /* 0xffffffff04037810 */ /* 0x000fca0007ffe000 */
[----:B------:R-:W-:-:S05]  /*14830*/  IMAD.IADD R3, R3, 0x1, -R9 ;  /* 0x0000000103037824 */ /* 0x000fca00078e0a09 */
[----:B------:R-:W-:Y:S02]  /*14840*/  IABS R2, R3 ;  /* 0x0000000300027213 */ /* 0x000fe40000000000 */
[----:B------:R-:W-:-:S03]  /*14850*/  LOP3.LUT R3, R3, R4, RZ, 0x3c, !PT ;  /* 0x0000000403037212 */ /* 0x000fc600078e3cff */
        /* <DEDUP_REMOVED lines=13> */
.L_x_1323:
[----:B------:R-:W-:Y:S05]  /*14930*/  BSYNC B0 ;  /* 0x0000000000007941 */ /* 0x000fea0003800000 */
.L_x_1322:
[----:B------:R-:W-:Y:S01]  /*14940*/  IMAD.MOV.U32 R3, RZ, RZ, R10 ;  /* 0x000000ffff037224 */ /* 0x000fe200078e000a */
[----:B------:R-:W-:Y:S03]  /*14950*/  BSSY B7, `(.L_x_1324) ;  /* 0x00004ce000077945 */ /* 0x000fe60003800000 */
[----:B------:R-:W-:-:S05]  /*14960*/  IMAD R2, R8, R3, R9 ;  /* 0x0000000308027224 */ /* 0x000fca00078e0209 */
[----:B------:R-:W-:Y:S01]  /*14970*/  VIADDMNMX R0, R2, R3, R0, PT ;  /* 0x0000000302007246 */ /* 0x000fe20003800100 */
[----:B------:R3:W-:Y:S03]  /*14980*/  STL [R1+0x24], R2 ;  /* 0x0000240201007387 */ /* 0x0007e60000100800 */
[----:B------:R-:W-:Y:S01]  /*14990*/  ISETP.GT.AND P0, PT, R0, R2, PT ;  /* 0x000000020000720c */ /* 0x000fe20003f04270 */
[----:B------:R3:W-:-:S12]  /*149a0*/  STL [R1+0x3c], R0 ;  /* 0x00003c0001007387 */ /* 0x0007d80000100800 */
[----:B---3--:R-:W-:Y:S05]  /*149b0*/  @P0 BRA `(.L_x_1325) ;  /* 0x00000000004c0947 */ /* 0x008fea0003800000 */
[----:B------:R-:W3:Y:S02]  /*149c0*/  S2R R2, SR_TID.X ;  /* 0x0000000000027919 */ /* 0x000ee40000002100 */
[----:B---3--:R-:W-:-:S04]  /*149d0*/  LOP3.LUT R2, R2, 0x7f, RZ, 0xc0, !PT ;  /* 0x0000007f02027812 */ /* 0x008fc800078ec0ff */
[----:B------:R-:W-:-:S13]  /*149e0*/  ISETP.NE.AND P0, PT, R2, RZ, PT ;  /* 0x000000ff0200720c */ /* 0x000fda0003f05270 */
[----:B------:R-:W-:Y:S05]  /*149f0*/  @P0 BRA `(.L_x_1326) ;  /* 0x0000004c000c0947 */ /* 0x000fea0003800000 */
[----:B------:R-:W3:Y:S01]  /*14a00*/  S2R R3, SR_LANEID ;  /* 0x0000000000037919 */ /* 0x000ee20000000000 */
[----:B------:R-:W-:Y:S01]  /*14a10*/  VOTEU.ANY UR4, UPT, PT ;  /* 0x0000000000047886 */ /* 0x000fe200038e0100 */
[----:B------:R-:W-:Y:S01]  /*14a20*/  ULDC.64 UR6, c[0x0][0x208] ;  /* 0x0000820000067ab9 */ /* 0x000fe20000000a00 */
[----:B------:R-:W3:Y:S08]  /*14a30*/  FLO.U32 R0, UR4 ;  /* 0x0000000400007d00 */ /* 0x000ef000080e0000 */
[----:B0-----:R-:W0:Y:S01]  /*14a40*/  POPC R5, UR4 ;  /* 0x0000000400057d09 */ /* 0x001e220008000000 */
[----:B---3--:R-:W-:-:S02]  /*14a50*/  ISETP.EQ.U32.AND P0, PT, R0, R3, PT ;  /* 0x000000030000720c */ /* 0x008fc40003f02070 */
[----:B------:R-:W0:Y:S11]  /*14a60*/  LDC.64 R2, c[0x0][0xc60] ;  /* 0x00031800ff027b82 */ /* 0x000e360000000a00 */
[----:B0-----:R-:W3:Y:S01]  /*14a70*/  @P0 ATOMG.E.ADD.STRONG.GPU PT, R3, desc[UR6][R2.64], R5 ;  /* 0x00000005020309a8 */ /* 0x001ee200081ee1c6 */
[----:B-1----:R-:W0:Y:S02]  /*14a80*/  S2R R4, SR_LTMASK ;  /* 0x0000000000047919 */ /* 0x002e240000003900 */
[----:B0-----:R-:W-:-:S04]  /*14a90*/  LOP3.LUT R4, R4, UR4, RZ, 0xc0, !PT ;  /* 0x0000000404047c12 */ /* 0x001fc8000f8ec0ff */
[----:B------:R-:W0:Y:S01]  /*14aa0*/  POPC R7, R4 ;  /* 0x0000000400077309 */ /* 0x000e220000000000 */
[----:B---3--:R-:W0:Y:S02]  /*14ab0*/  SHFL.IDX PT, R0, R3, R0, 0x1f ;  /* 0x00001f0003007589 */ /* 0x008e2400000e0000 */
[----:B0-----:R-:W-:-:S05]  /*14ac0*/  IADD3 R0, R0, UR38, R7 ;  /* 0x0000002600007c10 */ /* 0x001fca000fffe007 */
[----:B------:R3:W-:Y:S01]  /*14ad0*/  STL [R1], R0 ;  /* 0x0000000001007387 */ /* 0x0007e20000100800 */
[----:B------:R-:W-:Y:S05]  /*14ae0*/  BRA `(.L_x_1326) ;  /* 0x0000004800d07947 */ /* 0x000fea0003800000 */
.L_x_1325:
        /* <DEDUP_REMOVED lines=8> */
[----:B-1----:R-:W-:Y:S02]  /*14b70*/  IMAD.U32 R4, RZ, RZ, UR6 ;  /* 0x00000006ff047e24 */ /* 0x002fe4000f8e00ff */
[----:B------:R-:W1:Y:S01]  /*14b80*/  LDC.64 R2, c[0x4][R2] ;  /* 0x0100000002027b82 */ /* 0x000e620000000a00 */
[----:B0-----:R-:W-:Y:S02]  /*14b90*/  IMAD.U32 R5, RZ, RZ, UR7 ;  /* 0x00000007ff057e24 */ /* 0x001fe4000f8e00ff */
[----:B------:R-:W-:Y:S02]  /*14ba0*/  IMAD.U32 R6, RZ, RZ, UR8 ;  /* 0x00000008ff067e24 */ /* 0x000fe4000f8e00ff */
[----:B------:R-:W-:-:S02]  /*14bb0*/  IMAD.U32 R7, RZ, RZ, UR9 ;  /* 0x00000009ff077e24 */ /* 0x000fc4000f8e00ff */
[----:B--2---:R-:W-:Y:S02]  /*14bc0*/  IMAD.U32 R10, RZ, RZ, UR4 ;  /* 0x00000004ff0a7e24 */ /* 0x004fe4000f8e00ff */
[----:B------:R-:W-:Y:S02]  /*14bd0*/  IMAD.U32 R11, RZ, RZ, UR5 ;  /* 0x00000005ff0b7e24 */ /* 0x000fe4000f8e00ff */
[----:B------:R-:W-:Y:S02]  /*14be0*/  IMAD.MOV.U32 R8, RZ, RZ, 0x70 ;  /* 0x00000070ff087424 */ /* 0x000fe400078e00ff */
[----:B------:R-:W-:Y:S02]  /*14bf0*/  IMAD.MOV.U32 R12, RZ, RZ, 0x1 ;  /* 0x00000001ff0c7424 */ /* 0x000fe400078e00ff */
[----:B------:R-:W-:-:S07]  /*14c00*/  IMAD.MOV.U32 R13, RZ, RZ, RZ ;  /* 0x000000ffff0d7224 */ /* 0x000fce00078e00ff */
[----:B------:R-:W-:-:S07]  /*14c10*/  LEPC R20, `(.L_x_1328) ;  /* 0x000000001014794e */ /* 0x000fce0000000000 */
[----:B-1----:R-:W-:Y:S05]  /*14c20*/  CALL.ABS.NOINC R2 ;  /* 0x0000000002007343 */ /* 0x002fea0003c00000 */
.L_x_1328:
[----:B------:R-:W-:Y:S05]  /*14c30*/  BSYNC B6 ;  /* 0x0000000000067941 */ /* 0x000fea0003800000 */
.L_x_1327:
        /* <DEDUP_REMOVED lines=9> */
[----:B-1----:R-:W-:Y:S02]  /*14cd0*/  IMAD.U32 R4, RZ, RZ, UR6 ;  /* 0x00000006ff047e24 */ /* 0x002fe4000f8e00ff */
[----:B0-----:R-:W-:Y:S02]  /*14ce0*/  IMAD.U32 R5, RZ, RZ, UR7 ;  /* 0x00000007ff057e24 */ /* 0x001fe4000f8e00ff */
[----:B------:R-:W-:Y:S02]  /*14cf0*/  IMAD.U32 R6, RZ, RZ, UR8 ;  /* 0x00000008ff067e24 */ /* 0x000fe4000f8e00ff */
[----:B------:R-:W-:-:S02]  /*14d00*/  IMAD.U32 R7, RZ, RZ, UR9 ;  /* 0x00000009ff077e24 */ /* 0x000fc4000f8e00ff */
[----:B--2---:R-:W-:Y:S02]  /*14d10*/  IMAD.U32 R10, RZ, RZ, UR4 ;  /* 0x00000004ff0a7e24 */ /* 0x004fe4000f8e00ff */
[----:B------:R-:W-:Y:S02]  /*14d20*/  IMAD.U32 R11, RZ, RZ, UR5 ;  /* 0x00000005ff0b7e24 */ /* 0x000fe4000f8e00ff */
[----:B------:R-:W-:Y:S02]  /*14d30*/  IMAD.MOV.U32 R8, RZ, RZ, 0x70 ;  /* 0x00000070ff087424 */ /* 0x000fe400078e00ff */
[----:B------:R-:W-:Y:S02]  /*14d40*/  IMAD.MOV.U32 R12, RZ, RZ, 0x1 ;  /* 0x00000001ff0c7424 */ /* 0x000fe400078e00ff */
[----:B---3--:R-:W-:-:S07]  /*14d50*/  IMAD.MOV.U32 R13, RZ, RZ, RZ ;  /* 0x000000ffff0d7224 */ /* 0x008fce00078e00ff */
[----:B------:R-:W-:-:S07]  /*14d60*/  LEPC R20, `(.L_x_1331) ;  /* 0x000000001014794e */ /* 0x000fce0000000000 */
[----:B----4-:R-:W-:Y:S05]  /*14d70*/  CALL.ABS.NOINC R2 ;  /* 0x0000000002007343 */ /* 0x010fea0003c00000 */
.L_x_1331:
[----:B------:R0:W1:Y:S01]  /*14d80*/  LDC.64 R2, c[0x4][R17] ;  /* 0x0100000011027b82 */ /* 0x0000620000000a00 */
[----:B------:R-:W-:Y:S01]  /*14d90*/  ULDC.64 UR6, c[0x4][0xa8] ;  /* 0x01002a0000067ab9 */ /* 0x000fe20000000a00 */
[----:B------:R-:W-:Y:S01]  /*14da0*/  ULDC.64 UR8, c[0x4][0xb0] ;  /* 0x01002c0000087ab9 */ /* 0x000fe20000000a00 */
[----:B------:R-:W-:Y:S01]  /*14db0*/  ULDC.64 UR4, c[0x4][0x40] ;  /* 0x0100100000047ab9 */ /* 0x000fe20000000a00 */
[----:B------:R-:W-:Y:S02]  /*14dc0*/  IMAD.U32 R4, RZ, RZ, UR6 ;  /* 0x00000006ff047e24 */ /* 0x000fe4000f8e00ff */
[----:B------:R-:W-:Y:S02]  /*14dd0*/  IMAD.U32 R5, RZ, RZ, UR7 ;  /* 0x00000007ff057e24 */ /* 0x000fe4000f8e00ff */
[----:B------:R-:W-:Y:S02]  /*14de0*/  IMAD.U32 R6, RZ, RZ, UR8 ;  /* 0x00000008ff067e24 */ /* 0x000fe4000f8e00ff */
[----:B------:R-:W-:-:S02]  /*14df0*/  IMAD.U32 R7, RZ, RZ, UR9 ;  /* 0x00000009ff077e24 */ /* 0x000fc4000f8e00ff */
[----:B------:R-:W-:Y:S02]  /*14e00*/  IMAD.U32 R10, RZ, RZ, UR4 ;  /* 0x00000004ff0a7e24 */ /* 0x000fe4000f8e00ff */
[----:B------:R-:W-:Y:S02]  /*14e10*/  IMAD.U32 R11, RZ, RZ, UR5 ;  /* 0x00000005ff0b7e24 */ /* 0x000fe4000f8e00ff */
[----:B------:R-:W-:Y:S02]  /*14e20*/  IMAD.MOV.U32 R8, RZ, RZ, 0x70 ;  /* 0x00000070ff087424 */ /* 0x000fe400078e00ff */
[----:B------:R-:W-:Y:S02]  /*14e30*/  IMAD.MOV.U32 R12, RZ, RZ, 0x1 ;  /* 0x00000001ff0c7424 */ /* 0x000fe400078e00ff */
[----:B0-----:R-:W-:-:S07]  /*14e40*/  IMAD.MOV.U32 R13, RZ, RZ, RZ ;  /* 0x000000ffff0d7224 */ /* 0x001fce00078e00ff */
[----:B------:R-:W-:-:S07]  /*14e50*/  LEPC R20, `(.L_x_1330) ;  /* 0x000000001014794e */ /* 0x000fce0000000000 */
[----:B-1----:R-:W-:Y:S05]  /*14e60*/  CALL.ABS.NOINC R2 ;  /* 0x0000000002007343 */ /* 0x002fea0003c00000 */
.L_x_1330:
[----:B------:R-:W-:Y:S05]  /*14e70*/  BSYNC B6 ;  /* 0x0000000000067941 */ /* 0x000fea0003800000 */
.L_x_1329:
[----:B------:R-:W3:Y:S01]  /*14e80*/  LDL R0, [R1+0xc] ;  /* 0x00000c0001007983 */ /* 0x000ee20000100800 */
[----:B------:R-:W-:Y:S02]  /*14e90*/  ULDC.64 UR4, c[0x0][0x9f8] ;  /* 0x00027e0000047ab9 */ /* 0x000fe40000000a00 */
[----:B------:R-:W-:Y:S01]  /*14ea0*/  ISETP.NE.U32.AND P0, PT, RZ, UR4, PT ;  /* 0x00000004ff007c0c */ /* 0x000fe2000bf05070 */
[----:B------:R-:W4:Y:S01]  /*14eb0*/  LDL R17, [R1+0x3c] ;  /* 0x00003c0001117983 */ /* 0x000f220000100800 */
[----:B------:R-:W-:Y:S02]  /*14ec0*/  ULDC.64 UR6, c[0x0][0x208] ;  /* 0x0000820000067ab9 */ /* 0x000fe40000000a00 */
[----:B------:R-:W-:Y:S01]  /*14ed0*/  ISETP.NE.AND.EX P0, PT, RZ, UR5, PT, P0 ;  /* 0x00000005ff007c0c */ /* 0x000fe2000bf05300 */
[----:B------:R-:W-:-:S12]  /*14ee0*/  ULDC.64 UR4, c[0x0][0xa08] ;  /* 0x0002820000047ab9 */ /* 0x000fd80000000a00 */
[----:B------:R-:W5:Y:S01]  /*14ef0*/  @P0 LDC.64 R2, c[0x0][0x9f8] ;  /* 0x00027e00ff020b82 */ /* 0x000f620000000a00 */
[----:B---3--:R-:W-:Y:S02]  /*14f00*/  IMAD.MOV.U32 R7, RZ, RZ, R0 ;  /* 0x000000ffff077224 */ /* 0x008fe400078e0000 */
[----:B-----5:R-:W-:-:S05]  /*14f10*/  @P0 IMAD.WIDE R2, R0, 0x4, R2 ;  /* 0x0000000400020825 */ /* 0x020fca00078e0202 */
[----:B------:R3:W0:Y:S01]  /*14f20*/  @P0 LDG.E R7, desc[UR6][R2.64] ;  /* 0x0000000602070981 */ /* 0x000622000c1e1900 */
[----:B----4-:R-:W-:Y:S01]  /*14f30*/  VIADD R0, R17, 0xffffffff ;  /* 0xffffffff11007836 */ /* 0x010fe20000000000 */
[----:B---3--:R-:W3:Y:S02]  /*14f40*/  LDC.64 R2, c[0x0][0x418] ;  /* 0x00010600ff027b82 */ /* 0x008ee40000000a00 */
[----:B---3--:R-:W-:Y:S01]  /*14f50*/  LOP3.LUT P0, RZ, R2, UR4, RZ, 0xfc, !PT ;  /* 0x0000000402ff7c12 */ /* 0x008fe2000f80fcff */
[----:B------:R-:W-:-:S03]  /*14f60*/  UMOV UR4, 0xffffffff ;  /* 0xffffffff00047882 */ /* 0x000fc60000000000 */
[----:B------:R-:W-:Y:S02]  /*14f70*/  LOP3.LUT P0, RZ, R3, UR5, RZ, 0xfc, P0 ;  /* 0x0000000503ff7c12 */ /* 0x000fe4000800fcff */
[----:B0-----:R-:W-:Y:S01]  /*14f80*/  SHF.R.S32.HI R8, RZ, 0x1f, R7 ;  /* 0x0000001fff087819 */ /* 0x001fe20000011407 */
[----:B------:R0:W-:Y:S01]  /*14f90*/  STL [R1+0x8], R7 ;  /* 0x0000080701007387 */ /* 0x0001e20000100800 */
[----:B------:R-:W-:-:S03]  /*14fa0*/  SEL R17, R7, RZ, !P0 ;  /* 0x000000ff07117207 */ /* 0x000fc60004000000 */
[----:B------:R0:W-:Y:S01]  /*14fb0*/  STL [R1+0x1c], R8 ;  /* 0x00001c0801007387 */ /* 0x0001e20000100800 */
[----:B------:R-:W-:Y:S05]  /*14fc0*/  BRA.DIV UR4, `(.L_x_1332) ;  /* 0x0000005e04ec7947 */ /* 0x000fea000b800000 */
[----:B-1----:R-:W1:Y:S02]  /*14fd0*/  S2R R4, SR_TID.X ;  /* 0x0000000000047919 */ /* 0x002e640000002100 */
[----:B-1----:R-:W-:-:S04]  /*14fe0*/  SHF.R.U32.HI R4, RZ, 0x5, R4 ;  /* 0x00000005ff047819 */ /* 0x002fc80000011604 */
[----:B------:R-:W-:-:S05]  /*14ff0*/  LOP3.LUT R4, R4, 0x3, RZ, 0xc0, !PT ;  /* 0x0000000304047812 */ /* 0x000fca00078ec0ff */
[----:B------:R1:W3:Y:S02]  /*15000*/  SHFL.IDX PT, R14, R4, RZ, 0x1f ;  /* 0x00001fff040e7589 */ /* 0x0002e400000e0000 */
.L_x_1449:
[----:B-1----:R-:W4:Y:S01]  /*15010*/  LDL.LU R4, [R1+0x18] ;  /* 0x0000180001047983 */ /* 0x002f220000300800 */
[----:B------:R-:W-:Y:S02]  /*15020*/  PLOP3.LUT P1, PT, PT, PT, PT, 0x8, 0x0 ;  /* 0x000000000000781c */ /* 0x000fe40003f2e170 */
[----:B---3--:R-:W-:Y:S01]  /*15030*/  ISETP.NE.AND P0, PT, R14, RZ, PT ;  /* 0x000000ff0e00720c */ /* 0x008fe20003f05270 */
[----:B------:R1:W-:Y:S01]  /*15040*/  STL [R1+0x4], R0 ;  /* 0x0000040001007387 */ /* 0x0003e20000100800 */
[----:B----4-:R-:W-:-:S09]  /*15050*/  LOP3.LUT R4, R4, 0xfffffffe, RZ, 0xc0, !PT ;  /* 0xfffffffe04047812 */ /* 0x010fd200078ec0ff */
[----:B------:R-:W-:-:S05]  /*15060*/  @P1 LOP3.LUT R4, R4, 0x1, RZ, 0xfc, !PT ;  /* 0x0000000104041812 */ /* 0x000fca00078efcff */
[----:B------:R1:W-:Y:S01]  /*15070*/  STL [R1+0x18], R4 ;  /* 0x0000180401007387 */ /* 0x0003e20000100800 */
[----:B------:R-:W-:Y:S05]  /*15080*/  @P0 BRA `(.L_x_1333) ;  /* 0x00000004004c0947 */ /* 0x000fea0003800000 */
[----:B------:R-:W-:-:S03]  /*15090*/  UMOV UR4, 0xffffffff ;  /* 0xffffffff00047882 */ /* 0x000fc60000000000 */
[----:B------:R-:W-:Y:S05]  /*150a0*/  BRA.DIV UR4, `(.L_x_1334) ;  /* 0x0000005e04e87947 */ /* 0x000fea000b800000 */
[----:B------:R-:W-:-:S13]  /*150b0*/  ELECT P6, URZ, PT ;  /* 0x00000000003f782f */ /* 0x000fda00038c0000 */
.L_x_1452:
[----:B------:R-:W-:Y:S05]  /*150c0*/  @!P6 BRA `(.L_x_1333) ;  /* 0x00000004003ce947 */ /* 0x000fea0003800000 */
[----:B------:R-:W-:-:S04]  /*150d0*/  ISETP.NE.U32.AND P0, PT, R2, RZ, PT ;  /* 0x000000ff0200720c */ /* 0x000fc80003f05070 */
[----:B------:R-:W-:-:S13]  /*150e0*/  ISETP.NE.AND.EX P0, PT, R3, RZ, PT, P0 ;  /* 0x000000ff0300720c */ /* 0x000fda0003f05300 */
[----:B------:R-:W-:Y:S05]  /*150f0*/  @!P0 BRA `(.L_x_1335) ;  /* 0x0000000000548947 */ /* 0x000fea0003800000 */
[----:B------:R-:W3:Y:S01]  /*15100*/  LDC R6, c[0x0][0x43c] ;  /* 0x00010f00ff067b82 */ /* 0x000ee20000000800 */
[----:B------:R-:W-:Y:S01]  /*15110*/  IMAD.MOV.U32 R9, RZ, RZ, R0 ;  /* 0x000000ffff097224 */ /* 0x000fe200078e0000 */
[----:B------:R-:W-:Y:S01]  /*15120*/  ULDC.64 UR4, c[0x0][0x428] ;  /* 0x00010a0000047ab9 */ /* 0x000fe20000000a00 */
[----:B------:R-:W-:Y:S02]  /*15130*/  ULDC.64 UR6, c[0x0][0x208] ;  /* 0x0000820000067ab9 */ /* 0x000fe40000000a00 */
[----:B-1----:R-:W-:Y:S01]  /*15140*/  IMAD.MOV.U32 R0, RZ, RZ, R9 ;  /* 0x000000ffff007224 */ /* 0x002fe200078e0009 */
[----:B---3--:R-:W-:-:S13]  /*15150*/  ISETP.NE.AND P0, PT, R6, 0x1, PT ;  /* 0x000000010600780c */ /* 0x008fda0003f05270 */
[----:B------:R-:W1:Y:S02]  /*15160*/  @P0 LDC.64 R4, c[0x0][0x440] ;  /* 0x00011000ff040b82 */ /* 0x000e640000000a00 */
[----:B-1----:R-:W-:-:S05]  /*15170*/  @P0 IMAD.HI.U32 R4, R9, R4, RZ ;  /* 0x0000000409040227 */ /* 0x002fca00078e00ff */
        /* <DEDUP_REMOVED lines=13> */
.L_x_1335:
[----:B---3--:R-:W3:Y:S01]  /*15250*/  LDL R2, [R1+0x10] ;  /* 0x0000100001027983 */ /* 0x008ee20000100800 */
[----:B-1----:R-:W-:Y:S01]  /*15260*/  IMAD R0, R19, 0x8, R18 ;  /* 0x0000000813007824 */ /* 0x002fe200078e0212 */
[----:B---3--:R-:W-:-:S04]  /*15270*/  SHF.L.U32 R2, R2, 0x1f, RZ ;  /* 0x0000001f02027819 */ /* 0x008fc800000006ff */
[----:B------:R-:W1:Y:S02]  /*15280*/  SYNCS.PHASECHK.TRANS64.TRYWAIT P0, [R0+URZ+0x30840], R2 ;  /* 0x03084002000075a7 */ /* 0x000e64000800017f */
[----:B-1----:R-:W-:Y:S05]  /*15290*/  @!P0 BRA `(.L_x_1336) ;  /* 0x0000005c008c8947 */ /* 0x002fea0003800000 */
.L_x_1453:
[----:B------:R-:W3:Y:S02]  /*152a0*/  S2R R3, SR_TID.X ;  /* 0x0000000000037919 */ /* 0x000ee40000002100 */
[----:B---3--:R-:W-:-:S04]  /*152b0*/  LOP3.LUT R3, R3, 0x7f, RZ, 0xc0, !PT ;  /* 0x0000007f03037812 */ /* 0x008fc800078ec0ff */
[----:B------:R-:W-:-:S13]  /*152c0*/  ISETP.NE.AND P0, PT, R3, RZ, PT ;  /* 0x000000ff0300720c */ /* 0x000fda0003f05270 */
        /* <DEDUP_REMOVED lines=8> */
.L_x_1337:
[----:B-1----:R-:W3:Y:S04]  /*15350*/  LDL R2, [R1+0x14] ;  /* 0x0000140001027983 */ /* 0x002ee80000100800 */
[----:B------:R-:W4:Y:S01]  /*15360*/  LDL R3, [R1+0x4] ;  /* 0x0000040001037983 */ /* 0x000f220000100800 */
[----:B------:R-:W-:Y:S01]  /*15370*/  R2UR UR9, R0 ;  /* 0x00000000000972ca */ /* 0x000fe200000e0000 */
[----:B------:R-:W-:-:S05]  /*15380*/  IMAD R0, R19, 0x8000, R18 ;  /* 0x0000800013007824 */ /* 0x000fca00078e0212 */
[----:B------:R-:W-:Y:S01]  /*15390*/  R2UR UR14, R0 ;  /* 0x00000000000e72ca */ /* 0x000fe200000e0000 */
[----:B------:R-:W-:Y:S01]  /*153a0*/  UIADD3 UR4, UP0, UR36, 0x370, URZ ;  /* 0x0000037024047890 */ /* 0x000fe2000ff1e03f */
[----:B---3--:R-:W-:Y:S02]  /*153b0*/  R2UR UR5, R2 ;  /* 0x00000000020572ca */ /* 0x008fe400000e0000 */
[----:B------:R-:W3:Y:S01]  /*153c0*/  LDL.LU R2, [R1+0x18] ;  /* 0x0000180001027983 */ /* 0x000ee20000300800 */
[----:B----4-:R-:W-:Y:S02]  /*153d0*/  R2UR UR11, R3 ;  /* 0x00000000030b72ca */ /* 0x010fe400000e0000 */
[----:B------:R-:W-:Y:S02]  /*153e0*/  R2UR UR12, R16 ;  /* 0x00000000100c72ca */ /* 0x000fe400000e0000 */
[----:B-----5:R-:W-:Y:S01]  /*153f0*/  R2UR UR13, R17 ;  /* 0x00000000110d72ca */ /* 0x020fe200000e0000 */
[----:B------:R-:W-:Y:S01]  /*15400*/  UIADD3 UR9, UR9, 0x30830, URZ ;  /* 0x0003083009097890 */ /* 0x000fe2000fffe03f */
[----:B------:R-:W-:-:S02]  /*15410*/  PLOP3.LUT P0, PT, PT, PT, PT, 0x80, 0x0 ;  /* 0x000000000000781c */ /* 0x000fc40003f0f070 */
[----:B------:R-:W-:Y:S02]  /*15420*/  UIADD3 UR8, UR14, 0x20400, URZ ;  /* 0x000204000e087890 */ /* 0x000fe4000fffe03f */
[----:B------:R-:W-:-:S03]  /*15430*/  UIADD3 UR15, UR14, 0x22400, URZ ;  /* 0x000224000e0f7890 */ /* 0x000fc6000fffe03f */
[----:B------:R-:W-:Y:S02]  /*15440*/  ULEA UR11, UR11, UR5, 0x6 ;  /* 0x000000050b0b7291 */ /* 0x000fe4000f8e303f */
[----:B------:R-:W-:Y:S02]  /*15450*/  UIADD3.X UR5, URZ, UR37, URZ, UP0, !UPT ;  /* 0x000000253f057290 */ /* 0x000fe400087fe43f */
[----:B------:R-:W-:Y:S01]  /*15460*/  UIADD3 UR17, UR14, 0x24400, URZ ;  /* 0x000244000e117890 */ /* 0x000fe2000fffe03f */
[----:B------:R-:W-:Y:S01]  /*15470*/  UMOV UR10, URZ ;  /* 0x0000003f000a7c82 */ /* 0x000fe20008000000 */
[----:B------:R-:W-:Y:S01]  /*15480*/  UMOV UR6, 0x0 ;  /* 0x0000000000067882 */ /* 0x000fe20000000000 */
[----:B------:R-:W-:Y:S01]  /*15490*/  UMOV UR7, 0x14f00000 ;  /* 0x14f0000000077882 */ /* 0x000fe20000000000 */
[----:B------:R-:W-:Y:S01]  /*154a0*/  UMOV UR16, 0x40 ;  /* 0x0000004000107882 */ /* 0x000fe20000000000 */
[----:B------:R-:W-:Y:S02]  /*154b0*/  UIADD3 UR18, UR14, 0x26400, URZ ;  /* 0x000264000e127890 */ /* 0x000fe4000fffe03f */
[----:B------:R1:W-:Y:S01]  /*154c0*/  UTMALDG.4D [UR8], [UR4], desc[UR6] ;  /* 0x00000608040075b4 */ /* 0x0003e20008019000 */
[----:B------:R-:W-:Y:S01]  /*154d0*/  UMOV UR14, 0x80 ;  /* 0x00000080000e7882 */ /* 0x000fe20000000000 */
[----:B-1----:R-:W-:Y:S01]  /*154e0*/  UMOV UR8, UR15 ;  /* 0x0000000f00087c82 */ /* 0x002fe20008000000 */
[----:B------:R-:W-:-:S02]  /*154f0*/  UMOV UR10, UR16 ;  /* 0x00000010000a7c82 */ /* 0x000fc40008000000 */
[----:B------:R1:W-:Y:S02]  /*15500*/  UTMALDG.4D [UR8], [UR4], desc[UR6] ;  /* 0x00000608040075b4 */ /* 0x0003e40008019000 */
[----:B-1----:R-:W-:Y:S01]  /*15510*/  UMOV UR8, UR17 ;  /* 0x0000001100087c82 */ /* 0x002fe20008000000 */
[----:B------:R-:W-:Y:S01]  /*15520*/  UMOV UR10, UR14 ;  /* 0x0000000e000a7c82 */ /* 0x000fe20008000000 */
[----:B------:R-:W-:Y:S01]  /*15530*/  UMOV UR14, 0xc0 ;  /* 0x000000c0000e7882 */ /* 0x000fe20000000000 */
[----:B------:R1:W-:Y:S02]  /*15540*/  UTMALDG.4D [UR8], [UR4], desc[UR6] ;  /* 0x00000608040075b4 */ /* 0x0003e40008019000 */
[----:B-1----:R-:W-:Y:S01]  /*15550*/  UMOV UR8, UR18 ;  /* 0x0000001200087c82 */ /* 0x002fe20008000000 */
[----:B------:R-:W-:Y:S02]  /*15560*/  UMOV UR10, UR14 ;  /* 0x0000000e000a7c82 */ /* 0x000fe40008000000 */
[----:B------:R4:W-:Y:S01]  /*15570*/  UTMALDG.4D [UR8], [UR4], desc[UR6] ;  /* 0x00000608040075b4 */ /* 0x0009e20008019000 */
[----:B---3--:R-:W-:-:S04]  /*15580*/  LOP3.LUT R2, R2, 0xfffffffe, RZ, 0xc0, !PT ;  /* 0xfffffffe02027812 */ /* 0x008fc800078ec0ff */
[----:B------:R-:W-:-:S05]  /*15590*/  @P0 LOP3.LUT R2, R2, 0x1, RZ, 0xfc, !PT ;  /* 0x0000000102020812 */ /* 0x000fca00078efcff */
[----:B------:R4:W-:Y:S01]  /*155a0*/  STL [R1+0x18], R2 ;  /* 0x0000180201007387 */ /* 0x0009e20000100800 */
[----:B------:R-:W-:Y:S01]  /*155b0*/  NOP ;  /* 0x0000000000007918 */ /* 0x000fe20000000000 */
.L_x_1333:
[----:B------:R-:W1:Y:S01]  /*155c0*/  LDL.LU R3, [R1+0x30] ;  /* 0x0000300001037983 */ /* 0x000e620000300800 */
[----:B------:R-:W-:Y:S05]  /*155d0*/  WARPSYNC.ALL ;  /* 0x0000000000007948 */ /* 0x000fea0003800000 */
[----:B----4-:R-:W-:Y:S01]  /*155e0*/  ULDC.64 UR4, c[0x0][0x298] ;  /* 0x0000a60000047ab9 */ /* 0x010fe20000000a00 */
[----:B------:R-:W-:Y:S01]  /*155f0*/  BSSY B6, `(.L_x_1338) ;  /* 0x000001c000067945 */ /* 0x000fe20003800000 */
[----:B------:R-:W-:Y:S01]  /*15600*/  BAR.SYNC.DEFER_BLOCKING 0x8, 0x180 ;  /* 0x0206000000007b1d */ /* 0x000fe20000010000 */
[----:B-1----:R-:W-:Y:S01]  /*15610*/  SHF.R.S32.HI R0, RZ, 0x1f, R3 ;  /* 0x0000001fff007819 */ /* 0x002fe20000011403 */
[----:B------:R-:W-:-:S04]  /*15620*/  IMAD.WIDE.U32 R4, R3, UR4, RZ ;  /* 0x0000000403047c25 */ /* 0x000fc8000f8e00ff */
[----:B------:R-:W-:Y:S01]  /*15630*/  IMAD R2, R0, UR4, RZ ;  /* 0x0000000400027c24 */ /* 0x000fe2000f8e02ff */
[----:B------:R1:W-:Y:S01]  /*15640*/  STL.64 [R1+0x48], R4 ;  /* 0x0000480401007387 */ /* 0x0003e20000100a00 */
[----:B------:R-:W-:Y:S02]  /*15650*/  VIADD R0, R18, 0x10400 ;  /* 0x0001040012007836 */ /* 0x000fe40000000000 */
[----:B------:R-:W-:-:S03]  /*15660*/  IMAD R2, R3, UR5, R2 ;  /* 0x0000000503027c24 */ /* 0x000fc6000f8e0202 */
[----:B------:R-:W-:Y:S01]  /*15670*/  LOP3.LUT P0, RZ, R0, 0x3ff, RZ, 0xc0, !PT ;  /* 0x000003ff00ff7812 */ /* 0x000fe2000780c0ff */
[----:B------:R-:W-:-:S05]  /*15680*/  IMAD.IADD R0, R5, 0x1, R2 ;  /* 0x0000000105007824 */ /* 0x000fca00078e0202 */
[----:B------:R1:W-:Y:S07]  /*15690*/  STL [R1+0x30], R0 ;  /* 0x0000300001007387 */ /* 0x0003ee0000100800 */
[----:B------:R-:W-:Y:S05]  /*156a0*/  @!P0 BRA `(.L_x_1339) ;  /* 0x0000000000408947 */ /* 0x000fea0003800000 */
[----:B------:R-:W-:Y:S01]  /*156b0*/  MOV R2, 0x0 ;  /* 0x0000000000027802 */ /* 0x000fe20000000f00 */
[----:B------:R-:W-:Y:S01]  /*156c0*/  ULDC.64 UR6, c[0x4][0xa8] ;  /* 0x01002a0000067ab9 */ /* 0x000fe20000000a00 */
[----:B------:R-:W-:Y:S01]  /*156d0*/  ULDC.64 UR8, c[0x4][0xb0] ;  /* 0x01002c0000087ab9 */ /* 0x000fe20000000a00 */
[----:B------:R-:W-:Y:S01]  /*156e0*/  ULDC.64 UR4, c[0x4][0x20] ;  /* 0x0100080000047ab9 */ /* 0x000fe20000000a00 */
[----:B-1----:R-:W-:Y:S02]  /*156f0*/  IMAD.U32 R4, RZ, RZ, UR6 ;  /* 0x00000006ff047e24 */ /* 0x002fe4000f8e00ff */
[----:B------:R-:W1:Y:S01]  /*15700*/  LDC.64 R2, c[0x4][R2] ;  /* 0x0100000002027b82 */ /* 0x000e620000000a00 */
[----:B------:R-:W-:Y:S02]  /*15710*/  IMAD.U32 R5, RZ, RZ, UR7 ;  /* 0x00000007ff057e24 */ /* 0x000fe4000f8e00ff */
[----:B------:R-:W-:Y:S02]  /*15720*/  IMAD.U32 R6, RZ, RZ, UR8 ;  /* 0x00000008ff067e24 */ /* 0x000fe4000f8e00ff */
[----:B0-----:R-:W-:-:S02]  /*15730*/  IMAD.U32 R7, RZ, RZ, UR9 ;  /* 0x00000009ff077e24 */ /* 0x001fc4000f8e00ff */
[----:B--2---:R-:W-:Y:S02]  /*15740*/  IMAD.U32 R10, RZ, RZ, UR4 ;  /* 0x00000004ff0a7e24 */ /* 0x004fe4000f8e00ff */
[----:B------:R-:W-:Y:S02]  /*15750*/  IMAD.U32 R11, RZ, RZ, UR5 ;  /* 0x00000005ff0b7e24 */ /* 0x000fe4000f8e00ff */
[----:B------:R-:W-:Y:S02]  /*15760*/  IMAD.MOV.U32 R8, RZ, RZ, 0x70 ;  /* 0x00000070ff087424 */ /* 0x000fe400078e00ff */
[----:B------:R-:W-:Y:S02]  /*15770*/  IMAD.MOV.U32 R12, RZ, RZ, 0x1 ;  /* 0x00000001ff0c7424 */ /* 0x000fe400078e00ff */
[----:B------:R-:W-:-:S07]  /*15780*/  IMAD.MOV.U32 R13, RZ, RZ, RZ ;  /* 0x000000ffff0d7224 */ /* 0x000fce00078e00ff */
[----:B------:R-:W-:-:S07]  /*15790*/  LEPC R20, `(.L_x_1339) ;  /* 0x000000001014794e */ /* 0x000fce0000000000 */
[----:B-1----:R-:W-:Y:S05]  /*157a0*/  CALL.ABS.NOINC R2 ;  /* 0x0000000002007343 */ /* 0x002fea0003c00000 */
.L_x_1339:
[----:B------:R-:W-:Y:S05]  /*157b0*/  BSYNC B6 ;  /* 0x0000000000067941 */ /* 0x000fea0003800000 */
.L_x_1338:
[----:B-1----:R-:W3:Y:S01]  /*157c0*/  LDL.LU R0, [R1+0x30] ;  /* 0x0000300001007983 */ /* 0x002ee20000300800 */
[----:B------:R-:W-:Y:S01]  /*157d0*/  ULDC.64 UR6, c[0x0][0xa00] ;  /* 0x0002800000067ab9 */ /* 0x000fe20000000a00 */
[----:B0-----:R-:W0:Y:S01]  /*157e0*/  LDC R7, c[0x0][0x448] ;  /* 0x00011200ff077b82 */ /* 0x001e220000000800 */
[----:B------:R-:W-:Y:S01]  /*157f0*/  ULDC.64 UR4, c[0x0][0x2d8] ;  /* 0x0000b60000047ab9 */ /* 0x000fe20000000a00 */
[----:B------:R-:W3:Y:S04]  /*15800*/  LDL.LU.64 R2, [R1+0x48] ;  /* 0x0000480001027983 */ /* 0x000ee80000300a00 */
[----:B------:R-:W4:Y:S04]  /*15810*/  LDL R5, [R1+0xc] ;  /* 0x00000c0001057983 */ /* 0x000f280000100800 */
[----:B------:R-:W2:Y:S01]  /*15820*/  LDL R8, [R1+0x28] ;  /* 0x0000280001087983 */ /* 0x000ea20000100800 */
[----:B------:R-:W-:-:S04]  /*15830*/  ISETP.NE.U32.AND P0, PT, RZ, UR6, PT ;  /* 0x00000006ff007c0c */ /* 0x000fc8000bf05070 */
[----:B------:R-:W-:Y:S01]  /*15840*/  ISETP.NE.AND.EX P0, PT, RZ, UR7, PT, P0 ;  /* 0x00000007ff007c0c */ /* 0x000fe2000bf05300 */
[----:B------:R-:W1:Y:S02]  /*15850*/  S2R R9, SR_TID.X ;  /* 0x0000000000097919 */ /* 0x000e640000002100 */
[----:B-1----:R-:W-:Y:S02]  /*15860*/  IMAD.SHL.U32 R9, R9, 0x10, RZ ;  /* 0x0000001009097824 */ /* 0x002fe400078e00ff */
[----:B---3--:R-:W-:Y:S01]  /*15870*/  IMAD.MOV.U32 R3, RZ, RZ, R0 ;  /* 0x000000ffff037224 */ /* 0x008fe200078e0000 */
[----:B----4-:R-:W-:-:S04]  /*15880*/  SHF.R.S32.HI R0, RZ, 0x1f, R5 ;  /* 0x0000001fff007819 */ /* 0x010fc80000011405 */
[----:B------:R-:W-:Y:S02]  /*15890*/  SEL R4, R0, RZ, !P0 ;  /* 0x000000ff00047207 */ /* 0x000fe40004000000 */
[----:B------:R-:W-:Y:S02]  /*158a0*/  SEL R0, R5, RZ, !P0 ;  /* 0x000000ff05007207 */ /* 0x000fe40004000000 */
[----:B------:R-:W1:Y:S01]  /*158b0*/  S2R R5, SR_TID.X ;  /* 0x0000000000057919 */ /* 0x000e620000002100 */
[----:B0-----:R-:W-:Y:S01]  /*158c0*/  ISETP.NE.AND P0, PT, R7, 0x1, PT ;  /* 0x000000010700780c */ /* 0x001fe20003f05270 */
[----:B------:R-:W-:-:S04]  /*158d0*/  IMAD.WIDE.U32 R2, R16, UR4, R2 ;  /* 0x0000000410027c25 */ /* 0x000fc8000f8e0002 */
[----:B------:R-:W-:Y:S01]  /*158e0*/  IMAD R3, R16, UR5, R3 ;  /* 0x0000000510037c24 */ /* 0x000fe2000f8e0203 */
[----:B------:R-:W-:-:S07]  /*158f0*/  ULDC.64 UR4, c[0x0][0x2e0] ;  /* 0x0000b80000047ab9 */ /* 0x000fce0000000a00 */
[----:B------:R-:W0:Y:S01]  /*15900*/  @P0 LDC R6, c[0x0][0x450] ;  /* 0x00011400ff060b82 */ /* 0x000e220000000800 */
[----:B-1----:R-:W-:-:S04]  /*15910*/  LOP3.LUT R5, R5, 0x7f, RZ, 0xc0, !PT ;  /* 0x0000007f05057812 */ /* 0x002fc800078ec0ff */
[----:B------:R-:W-:-:S04]  /*15920*/  SHF.R.U32.HI R5, RZ, 0x3, R5 ;  /* 0x00000003ff057819 */ /* 0x000fc80000011605 */
[----:B------:R-:W-:Y:S02]  /*15930*/  LOP3.LUT R9, R5, 0x70, R9, 0xf8, !PT ;  /* 0x0000007005097812 */ /* 0x000fe400078ef809 */
[----:B------:R-:W1:Y:S01]  /*15940*/  @P0 LDC R5, c[0x0][0x44c] ;  /* 0x00011300ff050b82 */ /* 0x000e620000000800 */
[----:B------:R-:W-:Y:S02]  /*15950*/  IMAD R4, R4, UR4, RZ ;  /* 0x0000000404047c24 */ /* 0x000fe4000f8e02ff */
[----:B------:R-:W-:-:S04]  /*15960*/  IMAD.WIDE.U32 R2, R0, UR4, R2 ;  /* 0x0000000400027c25 */ /* 0x000fc8000f8e0002 */
[----:B------:R-:W-:Y:S01]  /*15970*/  IMAD R0, R0, UR5, R4 ;  /* 0x0000000500007c24 */ /* 0x000fe2000f8e0204 */
[----:B------:R-:W-:Y:S01]  /*15980*/  ULDC.64 UR4, c[0x0][0x2d0] ;  /* 0x0000b40000047ab9 */ /* 0x000fe20000000a00 */
[----:B--2---:R-:W-:Y:S02]  /*15990*/  IMAD.IADD R4, R9, 0x1, R8 ;  /* 0x0000000109047824 */ /* 0x004fe400078e0208 */
[----:B------:R-:W2:Y:S01]  /*159a0*/  S2R R9, SR_TID.X ;  /* 0x0000000000097919 */ /* 0x000ea20000002100 */
[----:B------:R-:W-:Y:S02]  /*159b0*/  IMAD.IADD R3, R3, 0x1, R0 ;  /* 0x0000000103037824 */ /* 0x000fe400078e0200 */
[----:B------:R-:W-:Y:S02]  /*159c0*/  IMAD.MOV.U32 R0, RZ, RZ, R4 ;  /* 0x000000ffff007224 */ /* 0x000fe400078e0004 */
[----:B-1----:R-:W-:-:S05]  /*159d0*/  @P0 IMAD.HI.U32 R5, R4, R5, RZ ;  /* 0x0000000504050227 */ /* 0x002fca00078e00ff */
[----:B0-----:R-:W-:-:S05]  /*159e0*/  @P0 SHF.R.U32.HI R0, RZ, R6, R5 ;  /* 0x00000006ff000219 */ /* 0x001fca0000011605 */
[----:B------:R-:W-:-:S04]  /*159f0*/  IMAD.MOV R5, RZ, RZ, -R0 ;  /* 0x000000ffff057224 */ /* 0x000fc800078e0a00 */
[----:B------:R-:W-:Y:S01]  /*15a00*/  IMAD R4, R7, R5, R4 ;  /* 0x0000000507047224 */ /* 0x000fe200078e0204 */
[----:B------:R-:W-:Y:S01]  /*15a10*/  SHF.R.S32.HI R5, RZ, 0x1f, R0 ;  /* 0x0000001fff057819 */ /* 0x000fe20000011400 */
[----:B------:R-:W-:-:S04]  /*15a20*/  IMAD.WIDE.U32 R2, R0, UR4, R2 ;  /* 0x0000000400027c25 */ /* 0x000fc8000f8e0002 */
[----:B------:R-:W-:-:S04]  /*15a30*/  IMAD R5, R5, UR4, RZ ;  /* 0x0000000405057c24 */ /* 0x000fc8000f8e02ff */
[----:B------:R-:W-:Y:S01]  /*15a40*/  IMAD R0, R0, UR5, R5 ;  /* 0x0000000500007c24 */ /* 0x000fe2000f8e0205 */
[----:B------:R-:W-:-:S03]  /*15a50*/  ULDC.64 UR4, c[0x0][0x2c8] ;  /* 0x0000b20000047ab9 */ /* 0x000fc60000000a00 */
[----:B------:R-:W-:Y:S01]  /*15a60*/  IMAD.IADD R3, R3, 0x1, R0 ;  /* 0x0000000103037824 */ /* 0x000fe200078e0200 */
[----:B------:R-:W-:Y:S01]  /*15a70*/  SHF.R.S32.HI R0, RZ, 0x1f, R4 ;  /* 0x0000001fff007819 */ /* 0x000fe20000011404 */
[----:B--2---:R-:W-:-:S04]  /*15a80*/  IMAD.SHL.U32 R9, R9, 0x8, RZ ;  /* 0x0000000809097824 */ /* 0x004fc800078e00ff */
[----:B------:R-:W-:Y:S01]  /*15a90*/  IMAD R0, R0, UR4, RZ ;  /* 0x0000000400007c24 */ /* 0x000fe2000f8e02ff */
[----:B------:R-:W-:Y:S01]  /*15aa0*/  LOP3.LUT R9, R9, 0x38, RZ, 0xc0, !PT ;  /* 0x0000003809097812 */ /* 0x000fe200078ec0ff */
[----:B------:R-:W-:-:S04]  /*15ab0*/  IMAD.WIDE.U32 R2, R4, UR4, R2 ;  /* 0x0000000404027c25 */ /* 0x000fc8000f8e0002 */
[----:B------:R-:W-:Y:S01]  /*15ac0*/  IMAD R4, R4, UR5, R0 ;  /* 0x0000000504047c24 */ /* 0x000fe2000f8e0200 */
[C---:B------:R-:W-:Y:S01]  /*15ad0*/  LOP3.LUT R12, R9.reuse, 0x40, RZ, 0xfc, !PT ;  /* 0x00000040090c7812 */ /* 0x040fe200078efcff */
[----:B------:R-:W-:Y:S01]  /*15ae0*/  ULDC.64 UR4, c[0x0][0x280] ;  /* 0x0000a00000047ab9 */ /* 0x000fe20000000a00 */
[----:B------:R-:W-:Y:S01]  /*15af0*/  LOP3.LUT R11, R9, 0x80, RZ, 0xfc, !PT ;  /* 0x00000080090b7812 */ /* 0x000fe200078efcff */
[----:B------:R-:W-:Y:S01]  /*15b00*/  IMAD.IADD R3, R3, 0x1, R4 ;  /* 0x0000000103037824 */ /* 0x000fe200078e0204 */
[----:B------:R-:W-:Y:S02]  /*15b10*/  LOP3.LUT R9, R9, 0xc0, RZ, 0xfc, !PT ;  /* 0x000000c009097812 */ /* 0x000fe400078efcff */
[----:B------:R-:W-:Y:S01]  /*15b20*/  LEA R4, P0, R2, UR4, 0x1 ;  /* 0x0000000402047c11 */ /* 0x000fe2000f8008ff */
[----:B------:R-:W-:Y:S02]  /*15b30*/  ULDC UR4, c[0x0][0x2b8] ;  /* 0x0000ae0000047ab9 */ /* 0x000fe40000000800 */
[----:B------:R-:W-:-:S02]  /*15b40*/  ISETP.GE.AND P3, PT, R9, UR4, PT ;  /* 0x0000000409007c0c */ /* 0x000fc4000bf66270 */
[----:B------:R0:W5:Y:S01]  /*15b50*/  LDL R9, [R1+0x20] ;  /* 0x0000200001097983 */ /* 0x0001620000100800 */
[----:B------:R-:W1:Y:S01]  /*15b60*/  S2R R10, SR_TID.X ;  /* 0x00000000000a7919 */ /* 0x000e620000002100 */
[----:B------:R-:W-:Y:S02]  /*15b70*/  LEA.HI.X R3, R2, UR5, R3, 0x1, P0 ;  /* 0x0000000502037c11 */ /* 0x000fe400080f0c03 */
[----:B------:R-:W-:Y:S02]  /*15b80*/  ISETP.GE.AND P1, PT, R12, UR4, PT ;  /* 0x000000040c007c0c */ /* 0x000fe4000bf26270 */
[----:B------:R-:W-:Y:S01]  /*15b90*/  ISETP.GE.AND P2, PT, R11, UR4, PT ;  /* 0x000000040b007c0c */ /* 0x000fe2000bf46270 */
[----:B-1----:R-:W-:-:S05]  /*15ba0*/  IMAD.SHL.U32 R10, R10, 0x8, RZ ;  /* 0x000000080a0a7824 */ /* 0x002fca00078e00ff */
[----:B------:R-:W-:-:S04]  /*15bb0*/  LOP3.LUT R10, R10, 0x38, RZ, 0xc0, !PT ;  /* 0x000000380a0a7812 */ /* 0x000fc800078ec0ff */
[----:B------:R-:W-:Y:S01]  /*15bc0*/  ISETP.GE.AND P0, PT, R10, UR4, PT ;  /* 0x000000040a007c0c */ /* 0x000fe2000bf06270 */
[----:B------:R-:W-:-:S03]  /*15bd0*/  UMOV UR4, 0xffffffff ;  /* 0xffffffff00047882 */ /* 0x000fc60000000000 */
[----:B0-----:R-:W-:Y:S09]  /*15be0*/  BRA.DIV UR4, `(.L_x_1340) ;  /* 0x00000056044c7947 */ /* 0x001ff2000b800000 */
[----:B------:R-:W2:Y:S04]  /*15bf0*/  LDL.LU R6, [R1+0x2c] ;  /* 0x00002c0001067983 */ /* 0x000ea80000300800 */
[----:B------:R-:W3:Y:S01]  /*15c00*/  LDL.LU R11, [R1+0x28] ;  /* 0x00002800010b7983 */ /* 0x000ee20000300800 */
[----:B------:R-:W0:Y:S02]  /*15c10*/  S2R R8, SR_TID.X ;  /* 0x0000000000087919 */ /* 0x000e240000002100 */
[----:B0-----:R-:W-:-:S04]  /*15c20*/  LOP3.LUT R8, R8, 0x7f, RZ, 0xc0, !PT ;  /* 0x0000007f08087812 */ /* 0x001fc800078ec0ff */
[----:B------:R-:W-:Y:S01]  /*15c30*/  SHF.R.U32.HI R8, RZ, 0x3, R8 ;  /* 0x00000003ff087819 */ /* 0x000fe20000011608 */
[----:B------:R-:W-:Y:S01]  /*15c40*/  ULDC.64 UR4, c[0x0][0x208] ;  /* 0x0000820000047ab9 */ /* 0x000fe20000000a00 */
[----:B--2---:R-:W-:Y:S02]  /*15c50*/  IMAD R2, R6, R7, RZ ;  /* 0x0000000706027224 */ /* 0x004fe400078e02ff */
[----:B------:R-:W0:Y:S01]  /*15c60*/  SHFL.IDX PT, R7, R4, RZ, 0x181f ;  /* 0x00181fff04077589 */ /* 0x000e2200000e0000 */
[----:B---3--:R-:W-:-:S03]  /*15c70*/  IMAD.IADD R0, R8, 0x1, R11 ;  /* 0x0000000108007824 */ /* 0x008fc600078e020b */
[----:B------:R-:W1:Y:S02]  /*15c80*/  SHFL.IDX PT, R6, R3, RZ, 0x181f ;  /* 0x00181fff03067589 */ /* 0x000e6400000e0000 */
[----:B------:R-:W-:-:S13]  /*15c90*/  ISETP.GE.AND P5, PT, R0, R2, PT ;  /* 0x000000020000720c */ /* 0x000fda0003fa6270 */
[----:B0-----:R-:W-:-:S05]  /*15ca0*/  @!P5 LEA R7, P4, R10, R7, 0x1 ;  /* 0x000000070a07d211 */ /* 0x001fca00078808ff */
[----:B-1----:R-:W-:-:S05]  /*15cb0*/  @!P5 IMAD.X R6, RZ, RZ, R6, P4 ;  /* 0x000000ffff06d224 */ /* 0x002fca00020e0606 */
[----:B------:R-:W-:-:S04]  /*15cc0*/  @!P5 LOP3.LUT R7, R7, R6, RZ, 0x3c, !PT ;  /* 0x000000060707d212 */ /* 0x000fc800078e3cff */
[----:B------:R-:W-:-:S04]  /*15cd0*/  @!P5 LOP3.LUT R6, R7, R6, RZ, 0x3c, !PT ;  /* 0x000000060706d212 */ /* 0x000fc800078e3cff */
[----:B------:R-:W-:Y:S01]  /*15ce0*/  @!P5 LOP3.LUT R7, R7, R6, RZ, 0x3c, !PT ;  /* 0x000000060707d212 */ /* 0x000fe200078e3cff */
[----:B------:R-:W-:-:S04]  /*15cf0*/  VIADD R5, R0, 0x10 ;  /* 0x0000001000057836 */ /* 0x000fc80000000000 */
        /* <DEDUP_REMOVED lines=78> */
.L_x_1470:
        /* <DEDUP_REMOVED lines=14> */
.L_x_1342:
[----:B------:R-:W-:Y:S05]  /*162c0*/  BSYNC B0 ;  /* 0x0000000000007941 */ /* 0x000fea0003800000 */
.L_x_1341:
[----:B------:R-:W-:Y:S01]  /*162d0*/  NOP ;  /* 0x0000000000007918 */ /* 0x000fe20000000000 */
[----:B------:R-:W-:Y:S01]  /*162e0*/  PLOP3.LUT P0, PT, PT, PT, PT, 0x80, 0x0 ;  /* 0x000000000000781c */ /* 0x000fe20003f0f070 */
[----:B0-----:R-:W-:-:S12]  /*162f0*/  VIADD R6, R18, 0x30800 ;  /* 0x0003080012067836 */ /* 0x001fd80000000000 */
.L_x_1343:
        /* <DEDUP_REMOVED lines=18> */
.L_x_1471:
[----:B------:R-:W-:Y:S05]  /*16420*/  BSYNC B0 ;  /* 0x0000000000007941 */ /* 0x000fea0003800000 */
.L_x_1344:
[----:B------:R-:W0:Y:S04]  /*16430*/  LDL R2, [R1+0x3c] ;  /* 0x00003c0001027983 */ /* 0x000e280000100800 */
[----:B------:R-:W3:Y:S01]  /*16440*/  LDL R4, [R1+0x24] ;  /* 0x0000240001047983 */ /* 0x000ee20000100800 */
[----:B------:R-:W-:Y:S01]  /*16450*/  BSSY B0, `(.L_x_1346) ;  /* 0x00002a8000007945 */ /* 0x000fe20003800000 */
[----:B0-----:R-:W-:-:S05]  /*16460*/  VIADD R0, R2, 0xfffffffe ;  /* 0xfffffffe02007836 */ /* 0x001fca0000000000 */
[----:B---3--:R-:W-:-:S13]  /*16470*/  ISETP.GE.AND P0, PT, R0, R4, PT ;  /* 0x000000040000720c */ /* 0x008fda0003f06270 */
[----:B------:R-:W-:Y:S05]  /*16480*/  @!P0 BRA `(.L_x_1347) ;  /* 0x0000002800908947 */ /* 0x000fea0003800000 */
[----:B------:R-:W3:Y:S04]  /*16490*/  LDL.LU R2, [R1+0x40] ;  /* 0x0000400001027983 */ /* 0x000ee80000300800 */
[----:B------:R-:W4:Y:S04]  /*164a0*/  LDL.LU R8, [R1+0x38] ;  /* 0x0000380001087983 */ /* 0x000f280000300800 */
[----:B--2---:R-:W2:Y:S04]  /*164b0*/  LDL.LU R3, [R1+0x54] ;  /* 0x0000540001037983 */ /* 0x004ea80000300800 */
[----:B------:R-:W5:Y:S04]  /*164c0*/  LDL.LU R7, [R1+0x34] ;  /* 0x0000340001077983 */ /* 0x000f680000300800 */
[----:B-1----:R-:W5:Y:S01]  /*164d0*/  LDL.LU R5, [R1+0x58] ;  /* 0x0000580001057983 */ /* 0x002f620000300800 */
[----:B------:R-:W-:Y:S01]  /*164e0*/  LOP3.LUT R11, RZ, R4, RZ, 0x33, !PT ;  /* 0x00000004ff0b7212 */ /* 0x000fe200078e33ff */
[----:B------:R-:W-:Y:S01]  /*164f0*/  BSSY B2, `(.L_x_1348) ;  /* 0x00000e9000027945 */ /* 0x000fe20003800000 */
[----:B---3--:R-:W-:-:S04]  /*16500*/  VIADD R2, R2, 0x1 ;  /* 0x0000000102027836 */ /* 0x008fc80000000000 */
[----:B----4-:R-:W-:Y:S01]  /*16510*/  IMAD R2, R2, R8, RZ ;  /* 0x0000000802027224 */ /* 0x010fe200078e02ff */
[----:B--2---:R-:W-:-:S04]  /*16520*/  LOP3.LUT R3, RZ, R3, RZ, 0x33, !PT ;  /* 0x00000003ff037212 */ /* 0x004fc800078e33ff */
[----:B------:R-:W-:-:S04]  /*16530*/  LOP3.LUT R2, RZ, R2, RZ, 0x33, !PT ;  /* 0x00000002ff027212 */ /* 0x000fc800078e33ff */
[----:B-----5:R-:W-:Y:S02]  /*16540*/  VIADDMNMX R2, R2, -R7, R3, !PT ;  /* 0x8000000702027246 */ /* 0x020fe40007800103 */
[----:B------:R-:W-:-:S04]  /*16550*/  LOP3.LUT R8, RZ, R5, RZ, 0x33, !PT ;  /* 0x00000005ff087212 */ /* 0x000fc800078e33ff */
[----:B------:R-:W-:-:S04]  /*16560*/  VIMNMX R8, R2, R8, !PT ;  /* 0x0000000802087248 */ /* 0x000fc80007fe0100 */
[----:B------:R-:W-:Y:S02]  /*16570*/  VIADDMNMX R11, R8, 0x2, R11, !PT ;  /* 0x00000002080b7846 */ /* 0x000fe4000780010b */
[----:B------:R-:W-:-:S05]  /*16580*/  LOP3.LUT R2, RZ, R8, RZ, 0x33, !PT ;  /* 0x00000008ff027212 */ /* 0x000fca00078e33ff */
        /* <DEDUP_REMOVED lines=39> */
.L_x_1352:
[----:B------:R-:W-:Y:S01]  /*16800*/  IMAD R3, R9, 0x8, R18 ;  /* 0x0000000809037824 */ /* 0x000fe200078e0212 */
[----:B------:R-:W-:Y:S01]  /*16810*/  SHF.L.U32 R2, R10, 0x1f, RZ ;  /* 0x0000001f0a027819 */ /* 0x000fe200000006ff */
[----:B------:R-:W-:Y:S03]  /*16820*/  BSSY B3, `(.L_x_1353) ;  /* 0x0000003000037945 */ /* 0x000fe60003800000 */
[----:B------:R-:W1:Y:S02]  /*16830*/  SYNCS.PHASECHK.TRANS64.TRYWAIT P0, [R3+URZ+0x30840], R2 ;  /* 0x03084002030075a7 */ /* 0x000e64000800017f */
[----:B-1----:R-:W-:Y:S05]  /*16840*/  @!P0 BRA `(.L_x_1354) ;  /* 0x0000005400548947 */ /* 0x002fea0003800000 */
.L_x_1472:
[----:B------:R-:W-:Y:S05]  /*16850*/  BSYNC B3 ;  /* 0x0000000000037941 */ /* 0x000fea0003800000 */
.L_x_1353:
        /* <DEDUP_REMOVED lines=12> */
.L_x_1356:
[----:B------:R-:W-:Y:S05]  /*16920*/  BSYNC B3 ;  /* 0x0000000000037941 */ /* 0x000fea0003800000 */
.L_x_1355:
        /* <DEDUP_REMOVED lines=12> */
.L_x_1357:
        /* <DEDUP_REMOVED lines=16> */
.L_x_1358:
        /* <DEDUP_REMOVED lines=16> */
.L_x_1359:
        /* <DEDUP_REMOVED lines=16> */
.L_x_1360:
        /* <DEDUP_REMOVED lines=16> */
.L_x_1473:
[----:B------:R-:W-:Y:S05]  /*16df0*/  BSYNC B3 ;  /* 0x0000000000037941 */ /* 0x000fea0003800000 */
.L_x_1361:
        /* <DEDUP_REMOVED lines=12> */
.L_x_1364:
[----:B------:R-:W-:Y:S05]  /*16ec0*/  BSYNC B3 ;  /* 0x0000000000037941 */ /* 0x000fea0003800000 */
.L_x_1363:
        /* <DEDUP_REMOVED lines=13> */
.L_x_1365:
        /* <DEDUP_REMOVED lines=15> */
.L_x_1366:
        /* <DEDUP_REMOVED lines=15> */
.L_x_1367:
        /* <DEDUP_REMOVED lines=15> */
.L_x_1368:
        /* <DEDUP_REMOVED lines=12> */
.L_x_1351:
[----:B------:R-:W-:Y:S05]  /*17330*/  BSYNC B1 ;  /* 0x0000000000017941 */ /* 0x000fea0003800000 */
.L_x_1350:
[----:B0-----:R-:W2:Y:S01]  /*17340*/  LDL.LU R0, [R1+0x3c] ;  /* 0x00003c0001007983 */ /* 0x001ea20000300800 */
[----:B------:R-:W-:-:S03]  /*17350*/  IMAD.MOV.U32 R19, RZ, RZ, R9 ;  /* 0x000000ffff137224 */ /* 0x000fc600078e0009 */
[----:B------:R0:W-:Y:S02]  /*17360*/  STL [R1+0x10], R10 ;  /* 0x0000100a01007387 */ /* 0x0001e40000100800 */
[----:B0-2---:R-:W-:-:S07]  /*17370*/  VIADD R0, R0, 0xfffffffd ;  /* 0xfffffffd00007836 */ /* 0x005fce0000000000 */
.L_x_1349:
[----:B------:R-:W-:Y:S05]  /*17380*/  BSYNC B2 ;  /* 0x0000000000027941 */ /* 0x000fea0003800000 */
.L_x_1348:
[----:B------:R-:W-:-:S05]  /*17390*/  VIADD R11, R11, 0xfffffffe ;  /* 0xfffffffe0b0b7836 */ /* 0x000fca0000000000 */
[----:B------:R-:W-:-:S13]  /*173a0*/  ISETP.NE.AND P0, PT, R11, R8, PT ;  /* 0x000000080b00720c */ /* 0x000fda0003f05270 */
[----:B------:R-:W-:Y:S05]  /*173b0*/  @!P0 BRA `(.L_x_1347) ;  /* 0x0000001800c48947 */ /* 0x000fea0003800000 */
[----:B------:R-:W-:-:S07]  /*173c0*/  IMAD.MOV.U32 R9, RZ, RZ, R17 ;  /* 0x000000ffff097224 */ /* 0x000fce00078e0011 */
.L_x_1407:
        /* <DEDUP_REMOVED lines=36> */
.L_x_1371:
[----:B------:R-:W-:Y:S01]  /*17610*/  IMAD R3, R4, 0x8, R18 ;  /* 0x0000000804037824 */ /* 0x000fe200078e0212 */
[----:B------:R-:W-:Y:S01]  /*17620*/  SHF.L.U32 R2, R5, 0x1f, RZ ;  /* 0x0000001f05027819 */ /* 0x000fe200000006ff */
[----:B------:R-:W-:Y:S03]  /*17630*/  BSSY B2, `(.L_x_1372) ;  /* 0x0000003000027945 */ /* 0x000fe60003800000 */
[----:B------:R-:W1:Y:S02]  /*17640*/  SYNCS.PHASECHK.TRANS64.TRYWAIT P0, [R3+URZ+0x30840], R2 ;  /* 0x03084002030075a7 */ /* 0x000e64000800017f */
[----:B-1----:R-:W-:Y:S05]  /*17650*/  @!P0 BRA `(.L_x_1373) ;  /* 0x0000004400f88947 */ /* 0x002fea0003800000 */
.L_x_1474:
[----:B------:R-:W-:Y:S05]  /*17660*/  BSYNC B2 ;  /* 0x0000000000027941 */ /* 0x000fea0003800000 */
.L_x_1372:
        /* <DEDUP_REMOVED lines=12> */
.L_x_1375:
[----:B------:R-:W-:Y:S05]  /*17730*/  BSYNC B2 ;  /* 0x0000000000027941 */ /* 0x000fea0003800000 */
.L_x_1374:
        /* <DEDUP_REMOVED lines=12> */
.L_x_1376:
        /* <DEDUP_REMOVED lines=16> */
.L_x_1377:
        /* <DEDUP_REMOVED lines=16> */
.L_x_1378:
        /* <DEDUP_REMOVED lines=16> */
.L_x_1379:
        /* <DEDUP_REMOVED lines=16> */
.L_x_1475:
[----:B------:R-:W-:Y:S05]  /*17c00*/  BSYNC B2 ;  /* 0x0000000000027941 */ /* 0x000fea0003800000 */
.L_x_1380:
        /* <DEDUP_REMOVED lines=11> */
.L_x_1383:
[----:B------:R-:W-:Y:S05]  /*17cc0*/  BSYNC B2 ;  /* 0x0000000000027941 */ /* 0x000fea0003800000 */
.L_x_1382:
        /* <DEDUP_REMOVED lines=12> */
.L_x_1384:
        /* <DEDUP_REMOVED lines=15> */
.L_x_1385:
        /* <DEDUP_REMOVED lines=15> */
.L_x_1386:
        /* <DEDUP_REMOVED lines=15> */
.L_x_1387:
        /* <DEDUP_REMOVED lines=12> */
.L_x_1370:
[----:B------:R-:W-:Y:S05]  /*18120*/  BSYNC B1 ;  /* 0x0000000000017941 */ /* 0x000fea0003800000 */
.L_x_1369:
        /* <DEDUP_REMOVED lines=36> */
.L_x_1390:
[----:B------:R-:W-:Y:S01]  /*18370*/  IMAD R2, R19, 0x8, R18 ;  /* 0x0000000813027824 */ /* 0x000fe200078e0212 */
[----:B------:R-:W-:Y:S01]  /*18380*/  SHF.L.U32 R3, R12, 0x1f, RZ ;  /* 0x0000001f0c037819 */ /* 0x000fe200000006ff */
[----:B------:R-:W-:Y:S03]  /*18390*/  BSSY B2, `(.L_x_1391) ;  /* 0x0000003000027945 */ /* 0x000fe60003800000 */
[----:B------:R-:W2:Y:S02]  /*183a0*/  SYNCS.PHASECHK.TRANS64.TRYWAIT P0, [R2+URZ+0x30840], R3 ;  /* 0x03084003020075a7 */ /* 0x000ea4000800017f */
[----:B--2---:R-:W-:Y:S05]  /*183b0*/  @!P0 BRA `(.L_x_1392) ;  /* 0x0000003800c88947 */ /* 0x004fea0003800000 */
.L_x_1476:
[----:B------:R-:W-:Y:S05]  /*183c0*/  BSYNC B2 ;  /* 0x0000000000027941 */ /* 0x000fea0003800000 */
.L_x_1391:
        /* <DEDUP_REMOVED lines=12> */
.L_x_1394:
[----:B------:R-:W-:Y:S05]  /*18490*/  BSYNC B2 ;  /* 0x0000000000027941 */ /* 0x000fea0003800000 */
.L_x_1393:
        /* <DEDUP_REMOVED lines=13> */
.L_x_1395:
        /* <DEDUP_REMOVED lines=16> */
.L_x_1396:
        /* <DEDUP_REMOVED lines=16> */
.L_x_1397:
        /* <DEDUP_REMOVED lines=16> */
.L_x_1398:
        /* <DEDUP_REMOVED lines=15> */
.L_x_1477:
[----:B------:R-:W-:Y:S05]  /*18960*/  BSYNC B2 ;  /* 0x0000000000027941 */ /* 0x000fea0003800000 */
.L_x_1399:
        /* <DEDUP_REMOVED lines=11> */
.L_x_1402:
[----:B------:R-:W-:Y:S05]  /*18a20*/  BSYNC B2 ;  /* 0x0000000000027941 */ /* 0x000fea0003800000 */
.L_x_1401:
        /* <DEDUP_REMOVED lines=12> */
.L_x_1403:
        /* <DEDUP_REMOVED lines=15> */
.L_x_1404:
        /* <DEDUP_REMOVED lines=15> */
.L_x_1405:
        /* <DEDUP_REMOVED lines=15> */
.L_x_1406:
        /* <DEDUP_REMOVED lines=12> */
.L_x_1389:
[----:B------:R-:W-:Y:S05]  /*18e80*/  BSYNC B1 ;  /* 0x0000000000017941 */ /* 0x000fea0003800000 */
.L_x_1388:
[----:B------:R-:W2:Y:S01]  /*18e90*/  LDL R2, [R1+0x24] ;  /* 0x0000240001027983 */ /* 0x000ea20000100800 */
[----:B------:R-:W-:Y:S01]  /*18ea0*/  VIADD R0, R0, 0xfffffffe ;  /* 0xfffffffe00007836 */ /* 0x000fe20000000000 */
[----:B--2---:R-:W-:-:S13]  /*18eb0*/  ISETP.GT.AND P0, PT, R7, R2, PT ;  /* 0x000000020700720c */ /* 0x004fda0003f04270 */
[----:B------:R-:W-:Y:S05]  /*18ec0*/  @P0 BRA `(.L_x_1407) ;  /* 0xffffffe400400947 */ /* 0x000fea000383ffff */
.L_x_1347:
[----:B------:R-:W-:Y:S05]  /*18ed0*/  BSYNC B0 ;  /* 0x0000000000007941 */ /* 0x000fea0003800000 */
.L_x_1346:
[----:B--2---:R-:W2:Y:S01]  /*18ee0*/  S2R R3, SR_TID.X ;  /* 0x0000000000037919 */ /* 0x004ea20000002100 */
        /* <DEDUP_REMOVED lines=18> */
.L_x_1409:
[----:B------:R-:W-:Y:S05]  /*19010*/  BSYNC B0 ;  /* 0x0000000000007941 */ /* 0x000fea0003800000 */
.L_x_1408:
[----:B--2---:R-:W2:Y:S01]  /*19020*/  LDL R0, [R1+0x18] ;  /* 0x0000180001007983 */ /* 0x004ea20000100800 */
[----:B------:R-:W-:Y:S01]  /*19030*/  BSSY B0, `(.L_x_1410) ;  /* 0x0000058000007945 */ /* 0x000fe20003800000 */
[----:B--2---:R-:W-:-:S13]  /*19040*/  LOP3.LUT P0, RZ, R0, 0x1, RZ, 0xc0, !PT ;  /* 0x0000000100ff7812 */ /* 0x004fda000780c0ff */
        /* <DEDUP_REMOVED lines=8> */
.L_x_1478:
[----:B------:R-:W-:Y:S05]  /*190d0*/  BSYNC B1 ;  /* 0x0000000000017941 */ /* 0x000fea0003800000 */
.L_x_1412:
        /* <DEDUP_REMOVED lines=9> */
.L_x_1415:
[----:B------:R-:W-:Y:S05]  /*19170*/  BSYNC B1 ;  /* 0x0000000000017941 */ /* 0x000fea0003800000 */
.L_x_1414:
        /* <DEDUP_REMOVED lines=12> */
.L_x_1416:
        /* <DEDUP_REMOVED lines=15> */
.L_x_1417:
        /* <DEDUP_REMOVED lines=15> */
.L_x_1418:
        /* <DEDUP_REMOVED lines=15> */
.L_x_1419:
        /* <DEDUP_REMOVED lines=10> */
.L_x_1411:
[----:B------:R-:W-:Y:S05]  /*195b0*/  BSYNC B0 ;  /* 0x0000000000007941 */ /* 0x000fea0003800000 */
.L_x_1410:
[----:B------:R-:W2:Y:S01]  /*195c0*/  LDL.LU R4, [R1+0x10] ;  /* 0x0000100001047983 */ /* 0x000ea20000300800 */
[----:B------:R-:W-:-:S05]  /*195d0*/  VIADD R19, R19, 0x1 ;  /* 0x0000000113137836 */ /* 0x000fca0000000000 */
[----:B------:R-:W-:-:S04]  /*195e0*/  ISETP.NE.AND P0, PT, R19, 0x2, PT ;  /* 0x000000021300780c */ /* 0x000fc80003f05270 */
[----:B------:R-:W-:Y:S02]  /*195f0*/  SEL R0, RZ, 0x1, P0 ;  /* 0x00000001ff007807 */ /* 0x000fe40000000000 */
[----:B------:R-:W-:Y:S02]  /*19600*/  SEL R19, R19, RZ, P0 ;  /* 0x000000ff13137207 */ /* 0x000fe40000000000 */
[----:B--2---:R-:W-:-:S05]  /*19610*/  LOP3.LUT R4, R4, R0, RZ, 0x3c, !PT ;  /* 0x0000000004047212 */ /* 0x004fca00078e3cff */
[----:B------:R2:W-:Y:S02]  /*19620*/  STL [R1+0x10], R4 ;  /* 0x0000100401007387 */ /* 0x0005e40000100800 */
.L_x_1326:
[----:B------:R-:W-:Y:S05]  /*19630*/  BSYNC B7 ;  /* 0x0000000000077941 */ /* 0x000fea0003800000 */
.L_x_1324:
[----:B---3--:R-:W3:Y:S02]  /*19640*/  LDL R0, [R1+0x18] ;  /* 0x0000180001007983 */ /* 0x008ee40000100800 */
[----:B---3--:R-:W-:-:S13]  /*19650*/  LOP3.LUT P0, RZ, R0, 0x2, RZ, 0xc0, !PT ;  /* 0x0000000200ff7812 */ /* 0x008fda000780c0ff */
[----:B------:R-:W-:Y:S05]  /*19660*/  @!P0 BRA `(.L_x_1420) ;  /* 0x00000000002c8947 */ /* 0x000fea0003800000 */
[----:B------:R-:W-:Y:S05]  /*19670*/  WARPSYNC.ALL ;  /* 0x0000000000007948 */ /* 0x000fea0003800000 */
[----:B------:R-:W3:Y:S08]  /*19680*/  S2UR UR5, SR_CgaCtaId ;  /* 0x00000000000579c3 */ /* 0x000ef00000008800 */
[----:B------:R-:W-:Y:S06]  /*19690*/  BAR.SYNC.DEFER_BLOCKING 0x5, 0x180 ;  /* 0x0146000000007b1d */ /* 0x000fec0000010000 */
[----:B------:R-:W-:-:S02]  /*196a0*/  UMOV UR4, 0x400 ;  /* 0x0000040000047882 */ /* 0x000fc40000000000 */
[----:B---3--:R-:W-:-:S06]  /*196b0*/  ULEA UR4, UR5, UR4, 0x18 ;  /* 0x0000000405047291 */ /* 0x008fcc000f8ec03f */
[----:B------:R-:W-:-:S05]  /*196c0*/  IMAD.U32 R18, RZ, RZ, UR4 ;  /* 0x00000004ff127e24 */ /* 0x000fca000f8e00ff */
[----:B012---:R-:W0:Y:S04]  /*196d0*/  LDS.128 R4, [R18+0x308d0] ;  /* 0x0308d00012047984 */ /* 0x007e280000000c00 */
[----:B0-----:R1:W-:Y:S04]  /*196e0*/  STL.64 [R1], R4 ;  /* 0x0000000401007387 */ /* 0x0013e80000100a00 */
[----:B------:R1:W-:Y:S01]  /*196f0*/  STL.64 [R1+0x8], R6 ;  /* 0x0000080601007387 */ /* 0x0003e20000100a00 */
[----:B------:R-:W-:Y:S06]  /*19700*/  BAR.ARV 0x4, 0x180 ;  /* 0x0106000000007b1d */ /* 0x000fec0000002000 */
[----:B------:R-:W-:Y:S05]  /*19710*/  BRA `(.L_x_1421) ;  /* 0x00000010003c7947 */ /* 0x000fea0003800000 */
.L_x_1420:
[----:B------:R-:W3:Y:S01]  /*19720*/  S2R R16, SR_TID.X ;  /* 0x0000000000107919 */ /* 0x000ee20000002100 */
[----:B------:R-:W-:Y:S01]  /*19730*/  UMOV UR4, 0xffffffff ;  /* 0xffffffff00047882 */ /* 0x000fe20000000000 */
[----:B---3--:R-:W-:-:S04]  /*19740*/  LOP3.LUT R16, R16, 0x1f, RZ, 0xc0, !PT ;  /* 0x0000001f10107812 */ /* 0x008fc800078ec0ff */
[----:B------:R-:W-:Y:S01]  /*19750*/  ISETP.NE.AND P0, PT, R16, 0x1f, PT ;  /* 0x0000001f1000780c */ /* 0x000fe20003f05270 */
[----:B------:R-:W-:-:S12]  /*19760*/  BRA.DIV UR4, `(.L_x_1422) ;  /* 0x0000002a04187947 */ /* 0x000fd8000b800000 */
[----:B------:R-:W0:Y:S01]  /*19770*/  LDL.LU R3, [R1] ;  /* 0x0000000001037983 */ /* 0x000e220000300800 */
[----:B------:R-:W-:-:S03]  /*19780*/  ULDC UR4, c[0x0][0xc3c] ;  /* 0x00030f0000047ab9 */ /* 0x000fc60000000800 */
[----:B-12---:R-:W2:Y:S01]  /*19790*/  LDL R4, [R1+0xc] ;  /* 0x00000c0001047983 */ /* 0x006ea20000100800 */
[----:B------:R-:W-:Y:S01]  /*197a0*/  ULDC.64 UR6, c[0x0][0x208] ;  /* 0x0000820000067ab9 */ /* 0x000fe20000000a00 */
[----:B0-----:R-:W-:Y:S02]  /*197b0*/  IMAD.MOV.U32 R8, RZ, RZ, R3 ;  /* 0x000000ffff087224 */ /* 0x001fe400078e0003 */
[----:B--2---:R-:W-:-:S05]  /*197c0*/  IMAD.IADD R0, R4, 0x1, R16 ;  /* 0x0000000104007824 */ /* 0x004fca00078e0210 */
        /* <DEDUP_REMOVED lines=8> */
[C---:B------:R-:W-:Y:S02]  /*19850*/  ISETP.GE.U32.AND P2, PT, R16.reuse, 0x2, PT ;  /* 0x000000021000780c */ /* 0x040fe40003f46070 */
[C---:B------:R-:W-:Y:S01]  /*19860*/  ISETP.GE.U32.AND P3, PT, R16.reuse, 0x4, PT ;  /* 0x000000041000780c */ /* 0x040fe20003f66070 */
[----:B------:R-:W-:Y:S01]  /*19870*/  SHFL.IDX PT, R0, R8, RZ, 0x1f ;  /* 0x00001fff08007589 */ /* 0x000fe200000e0000 */
[C---:B------:R-:W-:Y:S02]  /*19880*/  ISETP.GE.U32.AND P4, PT, R16.reuse, 0x8, PT ;  /* 0x000000081000780c */ /* 0x040fe40003f86070 */
[----:B------:R-:W-:Y:S01]  /*19890*/  ISETP.GE.U32.AND P5, PT, R16, 0x10, PT ;  /* 0x000000101000780c */ /* 0x000fe20003fa6070 */
[----:B------:R-:W-:Y:S01]  /*198a0*/  SHFL.IDX PT, R9, R8, 0x1, 0x1f ;  /* 0x00201f0008097f89 */ /* 0x000fe200000e0000 */
[----:B--2---:R-:W-:Y:S01]  /*198b0*/  @!P1 IMAD.MOV.U32 R5, RZ, RZ, R6 ;  /* 0x000000ffff059224 */ /* 0x004fe200078e0006 */
[----:B------:R-:W-:-:S02]  /*198c0*/  CS2R R6, SRZ ;  /* 0x0000000000067805 */ /* 0x000fc4000001ff00 */
[----:B---3--:R-:W-:Y:S01]  /*198d0*/  @!P1 IMAD.MOV.U32 R7, RZ, RZ, R2 ;  /* 0x000000ffff079224 */ /* 0x008fe200078e0002 */
[----:B------:R-:W-:-:S03]  /*198e0*/  ISETP.NE.AND P1, PT, R16, RZ, PT ;  /* 0x000000ff1000720c */ /* 0x000fc60003f25270 */
[----:B------:R-:W-:-:S05]  /*198f0*/  IMAD R2, R7, R5, RZ ;  /* 0x0000000507027224 */ /* 0x000fca00078e02ff */
        /* <DEDUP_REMOVED lines=15> */
[----:B------:R0:W1:Y:S02]  /*199f0*/  SHFL.IDX PT, R10, R2, 0x1f, 0x1f ;  /* 0x03e01f00020a7f89 */ /* 0x00006400000e0000 */
.L_x_1488:
[----:B------:R-:W-:Y:S02]  /*19a00*/  ULDC UR4, c[0x0][0xc38] ;  /* 0x00030e0000047ab9 */ /* 0x000fe40000000800 */
[----:B------:R-:W-:-:S04]  /*19a10*/  IMAD.U32 R8, RZ, RZ, UR4 ;  /* 0x00000004ff087e24 */ /* 0x000fc8000f8e00ff */
[----:B-1----:R-:W-:-:S04]  /*19a20*/  IMAD R10, R10, R8, RZ ;  /* 0x000000080a0a7224 */ /* 0x002fc800078e02ff */
[----:B------:R-:W-:-:S05]  /*19a30*/  IMAD.IADD R4, R9, 0x1, R10 ;  /* 0x0000000109047824 */ /* 0x000fca00078e020a */
[----:B------:R-:W-:-:S13]  /*19a40*/  ISETP.GT.AND P6, PT, R4, R0, PT ;  /* 0x000000000400720c */ /* 0x000fda0003fc4270 */
[----:B------:R-:W-:Y:S05]  /*19a50*/  @P6 BRA `(.L_x_1423) ;  /* 0x0000000000b06947 */ /* 0x000fea0003800000 */
.L_x_1426:
[----:B------:R-:W2:Y:S01]  /*19a60*/  LDL.LU R3, [R1+0xc] ;  /* 0x00000c0001037983 */ /* 0x000ea20000300800 */
[----:B0-----:R-:W0:Y:S01]  /*19a70*/  LDC R2, c[0x0][0xc3c] ;  /* 0x00030f00ff027b82 */ /* 0x001e220000000800 */
[----:B--2---:R-:W-:-:S05]  /*19a80*/  VIADD R3, R3, 0x1f ;  /* 0x0000001f03037836 */ /* 0x004fca0000000000 */
[----:B0-----:R-:W-:-:S13]  /*19a90*/  ISETP.GE.AND P6, PT, R3, R2, PT ;  /* 0x000000020300720c */ /* 0x001fda0003fc6270 */
[----:B------:R-:W-:Y:S05]  /*19aa0*/  @P6 BRA `(.L_x_1424) ;  /* 0x0000000800f06947 */ /* 0x000fea0003800000 */
[----:B------:R-:W0:Y:S01]  /*19ab0*/  S2R R5, SR_TID.X ;  /* 0x0000000000057919 */ /* 0x000e220000002100 */
[----:B------:R-:W-:Y:S01]  /*19ac0*/  ULDC.64 UR4, c[0x0][0x208] ;  /* 0x0000820000047ab9 */ /* 0x000fe20000000a00 */
[----:B------:R1:W-:Y:S01]  /*19ad0*/  STL [R1+0xc], R3 ;  /* 0x00000c0301007387 */ /* 0x0003e20000100800 */
[----:B0-----:R-:W-:-:S05]  /*19ae0*/  LOP3.LUT R5, R5, 0x1f, RZ, 0xc0, !PT ;  /* 0x0000001f05057812 */ /* 0x001fca00078ec0ff */
[----:B------:R-:W-:Y:S02]  /*19af0*/  IMAD.IADD R7, R3, 0x1, R5 ;  /* 0x0000000103077824 */ /* 0x000fe400078e0205 */
[----:B------:R-:W-:-:S03]  /*19b00*/  IMAD.MOV.U32 R5, RZ, RZ, RZ ;  /* 0x000000ffff057224 */ /* 0x000fc600078e00ff */
[----:B------:R-:W-:-:S13]  /*19b10*/  ISETP.GE.OR P6, PT, R7, R2, !P0 ;  /* 0x000000020700720c */ /* 0x000fda00047c6670 */
[----:B-1----:R-:W0:Y:S02]  /*19b20*/  @!P6 LDC.64 R2, c[0x0][0xc80] ;  /* 0x00032000ff02eb82 */ /* 0x002e240000000a00 */
[----:B0-----:R-:W-:-:S05]  /*19b30*/  @!P6 IMAD.WIDE R2, R7, 0x4, R2 ;  /* 0x000000040702e825 */ /* 0x001fca00078e0202 */
[----:B------:R0:W2:Y:S02]  /*19b40*/  @!P6 LDG.E R5, desc[UR4][R2.64] ;  /* 0x000000040205e981 */ /* 0x0000a4000c1e1900 */
[----:B0-----:R-:W0:Y:S02]  /*19b50*/  @!P6 LDC.64 R2, c[0x0][0xc78] ;  /* 0x00031e00ff02eb82 */ /* 0x001e240000000a00 */
[----:B0-----:R-:W-:-:S04]  /*19b60*/  @!P6 IMAD.WIDE R2, R7, 0x4, R2 ;  /* 0x000000040702e825 */ /* 0x001fc800078e0202 */
[----:B------:R-:W-:-:S06]  /*19b70*/  IMAD.MOV.U32 R7, RZ, RZ, RZ ;  /* 0x000000ffff077224 */ /* 0x000fcc00078e00ff */
[----:B------:R-:W2:Y:S01]  /*19b80*/  @!P6 LDG.E R7, desc[UR4][R2.64] ;  /* 0x000000040207e981 */ /* 0x000ea2000c1e1900 */
[----:B------:R-:W-:Y:S01]  /*19b90*/  UMOV UR4, 0xffffffff ;  /* 0xffffffff00047882 */ /* 0x000fe20000000000 */
[----:B--2---:R-:W-:Y:S02]  /*19ba0*/  IMAD R2, R7, R5, RZ ;  /* 0x0000000507027224 */ /* 0x004fe400078e02ff */
[----:B------:R-:W-:Y:S05]  /*19bb0*/  BRA.DIV UR4, `(.L_x_1425) ;  /* 0x0000002a04647947 */ /* 0x000fea000b800000 */
        /* <DEDUP_REMOVED lines=16> */
.L_x_1496:
[----:B------:R-:W-:Y:S02]  /*19cc0*/  ULDC UR4, c[0x0][0xc38] ;  /* 0x00030e0000047ab9 */ /* 0x000fe40000000800 */
[----:B------:R-:W-:-:S04]  /*19cd0*/  IMAD.U32 R8, RZ, RZ, UR4 ;  /* 0x00000004ff087e24 */ /* 0x000fc8000f8e00ff */
[----:B-1----:R-:W-:-:S04]  /*19ce0*/  IMAD R10, R10, R8, RZ ;  /* 0x000000080a0a7224 */ /* 0x002fc800078e02ff */
[----:B------:R-:W-:-:S05]  /*19cf0*/  IMAD.IADD R4, R10, 0x1, R4 ;  /* 0x000000010a047824 */ /* 0x000fca00078e0204 */
[----:B------:R-:W-:-:S13]  /*19d00*/  ISETP.GT.AND P6, PT, R4, R0, PT ;  /* 0x000000000400720c */ /* 0x000fda0003fc4270 */
[----:B------:R-:W-:Y:S05]  /*19d10*/  @!P6 BRA `(.L_x_1426) ;  /* 0xfffffffc0050e947 */ /* 0x000fea000383ffff */
.L_x_1423:
[----:B------:R-:W-:Y:S01]  /*19d20*/  IMAD.IADD R10, R4, 0x1, -R10 ;  /* 0x00000001040a7824 */ /* 0x000fe200078e0a0a */
[----:B------:R-:W-:-:S03]  /*19d30*/  UMOV UR4, 0xffffffff ;  /* 0xffffffff00047882 */ /* 0x000fc60000000000 */
[----:B------:R-:W-:-:S05]  /*19d40*/  IMAD R3, R2, R8, R10 ;  /* 0x0000000802037224 */ /* 0x000fca00078e020a */
[----:B------:R-:W-:Y:S01]  /*19d50*/  ISETP.GT.AND P6, PT, R3, R0, PT ;  /* 0x000000000300720c */ /* 0x000fe20003fc4270 */
[----:B------:R-:W-:-:S12]  /*19d60*/  BRA.DIV UR4, `(.L_x_1427) ;  /* 0x0000002a04d07947 */ /* 0x000fd8000b800000 */
[----:B------:R-:W2:Y:S01]  /*19d70*/  LDL.LU R11, [R1+0xc] ;  /* 0x00000c00010b7983 */ /* 0x000ea20000300800 */
[----:B------:R-:W-:-:S04]  /*19d80*/  VOTE.ANY R3, PT, !P6 ;  /* 0x0000000000037806 */ /* 0x000fc800070e0100 */
[----:B------:R-:W1:Y:S02]  /*19d90*/  POPC R9, R3 ;  /* 0x0000000300097309 */ /* 0x000e640000000000 */
[----:B-1----:R2:W1:Y:S04]  /*19da0*/  SHFL.IDX PT, R4, R5, R9, 0x1f ;  /* 0x00001f0905047589 */ /* 0x00246800000e0000 */
[----:B------:R3:W4:Y:S01]  /*19db0*/  SHFL.IDX PT, R7, R7, R9, 0x1f ;  /* 0x00001f0907077589 */ /* 0x00072200000e0000 */
[----:B--2---:R-:W-:-:S05]  /*19dc0*/  IMAD.IADD R5, R9, 0x1, R11 ;  /* 0x0000000109057824 */ /* 0x004fca00078e020b */
[----:B-1--4-:R3:W-:Y:S02]  /*19dd0*/  STL [R1+0xc], R5 ;  /* 0x00000c0501007387 */ /* 0x0127e40000100800 */
.L_x_1501:
[----:B------:R-:W-:-:S13]  /*19de0*/  ISETP.NE.AND P0, PT, R3, RZ, PT ;  /* 0x000000ff0300720c */ /* 0x000fda0003f05270 */
[----:B------:R-:W-:Y:S05]  /*19df0*/  @!P0 BRA `(.L_x_1428) ;  /* 0x0000000000148947 */ /* 0x000fea0003800000 */
[----:B------:R-:W-:Y:S01]  /*19e00*/  UMOV UR4, 0xffffffff ;  /* 0xffffffff00047882 */ /* 0x000fe20000000000 */
[----:B---3--:R-:W-:Y:S02]  /*19e10*/  VIADD R9, R9, 0xffffffff ;  /* 0xffffffff09097836 */ /* 0x008fe40000000000 */
[----:B------:R-:W-:Y:S05]  /*19e20*/  BRA.DIV UR4, `(.L_x_1429) ;  /* 0x0000002e04087947 */ /* 0x000fea000b800000 */
[----:B0-----:R0:W2:Y:S02]  /*19e30*/  SHFL.IDX PT, R2, R2, R9, 0x1f ;  /* 0x00001f0902027589 */ /* 0x0010a400000e0000 */
.L_x_1504:
[----:B--2---:R-:W-:-:S07]  /*19e40*/  IMAD.MOV.U32 R6, RZ, RZ, R2 ;  /* 0x000000ffff067224 */ /* 0x004fce00078e0002 */
.L_x_1428:
[----:B0-----:R-:W-:Y:S01]  /*19e50*/  IMAD R2, R6, R8, R10 ;  /* 0x0000000806027224 */ /* 0x001fe200078e020a */
[----:B------:R-:W-:-:S03]  /*19e60*/  ISETP.NE.AND P0, PT, R7, 0x1, PT ;  /* 0x000000010700780c */ /* 0x000fc60003f05270 */
[----:B------:R-:W-:Y:S01]  /*19e70*/  IMAD.IADD R0, R0, 0x1, -R2 ;  /* 0x0000000100007824 */ /* 0x000fe200078e0a02 */
[----:B------:R0:W-:Y:S09]  /*19e80*/  STL [R1], R2 ;  /* 0x0000000201007387 */ /* 0x0001f20000100800 */
[----:B------:R-:W-:Y:S05]  /*19e90*/  @!P0 BRA `(.L_x_1430) ;  /* 0x0000000000e48947 */ /* 0x000fea0003800000 */
[----:B-1-3--:R-:W-:-:S04]  /*19ea0*/  IABS R5, R4 ;  /* 0x0000000400057213 */ /* 0x00afc80000000000 */
[----:B0-----:R-:W0:Y:S08]  /*19eb0*/  I2F.RP R2, R5 ;  /* 0x0000000500027306 */ /* 0x001e300000209400 */
[----:B0-----:R-:W0:Y:S02]  /*19ec0*/  MUFU.RCP R2, R2 ;  /* 0x0000000200027308 */ /* 0x001e240000001000 */
[----:B0-----:R-:W-:-:S06]  /*19ed0*/  VIADD R2, R2, 0xffffffe ;  /* 0x0ffffffe02027836 */ /* 0x001fcc0000000000 */
[----:B------:R-:W0:Y:S02]  /*19ee0*/  F2I.FTZ.U32.TRUNC.NTZ R3, R2 ;  /* 0x0000000200037305 */ /* 0x000e24000021f000 */
[----:B0-----:R-:W-:-:S04]  /*19ef0*/  IMAD.MOV R2, RZ, RZ, -R3 ;  /* 0x000000ffff027224 */ /* 0x001fc800078e0a03 */
[----:B------:R-:W-:Y:S02]  /*19f00*/  IMAD R8, R2, R5, RZ ;  /* 0x0000000502087224 */ /* 0x000fe400078e02ff */
[----:B------:R-:W-:-:S04]  /*19f10*/  IMAD.MOV.U32 R2, RZ, RZ, RZ ;  /* 0x000000ffff027224 */ /* 0x000fc800078e00ff */
[----:B------:R-:W-:Y:S01]  /*19f20*/  IMAD.HI.U32 R8, R3, R8, R2 ;  /* 0x0000000803087227 */ /* 0x000fe200078e0002 */
[----:B------:R-:W-:Y:S02]  /*19f30*/  IABS R2, R0 ;  /* 0x0000000000027213 */ /* 0x000fe40000000000 */
[----:B------:R-:W-:-:S03]  /*19f40*/  IABS R3, R4 ;  /* 0x0000000400037213 */ /* 0x000fc60000000000 */
[----:B------:R-:W-:-:S04]  /*19f50*/  IMAD.HI.U32 R8, R8, R2, RZ ;  /* 0x0000000208087227 */ /* 0x000fc800078e00ff */
[----:B------:R-:W-:-:S04]  /*19f60*/  IMAD.MOV R3, RZ, RZ, -R3 ;  /* 0x000000ffff037224 */ /* 0x000fc800078e0a03 */
[----:B------:R-:W-:-:S05]  /*19f70*/  IMAD R2, R8, R3, R2 ;  /* 0x0000000308027224 */ /* 0x000fca00078e0202 */
[----:B------:R-:W-:-:S13]  /*19f80*/  ISETP.GT.U32.AND P1, PT, R5, R2, PT ;  /* 0x000000020500720c */ /* 0x000fda0003f24070 */
[----:B------:R-:W-:Y:S02]  /*19f90*/  @!P1 IMAD.IADD R2, R2, 0x1, -R5 ;  /* 0x0000000102029824 */ /* 0x000fe400078e0a05 */
[----:B------:R-:W-:Y:S01]  /*19fa0*/  @!P1 VIADD R8, R8, 0x1 ;  /* 0x0000000108089836 */ /* 0x000fe20000000000 */
[----:B------:R-:W-:Y:S02]  /*19fb0*/  ISETP.NE.AND P1, PT, R4, RZ, PT ;  /* 0x000000ff0400720c */ /* 0x000fe40003f25270 */
[----:B------:R-:W-:Y:S02]  /*19fc0*/  ISETP.GE.U32.AND P0, PT, R2, R5, PT ;  /* 0x000000050200720c */ /* 0x000fe40003f06070 */
[----:B------:R-:W-:-:S04]  /*19fd0*/  IABS R5, R7 ;  /* 0x0000000700057213 */ /* 0x000fc80000000000 */
[----:B------:R-:W0:Y:S07]  /*19fe0*/  I2F.RP R2, R5 ;  /* 0x0000000500027306 */ /* 0x000e2e0000209400 */
[----:B------:R-:W-:Y:S01]  /*19ff0*/  @P0 VIADD R8, R8, 0x1 ;  /* 0x0000000108080836 */ /* 0x000fe20000000000 */
[----:B0-----:R-:W0:Y:S02]  /*1a000*/  MUFU.RCP R2, R2 ;  /* 0x0000000200027308 */ /* 0x001e240000001000 */
[----:B0-----:R-:W-:-:S06]  /*1a010*/  VIADD R2, R2, 0xffffffe ;  /* 0x0ffffffe02027836 */ /* 0x001fcc0000000000 */
[----:B------:R-:W0:Y:S02]  /*1a020*/  F2I.FTZ.U32.TRUNC.NTZ R3, R2 ;  /* 0x0000000200037305 */ /* 0x000e24000021f000 */
[----:B0-----:R-:W-:-:S04]  /*1a030*/  IMAD.MOV R2, RZ, RZ, -R3 ;  /* 0x000000ffff027224 */ /* 0x001fc800078e0a03 */
[----:B------:R-:W-:Y:S02]  /*1a040*/  IMAD R6, R2, R5, RZ ;  /* 0x0000000502067224 */ /* 0x000fe400078e02ff */
[----:B------:R-:W-:-:S04]  /*1a050*/  IMAD.MOV.U32 R2, RZ, RZ, RZ ;  /* 0x000000ffff027224 */ /* 0x000fc800078e00ff */
[----:B------:R-:W-:Y:S01]  /*1a060*/  IMAD.HI.U32 R6, R3, R6, R2 ;  /* 0x0000000603067227 */ /* 0x000fe200078e0002 */
[----:B------:R-:W-:-:S03]  /*1a070*/  LOP3.LUT R2, R0, R4, RZ, 0x3c, !PT ;  /* 0x0000000400027212 */ /* 0x000fc600078e3cff */
[----:B------:R-:W-:Y:S01]  /*1a080*/  IMAD.MOV.U32 R3, RZ, RZ, R8 ;  /* 0x000000ffff037224 */ /* 0x000fe200078e0008 */
[----:B------:R-:W-:Y:S02]  /*1a090*/  ISETP.GE.AND P2, PT, R2, RZ, PT ;  /* 0x000000ff0200720c */ /* 0x000fe40003f46270 */
[----:B------:R-:W-:-:S05]  /*1a0a0*/  IABS R8, R7 ;  /* 0x0000000700087213 */ /* 0x000fca0000000000 */
[----:B------:R-:W-:-:S06]  /*1a0b0*/  IMAD.MOV R8, RZ, RZ, -R8 ;  /* 0x000000ffff087224 */ /* 0x000fcc00078e0a08 */
        /* <DEDUP_REMOVED lines=9> */
[----:B------:R-:W-:Y:S01]  /*1a150*/  ISETP.GE.U32.AND P0, PT, R2, R5, PT ;  /* 0x000000050200720c */ /* 0x000fe20003f06070 */
[----:B------:R-:W-:-:S04]  /*1a160*/  IMAD.MOV R2, RZ, RZ, -R3 ;  /* 0x000000ffff027224 */ /* 0x000fc800078e0a03 */
[----:B------:R-:W-:Y:S01]  /*1a170*/  IMAD R0, R4, R2, R0 ;  /* 0x0000000204007224 */ /* 0x000fe200078e0200 */
[----:B------:R-:W-:-:S04]  /*1a180*/  LOP3.LUT R2, R3, R7, RZ, 0x3c, !PT ;  /* 0x0000000703027212 */ /* 0x000fc800078e3cff */
[----:B------:R-:W-:-:S03]  /*1a190*/  ISETP.GE.AND P2, PT, R2, RZ, PT ;  /* 0x000000ff0200720c */ /* 0x000fc60003f46270 */
[----:B------:R-:W-:-:S10]  /*1a1a0*/  @P0 VIADD R6, R6, 0x1 ;  /* 0x0000000106060836 */ /* 0x000fd40000000000 */
        /* <DEDUP_REMOVED lines=8> */
.L_x_1430:
[----:B-1-3--:R-:W2:Y:S01]  /*1a230*/  LDL R5, [R1+0xc] ;  /* 0x00000c0001057983 */ /* 0x00aea20000100800 */
[----:B0-----:R-:W2:Y:S01]  /*1a240*/  LDC.64 R2, c[0x0][0xc90] ;  /* 0x00032400ff027b82 */ /* 0x001ea20000000a00 */
[----:B------:R-:W-:Y:S01]  /*1a250*/  ULDC.64 UR4, c[0x0][0x208] ;  /* 0x0000820000047ab9 */ /* 0x000fe20000000a00 */
[----:B--2---:R-:W-:-:S05]  /*1a260*/  IMAD.WIDE R2, R5, 0x4, R2 ;  /* 0x0000000405027825 */ /* 0x004fca00078e0202 */
[----:B------:R-:W2:Y:S02]  /*1a270*/  LDG.E R6, desc[UR4][R2.64] ;  /* 0x0000000402067981 */ /* 0x000ea4000c1e1900 */
[----:B--2---:R-:W-:-:S05]  /*1a280*/  IMAD R5, R4, R6, RZ ;  /* 0x0000000604057224 */ /* 0x004fca00078e02ff */
[----:B------:R-:W-:-:S04]  /*1a290*/  IABS R7, R5 ;  /* 0x0000000500077213 */ /* 0x000fc80000000000 */
[----:B------:R-:W0:Y:S08]  /*1a2a0*/  I2F.RP R2, R7 ;  /* 0x0000000700027306 */ /* 0x000e300000209400 */
        /* <DEDUP_REMOVED lines=21> */
[----:B------:R-:W-:-:S05]  /*1a400*/  @!P1 LOP3.LUT R2, RZ, R5, RZ, 0x33, !PT ;  /* 0x00000005ff029212 */ /* 0x000fca00078e33ff */
[----:B------:R-:W-:Y:S02]  /*1a410*/  IMAD R7, R6, R2, RZ ;  /* 0x0000000206077224 */ /* 0x000fe400078e02ff */
[----:B------:R-:W-:Y:S02]  /*1a420*/  IMAD.MOV R2, RZ, RZ, -R2 ;  /* 0x000000ffff027224 */ /* 0x000fe400078e0a02 */
[----:B------:R-:W-:Y:S02]  /*1a430*/  IMAD.MOV R3, RZ, RZ, -R7 ;  /* 0x000000ffff037224 */ /* 0x000fe400078e0a07 */
[----:B------:R-:W-:-:S03]  /*1a440*/  IMAD R0, R5, R2, R0 ;  /* 0x0000000205007224 */ /* 0x000fc600078e0200 */
[----:B------:R-:W-:-:S04]  /*1a450*/  VIADDMNMX R6, R3, R8, R6, PT ;  /* 0x0000000803067246 */ /* 0x000fc80003800106 */
        /* <DEDUP_REMOVED lines=19> */
[----:B------:R-:W-:Y:S02]  /*1a590*/  LOP3.LUT R3, R0, R6, RZ, 0x3c, !PT ;  /* 0x0000000600037212 */ /* 0x000fe400078e3cff */
[----:B------:R-:W-:Y:S02]  /*1a5a0*/  IADD3 R0, R7, 0x1000000, R0 ;  /* 0x0100000007007810 */ /* 0x000fe40007ffe000 */
[----:B------:R-:W-:-:S07]  /*1a5b0*/  ISETP.GE.AND P2, PT, R3, RZ, PT ;  /* 0x000000ff0300720c */ /* 0x000fce0003f46270 */
[----:B------:R-:W-:-:S06]  /*1a5c0*/  @P0 VIADD R2, R2, 0x1 ;  /* 0x0000000102020836 */ /* 0x000fcc0000000000 */
[----:B------:R-:W-:Y:S01]  /*1a5d0*/  @!P2 IMAD.MOV R2, RZ, RZ, -R2 ;  /* 0x000000ffff02a224 */ /* 0x000fe200078e0a02 */
[----:B------:R-:W-:Y:S01]  /*1a5e0*/  @!P1 LOP3.LUT R2, RZ, R6, RZ, 0x33, !PT ;  /* 0x00000006ff029212 */ /* 0x000fe200078e33ff */
[----:B------:R-:W-:-:S04]  /*1a5f0*/  IMAD.MOV R6, RZ, RZ, -R6 ;  /* 0x000000ffff067224 */ /* 0x000fc800078e0a06 */
[----:B------:R-:W-:Y:S02]  /*1a600*/  IMAD R3, R2, R6, R0 ;  /* 0x0000000602037224 */ /* 0x000fe400078e0200 */
[----:B------:R-:W-:-:S03]  /*1a610*/  IMAD.MOV.U32 R0, RZ, RZ, R2 ;  /* 0x000000ffff007224 */ /* 0x000fc600078e0002 */
[----:B------:R1:W-:Y:S04]  /*1a620*/  STL [R1+0x8], R3 ;  /* 0x0000080301007387 */ /* 0x0003e80000100800 */
.L_x_1431:
[----:B-1----:R-:W-:-:S05]  /*1a630*/  LOP3.LUT R3, RZ, R0, RZ, 0x33, !PT ;  /* 0x00000000ff037212 */ /* 0x002fca00078e33ff */
[----:B------:R-:W-:-:S05]  /*1a640*/  IMAD.IADD R0, R4, 0x1, R3 ;  /* 0x0000000104007824 */ /* 0x000fca00078e0203 */
[----:B------:R2:W-:Y:S01]  /*1a650*/  STL [R1+0x4], R0 ;  /* 0x0000040001007387 */ /* 0x0005e20000100800 */
[----:B------:R-:W-:Y:S05]  /*1a660*/  BRA `(.L_x_1432) ;  /* 0x0000000000287947 */ /* 0x000fea0003800000 */
.L_x_1424:
[----:B------:R-:W-:Y:S01]  /*1a670*/  UMOV UR4, URZ ;  /* 0x0000003f00047c82 */ /* 0x000fe20008000000 */
[----:B------:R-:W-:Y:S01]  /*1a680*/  ULDC UR6, c[0x0][0xc3c] ;  /* 0x00030f0000067ab9 */ /* 0x000fe20000000800 */
[----:B------:R-:W-:Y:S01]  /*1a690*/  UMOV UR5, URZ ;  /* 0x0000003f00057c82 */ /* 0x000fe20008000000 */
[----:B------:R0:W-:Y:S01]  /*1a6a0*/  STL [R1], R0 ;  /* 0x0000000001007387 */ /* 0x0001e20000100800 */
[----:B------:R-:W-:Y:S02]  /*1a6b0*/  IMAD.U32 R3, RZ, RZ, UR4 ;  /* 0x00000004ff037e24 */ /* 0x000fe4000f8e00ff */
[----:B------:R-:W-:-:S03]  /*1a6c0*/  IMAD.U32 R2, RZ, RZ, UR5 ;  /* 0x00000005ff027e24 */ /* 0x000fc6000f8e00ff */
[----:B------:R1:W-:Y:S01]  /*1a6d0*/  STL [R1+0x4], R3 ;  /* 0x0000040301007387 */ /* 0x0003e20000100800 */
[----:B0-----:R-:W-:-:S05]  /*1a6e0*/  IMAD.U32 R0, RZ, RZ, UR6 ;  /* 0x00000006ff007e24 */ /* 0x001fca000f8e00ff */
[----:B------:R1:W-:Y:S04]  /*1a6f0*/  STL [R1+0xc], R0 ;  /* 0x00000c0001007387 */ /* 0x0003e80000100800 */
[----:B------:R1:W-:Y:S02]  /*1a700*/  STL [R1+0x8], R2 ;  /* 0x0000080201007387 */ /* 0x0003e40000100800 */
.L_x_1432:
[----:B01----:R-:W3:Y:S04]  /*1a710*/  LDL R2, [R1+0xc] ;  /* 0x00000c0001027983 */ /* 0x003ee80000100800 */
[----:B------:R-:W4:Y:S04]  /*1a720*/  LDL R3, [R1+0x8] ;  /* 0x0000080001037983 */ /* 0x000f280000100800 */
[----:B------:R-:W5:Y:S04]  /*1a730*/  LDL R5, [R1+0x4] ;  /* 0x0000040001057983 */ /* 0x000f680000100800 */
[----:B------:R-:W5:Y:S01]  /*1a740*/  LDL R4, [R1] ;  /* 0x0000000001047983 */ /* 0x000f620000100800 */
[----:B--2---:R-:W0:Y:S01]  /*1a750*/  S2R R0, SR_TID.X ;  /* 0x0000000000007919 */ /* 0x004e220000002100 */
[----:B------:R-:W-:Y:S05]  /*1a760*/  WARPSYNC.ALL ;  /* 0x0000000000007948 */ /* 0x000fea0003800000 */
[----:B0-----:R-:W-:Y:S01]  /*1a770*/  LOP3.LUT R0, R0, 0x1f, RZ, 0xc0, !PT ;  /* 0x0000001f00007812 */ /* 0x001fe200078ec0ff */
[----:B------:R-:W-:Y:S03]  /*1a780*/  BAR.SYNC.DEFER_BLOCKING 0x4, 0x180 ;  /* 0x0106000000007b1d */ /* 0x000fe60000010000 */
[----:B------:R-:W-:-:S13]  /*1a790*/  ISETP.NE.AND P0, PT, R0, RZ, PT ;  /* 0x000000ff0000720c */ /* 0x000fda0003f05270 */
[----:B------:R-:W0:Y:S01]  /*1a7a0*/  @!P0 S2R R0, SR_CgaCtaId ;  /* 0x0000000000008919 */ /* 0x000e220000008800 */
[----:B---3--:R-:W-:Y:S01]  /*1a7b0*/  IMAD.MOV.U32 R7, RZ, RZ, R2 ;  /* 0x000000ffff077224 */ /* 0x008fe200078e0002 */
[----:B------:R-:W-:Y:S01]  /*1a7c0*/  @!P0 MOV R2, 0x400 ;  /* 0x0000040000028802 */ /* 0x000fe20000000f00 */
[----:B----4-:R-:W-:-:S03]  /*1a7d0*/  IMAD.MOV.U32 R6, RZ, RZ, R3 ;  /* 0x000000ffff067224 */ /* 0x010fc600078e0003 */
[----:B0-----:R-:W-:-:S05]  /*1a7e0*/  @!P0 LEA R18, R0, R2, 0x18 ;  /* 0x0000000200128211 */ /* 0x001fca00078ec0ff */
[----:B-----5:R0:W-:Y:S01]  /*1a7f0*/  @!P0 STS.128 [R18+0x308d0], R4 ;  /* 0x0308d00412008388 */ /* 0x0201e20000000c00 */
[----:B------:R-:W-:Y:S06]  /*1a800*/  BAR.ARV 0x5, 0x180 ;  /* 0x0146000000007b1d */ /* 0x000fec0000002000 */
.L_x_1421:
[----:B------:R-:W2:Y:S01]  /*1a810*/  LDL R0, [R1+0xc] ;  /* 0x00000c0001007983 */ /* 0x000ea20000100800 */
[----:B------:R-:W-:Y:S02]  /*1a820*/  ULDC UR4, c[0x0][0xc3c] ;  /* 0x00030f0000047ab9 */ /* 0x000fe40000000800 */
[----:B--2---:R-:W-:-:S13]  /*1a830*/  ISETP.GE.AND P0, PT, R0, UR4, PT ;  /* 0x0000000400007c0c */ /* 0x004fda000bf06270 */
[----:B------:R-:W-:Y:S05]  /*1a840*/  @!P0 BRA `(.L_x_1433) ;  /* 0xffffff9400488947 */ /* 0x000fea000383ffff */
[----:B------:R-:W-:Y:S05]  /*1a850*/  BSYNC B8 ;  /* 0x0000000000087941 */ /* 0x000fea0003800000 */
.L_x_1310:
[----:B--2---:R-:W2:Y:S01]  /*1a860*/  LDL.LU R0, [R1+0x50] ;  /* 0x0000500001007983 */ /* 0x004ea20000300800 */
[----:B------:R-:W-:Y:S01]  /*1a870*/  BSSY B0, `(.L_x_1434) ;  /* 0x000000b000007945 */ /* 0x000fe20003800000 */
[----:B01----:R-:W0:Y:S01]  /*1a880*/  S2R R5, SR_CgaCtaId ;  /* 0x0000000000057919 */ /* 0x003e220000008800 */
[----:B--2---:R-:W-:-:S05]  /*1a890*/  VIADD R0, R0, 0x1 ;  /* 0x0000000100007836 */ /* 0x004fca0000000000 */
        /* <DEDUP_REMOVED lines=8> */
.L_x_1505:
[----:B------:R-:W-:Y:S05]  /*1a920*/  BSYNC B0 ;  /* 0x0000000000007941 */ /* 0x000fea0003800000 */
.L_x_1434:
[----:B------:R-:W-:-:S03]  /*1a930*/  UMOV UR4, 0xffffffff ;  /* 0xffffffff00047882 */ /* 0x000fc60000000000 */
[----:B------:R-:W-:Y:S05]  /*1a940*/  BRA.DIV UR4, `(.L_x_1436) ;  /* 0x0000002204807947 */ /* 0x000fea000b800000 */
[----:B------:R-:W1:Y:S02]  /*1a950*/  S2R R2, SR_TID.X ;  /* 0x0000000000027919 */ /* 0x000e640000002100 */
[----:B-1----:R-:W-:-:S04]  /*1a960*/  SHF.R.U32.HI R2, RZ, 0x5, R2 ;  /* 0x00000005ff027819 */ /* 0x002fc80000011602 */
[----:B------:R-:W-:-:S05]  /*1a970*/  LOP3.LUT R2, R2, 0x3, RZ, 0xc0, !PT ;  /* 0x0000000302027812 */ /* 0x000fca00078ec0ff */
[----:B------:R1:W2:Y:S02]  /*1a980*/  SHFL.IDX PT, R14, R2, RZ, 0x1f ;  /* 0x00001fff020e7589 */ /* 0x0002a400000e0000 */
.L_x_1508:
[----:B--2---:R-:W-:Y:S01]  /*1a990*/  ISETP.NE.AND P0, PT, R14, RZ, PT ;  /* 0x000000ff0e00720c */ /* 0x004fe20003f05270 */
[----:B------:R-:W-:-:S12]  /*1a9a0*/  BSSY B0, `(.L_x_1437) ;  /* 0x0000027000007945 */ /* 0x000fd80003800000 */
[----:B------:R-:W-:Y:S05]  /*1a9b0*/  @P0 BRA `(.L_x_1438) ;  /* 0x0000000000940947 */ /* 0x000fea0003800000 */
[----:B------:R-:W-:-:S03]  /*1a9c0*/  UMOV UR4, 0xffffffff ;  /* 0xffffffff00047882 */ /* 0x000fc60000000000 */
[----:B------:R-:W-:Y:S05]  /*1a9d0*/  BRA.DIV UR4, `(.L_x_1439) ;  /* 0x0000002204907947 */ /* 0x000fea000b800000 */
[----:B------:R-:W-:-:S13]  /*1a9e0*/  ELECT P6, URZ, PT ;  /* 0x00000000003f782f */ /* 0x000fda00038c0000 */
.L_x_1511:
        /* <DEDUP_REMOVED lines=8> */
.L_x_1440:
        /* <DEDUP_REMOVED lines=13> */
.L_x_1512:
[----:B------:R-:W1:Y:S02]  /*1ab40*/  SYNCS.PHASECHK.TRANS64.TRYWAIT P0, [R7+URZ], R2 ;  /* 0x00000002070075a7 */ /* 0x000e64000800017f */
[----:B-1----:R-:W-:Y:S05]  /*1ab50*/  @!P0 BRA `(.L_x_1442) ;  /* 0x0000002000648947 */ /* 0x002fea0003800000 */
.L_x_1513:
[----:B------:R-:W-:Y:S05]  /*1ab60*/  @!P2 BRA `(.L_x_1443) ;  /* 0x000000000004a947 */ /* 0x000fea0003800000 */
[----:B------:R-:W-:Y:S01]  /*1ab70*/  BPT.TRAP 0x1 ;  /* 0x000000040000795c */ /* 0x000fe20000300000 */
.L_x_1443:
[----:B------:R-:W-:-:S04]  /*1ab80*/  VIADD R0, R0, 0x30860 ;  /* 0x0003086000007836 */ /* 0x000fc80000000000 */
[----:B------:R-:W-:-:S04]  /*1ab90*/  IMAD R4, R19, 0x8, R0 ;  /* 0x0000000813047824 */ /* 0x000fc800078e0200 */
[----:B------:R-:W2:Y:S02]  /*1aba0*/  SYNCS.PHASECHK.TRANS64.TRYWAIT P0, [R4+URZ], R5 ;  /* 0x00000005040075a7 */ /* 0x000ea4000800017f */
[----:B--2---:R-:W-:Y:S05]  /*1abb0*/  @!P0 BRA `(.L_x_1444) ;  /* 0x0000002000608947 */ /* 0x004fea0003800000 */
.L_x_1514:
[----:B------:R-:W-:-:S07]  /*1abc0*/  IMAD R3, R3, 0x8, R0 ;  /* 0x0000000803037824 */ /* 0x000fce00078e0200 */
.L_x_1445:
[----:B----4-:R4:W0:Y:S02]  /*1abd0*/  SYNCS.PHASECHK.TRANS64.TRYWAIT P0, [R3+URZ], R2 ;  /* 0x00000002030075a7 */ /* 0x010824000800017f */
[----:B0-----:R-:W-:Y:S05]  /*1abe0*/  @!P0 NANOSLEEP.SYNCS 0x989680 ;  /* 0x009896800000895d */ /* 0x001fea0003900000 */
[----:B------:R-:W0:Y:S02]  /*1abf0*/  @!P0 SYNCS.PHASECHK.TRANS64 P0, [R3+URZ], R2 ;  /* 0x00000002030085a7 */ /* 0x000e24000800007f */
[----:B0-----:R-:W-:Y:S05]  /*1ac00*/  @!P0 BRA `(.L_x_1445) ;  /* 0xfffffffc00f08947 */ /* 0x001fea000383ffff */
.L_x_1438:
[----:B------:R-:W-:Y:S05]  /*1ac10*/  BSYNC B0 ;  /* 0x0000000000007941 */ /* 0x000fea0003800000 */
.L_x_1437:
[----:B------:R-:W-:Y:S05]  /*1ac20*/  EXIT ;  /* 0x000000000000794d */ /* 0x000fea0003800000 */
.L_x_1209:
[----:B0-----:R-:W-:-:S04]  /*1ac30*/  IMAD.U32 R3, RZ, RZ, UR37 ;  /* 0x00000025ff037e24 */ /* 0x001fc8000f8e00ff */
[----:B------:R0:W1:Y:S03]  /*1ac40*/  SYNCS.PHASECHK.TRANS64.TRYWAIT P1, [R3+URZ+0x30800], R0 ;  /* 0x03080000030075a7 */ /* 0x000066000802017f */
[----:B-1----:R-:W-:Y:S05]  /*1ac50*/  @!P1 NANOSLEEP.SYNCS 0x989680 ;  /* 0x009896800000995d */ /* 0x002fea0003900000 */
[----:B------:R-:W1:Y:S02]  /*1ac60*/  @!P1 SYNCS.PHASECHK.TRANS64 P1, [R3+URZ+0x30800], R0 ;  /* 0x03080000030095a7 */ /* 0x000e64000802007f */
[----:B-1----:R-:W-:Y:S05]  /*1ac70*/  @!P1 BRA `(.L_x_1209) ;  /* 0xfffffffc00ec9947 */ /* 0x002fea000383ffff */
[----:B------:R-:W-:Y:S05]  /*1ac80*/  BRA `(.L_x_1446) ;  /* 0xfffffe78003c7947 */ /* 0x000fea000383ffff */
.L_x_1213:
[----:B-1----:R1:W2:Y:S02]  /*1ac90*/  SYNCS.PHASECHK.TRANS64.TRYWAIT P2, [R15+URZ+0x30830], R0 ;  /* 0x030830000f0075a7 */ /* 0x0022a4000804017f */
[----:B--2---:R-:W-:Y:S05]  /*1aca0*/  @!P2 NANOSLEEP.SYNCS 0x989680 ;  /* 0x009896800000a95d */ /* 0x004fea0003900000 */
[----:B------:R-:W2:Y:S02]  /*1acb0*/  @!P2 SYNCS.PHASECHK.TRANS64 P2, [R15+URZ+0x30830], R0 ;  /* 0x030830000f00a5a7 */ /* 0x000ea4000804007f */
[----:B--2---:R-:W-:Y:S05]  /*1acc0*/  @!P2 BRA `(.L_x_1213) ;  /* 0xfffffffc00f0a947 */ /* 0x004fea000383ffff */
[----:B------:R-:W-:Y:S05]  /*1acd0*/  BRA `(.L_x_1212) ;  /* 0xfffffe7800647947 */ /* 0x000fea000383ffff */
.L_x_1229:
[----:B-1----:R-:W-:-:S04]  /*1ace0*/  IMAD.U32 R154, RZ, RZ, UR5 ;  /* 0x00000005ff9a7e24 */ /* 0x002fc8000f8e00ff */
[----:B------:R1:W2:Y:S03]  /*1acf0*/  SYNCS.PHASECHK.TRANS64.TRYWAIT P2, [R154+URZ+0x30830], R21 ;  /* 0x030830159a0075a7 */ /* 0x0002a6000804017f */
[----:B--2---:R-:W-:Y:S05]  /*1ad00*/  @!P2 NANOSLEEP.SYNCS 0x989680 ;  /* 0x009896800000a95d */ /* 0x004fea0003900000 */
[----:B------:R-:W2:Y:S02]  /*1ad10*/  @!P2 SYNCS.PHASECHK.TRANS64 P2, [R154+URZ+0x30830], R21 ;  /* 0x030830159a00a5a7 */ /* 0x000ea4000804007f */
[----:B--2---:R-:W-:Y:S05]  /*1ad20*/  @!P2 BRA `(.L_x_1229) ;  /* 0xfffffffc00eca947 */ /* 0x004fea000383ffff */
[----:B------:R-:W-:Y:S05]  /*1ad30*/  BRA `(.L_x_1228) ;  /* 0xfffffea4003c7947 */ /* 0x000fea000383ffff */
.L_x_1233:
[----:B0-----:R-:W-:-:S04]  /*1ad40*/  IMAD.U32 R21, RZ, RZ, UR14 ;  /* 0x0000000eff157e24 */ /* 0x001fc8000f8e00ff */
[----:B------:R0:W2:Y:S03]  /*1ad50*/  SYNCS.PHASECHK.TRANS64.TRYWAIT P2, [R21+URZ+0x30850], R0 ;  /* 0x03085000150075a7 */ /* 0x0000a6000804017f */
[----:B--2---:R-:W-:Y:S05]  /*1ad60*/  @!P2 NANOSLEEP.SYNCS 0x989680 ;  /* 0x009896800000a95d */ /* 0x004fea0003900000 */
[----:B------:R-:W2:Y:S02]  /*1ad70*/  @!P2 SYNCS.PHASECHK.TRANS64 P2, [R21+URZ+0x30850], R0 ;  /* 0x030850001500a5a7 */ /* 0x000ea4000804007f */
[----:B--2---:R-:W-:Y:S05]  /*1ad80*/  @!P2 BRA `(.L_x_1233) ;  /* 0xfffffffc00eca947 */ /* 0x004fea000383ffff */
[----:B------:R-:W-:Y:S05]  /*1ad90*/  BRA `(.L_x_1232) ;  /* 0xfffffeb000c87947 */ /* 0x000fea000383ffff */
.L_x_1250:
[----:B-1----:R-:W-:-:S04]  /*1ada0*/  IMAD.U32 R3, RZ, RZ, UR6 ;  /* 0x00000006ff037e24 */ /* 0x002fc8000f8e00ff */
[----:B------:R1:W2:Y:S03]  /*1adb0*/  SYNCS.PHASECHK.TRANS64.TRYWAIT P2, [R3+URZ+0x30830], R2 ;  /* 0x03083002030075a7 */ /* 0x0002a6000804017f */
[----:B--2---:R-:W-:Y:S05]  /*1adc0*/  @!P2 NANOSLEEP.SYNCS 0x989680 ;  /* 0x009896800000a95d */ /* 0x004fea0003900000 */
[----:B------:R-:W2:Y:S02]  /*1add0*/  @!P2 SYNCS.PHASECHK.TRANS64 P2, [R3+URZ+0x30830], R2 ;  /* 0x030830020300a5a7 */ /* 0x000ea4000804007f */
[----:B--2---:R-:W-:Y:S05]  /*1ade0*/  @!P2 BRA `(.L_x_1250) ;  /* 0xfffffffc00eca947 */ /* 0x004fea000383ffff */
[----:B------:R-:W-:Y:S05]  /*1adf0*/  BRA `(.L_x_1249) ;  /* 0xfffffed000a47947 */ /* 0x000fea000383ffff */
.L_x_1254:
[----:B01----:R-:W-:-:S04]  /*1ae00*/  IMAD.U32 R2, RZ, RZ, UR10 ;  /* 0x0000000aff027e24 */ /* 0x003fc8000f8e00ff */
[----:B------:R0:W1:Y:S03]  /*1ae10*/  SYNCS.PHASECHK.TRANS64.TRYWAIT P2, [R2+URZ+0x30850], R0 ;  /* 0x03085000020075a7 */ /* 0x000066000804017f */
[----:B-1----:R-:W-:Y:S05]  /*1ae20*/  @!P2 NANOSLEEP.SYNCS 0x989680 ;  /* 0x009896800000a95d */ /* 0x002fea0003900000 */
[----:B------:R-:W1:Y:S02]  /*1ae30*/  @!P2 SYNCS.PHASECHK.TRANS64 P2, [R2+URZ+0x30850], R0 ;  /* 0x030850000200a5a7 */ /* 0x000e64000804007f */
[----:B-1----:R-:W-:Y:S05]  /*1ae40*/  @!P2 BRA `(.L_x_1254) ;  /* 0xfffffffc00eca947 */ /* 0x002fea000383ffff */
[----:B------:R-:W-:Y:S05]  /*1ae50*/  BRA `(.L_x_1253) ;  /* 0xfffffee000307947 */ /* 0x000fea000383ffff */
.L_x_1260:
[----:B-1----:R-:W-:-:S04]  /*1ae60*/  IMAD.U32 R3, RZ, RZ, UR6 ;  /* 0x00000006ff037e24 */ /* 0x002fc8000f8e00ff */
[----:B------:R1:W2:Y:S03]  /*1ae70*/  SYNCS.PHASECHK.TRANS64.TRYWAIT P2, [R3+URZ+0x30830], R2 ;  /* 0x03083002030075a7 */ /* 0x0002a6000804017f */
[----:B--2---:R-:W-:Y:S05]  /*1ae80*/  @!P2 NANOSLEEP.SYNCS 0x989680 ;  /* 0x009896800000a95d */ /* 0x004fea0003900000 */
[----:B------:R-:W2:Y:S02]  /*1ae90*/  @!P2 SYNCS.PHASECHK.TRANS64 P2, [R3+URZ+0x30830], R2 ;  /* 0x030830020300a5a7 */ /* 0x000ea4000804007f */
[----:B--2---:R-:W-:Y:S05]  /*1aea0*/  @!P2 BRA `(.L_x_1260) ;  /* 0xfffffffc00eca947 */ /* 0x004fea000383ffff */
[----:B------:R-:W-:Y:S05]  /*1aeb0*/  BRA `(.L_x_1259) ;  /* 0xfffffef000b47947 */ /* 0x000fea000383ffff */
.L_x_1264:
[----:B01----:R-:W-:-:S04]  /*1aec0*/  IMAD.U32 R2, RZ, RZ, UR10 ;  /* 0x0000000aff027e24 */ /* 0x003fc8000f8e00ff */
[----:B------:R0:W1:Y:S03]  /*1aed0*/  SYNCS.PHASECHK.TRANS64.TRYWAIT P2, [R2+URZ+0x30850], R0 ;  /* 0x03085000020075a7 */ /* 0x000066000804017f */
[----:B-1----:R-:W-:Y:S05]  /*1aee0*/  @!P2 NANOSLEEP.SYNCS 0x989680 ;  /* 0x009896800000a95d */ /* 0x002fea0003900000 */
[----:B------:R-:W1:Y:S02]  /*1aef0*/  @!P2 SYNCS.PHASECHK.TRANS64 P2, [R2+URZ+0x30850], R0 ;  /* 0x030850000200a5a7 */ /* 0x000e64000804007f */
[----:B-1----:R-:W-:Y:S05]  /*1af00*/  @!P2 BRA `(.L_x_1264) ;  /* 0xfffffffc00eca947 */ /* 0x002fea000383ffff */
[----:B------:R-:W-:Y:S05]  /*1af10*/  BRA `(.L_x_1263) ;  /* 0xffffff0000407947 */ /* 0x000fea000383ffff */
.L_x_1277:
[----:B-1----:R-:W-:-:S04]  /*1af20*/  IMAD.U32 R5, RZ, RZ, UR5 ;  /* 0x00000005ff057e24 */ /* 0x002fc8000f8e00ff */
[----:B------:R1:W2:Y:S03]  /*1af30*/  SYNCS.PHASECHK.TRANS64.TRYWAIT P0, [R5+URZ+0x30850], R0 ;  /* 0x03085000050075a7 */ /* 0x0002a6000800017f */
[----:B--2---:R-:W-:Y:S05]  /*1af40*/  @!P0 NANOSLEEP.SYNCS 0x989680 ;  /* 0x009896800000895d */ /* 0x004fea0003900000 */
[----:B------:R-:W2:Y:S02]  /*1af50*/  @!P0 SYNCS.PHASECHK.TRANS64 P0, [R5+URZ+0x30850], R0 ;  /* 0x03085000050085a7 */ /* 0x000ea4000800007f */
[----:B--2---:R-:W-:Y:S05]  /*1af60*/  @!P0 BRA `(.L_x_1277) ;  /* 0xfffffffc00ec8947 */ /* 0x004fea000383ffff */
[----:B------:R-:W-:Y:S05]  /*1af70*/  BRA `(.L_x_1276) ;  /* 0xffffff2400347947 */ /* 0x000fea000383ffff */
.L_x_1332:
[----:B-1----:R-:W1:Y:S01]  /*1af80*/  S2R R4, SR_TID.X ;  /* 0x0000000000047919 */ /* 0x002e620000002100 */
[----:B------:R-:W-:Y:S01]  /*1af90*/  BSSY B0, `(.L_x_1447) ;  /* 0x000000a000007945 */ /* 0x000fe20003800000 */
[----:B------:R-:W-:Y:S02]  /*1afa0*/  IMAD.MOV.U32 R12, RZ, RZ, RZ ;  /* 0x000000ffff0c7224 */ /* 0x000fe400078e00ff */
[----:B------:R-:W-:Y:S02]  /*1afb0*/  IMAD.MOV.U32 R11, RZ, RZ, 0x1f ;  /* 0x0000001fff0b7424 */ /* 0x000fe400078e00ff */
[----:B------:R-:W-:Y:S01]  /*1afc0*/  IMAD.MOV.U32 R15, RZ, RZ, -0x1 ;  /* 0xffffffffff0f7424 */ /* 0x000fe200078e00ff */
[----:B-1----:R-:W-:-:S04]  /*1afd0*/  SHF.R.U32.HI R4, RZ, 0x5, R4 ;  /* 0x00000005ff047819 */ /* 0x002fc80000011604 */
[----:B------:R-:W-:-:S05]  /*1afe0*/  LOP3.LUT R4, R4, 0x3, RZ, 0xc0, !PT ;  /* 0x0000000304047812 */ /* 0x000fca00078ec0ff */
[----:B------:R-:W-:-:S07]  /*1aff0*/  IMAD.MOV.U32 R13, RZ, RZ, R4 ;  /* 0x000000ffff0d7224 */ /* 0x000fce00078e0004 */
[----:B0-2---:R-:W-:Y:S05]  /*1b000*/  WARPSYNC.COLLECTIVE R15, `(.L_x_1448) ;  /* 0x000000000f087348 */ /* 0x005fea0003c00000 */
[----:B------:R1:W3:Y:S02]  /*1b010*/  SHFL.IDX P6, R14, R13, R12, R11 ;  /* 0x0000000c0d0e7389 */ /* 0x0002e400000c000b */
[----:B0123--:R-:W-:Y:S01]  /*1b020*/  ENDCOLLECTIVE ;  /* 0x000000000000791b */ /* 0x00ffe20003800000 */
.L_x_1448:
[----:B------:R-:W-:Y:S05]  /*1b030*/  BSYNC B0 ;  /* 0x0000000000007941 */ /* 0x000fea0003800000 */
.L_x_1447:
[----:B------:R-:W-:Y:S05]  /*1b040*/  BRA `(.L_x_1449) ;  /* 0xffffff9c00f07947 */ /* 0x000fea000383ffff */
.L_x_1334:
[----:B------:R-:W-:Y:S01]  /*1b050*/  BSSY B0, `(.L_x_1450) ;  /* 0x0000006000007945 */ /* 0x000fe20003800000 */
[----:B------:R-:W-:-:S07]  /*1b060*/  IMAD.MOV.U32 R15, RZ, RZ, -0x1 ;  /* 0xffffffffff0f7424 */ /* 0x000fce00078e00ff */
[----:B012---:R-:W-:Y:S05]  /*1b070*/  WARPSYNC.COLLECTIVE R15, `(.L_x_1451) ;  /* 0x000000000f0c7348 */ /* 0x007fea0003c00000 */
[----:B------:R-:W-:Y:S02]  /*1b080*/  ELECT P6, UR62, PT ;  /* 0x00000000003e782f */ /* 0x000fe400038c0000 */
[----:B------:R-:W-:Y:S01]  /*1b090*/  MOV R14, UR62 ;  /* 0x0000003e000e7c02 */ /* 0x000fe20008000f00 */
[----:B012---:R-:W-:Y:S10]  /*1b0a0*/  ENDCOLLECTIVE ;  /* 0x000000000000791b */ /* 0x007ff40003800000 */
.L_x_1451:
[----:B------:R-:W-:Y:S05]  /*1b0b0*/  BSYNC B0 ;  /* 0x0000000000007941 */ /* 0x000fea0003800000 */
.L_x_1450:
[----:B------:R-:W-:Y:S05]  /*1b0c0*/  BRA `(.L_x_1452) ;  /* 0xffffff9c00fc7947 */ /* 0x000fea000383ffff */
.L_x_1336:
[----:B-1----:R1:W3:Y:S02]  /*1b0d0*/  SYNCS.PHASECHK.TRANS64.TRYWAIT P0, [R0+URZ+0x30840], R2 ;  /* 0x03084002000075a7 */ /* 0x0022e4000800017f */
[----:B---3--:R-:W-:Y:S05]  /*1b0e0*/  @!P0 NANOSLEEP.SYNCS 0x989680 ;  /* 0x009896800000895d */ /* 0x008fea0003900000 */
[----:B------:R-:W3:Y:S02]  /*1b0f0*/  @!P0 SYNCS.PHASECHK.TRANS64 P0, [R0+URZ+0x30840], R2 ;  /* 0x03084002000085a7 */ /* 0x000ee4000800007f */
[----:B---3--:R-:W-:Y:S05]  /*1b100*/  @!P0 BRA `(.L_x_1336) ;  /* 0xfffffffc00f08947 */ /* 0x008fea000383ffff */
[----:B------:R-:W-:Y:S05]  /*1b110*/  BRA `(.L_x_1453) ;  /* 0xffffffa000607947 */ /* 0x000fea000383ffff */
.L_x_1340:
        /* <DEDUP_REMOVED lines=15> */
.L_x_1454:
[----:B------:R-:W-:Y:S02]  /*1b210*/  IMAD.MOV.U32 R13, RZ, RZ, R4 ;  /* 0x000000ffff0d7224 */ /* 0x000fe400078e0004 */
[----:B------:R-:W-:-:S07]  /*1b220*/  IMAD.MOV.U32 R6, RZ, RZ, R14 ;  /* 0x000000ffff067224 */ /* 0x000fce00078e000e */
[----:B------:R-:W-:Y:S05]  /*1b230*/  WARPSYNC.COLLECTIVE R15, `(.L_x_1455) ;  /* 0x000000000f087348 */ /* 0x000fea0003c00000 */
[----:B------:R0:W1:Y:S02]  /*1b240*/  SHFL.IDX P6, R14, R13, R12, R11 ;  /* 0x0000000c0d0e7389 */ /* 0x00006400000c000b */
[----:B01----:R-:W-:Y:S01]  /*1b250*/  ENDCOLLECTIVE ;  /* 0x000000000000791b */ /* 0x003fe20003800000 */
.L_x_1455:
        /* <DEDUP_REMOVED lines=20> */
.L_x_1456:
[----:B------:R-:W-:Y:S02]  /*1b3a0*/  IMAD.MOV.U32 R13, RZ, RZ, R4 ;  /* 0x000000ffff0d7224 */ /* 0x000fe400078e0004 */
[----:B------:R-:W-:-:S07]  /*1b3b0*/  IMAD.MOV.U32 R6, RZ, RZ, R14 ;  /* 0x000000ffff067224 */ /* 0x000fce00078e000e */
[----:B------:R-:W-:Y:S05]  /*1b3c0*/  WARPSYNC.COLLECTIVE R15, `(.L_x_1457) ;  /* 0x000000000f087348 */ /* 0x000fea0003c00000 */
[----:B------:R0:W1:Y:S02]  /*1b3d0*/  SHFL.IDX P6, R14, R13, R12, R11 ;  /* 0x0000000c0d0e7389 */ /* 0x00006400000c000b */
[----:B01----:R-:W-:Y:S01]  /*1b3e0*/  ENDCOLLECTIVE ;  /* 0x000000000000791b */ /* 0x003fe20003800000 */
.L_x_1457:
        /* <DEDUP_REMOVED lines=20> */
.L_x_1458:
[----:B------:R-:W-:Y:S02]  /*1b530*/  IMAD.MOV.U32 R13, RZ, RZ, R4 ;  /* 0x000000ffff0d7224 */ /* 0x000fe400078e0004 */
[----:B------:R-:W-:-:S07]  /*1b540*/  IMAD.MOV.U32 R6, RZ, RZ, R14 ;  /* 0x000000ffff067224 */ /* 0x000fce00078e000e */
[----:B------:R-:W-:Y:S05]  /*1b550*/  WARPSYNC.COLLECTIVE R15, `(.L_x_1459) ;  /* 0x000000000f087348 */ /* 0x000fea0003c00000 */
[----:B------:R0:W1:Y:S02]  /*1b560*/  SHFL.IDX P6, R14, R13, R12, R11 ;  /* 0x0000000c0d0e7389 */ /* 0x00006400000c000b */
[----:B01----:R-:W-:Y:S01]  /*1b570*/  ENDCOLLECTIVE ;  /* 0x000000000000791b */ /* 0x003fe20003800000 */
.L_x_1459:
        /* <DEDUP_REMOVED lines=20> */
.L_x_1460:
[----:B------:R-:W-:Y:S02]  /*1b6c0*/  IMAD.MOV.U32 R13, RZ, RZ, R4 ;  /* 0x000000ffff0d7224 */ /* 0x000fe400078e0004 */
[----:B------:R-:W-:-:S07]  /*1b6d0*/  IMAD.MOV.U32 R6, RZ, RZ, R14 ;  /* 0x000000ffff067224 */ /* 0x000fce00078e000e */
[----:B------:R-:W-:Y:S05]  /*1b6e0*/  WARPSYNC.COLLECTIVE R15, `(.L_x_1461) ;  /* 0x000000000f087348 */ /* 0x000fea0003c00000 */
[----:B------:R0:W1:Y:S02]  /*1b6f0*/  SHFL.IDX P6, R14, R13, R12, R11 ;  /* 0x0000000c0d0e7389 */ /* 0x00006400000c000b */
[----:B01----:R-:W-:Y:S01]  /*1b700*/  ENDCOLLECTIVE ;  /* 0x000000000000791b */ /* 0x003fe20003800000 */
.L_x_1461:
        /* <DEDUP_REMOVED lines=20> */
.L_x_1462:
[----:B------:R-:W-:Y:S02]  /*1b850*/  IMAD.MOV.U32 R13, RZ, RZ, R4 ;  /* 0x000000ffff0d7224 */ /* 0x000fe400078e0004 */
[----:B------:R-:W-:-:S07]  /*1b860*/  IMAD.MOV.U32 R6, RZ, RZ, R14 ;  /* 0x000000ffff067224 */ /* 0x000fce00078e000e */
[----:B------:R-:W-:Y:S05]  /*1b870*/  WARPSYNC.COLLECTIVE R15, `(.L_x_1463) ;  /* 0x000000000f087348 */ /* 0x000fea0003c00000 */
[----:B------:R0:W1:Y:S02]  /*1b880*/  SHFL.IDX P6, R14, R13, R12, R11 ;  /* 0x0000000c0d0e7389 */ /* 0x00006400000c000b */
[----:B01----:R-:W-:Y:S01]  /*1b890*/  ENDCOLLECTIVE ;  /* 0x000000000000791b */ /* 0x003fe20003800000 */
.L_x_1463:
        /* <DEDUP_REMOVED lines=20> */
.L_x_1464:
[----:B------:R-:W-:Y:S02]  /*1b9e0*/  IMAD.MOV.U32 R13, RZ, RZ, R4 ;  /* 0x000000ffff0d7224 */ /* 0x000fe400078e0004 */
[----:B------:R-:W-:-:S07]  /*1b9f0*/  IMAD.MOV.U32 R6, RZ, RZ, R14 ;  /* 0x000000ffff067224 */ /* 0x000fce00078e000e */
[----:B------:R-:W-:Y:S05]  /*1ba00*/  WARPSYNC.COLLECTIVE R15, `(.L_x_1465) ;  /* 0x000000000f087348 */ /* 0x000fea0003c00000 */
[----:B------:R0:W1:Y:S02]  /*1ba10*/  SHFL.IDX P6, R14, R13, R12, R11 ;  /* 0x0000000c0d0e7389 */ /* 0x00006400000c000b */
[----:B01----:R-:W-:Y:S01]  /*1ba20*/  ENDCOLLECTIVE ;  /* 0x000000000000791b */ /* 0x003fe20003800000 */
.L_x_1465:
        /* <DEDUP_REMOVED lines=18> */
.L_x_1466:
[----:B------:R-:W-:-:S05]  /*1bb50*/  VIADD R7, R0, 0x60 ;  /* 0x0000006000077836 */ /* 0x000fca0000000000 */
[----:B------:R-:W-:Y:S01]  /*1bb60*/  ISETP.GE.AND P5, PT, R7, R2, PT ;  /* 0x000000020700720c */ /* 0x000fe20003fa6270 */
[----:B------:R-:W-:Y:S02]  /*1bb70*/  IMAD.MOV.U32 R13, RZ, RZ, R4 ;  /* 0x000000ffff0d7224 */ /* 0x000fe400078e0004 */
[----:B------:R-:W-:-:S10]  /*1bb80*/  IMAD.MOV.U32 R8, RZ, RZ, R14 ;  /* 0x000000ffff087224 */ /* 0x000fd400078e000e */
[----:B------:R-:W-:Y:S05]  /*1bb90*/  WARPSYNC.COLLECTIVE R15, `(.L_x_1467) ;  /* 0x000000000f087348 */ /* 0x000fea0003c00000 */
[----:B------:R0:W1:Y:S02]  /*1bba0*/  SHFL.IDX P6, R14, R13, R12, R11 ;  /* 0x0000000c0d0e7389 */ /* 0x00006400000c000b */
[----:B01----:R-:W-:Y:S01]  /*1bbb0*/  ENDCOLLECTIVE ;  /* 0x000000000000791b */ /* 0x003fe20003800000 */
.L_x_1467:
        /* <DEDUP_REMOVED lines=18> */
.L_x_1468:
[----:B------:R-:W-:Y:S02]  /*1bce0*/  IMAD.MOV.U32 R13, RZ, RZ, R4 ;  /* 0x000000ffff0d7224 */ /* 0x000fe400078e0004 */
[----:B------:R-:W-:-:S07]  /*1bcf0*/  IMAD.MOV.U32 R5, RZ, RZ, R14 ;  /* 0x000000ffff057224 */ /* 0x000fce00078e000e */
[----:B------:R-:W-:Y:S05]  /*1bd00*/  WARPSYNC.COLLECTIVE R15, `(.L_x_1469) ;  /* 0x000000000f087348 */ /* 0x000fea0003c00000 */
[----:B------:R0:W1:Y:S02]  /*1bd10*/  SHFL.IDX P6, R14, R13, R12, R11 ;  /* 0x0000000c0d0e7389 */ /* 0x00006400000c000b */
[----:B01----:R-:W-:Y:S01]  /*1bd20*/  ENDCOLLECTIVE ;  /* 0x000000000000791b */ /* 0x003fe20003800000 */
.L_x_1469:
[----:B------:R-:W-:Y:S01]  /*1bd30*/  IMAD.MOV.U32 R3, RZ, RZ, R14 ;  /* 0x000000ffff037224 */ /* 0x000fe200078e000e */
[----:B------:R-:W-:Y:S06]  /*1bd40*/  BRA `(.L_x_1470) ;  /* 0xffffffa400247947 */ /* 0x000fec000383ffff */
.L_x_1345:
[----:B0-----:R0:W3:Y:S02]  /*1bd50*/  SYNCS.PHASECHK.TRANS64.TRYWAIT P0, [R18+URZ+0x30820], R0 ;  /* 0x03082000120075a7 */ /* 0x0010e4000800017f */
[----:B---3--:R-:W-:Y:S05]  /*1bd60*/  @!P0 NANOSLEEP.SYNCS 0x989680 ;  /* 0x009896800000895d */ /* 0x008fea0003900000 */
[----:B------:R-:W3:Y:S02]  /*1bd70*/  @!P0 SYNCS.PHASECHK.TRANS64 P0, [R18+URZ+0x30820], R0 ;  /* 0x03082000120085a7 */ /* 0x000ee4000800007f */
[----:B---3--:R-:W-:Y:S05]  /*1bd80*/  @!P0 BRA `(.L_x_1345) ;  /* 0xfffffffc00f08947 */ /* 0x008fea000383ffff */
[----:B------:R-:W-:Y:S05]  /*1bd90*/  BRA `(.L_x_1471) ;  /* 0xffffffa400a07947 */ /* 0x000fea000383ffff */
.L_x_1354:
[----:B-1----:R1:W2:Y:S02]  /*1bda0*/  SYNCS.PHASECHK.TRANS64.TRYWAIT P0, [R3+URZ+0x30840], R2 ;  /* 0x03084002030075a7 */ /* 0x0022a4000800017f */
[----:B--2---:R-:W-:Y:S05]  /*1bdb0*/  @!P0 NANOSLEEP.SYNCS 0x989680 ;  /* 0x009896800000895d */ /* 0x004fea0003900000 */
[----:B------:R-:W2:Y:S02]  /*1bdc0*/  @!P0 SYNCS.PHASECHK.TRANS64 P0, [R3+URZ+0x30840], R2 ;  /* 0x03084002030085a7 */ /* 0x000ea4000800007f */
[----:B--2---:R-:W-:Y:S05]  /*1bdd0*/  @!P0 BRA `(.L_x_1354) ;  /* 0xfffffffc00f08947 */ /* 0x004fea000383ffff */
[----:B------:R-:W-:Y:S05]  /*1bde0*/  BRA `(.L_x_1472) ;  /* 0xffffffa800987947 */ /* 0x000fea000383ffff */
.L_x_1362:
[----:B0-----:R0:W1:Y:S02]  /*1bdf0*/  SYNCS.PHASECHK.TRANS64.TRYWAIT P0, [R3+URZ+0x60], R2 ;  /* 0x00006002030075a7 */ /* 0x001064000800017f */
[----:B-1----:R-:W-:Y:S05]  /*1be00*/  @!P0 NANOSLEEP.SYNCS 0x989680 ;  /* 0x009896800000895d */ /* 0x002fea0003900000 */
[----:B------:R-:W1:Y:S02]  /*1be10*/  @!P0 SYNCS.PHASECHK.TRANS64 P0, [R3+URZ+0x60], R2 ;  /* 0x00006002030085a7 */ /* 0x000e64000800007f */
[----:B-1----:R-:W-:Y:S05]  /*1be20*/  @!P0 BRA `(.L_x_1362) ;  /* 0xfffffffc00f08947 */ /* 0x002fea000383ffff */
[----:B------:R-:W-:Y:S05]  /*1be30*/  BRA `(.L_x_1473) ;  /* 0xffffffac00ec7947 */ /* 0x000fea000383ffff */
.L_x_1373:
[----:B-1----:R1:W2:Y:S02]  /*1be40*/  SYNCS.PHASECHK.TRANS64.TRYWAIT P0, [R3+URZ+0x30840], R2 ;  /* 0x03084002030075a7 */ /* 0x0022a4000800017f */
[----:B--2---:R-:W-:Y:S05]  /*1be50*/  @!P0 NANOSLEEP.SYNCS 0x989680 ;  /* 0x009896800000895d */ /* 0x004fea0003900000 */
[----:B------:R-:W2:Y:S02]  /*1be60*/  @!P0 SYNCS.PHASECHK.TRANS64 P0, [R3+URZ+0x30840], R2 ;  /* 0x03084002030085a7 */ /* 0x000ea4000800007f */
[----:B--2---:R-:W-:Y:S05]  /*1be70*/  @!P0 BRA `(.L_x_1373) ;  /* 0xfffffffc00f08947 */ /* 0x004fea000383ffff */
[----:B------:R-:W-:Y:S05]  /*1be80*/  BRA `(.L_x_1474) ;  /* 0xffffffb400f47947 */ /* 0x000fea000383ffff */
.L_x_1381:
[----:B0-----:R0:W1:Y:S02]  /*1be90*/  SYNCS.PHASECHK.TRANS64.TRYWAIT P0, [R2+URZ+0x60], R3 ;  /* 0x00006003020075a7 */ /* 0x001064000800017f */
[----:B-1----:R-:W-:Y:S05]  /*1bea0*/  @!P0 NANOSLEEP.SYNCS 0x989680 ;  /* 0x009896800000895d */ /* 0x002fea0003900000 */
[----:B------:R-:W1:Y:S02]  /*1beb0*/  @!P0 SYNCS.PHASECHK.TRANS64 P0, [R2+URZ+0x60], R3 ;  /* 0x00006003020085a7 */ /* 0x000e64000800007f */
[----:B-1----:R-:W-:Y:S05]  /*1bec0*/  @!P0 BRA `(.L_x_1381) ;  /* 0xfffffffc00f08947 */ /* 0x002fea000383ffff */
[----:B------:R-:W-:Y:S05]  /*1bed0*/  BRA `(.L_x_1475) ;  /* 0xffffffbc00487947 */ /* 0x000fea000383ffff */
.L_x_1392:
[----:B--2---:R2:W3:Y:S02]  /*1bee0*/  SYNCS.PHASECHK.TRANS64.TRYWAIT P0, [R2+URZ+0x30840], R3 ;  /* 0x03084003020075a7 */ /* 0x0044e4000800017f */
[----:B---3--:R-:W-:Y:S05]  /*1bef0*/  @!P0 NANOSLEEP.SYNCS 0x989680 ;  /* 0x009896800000895d */ /* 0x008fea0003900000 */
[----:B------:R-:W3:Y:S02]  /*1bf00*/  @!P0 SYNCS.PHASECHK.TRANS64 P0, [R2+URZ+0x30840], R3 ;  /* 0x03084003020085a7 */ /* 0x000ee4000800007f */
[----:B---3--:R-:W-:Y:S05]  /*1bf10*/  @!P0 BRA `(.L_x_1392) ;  /* 0xfffffffc00f08947 */ /* 0x008fea000383ffff */
[----:B------:R-:W-:Y:S05]  /*1bf20*/  BRA `(.L_x_1476) ;  /* 0xffffffc400247947 */ /* 0x000fea000383ffff */
.L_x_1400:
[----:B0-----:R0:W1:Y:S02]  /*1bf30*/  SYNCS.PHASECHK.TRANS64.TRYWAIT P0, [R2+URZ+0x60], R5 ;  /* 0x00006005020075a7 */ /* 0x001064000800017f */
[----:B-1----:R-:W-:Y:S05]  /*1bf40*/  @!P0 NANOSLEEP.SYNCS 0x989680 ;  /* 0x009896800000895d */ /* 0x002fea0003900000 */
[----:B------:R-:W1:Y:S02]  /*1bf50*/  @!P0 SYNCS.PHASECHK.TRANS64 P0, [R2+URZ+0x60], R5 ;  /* 0x00006005020085a7 */ /* 0x000e64000800007f */
[----:B-1----:R-:W-:Y:S05]  /*1bf60*/  @!P0 BRA `(.L_x_1400) ;  /* 0xfffffffc00f08947 */ /* 0x002fea000383ffff */
[----:B------:R-:W-:Y:S05]  /*1bf70*/  BRA `(.L_x_1477) ;  /* 0xffffffc800787947 */ /* 0x000fea000383ffff */
.L_x_1413:
[----:B--2---:R2:W3:Y:S02]  /*1bf80*/  SYNCS.PHASECHK.TRANS64.TRYWAIT P0, [R0+URZ+0x30860], R2 ;  /* 0x03086002000075a7 */ /* 0x0044e4000800017f */
[----:B---3--:R-:W-:Y:S05]  /*1bf90*/  @!P0 NANOSLEEP.SYNCS 0x989680 ;  /* 0x009896800000895d */ /* 0x008fea0003900000 */
[----:B------:R-:W3:Y:S02]  /*1bfa0*/  @!P0 SYNCS.PHASECHK.TRANS64 P0, [R0+URZ+0x30860], R2 ;  /* 0x03086002000085a7 */ /* 0x000ee4000800007f */
[----:B---3--:R-:W-:Y:S05]  /*1bfb0*/  @!P0 BRA `(.L_x_1413) ;  /* 0xfffffffc00f08947 */ /* 0x008fea000383ffff */
[----:B------:R-:W-:Y:S05]  /*1bfc0*/  BRA `(.L_x_1478) ;  /* 0xffffffd000407947 */ /* 0x000fea000383ffff */
.L_x_1422:
[----:B------:R-:W3:Y:S01]  /*1bfd0*/  LDL R3, [R1] ;  /* 0x0000000001037983 */ /* 0x000ee20000100800 */
[----:B------:R-:W-:Y:S01]  /*1bfe0*/  BSSY B0, `(.L_x_1479) ;  /* 0x0000008000007945 */ /* 0x000fe20003800000 */
[----:B0-----:R-:W-:Y:S02]  /*1bff0*/  IMAD.MOV.U32 R12, RZ, RZ, RZ ;  /* 0x000000ffff0c7224 */ /* 0x001fe400078e00ff */
[----:B------:R-:W-:Y:S02]  /*1c000*/  IMAD.MOV.U32 R11, RZ, RZ, 0x1f ;  /* 0x0000001fff0b7424 */ /* 0x000fe400078e00ff */
[----:B------:R-:W-:Y:S02]  /*1c010*/  IMAD.MOV.U32 R15, RZ, RZ, -0x1 ;  /* 0xffffffffff0f7424 */ /* 0x000fe400078e00ff */
[----:B---3--:R-:W-:-:S07]  /*1c020*/  IMAD.MOV.U32 R13, RZ, RZ, R3 ;  /* 0x000000ffff0d7224 */ /* 0x008fce00078e0003 */
[----:B-12---:R-:W-:Y:S05]  /*1c030*/  WARPSYNC.COLLECTIVE R15, `(.L_x_1480) ;  /* 0x000000000f087348 */ /* 0x006fea0003c00000 */
[----:B------:R0:W3:Y:S02]  /*1c040*/  SHFL.IDX P6, R14, R13, R12, R11 ;  /* 0x0000000c0d0e7389 */ /* 0x0000e400000c000b */
[----:B0123--:R-:W-:Y:S01]  /*1c050*/  ENDCOLLECTIVE ;  /* 0x000000000000791b */ /* 0x00ffe20003800000 */
.L_x_1480:
[----:B------:R-:W-:Y:S05]  /*1c060*/  BSYNC B0 ;  /* 0x0000000000007941 */ /* 0x000fea0003800000 */
.L_x_1479:
        /* <DEDUP_REMOVED lines=9> */
.L_x_1481:
        /* <DEDUP_REMOVED lines=14> */
[C---:B------:R-:W-:Y:S02]  /*1c1e0*/  ISETP.GE.U32.AND P3, PT, R16.reuse, 0x4, PT ;  /* 0x000000041000780c */ /* 0x040fe40003f66070 */
[C---:B------:R-:W-:Y:S02]  /*1c1f0*/  ISETP.GE.U32.AND P4, PT, R16.reuse, 0x8, PT ;  /* 0x000000081000780c */ /* 0x040fe40003f86070 */
[----:B------:R-:W-:Y:S01]  /*1c200*/  ISETP.GE.U32.AND P5, PT, R16, 0x10, PT ;  /* 0x000000101000780c */ /* 0x000fe20003fa6070 */
[----:B--2---:R-:W-:Y:S01]  /*1c210*/  @!P1 IMAD.MOV.U32 R5, RZ, RZ, R6 ;  /* 0x000000ffff059224 */ /* 0x004fe200078e0006 */
[----:B------:R-:W-:-:S02]  /*1c220*/  CS2R R6, SRZ ;  /* 0x0000000000067805 */ /* 0x000fc4000001ff00 */
[----:B---3--:R-:W-:Y:S01]  /*1c230*/  @!P1 IMAD.MOV.U32 R7, RZ, RZ, R2 ;  /* 0x000000ffff079224 */ /* 0x008fe200078e0002 */
[----:B------:R-:W-:-:S03]  /*1c240*/  ISETP.NE.AND P1, PT, R16, RZ, PT ;  /* 0x000000ff1000720c */ /* 0x000fc60003f25270 */
[----:B------:R-:W-:-:S04]  /*1c250*/  IMAD R2, R7, R5, RZ ;  /* 0x0000000507027224 */ /* 0x000fc800078e02ff */
[----:B------:R-:W-:-:S07]  /*1c260*/  IMAD.MOV.U32 R13, RZ, RZ, R2 ;  /* 0x000000ffff0d7224 */ /* 0x000fce00078e0002 */
[----:B------:R-:W-:Y:S05]  /*1c270*/  WARPSYNC.COLLECTIVE R15, `(.L_x_1482) ;  /* 0x000000000f087348 */ /* 0x000fea0003c00000 */
[----:B------:R0:W1:Y:S02]  /*1c280*/  SHFL.UP P6, R14, R13, R12, R11 ;  /* 0x0400000c0d0e7389 */ /* 0x00006400000c000b */
[----:B01----:R-:W-:Y:S01]  /*1c290*/  ENDCOLLECTIVE ;  /* 0x000000000000791b */ /* 0x003fe20003800000 */
.L_x_1482:
        /* <DEDUP_REMOVED lines=8> */
.L_x_1483:
        /* <DEDUP_REMOVED lines=8> */
.L_x_1484:
        /* <DEDUP_REMOVED lines=8> */
.L_x_1485:
        /* <DEDUP_REMOVED lines=8> */
.L_x_1486:
        /* <DEDUP_REMOVED lines=9> */
.L_x_1487:
[----:B------:R-:W-:Y:S01]  /*1c530*/  IMAD.MOV.U32 R10, RZ, RZ, R14 ;  /* 0x000000ffff0a7224 */ /* 0x000fe200078e000e */
[----:B------:R-:W-:Y:S06]  /*1c540*/  BRA `(.L_x_1488) ;  /* 0xffffffd4002c7947 */ /* 0x000fec000383ffff */
.L_x_1425:
[----:B------:R-:W-:Y:S01]  /*1c550*/  BSSY B0, `(.L_x_1489) ;  /* 0x0000008000007945 */ /* 0x000fe20003800000 */
[----:B------:R-:W-:Y:S02]  /*1c560*/  IMAD.MOV.U32 R13, RZ, RZ, R2 ;  /* 0x000000ffff0d7224 */ /* 0x000fe400078e0002 */
[----:B------:R-:W-:Y:S02]  /*1c570*/  IMAD.MOV.U32 R12, RZ, RZ, 0x1 ;  /* 0x00000001ff0c7424 */ /* 0x000fe400078e00ff */
[----:B------:R-:W-:Y:S02]  /*1c580*/  IMAD.MOV.U32 R11, RZ, RZ, RZ ;  /* 0x000000ffff0b7224 */ /* 0x000fe400078e00ff */
[----:B------:R-:W-:-:S07]  /*1c590*/  IMAD.MOV.U32 R15, RZ, RZ, -0x1 ;  /* 0xffffffffff0f7424 */ /* 0x000fce00078e00ff */
[----:B------:R-:W-:Y:S05]  /*1c5a0*/  WARPSYNC.COLLECTIVE R15, `(.L_x_1490) ;  /* 0x000000000f087348 */ /* 0x000fea0003c00000 */
[----:B------:R0:W1:Y:S02]  /*1c5b0*/  SHFL.UP P6, R14, R13, R12, R11 ;  /* 0x0400000c0d0e7389 */ /* 0x00006400000c000b */
[----:B01----:R-:W-:Y:S01]  /*1c5c0*/  ENDCOLLECTIVE ;  /* 0x000000000000791b */ /* 0x003fe20003800000 */
.L_x_1490:
[----:B------:R-:W-:Y:S05]  /*1c5d0*/  BSYNC B0 ;  /* 0x0000000000007941 */ /* 0x000fea0003800000 */
.L_x_1489:
        /* <DEDUP_REMOVED lines=10> */
.L_x_1491:
        /* <DEDUP_REMOVED lines=8> */
.L_x_1492:
        /* <DEDUP_REMOVED lines=8> */
.L_x_1493:
        /* <DEDUP_REMOVED lines=8> */
.L_x_1494:
        /* <DEDUP_REMOVED lines=9> */
.L_x_1495:
[----:B------:R-:W-:Y:S01]  /*1c890*/  IMAD.MOV.U32 R10, RZ, RZ, R14 ;  /* 0x000000ffff0a7224 */ /* 0x000fe200078e000e */
[----:B------:R-:W-:Y:S06]  /*1c8a0*/  BRA `(.L_x_1496) ;  /* 0xffffffd400047947 */ /* 0x000fec000383ffff */
.L_x_1427:
[----:B------:R-:W-:Y:S01]  /*1c8b0*/  BSSY B0, `(.L_x_1497) ;  /* 0x0000006000007945 */ /* 0x000fe20003800000 */
[----:B------:R-:W-:Y:S01]  /*1c8c0*/  PLOP3.LUT P6, PT, P6, PT, PT, 0x8, 0x0 ;  /* 0x000000000000781c */ /* 0x000fe200037ce170 */
[----:B------:R-:W-:-:S12]  /*1c8d0*/  IMAD.MOV.U32 R15, RZ, RZ, -0x1 ;  /* 0xffffffffff0f7424 */ /* 0x000fd800078e00ff */
[----:B0-----:R-:W-:Y:S05]  /*1c8e0*/  WARPSYNC.COLLECTIVE R15, `(.L_x_1498) ;  /* 0x000000000f087348 */ /* 0x001fea0003c00000 */
[----:B------:R-:W-:Y:S01]  /*1c8f0*/  VOTE.ANY R14, PT, P6 ;  /* 0x00000000000e7806 */ /* 0x000fe200030e0100 */
[----:B0-----:R-:W-:Y:S06]  /*1c900*/  ENDCOLLECTIVE ;  /* 0x000000000000791b */ /* 0x001fec0003800000 */
.L_x_1498:
[----:B------:R-:W-:Y:S05]  /*1c910*/  BSYNC B0 ;  /* 0x0000000000007941 */ /* 0x000fea0003800000 */
.L_x_1497:
[----:B------:R0:W5:Y:S01]  /*1c920*/  LDL.LU R16, [R1+0xc] ;  /* 0x00000c0001107983 */ /* 0x0001620000300800 */
[----:B------:R-:W-:Y:S02]  /*1c930*/  IMAD.MOV.U32 R3, RZ, RZ, R14 ;  /* 0x000000ffff037224 */ /* 0x000fe400078e000e */
[----:B------:R-:W-:Y:S02]  /*1c940*/  IMAD.MOV.U32 R13, RZ, RZ, R5 ;  /* 0x000000ffff0d7224 */ /* 0x000fe400078e0005 */
[----:B------:R-:W1:Y:S01]  /*1c950*/  POPC R9, R3 ;  /* 0x0000000300097309 */ /* 0x000e620000000000 */
[----:B------:R-:W-:Y:S02]  /*1c960*/  IMAD.MOV.U32 R11, RZ, RZ, 0x1f ;  /* 0x0000001fff0b7424 */ /* 0x000fe400078e00ff */
[----:B------:R-:W-:Y:S02]  /*1c970*/  IMAD.MOV.U32 R15, RZ, RZ, -0x1 ;  /* 0xffffffffff0f7424 */ /* 0x000fe400078e00ff */
[----:B01----:R-:W-:-:S07]  /*1c980*/  IMAD.MOV.U32 R12, RZ, RZ, R9 ;  /* 0x000000ffff0c7224 */ /* 0x003fce00078e0009 */
[----:B-----5:R-:W-:Y:S05]  /*1c990*/  WARPSYNC.COLLECTIVE R15, `(.L_x_1499) ;  /* 0x000000000f087348 */ /* 0x020fea0003c00000 */
[----:B------:R0:W1:Y:S02]  /*1c9a0*/  SHFL.IDX P6, R14, R13, R12, R11 ;  /* 0x0000000c0d0e7389 */ /* 0x00006400000c000b */
[----:B01---5:R-:W-:Y:S01]  /*1c9b0*/  ENDCOLLECTIVE ;  /* 0x000000000000791b */ /* 0x023fe20003800000 */
.L_x_1499:
[----:B------:R-:W-:Y:S02]  /*1c9c0*/  IMAD.MOV.U32 R13, RZ, RZ, R7 ;  /* 0x000000ffff0d7224 */ /* 0x000fe400078e0007 */
[----:B------:R-:W-:-:S07]  /*1c9d0*/  IMAD.MOV.U32 R4, RZ, RZ, R14 ;  /* 0x000000ffff047224 */ /* 0x000fce00078e000e */
[----:B------:R-:W-:Y:S05]  /*1c9e0*/  WARPSYNC.COLLECTIVE R15, `(.L_x_1500) ;  /* 0x000000000f087348 */ /* 0x000fea0003c00000 */
[----:B------:R0:W1:Y:S02]  /*1c9f0*/  SHFL.IDX P6, R14, R13, R12, R11 ;  /* 0x0000000c0d0e7389 */ /* 0x00006400000c000b */
[----:B01----:R-:W-:Y:S01]  /*1ca00*/  ENDCOLLECTIVE ;  /* 0x000000000000791b */ /* 0x003fe20003800000 */
.L_x_1500:
[----:B------:R-:W-:Y:S02]  /*1ca10*/  IMAD.MOV.U32 R7, RZ, RZ, R14 ;  /* 0x000000ffff077224 */ /* 0x000fe400078e000e */
[----:B------:R-:W-:-:S05]  /*1ca20*/  IMAD.IADD R5, R9, 0x1, R16 ;  /* 0x0000000109057824 */ /* 0x000fca00078e0210 */
[----:B------:R1:W-:Y:S01]  /*1ca30*/  STL [R1+0xc], R5 ;  /* 0x00000c0501007387 */ /* 0x0003e20000100800 */
[----:B------:R-:W-:Y:S05]  /*1ca40*/  BRA `(.L_x_1501) ;  /* 0xffffffd000e47947 */ /* 0x000fea000383ffff */
.L_x_1429:
[----:B------:R-:W-:Y:S01]  /*1ca50*/  BSSY B0, `(.L_x_1502) ;  /* 0x0000008000007945 */ /* 0x000fe20003800000 */
[----:B------:R-:W-:Y:S02]  /*1ca60*/  IMAD.MOV.U32 R13, RZ, RZ, R2 ;  /* 0x000000ffff0d7224 */ /* 0x000fe400078e0002 */
[----:B------:R-:W-:Y:S02]  /*1ca70*/  IMAD.MOV.U32 R12, RZ, RZ, R9 ;  /* 0x000000ffff0c7224 */ /* 0x000fe400078e0009 */
[----:B------:R-:W-:Y:S02]  /*1ca80*/  IMAD.MOV.U32 R11, RZ, RZ, 0x1f ;  /* 0x0000001fff0b7424 */ /* 0x000fe400078e00ff */
[----:B------:R-:W-:-:S07]  /*1ca90*/  IMAD.MOV.U32 R15, RZ, RZ, -0x1 ;  /* 0xffffffffff0f7424 */ /* 0x000fce00078e00ff */
[----:B01----:R-:W-:Y:S05]  /*1caa0*/  WARPSYNC.COLLECTIVE R15, `(.L_x_1503) ;  /* 0x000000000f087348 */ /* 0x003fea0003c00000 */
[----:B------:R2:W3:Y:S02]  /*1cab0*/  SHFL.IDX P6, R14, R13, R12, R11 ;  /* 0x0000000c0d0e7389 */ /* 0x0004e400000c000b */
[----:B0123--:R-:W-:Y:S01]  /*1cac0*/  ENDCOLLECTIVE ;  /* 0x000000000000791b */ /* 0x00ffe20003800000 */
.L_x_1503:
[----:B------:R-:W-:Y:S05]  /*1cad0*/  BSYNC B0 ;  /* 0x0000000000007941 */ /* 0x000fea0003800000 */
.L_x_1502:
[----:B------:R-:W-:Y:S01]  /*1cae0*/  IMAD.MOV.U32 R2, RZ, RZ, R14 ;  /* 0x000000ffff027224 */ /* 0x000fe200078e000e */
[----:B------:R-:W-:Y:S06]  /*1caf0*/  BRA `(.L_x_1504) ;  /* 0xffffffd000d07947 */ /* 0x000fec000383ffff */
.L_x_1435:
[----:B0-----:R0:W1:Y:S02]  /*1cb00*/  SYNCS.PHASECHK.TRANS64.TRYWAIT P0, [R0+URZ+0x30820], R3 ;  /* 0x03082003000075a7 */ /* 0x001064000800017f */
[----:B-1----:R-:W-:Y:S05]  /*1cb10*/  @!P0 NANOSLEEP.SYNCS 0x989680 ;  /* 0x009896800000895d */ /* 0x002fea0003900000 */
[----:B------:R-:W1:Y:S02]  /*1cb20*/  @!P0 SYNCS.PHASECHK.TRANS64 P0, [R0+URZ+0x30820], R3 ;  /* 0x03082003000085a7 */ /* 0x000e64000800007f */
[----:B-1----:R-:W-:Y:S05]  /*1cb30*/  @!P0 BRA `(.L_x_1435) ;  /* 0xfffffffc00f08947 */ /* 0x002fea000383ffff */
[----:B------:R-:W-:Y:S05]  /*1cb40*/  BRA `(.L_x_1505) ;  /* 0xffffffdc00747947 */ /* 0x000fea000383ffff */
.L_x_1436:
[----:B------:R-:W1:Y:S01]  /*1cb50*/  S2R R2, SR_TID.X ;  /* 0x0000000000027919 */ /* 0x000e620000002100 */
[----:B------:R-:W-:Y:S01]  /*1cb60*/  BSSY B0, `(.L_x_1506) ;  /* 0x000000a000007945 */ /* 0x000fe20003800000 */
[----:B------:R-:W-:Y:S02]  /*1cb70*/  IMAD.MOV.U32 R12, RZ, RZ, RZ ;  /* 0x000000ffff0c7224 */ /* 0x000fe400078e00ff */
[----:B---3--:R-:W-:Y:S02]  /*1cb80*/  IMAD.MOV.U32 R11, RZ, RZ, 0x1f ;  /* 0x0000001fff0b7424 */ /* 0x008fe400078e00ff */
[----:B------:R-:W-:Y:S01]  /*1cb90*/  IMAD.MOV.U32 R15, RZ, RZ, -0x1 ;  /* 0xffffffffff0f7424 */ /* 0x000fe200078e00ff */
[----:B-1----:R-:W-:-:S04]  /*1cba0*/  SHF.R.U32.HI R2, RZ, 0x5, R2 ;  /* 0x00000005ff027819 */ /* 0x002fc80000011602 */
[----:B------:R-:W-:-:S05]  /*1cbb0*/  LOP3.LUT R2, R2, 0x3, RZ, 0xc0, !PT ;  /* 0x0000000302027812 */ /* 0x000fca00078ec0ff */
[----:B------:R-:W-:-:S07]  /*1cbc0*/  IMAD.MOV.U32 R13, RZ, RZ, R2 ;  /* 0x000000ffff0d7224 */ /* 0x000fce00078e0002 */
[----:B0-----:R-:W-:Y:S05]  /*1cbd0*/  WARPSYNC.COLLECTIVE R15, `(.L_x_1507) ;  /* 0x000000000f087348 */ /* 0x001fea0003c00000 */
[----:B------:R1:W2:Y:S02]  /*1cbe0*/  SHFL.IDX P6, R14, R13, R12, R11 ;  /* 0x0000000c0d0e7389 */ /* 0x0002a400000c000b */
[----:B012---:R-:W-:Y:S01]  /*1cbf0*/  ENDCOLLECTIVE ;  /* 0x000000000000791b */ /* 0x007fe20003800000 */
.L_x_1507:
[----:B------:R-:W-:Y:S05]  /*1cc00*/  BSYNC B0 ;  /* 0x0000000000007941 */ /* 0x000fea0003800000 */
.L_x_1506:
[----:B------:R-:W-:Y:S05]  /*1cc10*/  BRA `(.L_x_1508) ;  /* 0xffffffdc005c7947 */ /* 0x000fea000383ffff */
.L_x_1439:
[----:B------:R-:W-:Y:S01]  /*1cc20*/  BSSY B1, `(.L_x_1509) ;  /* 0x0000006000017945 */ /* 0x000fe20003800000 */
[----:B------:R-:W-:-:S07]  /*1cc30*/  IMAD.MOV.U32 R15, RZ, RZ, -0x1 ;  /* 0xffffffffff0f7424 */ /* 0x000fce00078e00ff */
[----:B01-3--:R-:W-:Y:S05]  /*1cc40*/  WARPSYNC.COLLECTIVE R15, `(.L_x_1510) ;  /* 0x000000000f0c7348 */ /* 0x00bfea0003c00000 */
[----:B------:R-:W-:Y:S02]  /*1cc50*/  ELECT P6, UR62, PT ;  /* 0x00000000003e782f */ /* 0x000fe400038c0000 */
[----:B------:R-:W-:Y:S01]  /*1cc60*/  MOV R14, UR62 ;  /* 0x0000003e000e7c02 */ /* 0x000fe20008000f00 */
[----:B01-3--:R-:W-:Y:S10]  /*1cc70*/  ENDCOLLECTIVE ;  /* 0x000000000000791b */ /* 0x00bff40003800000 */
.L_x_1510:
[----:B------:R-:W-:Y:S05]  /*1cc80*/  BSYNC B1 ;  /* 0x0000000000017941 */ /* 0x000fea0003800000 */
.L_x_1509:
[----:B------:R-:W-:Y:S05]  /*1cc90*/  BRA `(.L_x_1511) ;  /* 0xffffffdc00547947 */ /* 0x000fea000383ffff */
.L_x_1441:
[----:B0-----:R0:W1:Y:S02]  /*1cca0*/  SYNCS.PHASECHK.TRANS64.TRYWAIT P0, [R6+URZ], R5 ;  /* 0x00000005060075a7 */ /* 0x001064000800017f */
[----:B-1----:R-:W-:Y:S05]  /*1ccb0*/  @!P0 NANOSLEEP.SYNCS 0x989680 ;  /* 0x009896800000895d */ /* 0x002fea0003900000 */
[----:B------:R-:W1:Y:S02]  /*1ccc0*/  @!P0 SYNCS.PHASECHK.TRANS64 P0, [R6+URZ], R5 ;  /* 0x00000005060085a7 */ /* 0x000e64000800007f */
[----:B-1----:R-:W-:Y:S05]  /*1ccd0*/  @!P0 BRA `(.L_x_1441) ;  /* 0xfffffffc00f08947 */ /* 0x002fea000383ffff */
[----:B------:R-:W-:Y:S05]  /*1cce0*/  BRA `(.L_x_1512) ;  /* 0xffffffdc00947947 */ /* 0x000fea000383ffff */
.L_x_1442:
[----:B-1----:R1:W2:Y:S02]  /*1ccf0*/  SYNCS.PHASECHK.TRANS64.TRYWAIT P0, [R7+URZ], R2 ;  /* 0x00000002070075a7 */ /* 0x0022a4000800017f */
[----:B--2---:R-:W-:Y:S05]  /*1cd00*/  @!P0 NANOSLEEP.SYNCS 0x989680 ;  /* 0x009896800000895d */ /* 0x004fea0003900000 */
[----:B------:R-:W2:Y:S02]  /*1cd10*/  @!P0 SYNCS.PHASECHK.TRANS64 P0, [R7+URZ], R2 ;  /* 0x00000002070085a7 */ /* 0x000ea4000800007f */
[----:B--2---:R-:W-:Y:S05]  /*1cd20*/  @!P0 BRA `(.L_x_1442) ;  /* 0xfffffffc00f08947 */ /* 0x004fea000383ffff */
[----:B------:R-:W-:Y:S05]  /*1cd30*/  BRA `(.L_x_1513) ;  /* 0xffffffdc00887947 */ /* 0x000fea000383ffff */
.L_x_1444:
[----:B--2---:R2:W4:Y:S02]  /*1cd40*/  SYNCS.PHASECHK.TRANS64.TRYWAIT P0, [R4+URZ], R5 ;  /* 0x00000005040075a7 */ /* 0x004524000800017f */
[----:B----4-:R-:W-:Y:S05]  /*1cd50*/  @!P0 NANOSLEEP.SYNCS 0x989680 ;  /* 0x009896800000895d */ /* 0x010fea0003900000 */
[----:B------:R-:W4:Y:S02]  /*1cd60*/  @!P0 SYNCS.PHASECHK.TRANS64 P0, [R4+URZ], R5 ;  /* 0x00000005040085a7 */ /* 0x000f24000800007f */
[----:B----4-:R-:W-:Y:S05]  /*1cd70*/  @!P0 BRA `(.L_x_1444) ;  /* 0xfffffffc00f08947 */ /* 0x010fea000383ffff */
[----:B------:R-:W-:Y:S05]  /*1cd80*/  BRA `(.L_x_1514) ;  /* 0xffffffdc008c7947 */ /* 0x000fea000383ffff */
.L_x_1515:
        /* <DEDUP_REMOVED lines=15> */
.L_x_3204:


//--------------------- .text._ZN7cutlass13device_kernelIN5flash11enable_sm90INS1_16FlashAttnFwdSm90INS1_25CollectiveMainloopFwdSm90ILi2EN4cute5tupleIJNS5_1CILi1EEES8_S8_EEENS6_IJNS7_ILi128EEENS7_ILi64EEENS7_ILi256EEEEEELi256ENS_6half_tEfNS_4arch4Sm90ELb0ELb1ELb1ELb1ELb0ELb1ELb0ELb1ELb1ELb1ELb1ELb0EEENS1_21CollectiveEpilogueFwdINS6_IJSA_SC_SB_EEES9_SE_SG_Li256ELb1ELb1ELb1ELb0EEENS1_36VarlenDynamicPersistentTileSchedulerILi128ELi64ELi256ELi128ELb1ELb1ELb1ELb1ELb0ELb1EEEEEEEEEvNT_6ParamsE --------------------------
	.section	.text._ZN7cutlass13device_kernelIN5flash11enable_sm90INS1_16FlashAttnFwdSm90INS1_25CollectiveMainloopFwdSm90ILi2EN4cute5tupleIJNS5_1CILi1EEES8_S8_EEENS6_IJNS7_ILi128EEENS7_ILi64EEENS7_ILi256EEEEEELi256ENS_6half_tEfNS_4arch4Sm90ELb0ELb1ELb1ELb1ELb0ELb1ELb0ELb1ELb1ELb1ELb1ELb0EEENS1_21CollectiveEpilogueFwdINS6_IJSA_SC_SB_EEES9_SE_SG_Li256ELb1ELb1ELb1ELb0EEENS1_36VarlenDynamicPersistentTileSchedulerILi128ELi64ELi256ELi128ELb1ELb1ELb1ELb1ELb0ELb1EEEEEEEEEvNT_6ParamsE,"ax",@progbits
	.align	128
.text._ZN7cutlass13device_kernelIN5flash11enable_sm90INS1_16FlashAttnFwdSm90INS1_25CollectiveMainloopFwdSm90ILi2EN4cute5tupleIJNS5_1CILi1EEES8_S8_EEENS6_IJNS7_ILi128EEENS7_ILi64EEENS7_ILi256EEEEEELi256ENS_6half_tEfNS_4arch4Sm90ELb0ELb1ELb1ELb1ELb0ELb1ELb0ELb1ELb1ELb1ELb1ELb0EEENS1_21CollectiveEpilogueFwdINS6_IJSA_SC_SB_EEES9_SE_SG_Li256ELb1ELb1ELb1ELb0EEENS1_36VarlenDynamicPersistentTileSchedulerILi128ELi64ELi256ELi128ELb1ELb1ELb1ELb1ELb0ELb1EEEEEEEEEvNT_6ParamsE:
        .type           _ZN7cutlass13device_kernelIN5flash11enable_sm90INS1_16FlashAttnFwdSm90INS1_25CollectiveMainloopFwdSm90ILi2EN4cute5tupleIJNS5_1CILi1EEES8_S8_EEENS6_IJNS7_ILi128EEENS7_ILi64EEENS7_ILi256EEEEEELi256ENS_6half_tEfNS_4arch4Sm90ELb0ELb1ELb1ELb1ELb0ELb1ELb0ELb1ELb1ELb1ELb1ELb0EEENS1_21CollectiveEpilogueFwdINS6_IJSA_SC_SB_EEES9_SE_SG_Li256ELb1ELb1ELb1ELb0EEENS1_36VarlenDynamicPersistentTileSchedulerILi128ELi64ELi256ELi128ELb1ELb1ELb1ELb1ELb0ELb1EEEEEEEEEvNT_6ParamsE,@function
        .size           _ZN7cutlass13device_kernelIN5flash11enable_sm90INS1_16FlashAttnFwdSm90INS1_25CollectiveMainloopFwdSm90ILi2EN4cute5tupleIJNS5_1CILi1EEES8_S8_EEENS6_IJNS7_ILi128EEENS7_ILi64EEENS7_ILi256EEEEEELi256ENS_6half_tEfNS_4arch4Sm90ELb0ELb1ELb1ELb1ELb0ELb1ELb0ELb1ELb1ELb1ELb1ELb0EEENS1_21CollectiveEpilogueFwdINS6_IJSA_SC_SB_EEES9_SE_SG_Li256ELb1ELb1ELb1ELb0EEENS1_36VarlenDynamicPersistentTileSchedulerILi128ELi64ELi256ELi128ELb1ELb1ELb1ELb1ELb0ELb1EEEEEEEEEvNT_6ParamsE,(.L_x_3205 - _ZN7cutlass13device_kernelIN5flash11enable_sm90INS1_16FlashAttnFwdSm90INS1_25CollectiveMainloopFwdSm90ILi2EN4cute5tupleIJNS5_1CILi1EEES8_S8_EEENS6_IJNS7_ILi128EEENS7_ILi64EEENS7_ILi256EEEEEELi256ENS_6half_tEfNS_4arch4Sm90ELb0ELb1ELb1ELb1ELb0ELb1ELb0ELb1ELb1ELb1ELb1ELb0EEENS1_21CollectiveEpilogueFwdINS6_IJSA_SC_SB_EEES9_SE_SG_Li256ELb1ELb1ELb1ELb0EEENS1_36VarlenDynamicPersistentTileSchedulerILi128ELi64ELi256ELi128ELb1ELb1ELb1ELb1ELb0ELb1EEEEEEEEEvNT_6ParamsE)
        .other          _ZN7cutlass13device_kernelIN5flash11enable_sm90INS1_16FlashAttnFwdSm90INS1_25CollectiveMainloopFwdSm90ILi2EN4cute5tupleIJNS5_1CILi1EEES8_S8_EEENS6_IJNS7_ILi128EEENS7_ILi64EEENS7_ILi256EEEEEELi256ENS_6half_tEfNS_4arch4Sm90ELb0ELb1ELb1ELb1ELb0ELb1ELb0ELb1ELb1ELb1ELb1ELb0EEENS1_21CollectiveEpilogueFwdINS6_IJSA_SC_SB_EEES9_SE_SG_Li256ELb1ELb1ELb1ELb0EEENS1_36VarlenDynamicPersistentTileSchedulerILi128ELi64ELi256ELi128ELb1ELb1ELb1ELb1ELb0ELb1EEEEEEEEEvNT_6ParamsE,@"STO_CUDA_ENTRY STV_DEFAULT"
_ZN7cutlass13device_kernelIN5flash11enable_sm90INS1_16FlashAttnFwdSm90INS1_25CollectiveMainloopFwdSm90ILi2EN4cute5tupleIJNS5_1CILi1EEES8_S8_EEENS6_IJNS7_ILi128EEENS7_ILi64EEENS7_ILi256EEEEEELi256ENS_6half_tEfNS_4arch4Sm90ELb0ELb1ELb1ELb1ELb0ELb1ELb0ELb1ELb1ELb1ELb1ELb0EEENS1_21CollectiveEpilogueFwdINS6_IJSA_SC_SB_EEES9_SE_SG_Li256ELb1ELb1ELb1ELb0EEENS1_36VarlenDynamicPersistentTileSchedulerILi128ELi64ELi256ELi128ELb1ELb1ELb1ELb1ELb0ELb1EEEEEEEEEvNT_6ParamsE:
        /* <DEDUP_REMOVED lines=24> */
.L_x_1517:
[----:B------:R-:W-:Y:S05]  /*0180*/  BSYNC B0 ;  /* 0x0000000000007941 */ /* 0x000fea0003800000 */
.L_x_1516:
        /* <DEDUP_REMOVED lines=41> */
.L_x_1518:
        /* <DEDUP_REMOVED lines=22> */
.L_x_1519:
        /* <DEDUP_REMOVED lines=18> */
.L_x_1520:
        /* <DEDUP_REMOVED lines=22> */
.L_x_1521:
        /* <DEDUP_REMOVED lines=22> */
.L_x_1522:
        /* <DEDUP_REMOVED lines=9> */
.L_x_1525:
        /* <DEDUP_REMOVED lines=8> */
[----:B-1----:R-:W-:-:S06]  /*0a70*/  ULEA UR4, UR5, UR4, 0x18 ;  /* 0x0000000405047291 */ /* 0x002fcc000f8ec03f */
[----:B------:R-:W-:Y:S01]  /*0a80*/  IMAD.U32 R16, RZ, RZ, UR4 ;  /* 0x00000004ff107e24 */ /* 0x000fe2000f8e00ff */
[----:B------:R-:W-:-:S04]  /*0a90*/  ULDC UR4, c[0x0][0xc3c] ;  /* 0x00030f0000047ab9 */ /* 0x000fc80000000800 */
[----:B------:R-:W1:Y:S01]  /*0aa0*/  LDS.128 R24, [R16+0x308d0] ;  /* 0x0308d00010187984 */ /* 0x000e620000000c00 */
[----:B------:R-:W-:Y:S06]  /*0ab0*/  BAR.ARV 0x4, 0x180 ;  /* 0x0106000000007b1d */ /* 0x000fec0000002000 */
[----:B-1----:R-:W-:-:S13]  /*0ac0*/  ISETP.GE.AND P0, PT, R27, UR4, PT ;  /* 0x000000041b007c0c */ /* 0x002fda000bf06270 */
[----:B------:R-:W-:Y:S05]  /*0ad0*/  @P0 BRA `(.L_x_1526) ;  /* 0x000002dc00a00947 */ /* 0x000fea0003800000 */
[----:B------:R-:W2:Y:S01]  /*0ae0*/  LDL R0, [R1+0xa4] ;  /* 0x0000a40001007983 */ /* 0x000ea20000100800 */
[----:B------:R-:W-:Y:S02]  /*0af0*/  VIADD R6, R6, 0xffffff80 ;  /* 0xffffff8006067836 */ /* 0x000fe40000000000 */
[----:B------:R-:W-:Y:S02]  /*0b00*/  IMAD.MOV.U32 R236, RZ, RZ, RZ ;  /* 0x000000ffffec7224 */ /* 0x000fe400078e00ff */
[----:B------:R-:W-:Y:S01]  /*0b10*/  IMAD.MOV.U32 R218, RZ, RZ, RZ ;  /* 0x000000ffffda7224 */ /* 0x000fe200078e00ff */
[----:B------:R-:W-:-:S04]  /*0b20*/  SHF.R.S32.HI R3, RZ, 0x1f, R6 ;  /* 0x0000001fff037819 */ /* 0x000fc80000011406 */
[CC--:B0-----:R-:W-:Y:S02]  /*0b30*/  LEA.HI R2, R3.reuse, R6.reuse, RZ, 0x4 ;  /* 0x0000000603027211 */ /* 0x0c1fe400078f20ff */
[CC--:B------:R-:W-:Y:S02]  /*0b40*/  LEA.HI R4, R3.reuse, R6.reuse, RZ, 0x5 ;  /* 0x0000000603047211 */ /* 0x0c0fe400078f28ff */
[----:B------:R-:W-:Y:S02]  /*0b50*/  SHF.R.S32.HI R7, RZ, 0x4, R2 ;  /* 0x00000004ff077819 */ /* 0x000fe40000011402 */
[----:B------:R-:W-:Y:S01]  /*0b60*/  LOP3.LUT R5, R2, 0x3fffff0, RZ, 0xc0, !PT ;  /* 0x03fffff002057812 */ /* 0x000fe200078ec0ff */
[----:B------:R-:W-:Y:S01]  /*0b70*/  IMAD.SHL.U32 R4, R4, 0x20, RZ ;  /* 0x0000002004047824 */ /* 0x000fe200078e00ff */
[----:B------:R-:W-:Y:S02]  /*0b80*/  LEA.HI R2, R2, R7, RZ, 0x1 ;  /* 0x0000000702027211 */ /* 0x000fe400078f08ff */
[----:B------:R-:W-:Y:S01]  /*0b90*/  LEA.HI R10, R3, R6, RZ, 0x2 ;  /* 0x00000006030a7211 */ /* 0x000fe200078f10ff */
[----:B------:R-:W-:Y:S01]  /*0ba0*/  IMAD.IADD R5, R6, 0x1, -R5 ;  /* 0x0000000106057824 */ /* 0x000fe200078e0a05 */
[----:B------:R-:W-:-:S02]  /*0bb0*/  LOP3.LUT R2, R2, 0x1ffffffe, RZ, 0xc0, !PT ;  /* 0x1ffffffe02027812 */ /* 0x000fc400078ec0ff */
[----:B------:R-:W-:Y:S02]  /*0bc0*/  LOP3.LUT R4, R4, 0xfffffc00, RZ, 0xc0, !PT ;  /* 0xfffffc0004047812 */ /* 0x000fe400078ec0ff */
[----:B------:R-:W-:Y:S01]  /*0bd0*/  LEA.HI R23, R3, R6, RZ, 0x3 ;  /* 0x0000000603177211 */ /* 0x000fe200078f18ff */
[----:B------:R-:W-:Y:S01]  /*0be0*/  IMAD.IADD R2, R7, 0x1, -R2 ;  /* 0x0000000107027824 */ /* 0x000fe200078e0a02 */
[----:B------:R-:W-:-:S05]  /*0bf0*/  LOP3.LUT R13, R10, 0xfffffffc, RZ, 0xc0, !PT ;  /* 0xfffffffc0a0d7812 */ /* 0x000fca00078ec0ff */
[----:B------:R-:W-:Y:S01]  /*0c00*/  IMAD.IADD R13, R6, 0x1, -R13 ;  /* 0x00000001060d7824 */ /* 0x000fe200078e0a0d */
[----:B--2---:R-:W-:Y:S02]  /*0c10*/  R2UR UR4, R0 ;  /* 0x00000000000472ca */ /* 0x004fe400000e0000 */
[----:B------:R-:W-:-:S04]  /*0c20*/  LEA.HI R0, R3, R6, RZ, 0x7 ;  /* 0x0000000603007211 */ /* 0x000fc800078f38ff */
[----:B------:R-:W-:-:S04]  /*0c30*/  LOP3.LUT R9, R0, 0xffffff80, RZ, 0xc0, !PT ;  /* 0xffffff8000097812 */ /* 0x000fc800078ec0ff */
[----:B------:R-:W-:Y:S01]  /*0c40*/  IADD3 R28, R6, -R9, RZ ;  /* 0x80000009061c7210 */ /* 0x000fe20007ffe0ff */
[----:B------:R-:W-:Y:S01]  /*0c50*/  IMAD R9, R5, 0x40, R4 ;  /* 0x0000004005097824 */ /* 0x000fe200078e0204 */
[----:B------:R-:W-:Y:S01]  /*0c60*/  SHF.R.S32.HI R5, RZ, 0x7, R0 ;  /* 0x00000007ff057819 */ /* 0x000fe20000011400 */
[----:B------:R-:W-:Y:S01]  /*0c70*/  ULOP3.LUT UR4, UR4, 0x1, URZ, 0xfc, !UPT ;  /* 0x0000000104047892 */ /* 0x000fe2000f8efc3f */
[----:B------:R-:W-:Y:S01]  /*0c80*/  SHF.R.S32.HI R7, RZ, 0x1f, R28 ;  /* 0x0000001fff077819 */ /* 0x000fe2000001141c */
[----:B------:R-:W-:Y:S01]  /*0c90*/  STL [R1+0x7c], R28 ;  /* 0x00007c1c01007387 */ /* 0x000fe20000100800 */
[----:B------:R-:W-:Y:S02]  /*0ca0*/  LEA.HI R4, R3, R6, RZ, 0x6 ;  /* 0x0000000603047211 */ /* 0x000fe400078f30ff */
[----:B------:R-:W-:Y:S02]  /*0cb0*/  LEA.HI R8, R7, R28, RZ, 0x2 ;  /* 0x0000001c07087211 */ /* 0x000fe400078f10ff */
[----:B------:R-:W-:Y:S01]  /*0cc0*/  LEA.HI R0, R0, R5, RZ, 0x1 ;  /* 0x0000000500007211 */ /* 0x000fe200078f08ff */
[----:B------:R-:W-:Y:S01]  /*0cd0*/  IMAD.SHL.U32 R4, R4, 0x8, RZ ;  /* 0x0000000804047824 */ /* 0x000fe200078e00ff */
[----:B------:R-:W-:-:S02]  /*0ce0*/  SHF.R.S32.HI R10, RZ, 0x2, R8 ;  /* 0x00000002ff0a7819 */ /* 0x000fc40000011408 */
[----:B------:R-:W-:Y:S02]  /*0cf0*/  SHF.R.S32.HI R11, RZ, 0x1f, R8 ;  /* 0x0000001fff0b7819 */ /* 0x000fe40000011408 */
[----:B------:R-:W-:Y:S02]  /*0d00*/  LOP3.LUT R3, R23, 0xfffffff8, RZ, 0xc0, !PT ;  /* 0xfffffff817037812 */ /* 0x000fe400078ec0ff */
[----:B------:R-:W-:Y:S02]  /*0d10*/  LEA.HI R11, R11, R10, RZ, 0x3 ;  /* 0x0000000a0b0b7211 */ /* 0x000fe400078f18ff */
[----:B------:R-:W-:Y:S01]  /*0d20*/  LOP3.LUT R0, R0, 0x3fffffe, RZ, 0xc0, !PT ;  /* 0x03fffffe00007812 */ /* 0x000fe200078ec0ff */
[----:B------:R-:W-:Y:S01]  /*0d30*/  IMAD.IADD R12, R6, 0x1, -R3 ;  /* 0x00000001060c7824 */ /* 0x000fe200078e0a03 */
[----:B------:R-:W-:Y:S01]  /*0d40*/  LOP3.LUT R11, R11, 0xfffffff8, RZ, 0xc0, !PT ;  /* 0xfffffff80b0b7812 */ /* 0x000fe200078ec0ff */
[----:B------:R-:W-:Y:S01]  /*0d50*/  IMAD R3, R2, 0x8, R9 ;  /* 0x0000000802037824 */ /* 0x000fe200078e0209 */
[----:B------:R-:W-:Y:S01]  /*0d60*/  SHF.R.S32.HI R23, RZ, 0x3, R23 ;  /* 0x00000003ff177819 */ /* 0x000fe20000011417 */
[----:B------:R-:W-:Y:S01]  /*0d70*/  IMAD.IADD R0, R5, 0x1, -R0 ;  /* 0x0000000105007824 */ /* 0x000fe200078e0a00 */
[----:B------:R-:W-:Y:S01]  /*0d80*/  LEA.HI R7, R7, R28, RZ, 0x5 ;  /* 0x0000001c07077211 */ /* 0x000fe200078f28ff */
[----:B------:R-:W-:Y:S01]  /*0d90*/  STL [R1+0x44], R12 ;  /* 0x0000440c01007387 */ /* 0x000fe20000100800 */
[----:B------:R-:W-:Y:S01]  /*0da0*/  IADD3 R10, R10, -R11, RZ ;  /* 0x8000000b0a0a7210 */ /* 0x000fe20007ffe0ff */
[----:B------:R-:W-:Y:S01]  /*0db0*/  VIADD R5, R23, 0x60 ;  /* 0x0000006017057836 */ /* 0x000fe20000000000 */
[----:B------:R-:W-:Y:S01]  /*0dc0*/  SHF.R.S32.HI R7, RZ, 0x5, R7 ;  /* 0x00000005ff077819 */ /* 0x000fe20000011407 */
[----:B------:R0:W-:Y:S01]  /*0dd0*/  STL [R1+0xa0], R3 ;  /* 0x0000a00301007387 */ /* 0x0001e20000100800 */
[C---:B------:R-:W-:Y:S01]  /*0de0*/  IMAD.SHL.U32 R200, R12.reuse, 0x4, RZ ;  /* 0x000000040cc87824 */ /* 0x040fe200078e00ff */
[----:B------:R-:W-:Y:S01]  /*0df0*/  LEA.HI R2, R13, R13, RZ, 0x1 ;  /* 0x0000000d0d027211 */ /* 0x000fe200078f08ff */
[----:B------:R-:W-:Y:S01]  /*0e00*/  IMAD.SHL.U32 R18, R12, 0x8, RZ ;  /* 0x000000080c127824 */ /* 0x000fe200078e00ff */
[----:B------:R-:W-:Y:S01]  /*0e10*/  LOP3.LUT R30, R4, 0xfffffe00, RZ, 0xc0, !PT ;  /* 0xfffffe00041e7812 */ /* 0x000fe200078ec0ff */
[----:B------:R-:W-:Y:S01]  /*0e20*/  IMAD R7, R7, 0x10, R10 ;  /* 0x0000001007077824 */ /* 0x000fe200078e020a */
[----:B------:R-:W-:Y:S01]  /*0e30*/  SHF.R.S32.HI R10, RZ, 0x1f, R5 ;  /* 0x0000001fff0a7819 */ /* 0x000fe20000011405 */
[C---:B------:R-:W-:Y:S01]  /*0e40*/  VIADD R29, R23.reuse, 0x20 ;  /* 0x00000020171d7836 */ /* 0x040fe20000000000 */
[----:B------:R-:W-:Y:S01]  /*0e50*/  IADD3 R233, R200, 0x40, RZ ;  /* 0x00000040c8e97810 */ /* 0x000fe20007ffe0ff */
[C---:B------:R-:W-:Y:S01]  /*0e60*/  IMAD.SHL.U32 R22, R23.reuse, 0x40, RZ ;  /* 0x0000004017167824 */ /* 0x040fe200078e00ff */
[----:B------:R-:W-:Y:S01]  /*0e70*/  LOP3.LUT R2, R2, 0x1ffffffe, RZ, 0xc0, !PT ;  /* 0x1ffffffe02027812 */ /* 0x000fe200078ec0ff */
[----:B0-----:R-:W-:Y:S01]  /*0e80*/  VIADD R3, R23, 0x40 ;  /* 0x0000004017037836 */ /* 0x001fe20000000000 */
[----:B------:R-:W-:Y:S01]  /*0e90*/  LEA.HI R10, R10, R5, RZ, 0x3 ;  /* 0x000000050a0a7211 */ /* 0x000fe200078f18ff */
[----:B------:R-:W-:Y:S01]  /*0ea0*/  IMAD.SHL.U32 R5, R5, 0x40, RZ ;  /* 0x0000004005057824 */ /* 0x000fe200078e00ff */
[----:B------:R-:W-:Y:S01]  /*0eb0*/  LEA R24, R0, R7, 0x6 ;  /* 0x0000000700187211 */ /* 0x000fe200078e30ff */
[----:B------:R-:W-:Y:S01]  /*0ec0*/  IMAD.IADD R221, R200, 0x1, R233 ;  /* 0x00000001c8dd7824 */ /* 0x000fe200078e02e9 */
[----:B------:R-:W-:Y:S01]  /*0ed0*/  SHF.R.S32.HI R6, RZ, 0x1f, R3 ;  /* 0x0000001fff067819 */ /* 0x000fe20000011403 */
[----:B------:R-:W-:Y:S01]  /*0ee0*/  IMAD.IADD R2, R13, 0x1, -R2 ;  /* 0x000000010d027824 */ /* 0x000fe200078e0a02 */
[----:B------:R-:W-:Y:S01]  /*0ef0*/  LOP3.LUT R13, R5, 0x1c0, RZ, 0xc0, !PT ;  /* 0x000001c0050d7812 */ /* 0x000fe200078ec0ff */
[----:B------:R-:W-:Y:S01]  /*0f00*/  IMAD.SHL.U32 R14, R10, 0x40, RZ ;  /* 0x000000400a0e7824 */ /* 0x000fe200078e00ff */
[----:B------:R-:W-:Y:S01]  /*0f10*/  LEA.HI R6, R6, R3, RZ, 0x3 ;  /* 0x0000000306067211 */ /* 0x000fe200078f18ff */
[----:B------:R-:W-:Y:S01]  /*0f20*/  IMAD.SHL.U32 R3, R3, 0x40, RZ ;  /* 0x0000004003037824 */ /* 0x000fe200078e00ff */
[----:B------:R-:W-:Y:S01]  /*0f30*/  SHF.R.U32.HI R20, RZ, 0x3, R13 ;  /* 0x00000003ff147819 */ /* 0x000fe2000001160d */
[----:B------:R-:W-:Y:S01]  /*0f40*/  IMAD.SHL.U32 R0, R29, 0x40, RZ ;  /* 0x000000401d007824 */ /* 0x000fe200078e00ff */
[----:B------:R-:W-:Y:S01]  /*0f50*/  LOP3.LUT R17, R13, 0x38, R18, 0xf8, !PT ;  /* 0x000000380d117812 */ /* 0x000fe200078ef812 */
[----:B------:R-:W-:Y:S01]  /*0f60*/  IMAD.SHL.U32 R5, R6, 0x40, RZ ;  /* 0x0000004006057824 */ /* 0x000fe200078e00ff */
[----:B------:R-:W-:Y:S01]  /*0f70*/  SHF.R.S32.HI R6, RZ, 0x1f, R221 ;  /* 0x0000001fff067819 */ /* 0x000fe200000114dd */
[----:B------:R-:W-:Y:S01]  /*0f80*/  STL [R1+0x9c], R24 ;  /* 0x00009c1801007387 */ /* 0x000fe20000100800 */
[----:B------:R-:W-:Y:S01]  /*0f90*/  LOP3.LUT R15, R14, 0xfffffe00, RZ, 0xc0, !PT ;  /* 0xfffffe000e0f7812 */ /* 0x000fe200078ec0ff */
[----:B------:R-:W-:Y:S01]  /*0fa0*/  VIADD R234, R200, 0x20 ;  /* 0x00000020c8ea7836 */ /* 0x000fe20000000000 */
[----:B------:R-:W-:Y:S01]  /*0fb0*/  LEA.HI R9, R6, R221, RZ, 0x3 ;  /* 0x000000dd06097211 */ /* 0x000fe200078f18ff */
[----:B------:R-:W-:Y:S01]  /*0fc0*/  STL [R1+0x28], R30 ;  /* 0x0000281e01007387 */ /* 0x000fe20000100800 */
[----:B------:R-:W-:Y:S01]  /*0fd0*/  LOP3.LUT R11, R5, 0xfffffe00, RZ, 0xc0, !PT ;  /* 0xfffffe00050b7812 */ /* 0x000fe200078ec0ff */
[----:B------:R-:W-:Y:S01]  /*0fe0*/  VIADD R235, R200, 0x60 ;  /* 0x00000060c8eb7836 */ /* 0x000fe20000000000 */
[----:B------:R-:W-:-:S02]  /*0ff0*/  LOP3.LUT R5, R13, 0x38, R9, 0xf8, !PT ;  /* 0x000000380d057812 */ /* 0x000fc400078ef809 */
[----:B------:R-:W-:Y:S01]  /*1000*/  LOP3.LUT R21, R15, R17, R20, 0xf6, !PT ;  /* 0x000000110f157212 */ /* 0x000fe200078ef614 */
[----:B------:R-:W-:Y:S01]  /*1010*/  IMAD.MOV.U32 R17, RZ, RZ, RZ ;  /* 0x000000ffff117224 */ /* 0x000fe200078e00ff */
[----:B------:R-:W-:Y:S02]  /*1020*/  LOP3.LUT R3, R3, 0x1c0, RZ, 0xc0, !PT ;  /* 0x000001c003037812 */ /* 0x000fe400078ec0ff */
[----:B------:R-:W-:Y:S02]  /*1030*/  LOP3.LUT R20, R5, R20, RZ, 0x3c, !PT ;  /* 0x0000001405147212 */ /* 0x000fe400078e3cff */
[----:B------:R-:W-:Y:S02]  /*1040*/  SHF.R.S32.HI R5, RZ, 0x1f, R29 ;  /* 0x0000001fff057819 */ /* 0x000fe4000001141d */
[----:B------:R-:W-:Y:S02]  /*1050*/  SHF.R.U32.HI R10, RZ, 0x3, R3 ;  /* 0x00000003ff0a7819 */ /* 0x000fe40000011603 */
[----:B------:R-:W-:-:S02]  /*1060*/  LOP3.LUT R12, R3, 0x38, R18, 0xf8, !PT ;  /* 0x00000038030c7812 */ /* 0x000fc400078ef812 */
[----:B------:R-:W-:Y:S02]  /*1070*/  LOP3.LUT R3, R3, 0x38, R9, 0xf8, !PT ;  /* 0x0000003803037812 */ /* 0x000fe400078ef809 */
[----:B------:R-:W-:Y:S02]  /*1080*/  LEA.HI R5, R5, R29, RZ, 0x3 ;  /* 0x0000001d05057211 */ /* 0x000fe400078f18ff */
[----:B------:R-:W-:Y:S02]  /*1090*/  LEA.HI R6, R6, R221, RZ, 0x6 ;  /* 0x000000dd06067211 */ /* 0x000fe400078f30ff */
[----:B------:R-:W-:Y:S01]  /*10a0*/  LOP3.LUT R13, R11, R12, R10, 0xf6, !PT ;  /* 0x0000000c0b0d7212 */ /* 0x000fe200078ef60a */
[----:B------:R-:W-:Y:S01]  /*10b0*/  IMAD.SHL.U32 R5, R5, 0x40, RZ ;  /* 0x0000004005057824 */ /* 0x000fe200078e00ff */
[----:B------:R-:W-:Y:S01]  /*10c0*/  LOP3.LUT R29, R0, 0x1c0, RZ, 0xc0, !PT ;  /* 0x000001c0001d7812 */ /* 0x000fe200078ec0ff */
[----:B------:R-:W-:Y:S01]  /*10d0*/  IMAD.SHL.U32 R6, R6, 0x80, RZ ;  /* 0x0000008006067824 */ /* 0x000fe200078e00ff */
[----:B------:R-:W-:-:S02]  /*10e0*/  LOP3.LUT R10, R3, R10, RZ, 0x3c, !PT ;  /* 0x0000000a030a7212 */ /* 0x000fc400078e3cff */
[----:B------:R-:W-:Y:S02]  /*10f0*/  LOP3.LUT R3, R22, 0x1c0, RZ, 0xc0, !PT ;  /* 0x000001c016037812 */ /* 0x000fe400078ec0ff */
[----:B------:R-:W-:Y:S02]  /*1100*/  LOP3.LUT R0, R9, 0x38, RZ, 0xc0, !PT ;  /* 0x0000003809007812 */ /* 0x000fe400078ec0ff */
[----:B------:R-:W-:Y:S02]  /*1110*/  SHF.R.U32.HI R14, RZ, 0x3, R29 ;  /* 0x00000003ff0e7819 */ /* 0x000fe4000001161d */
[----:B------:R-:W-:Y:S02]  /*1120*/  LOP3.LUT R4, R29, 0x38, R9, 0xf8, !PT ;  /* 0x000000381d047812 */ /* 0x000fe400078ef809 */
[----:B------:R-:W-:Y:S02]  /*1130*/  SHF.R.U32.HI R31, RZ, 0x3, R3 ;  /* 0x00000003ff1f7819 */ /* 0x000fe40000011603 */
[----:B------:R-:W-:Y:S01]  /*1140*/  LOP3.LUT R0, R0, 0x1c0, R22, 0xf8, !PT ;  /* 0x000001c000007812 */ /* 0x000fe200078ef816 */
[----:B------:R-:W-:Y:S01]  /*1150*/  IMAD.MOV.U32 R22, RZ, RZ, RZ ;  /* 0x000000ffff167224 */ /* 0x000fe200078e00ff */
[----:B------:R-:W-:-:S02]  /*1160*/  LOP3.LUT R12, R5, 0xfffffe00, RZ, 0xc0, !PT ;  /* 0xfffffe00050c7812 */ /* 0x000fc400078ec0ff */
[----:B------:R-:W-:Y:S02]  /*1170*/  LOP3.LUT R7, R4, R14, RZ, 0x3c, !PT ;  /* 0x0000000e04077212 */ /* 0x000fe400078e3cff */
[----:B------:R-:W-:Y:S01]  /*1180*/  LOP3.LUT R6, R6, 0xffffe000, RZ, 0xc0, !PT ;  /* 0xffffe00006067812 */ /* 0x000fe200078ec0ff */
[----:B------:R-:W-:Y:S01]  /*1190*/  STL [R1+0x24], R12 ;  /* 0x0000240c01007387 */ /* 0x000fe20000100800 */
[----:B------:R-:W-:Y:S02]  /*11a0*/  MOV R4, UR4 ;  /* 0x0000000400047c02 */ /* 0x000fe40008000f00 */
[----:B------:R-:W-:Y:S01]  /*11b0*/  LOP3.LUT R5, R0, R31, RZ, 0x3c, !PT ;  /* 0x0000001f00057212 */ /* 0x000fe200078e3cff */
[----:B------:R-:W-:Y:S01]  /*11c0*/  STL [R1+0x54], RZ ;  /* 0x000054ff01007387 */ /* 0x000fe20000100800 */
[----:B------:R-:W-:Y:S01]  /*11d0*/  LOP3.LUT R3, R3, 0x38, R18, 0xf8, !PT ;  /* 0x0000003803037812 */ /* 0x000fe200078ef812 */
[----:B------:R-:W-:Y:S01]  /*11e0*/  VIADD R0, R16, 0x10400 ;  /* 0x0001040010007836 */ /* 0x000fe20000000000 */
[-C--:B------:R-:W-:Y:S01]  /*11f0*/  IADD3 R11, R10, R6.reuse, R11 ;  /* 0x000000060a0b7210 */ /* 0x080fe20007ffe00b */
[----:B------:R0:W-:Y:S01]  /*1200*/  STL [R1+0x20], R4 ;  /* 0x0000200401007387 */ /* 0x0001e20000100800 */
[----:B------:R-:W-:-:S02]  /*1210*/  IADD3 R15, R20, R6, R15 ;  /* 0x00000006140f7210 */ /* 0x000fc40007ffe00f */
[-C--:B------:R-:W-:Y:S02]  /*1220*/  IADD3 R7, R7, R6.reuse, R12 ;  /* 0x0000000607077210 */ /* 0x080fe40007ffe00c */
[----:B------:R-:W-:Y:S01]  /*1230*/  IADD3 R5, R5, R6, R30 ;  /* 0x0000000605057210 */ /* 0x000fe20007ffe01e */
[C---:B------:R-:W-:Y:S01]  /*1240*/  VIADD R6, R18.reuse, 0xc0 ;  /* 0x000000c012067836 */ /* 0x040fe20000000000 */
[----:B------:R-:W-:Y:S02]  /*1250*/  IADD3 R10, R18, 0x80, RZ ;  /* 0x00000080120a7810 */ /* 0x000fe40007ffe0ff */
[----:B------:R-:W-:Y:S01]  /*1260*/  SHF.R.S32.HI R20, RZ, 0x1f, R234 ;  /* 0x0000001fff147819 */ /* 0x000fe200000114ea */
[----:B------:R-:W-:Y:S01]  /*1270*/  IMAD R5, R5, 0x2, R0 ;  /* 0x0000000205057824 */ /* 0x000fe200078e0200 */
[----:B0-----:R-:W-:Y:S01]  /*1280*/  SHF.R.S32.HI R4, RZ, 0x1f, R23 ;  /* 0x0000001fff047819 */ /* 0x001fe20000011417 */
[----:B------:R0:W-:Y:S01]  /*1290*/  STL [R1+0xc], R10 ;  /* 0x00000c0a01007387 */ /* 0x0001e20000100800 */
[----:B------:R-:W-:-:S02]  /*12a0*/  LOP3.LUT R4, R30, R3, R31, 0xf6, !PT ;  /* 0x000000031e047212 */ /* 0x000fc400078ef61f */
[----:B------:R-:W-:Y:S01]  /*12b0*/  LOP3.LUT R8, R8, 0x7ffffffc, RZ, 0xc0, !PT ;  /* 0x7ffffffc08087812 */ /* 0x000fe200078ec0ff */
[----:B------:R1:W-:Y:S01]  /*12c0*/  STL [R1+0x10], R6 ;  /* 0x0000100601007387 */ /* 0x0003e20000100800 */
[----:B------:R-:W-:Y:S02]  /*12d0*/  LOP3.LUT R3, R29, 0x38, R18, 0xf8, !PT ;  /* 0x000000381d037812 */ /* 0x000fe400078ef812 */
[----:B------:R-:W-:Y:S01]  /*12e0*/  SHF.R.S32.HI R29, RZ, 0x1f, R233 ;  /* 0x0000001fff1d7819 */ /* 0x000fe200000114e9 */
[----:B------:R-:W-:Y:S01]  /*12f0*/  STL [R1+0x3c], R4 ;  /* 0x00003c0401007387 */ /* 0x000fe20000100800 */
[----:B------:R-:W-:Y:S01]  /*1300*/  IMAD.IADD R8, R28, 0x1, -R8 ;  /* 0x000000011c087824 */ /* 0x000fe200078e0a08 */
[----:B0-----:R-:W-:Y:S02]  /*1310*/  SHF.R.S32.HI R10, RZ, 0x1f, R10 ;  /* 0x0000001fff0a7819 */ /* 0x001fe4000001140a */
[----:B------:R0:W-:Y:S01]  /*1320*/  STL [R1+0x74], R20 ;  /* 0x0000741401007387 */ /* 0x0001e20000100800 */
[----:B------:R-:W-:Y:S01]  /*1330*/  LOP3.LUT R3, R12, R3, R14, 0xf6, !PT ;  /* 0x000000030c037212 */ /* 0x000fe200078ef60e */
[----:B------:R-:W-:Y:S01]  /*1340*/  IMAD.SHL.U32 R230, R8, 0x2, RZ ;  /* 0x0000000208e67824 */ /* 0x000fe200078e00ff */
[----:B-1----:R-:W-:Y:S01]  /*1350*/  SHF.R.S32.HI R6, RZ, 0x1f, R6 ;  /* 0x0000001fff067819 */ /* 0x002fe20000011406 */
[----:B------:R-:W-:Y:S01]  /*1360*/  STL [R1+0x70], R29 ;  /* 0x0000701d01007387 */ /* 0x000fe20000100800 */
[--C-:B------:R-:W-:Y:S01]  /*1370*/  IMAD R8, R13, 0x2, R0.reuse ;  /* 0x000000020d087824 */ /* 0x100fe200078e0200 */
[----:B------:R-:W-:Y:S01]  /*1380*/  LEA R7, R7, R0, 0x1 ;  /* 0x0000000007077211 */ /* 0x000fe200078e08ff */
[----:B------:R-:W-:Y:S01]  /*1390*/  IMAD R3, R3, 0x2, R0 ;  /* 0x0000000203037824 */ /* 0x000fe200078e0200 */
[----:B------:R-:W-:Y:S01]  /*13a0*/  LOP3.LUT R43, R9, 0xfffffff8, RZ, 0xc0, !PT ;  /* 0xfffffff8092b7812 */ /* 0x000fe200078ec0ff */
[C---:B------:R-:W-:Y:S01]  /*13b0*/  VIADD R42, R230.reuse, 0x8 ;  /* 0x00000008e62a7836 */ /* 0x040fe20000000000 */
[----:B0-----:R-:W-:Y:S01]  /*13c0*/  SHF.R.S32.HI R20, RZ, 0x1f, R235 ;  /* 0x0000001fff147819 */ /* 0x001fe200000114eb */
[C---:B------:R-:W-:Y:S01]  /*13d0*/  VIADD R41, R230.reuse, 0x10 ;  /* 0x00000010e6297836 */ /* 0x040fe20000000000 */
[C---:B------:R-:W-:Y:S01]  /*13e0*/  IADD3 R40, R230.reuse, 0x18, RZ ;  /* 0x00000018e6287810 */ /* 0x040fe20007ffe0ff */
[C---:B------:R-:W-:Y:S01]  /*13f0*/  VIADD R39, R230.reuse, 0x20 ;  /* 0x00000020e6277836 */ /* 0x040fe20000000000 */
[----:B------:R-:W-:Y:S01]  /*1400*/  SHF.R.S32.HI R44, RZ, 0x1f, R43 ;  /* 0x0000001fff2c7819 */ /* 0x000fe2000001142b */
[----:B------:R0:W-:Y:S01]  /*1410*/  STL [R1+0x6c], R20 ;  /* 0x00006c1401007387 */ /* 0x0001e20000100800 */
[C---:B------:R-:W-:Y:S01]  /*1420*/  VIADD R38, R230.reuse, 0x28 ;  /* 0x00000028e6267836 */ /* 0x040fe20000000000 */
[C---:B------:R-:W-:Y:S01]  /*1430*/  IADD3 R33, R230.reuse, 0x50, RZ ;  /* 0x00000050e6217810 */ /* 0x040fe20007ffe0ff */
[C---:B------:R-:W-:Y:S01]  /*1440*/  VIADD R37, R230.reuse, 0x30 ;  /* 0x00000030e6257836 */ /* 0x040fe20000000000 */
[----:B------:R-:W-:Y:S01]  /*1450*/  STL [R1+0x64], R10 ;  /* 0x0000640a01007387 */ /* 0x000fe20000100800 */
[C---:B------:R-:W-:Y:S01]  /*1460*/  VIADD R36, R230.reuse, 0x38 ;  /* 0x00000038e6247836 */ /* 0x040fe20000000000 */
[----:B------:R-:W-:Y:S01]  /*1470*/  SHF.R.S32.HI R19, RZ, 0x1f, R18 ;  /* 0x0000001fff137819 */ /* 0x000fe20000011412 */
[C---:B------:R-:W-:Y:S01]  /*1480*/  VIADD R35, R230.reuse, 0x40 ;  /* 0x00000040e6237836 */ /* 0x040fe20000000000 */
[----:B------:R1:W-:Y:S01]  /*1490*/  STL [R1+0x60], R6 ;  /* 0x0000600601007387 */ /* 0x0003e20000100800 */
[C---:B------:R-:W-:Y:S01]  /*14a0*/  VIADD R34, R230.reuse, 0x48 ;  /* 0x00000048e6227836 */ /* 0x040fe20000000000 */
[C---:B0-----:R-:W-:Y:S01]  /*14b0*/  IADD3 R20, R230.reuse, 0x88, RZ ;  /* 0x00000088e6147810 */ /* 0x041fe20007ffe0ff */
[C---:B------:R-:W-:Y:S01]  /*14c0*/  VIADD R32, R230.reuse, 0x58 ;  /* 0x00000058e6207836 */ /* 0x040fe20000000000 */
[----:B------:R0:W-:Y:S01]  /*14d0*/  STL [R1+0x8c], R8 ;  /* 0x00008c0801007387 */ /* 0x0001e20000100800 */
[----:B------:R-:W-:-:S02]  /*14e0*/  VIADD R31, R230, 0x60 ;  /* 0x00000060e61f7836 */ /* 0x000fc40000000000 */
[C---:B------:R-:W-:Y:S02]  /*14f0*/  VIADD R30, R230.reuse, 0x68 ;  /* 0x00000068e61e7836 */ /* 0x040fe40000000000 */
[C---:B------:R-:W-:Y:S02]  /*1500*/  VIADD R29, R230.reuse, 0x70 ;  /* 0x00000070e61d7836 */ /* 0x040fe40000000000 */
[----:B-1----:R-:W-:Y:S02]  /*1510*/  IMAD R6, R21, 0x2, R0 ;  /* 0x0000000215067824 */ /* 0x002fe400078e0200 */
[C---:B------:R-:W-:Y:S02]  /*1520*/  VIADD R28, R230.reuse, 0x78 ;  /* 0x00000078e61c7836 */ /* 0x040fe40000000000 */
[C---:B------:R-:W-:Y:S01]  /*1530*/  VIADD R21, R230.reuse, 0x80 ;  /* 0x00000080e6157836 */ /* 0x040fe20000000000 */
[----:B------:R1:W-:Y:S01]  /*1540*/  STL [R1+0x84], R6 ;  /* 0x0000840601007387 */ /* 0x0003e20000100800 */
[----:B------:R-:W-:-:S02]  /*1550*/  VIADD R14, R230, 0x98 ;  /* 0x00000098e60e7836 */ /* 0x000fc40000000000 */
[C---:B------:R-:W-:Y:S01]  /*1560*/  VIADD R13, R230.reuse, 0xa0 ;  /* 0x000000a0e60d7836 */ /* 0x040fe20000000000 */
[----:B------:R2:W-:Y:S01]  /*1570*/  STL [R1+0x94], R3 ;  /* 0x0000940301007387 */ /* 0x0005e20000100800 */
[C---:B------:R-:W-:Y:S02]  /*1580*/  VIADD R12, R230.reuse, 0xa8 ;  /* 0x000000a8e60c7836 */ /* 0x040fe40000000000 */
[C---:B------:R-:W-:Y:S01]  /*1590*/  VIADD R10, R230.reuse, 0xb8 ;  /* 0x000000b8e60a7836 */ /* 0x040fe20000000000 */
[----:B------:R3:W-:Y:S01]  /*15a0*/  STL [R1+0x90], R7 ;  /* 0x0000900701007387 */ /* 0x0007e20000100800 */
[C---:B0-----:R-:W-:Y:S02]  /*15b0*/  VIADD R8, R230.reuse, 0xc8 ;  /* 0x000000c8e6087836 */ /* 0x041fe40000000000 */
[----:B-1----:R-:W-:Y:S02]  /*15c0*/  IMAD R6, R11, 0x2, R0 ;  /* 0x000000020b067824 */ /* 0x002fe400078e0200 */
[----:B------:R-:W-:-:S02]  /*15d0*/  VIADD R11, R230, 0xb0 ;  /* 0x000000b0e60b7836 */ /* 0x000fc40000000000 */
[--C-:B--2---:R-:W-:Y:S01]  /*15e0*/  IMAD R3, R15, 0x2, R0.reuse ;  /* 0x000000020f037824 */ /* 0x104fe200078e0200 */
[----:B------:R0:W-:Y:S01]  /*15f0*/  STL [R1+0x88], R6 ;  /* 0x0000880601007387 */ /* 0x0001e20000100800 */
[----:B------:R-:W-:Y:S02]  /*1600*/  IMAD R0, R4, 0x2, R0 ;  /* 0x0000000204007824 */ /* 0x000fe400078e0200 */
[C---:B------:R-:W-:Y:S01]  /*1610*/  VIADD R15, R230.reuse, 0x90 ;  /* 0x00000090e60f7836 */ /* 0x040fe20000000000 */
[----:B------:R1:W-:Y:S01]  /*1620*/  STL [R1+0x80], R3 ;  /* 0x0000800301007387 */ /* 0x0003e20000100800 */
[C---:B---3--:R-:W-:Y:S02]  /*1630*/  VIADD R7, R230.reuse, 0xd0 ;  /* 0x000000d0e6077836 */ /* 0x048fe40000000000 */
[C---:B------:R-:W-:Y:S01]  /*1640*/  VIADD R4, R230.reuse, 0xe8 ;  /* 0x000000e8e6047836 */ /* 0x040fe20000000000 */
[----:B------:R2:W-:Y:S01]  /*1650*/  STL [R1+0x98], R5 ;  /* 0x0000980501007387 */ /* 0x0005e20000100800 */
[----:B0-----:R-:W-:-:S03]  /*1660*/  VIADD R6, R230, 0xd8 ;  /* 0x000000d8e6067836 */ /* 0x001fc60000000000 */
[----:B------:R0:W-:Y:S01]  /*1670*/  STL [R1+0x30], R0 ;  /* 0x0000300001007387 */ /* 0x0001e20000100800 */
[----:B-1----:R-:W-:Y:S02]  /*1680*/  SHF.R.S32.HI R3, RZ, 0x3, R9 ;  /* 0x00000003ff037819 */ /* 0x002fe40000011409 */
[C---:B------:R-:W-:Y:S01]  /*1690*/  IADD3 R9, R230.reuse, 0xc0, RZ ;  /* 0x000000c0e6097810 */ /* 0x040fe20007ffe0ff */
[----:B--2---:R-:W-:Y:S02]  /*16a0*/  VIADD R5, R230, 0xe0 ;  /* 0x000000e0e6057836 */ /* 0x004fe40000000000 */
[----:B------:R1:W-:Y:S01]  /*16b0*/  STL [R1+0x48], R3 ;  /* 0x0000480301007387 */ /* 0x0003e20000100800 */
[----:B0-----:R-:W-:-:S03]  /*16c0*/  SHF.R.S32.HI R0, RZ, 0x1f, R230 ;  /* 0x0000001fff007819 */ /* 0x001fc600000114e6 */
[----:B------:R0:W-:Y:S01]  /*16d0*/  STL [R1+0x5c], R43 ;  /* 0x00005c2b01007387 */ /* 0x0001e20000100800 */
[----:B------:R-:W-:-:S03]  /*16e0*/  IADD3 R0, R230, 0xf8, RZ ;  /* 0x000000f8e6007810 */ /* 0x000fc60007ffe0ff */
[----:B------:R2:W-:Y:S01]  /*16f0*/  STL [R1+0x78], R44 ;  /* 0x0000782c01007387 */ /* 0x0005e20000100800 */
[----:B-1----:R-:W-:Y:S01]  /*1700*/  VIADD R3, R230, 0xf0 ;  /* 0x000000f0e6037836 */ /* 0x002fe20000000000 */
[----:B0-----:R-:W-:Y:S02]  /*1710*/  SHF.R.S32.HI R43, RZ, 0x1f, R42 ;  /* 0x0000001fff2b7819 */ /* 0x001fe4000001142a */
[----:B------:R-:W-:Y:S02]  /*1720*/  SHF.R.S32.HI R42, RZ, 0x1f, R41 ;  /* 0x0000001fff2a7819 */ /* 0x000fe40000011429 */
[----:B------:R-:W-:Y:S02]  /*1730*/  SHF.R.S32.HI R41, RZ, 0x1f, R40 ;  /* 0x0000001fff297819 */ /* 0x000fe40000011428 */
[----:B------:R-:W-:Y:S02]  /*1740*/  SHF.R.S32.HI R40, RZ, 0x1f, R39 ;  /* 0x0000001fff287819 */ /* 0x000fe40000011427 */
        /* <DEDUP_REMOVED lines=26> */
[----:B------:R-:W-:Y:S01]  /*18f0*/  SHF.R.S32.HI R3, RZ, 0x1f, R0 ;  /* 0x0000001fff037819 */ /* 0x000fe20000011400 */
[----:B------:R-:W-:-:S05]  /*1900*/  IMAD R0, R2, 0x8, R24 ;  /* 0x0000000802007824 */ /* 0x000fca00078e0218 */
[----:B------:R2:W-:Y:S02]  /*1910*/  STL [R1+0x34], R0 ;  /* 0x0000340001007387 */ /* 0x0005e40000100800 */
.L_x_1822:
[----:B------:R-:W-:Y:S01]  /*1920*/  ULDC.64 UR4, c[0x0][0xa28] ;  /* 0x00028a0000047ab9 */ /* 0x000fe20000000a00 */
[----:B0--3--:R-:W0:Y:S01]  /*1930*/  LDC.64 R4, c[0x0][0xa08] ;  /* 0x00028200ff047b82 */ /* 0x009e220000000a00 */
[----:B------:R-:W-:Y:S01]  /*1940*/  ISETP.NE.U32.AND P0, PT, RZ, UR4, PT ;  /* 0x00000004ff007c0c */ /* 0x000fe2000bf05070 */
[----:B-1----:R-:W-:Y:S01]  /*1950*/  IMAD.MOV.U32 R8, RZ, RZ, RZ ;  /* 0x000000ffff087224 */ /* 0x002fe200078e00ff */
[----:B------:R-:W-:Y:S01]  /*1960*/  ULDC.64 UR6, c[0x0][0x208] ;  /* 0x0000820000067ab9 */ /* 0x000fe20000000a00 */
[----:B------:R-:W-:Y:S01]  /*1970*/  IMAD.MOV.U32 R28, RZ, RZ, RZ ;  /* 0x000000ffff1c7224 */ /* 0x000fe200078e00ff */
[----:B------:R-:W-:Y:S01]  /*1980*/  ISETP.NE.AND.EX P0, PT, RZ, UR5, PT, P0 ;  /* 0x00000005ff007c0c */ /* 0x000fe2000bf05300 */
[----:B------:R-:W-:Y:S02]  /*1990*/  ULDC.64 UR4, c[0x0][0xa18] ;  /* 0x0002860000047ab9 */ /* 0x000fe40000000a00 */
[----:B------:R-:W-:-:S04]  /*19a0*/  ISETP.NE.U32.AND P1, PT, RZ, UR4, PT ;  /* 0x00000004ff007c0c */ /* 0x000fc8000bf25070 */
[----:B------:R-:W-:Y:S01]  /*19b0*/  ISETP.NE.AND.EX P1, PT, RZ, UR5, PT, P1 ;  /* 0x00000005ff007c0c */ /* 0x000fe2000bf25310 */
[----:B------:R-:W-:Y:S02]  /*19c0*/  ULDC.64 UR4, c[0x0][0xa08] ;  /* 0x0002820000047ab9 */ /* 0x000fe40000000a00 */
[----:B------:R-:W-:-:S03]  /*19d0*/  ISETP.NE.U32.AND P3, PT, RZ, UR4, PT ;  /* 0x00000004ff007c0c */ /* 0x000fc6000bf65070 */
[----:B------:R-:W1:Y:S01]  /*19e0*/  @P0 LDC.64 R6, c[0x0][0xa28] ;  /* 0x00028a00ff060b82 */ /* 0x000e620000000a00 */
[----:B------:R-:W-:Y:S02]  /*19f0*/  LOP3.LUT R30, R26, 0xffff, RZ, 0xc0, !PT ;  /* 0x0000ffff1a1e7812 */ /* 0x000fe400078ec0ff */
[----:B------:R-:W-:Y:S01]  /*1a00*/  ISETP.NE.AND.EX P3, PT, RZ, UR5, PT, P3 ;  /* 0x00000005ff007c0c */ /* 0x000fe2000bf65330 */
[----:B------:R3:W-:Y:S01]  /*1a10*/  STL [R1+0x50], R27 ;  /* 0x0000501b01007387 */ /* 0x0007e20000100800 */
[----:B0-----:R-:W-:-:S03]  /*1a20*/  IMAD.WIDE R4, R27, 0x4, R4 ;  /* 0x000000041b047825 */ /* 0x001fc600078e0204 */
[----:B----4-:R-:W0:Y:S01]  /*1a30*/  @P1 LDC.64 R2, c[0x0][0xa18] ;  /* 0x00028600ff021b82 */ /* 0x010e220000000a00 */
[----:B------:R-:W-:Y:S01]  /*1a40*/  ULDC UR4, c[0x0][0x288] ;  /* 0x0000a20000047ab9 */ /* 0x000fe20000000800 */
[----:B------:R3:W-:Y:S01]  /*1a50*/  STL [R1+0x40], R30 ;  /* 0x0000401e01007387 */ /* 0x0007e20000100800 */
[----:B------:R-:W-:Y:S01]  /*1a60*/  IMAD.U32 R219, RZ, RZ, UR4 ;  /* 0x00000004ffdb7e24 */ /* 0x000fe2000f8e00ff */
[----:B------:R-:W-:Y:S02]  /*1a70*/  ULDC.64 UR4, c[0x0][0x418] ;  /* 0x0001060000047ab9 */ /* 0x000fe40000000a00 */
[----:B------:R-:W-:Y:S02]  /*1a80*/  UISETP.NE.U32.AND UP0, UPT, UR4, URZ, UPT ;  /* 0x0000003f0400728c */ /* 0x000fe4000bf05070 */
[----:B-----5:R-:W5:Y:S01]  /*1a90*/  @P3 LDG.E R28, desc[UR6][R4.64] ;  /* 0x00000006041c3981 */ /* 0x020f62000c1e1900 */
[----:B------:R-:W-:Y:S01]  /*1aa0*/  ULDC UR4, c[0x0][0x424] ;  /* 0x0001090000047ab9 */ /* 0x000fe20000000800 */
[----:B------:R-:W-:Y:S01]  /*1ab0*/  UISETP.NE.AND.EX UP0, UPT, UR5, URZ, UPT, UP0 ;  /* 0x0000003f0500728c */ /* 0x000fe2000bf05300 */
[----:B--2---:R-:W-:-:S02]  /*1ac0*/  LOP3.LUT R0, R26, 0xff0000, RZ, 0xc0, !PT ;  /* 0x00ff00001a007812 */ /* 0x004fc400078ec0ff */
[----:B------:R-:W-:Y:S01]  /*1ad0*/  ULDC UR5, c[0x0][0x2f0] ;  /* 0x0000bc0000057ab9 */ /* 0x000fe20000000800 */
[----:B-1----:R-:W-:Y:S01]  /*1ae0*/  @P0 IMAD.WIDE R6, R27, 0x4, R6 ;  /* 0x000000041b060825 */ /* 0x002fe200078e0206 */
[----:B------:R-:W-:-:S04]  /*1af0*/  USEL UR4, UR4, 0x1, UP0 ;  /* 0x0000000104047887 */ /* 0x000fc80008000000 */
[----:B------:R1:W5:Y:S01]  /*1b00*/  @P0 LDG.E R8, desc[UR6][R6.64] ;  /* 0x0000000606080981 */ /* 0x000362000c1e1900 */
[----:B0-----:R-:W-:-:S05]  /*1b10*/  @P1 IMAD.WIDE R2, R27, 0x4, R2 ;  /* 0x000000041b021825 */ /* 0x001fca00078e0202 */
[----:B------:R0:W5:Y:S01]  /*1b20*/  @P1 LDG.E R219, desc[UR6][R2.64] ;  /* 0x0000000602db1981 */ /* 0x000162000c1e1900 */
[----:B------:R-:W-:Y:S01]  /*1b30*/  ULDC.64 UR6, c[0x0][0xa20] ;  /* 0x0002880000067ab9 */ /* 0x000fe20000000a00 */
[----:B-1----:R-:W-:Y:S02]  /*1b40*/  LOP3.LUT R6, R26, 0xff000000, RZ, 0xc0, !PT ;  /* 0xff0000001a067812 */ /* 0x002fe400078ec0ff */
[----:B------:R-:W-:Y:S01]  /*1b50*/  ISETP.NE.U32.AND P2, PT, RZ, UR6, PT ;  /* 0x00000006ff007c0c */ /* 0x000fe2000bf45070 */
[----:B------:R-:W-:-:S03]  /*1b60*/  UIMAD UR4, UR4, UR5, URZ ;  /* 0x00000005040472a4 */ /* 0x000fc6000f8e023f */
[----:B------:R-:W-:Y:S01]  /*1b70*/  ISETP.NE.AND.EX P2, PT, RZ, UR7, PT, P2 ;  /* 0x00000007ff007c0c */ /* 0x000fe2000bf45320 */
[----:B------:R-:W-:Y:S01]  /*1b80*/  ULDC UR5, c[0x0][0x348] ;  /* 0x0000d20000057ab9 */ /* 0x000fe20000000800 */
[----:B0-----:R-:W-:-:S04]  /*1b90*/  SHF.R.U32.HI R3, RZ, 0x8, R6 ;  /* 0x00000008ff037819 */ /* 0x001fc80000011606 */
[----:B------:R-:W-:Y:S01]  /*1ba0*/  LEA.HI R11, R0, R3, RZ, 0x10 ;  /* 0x00000003000b7211 */ /* 0x000fe200078f80ff */
[----:B---3--:R-:W-:Y:S06]  /*1bb0*/  @P1 BRA `(.L_x_1527) ;  /* 0x0000000000281947 */ /* 0x008fec0003800000 */
        /* <DEDUP_REMOVED lines=10> */
.L_x_1527:
[----:B------:R-:W-:Y:S01]  /*1c60*/  IMAD.U32 R2, RZ, RZ, UR5 ;  /* 0x00000005ff027e24 */ /* 0x000fe2000f8e00ff */
[----:B------:R-:W-:Y:S01]  /*1c70*/  MOV R29, UR4 ;  /* 0x00000004001d7c02 */ /* 0x000fe20008000f00 */
[----:B------:R-:W-:Y:S06]  /*1c80*/  @!P2 BRA `(.L_x_1528) ;  /* 0x000000000014a947 */ /* 0x000fec0003800000 */
[----:B------:R-:W0:Y:S01]  /*1c90*/  LDC.64 R4, c[0x0][0xa20] ;  /* 0x00028800ff047b82 */ /* 0x000e220000000a00 */
[----:B------:R-:W-:Y:S01]  /*1ca0*/  ULDC.64 UR4, c[0x0][0x208] ;  /* 0x0000820000047ab9 */ /* 0x000fe20000000a00 */
[----:B0-----:R-:W-:-:S05]  /*1cb0*/  IMAD.WIDE R4, R27, 0x4, R4 ;  /* 0x000000041b047825 */ /* 0x001fca00078e0204 */
[----:B------:R0:W5:Y:S01]  /*1cc0*/  LDG.E R29, desc[UR4][R4.64] ;  /* 0x00000004041d7981 */ /* 0x000162000c1e1900 */
[----:B------:R-:W-:Y:S05]  /*1cd0*/  BRA `(.L_x_1529) ;  /* 0x0000000000147947 */ /* 0x000fea0003800000 */
.L_x_1528:
[----:B------:R-:W-:Y:S05]  /*1ce0*/  @!P3 BRA `(.L_x_1529) ;  /* 0x000000000010b947 */ /* 0x000fea0003800000 */
[----:B------:R-:W-:Y:S02]  /*1cf0*/  ULDC.64 UR4, c[0x0][0x208] ;  /* 0x0000820000047ab9 */ /* 0x000fe40000000a00 */
[----:B------:R-:W2:Y:S04]  /*1d00*/  LDG.E R0, desc[UR4][R4.64] ;  /* 0x0000000404007981 */ /* 0x000ea8000c1e1900 */
[----:B------:R-:W2:Y:S02]  /*1d10*/  LDG.E R29, desc[UR4][R4.64+0x4] ;  /* 0x00000404041d7981 */ /* 0x000ea4000c1e1900 */
[----:B--2---:R-:W-:-:S07]  /*1d20*/  IMAD.IADD R29, R29, 0x1, -R0 ;  /* 0x000000011d1d7824 */ /* 0x004fce00078e0a00 */
.L_x_1529:
[----:B------:R-:W-:Y:S01]  /*1d30*/  ULDC.64 UR4, c[0x0][0xa10] ;  /* 0x0002840000047ab9 */ /* 0x000fe20000000a00 */
[----:B------:R-:W-:Y:S01]  /*1d40*/  ULDC.64 UR6, c[0x0][0x208] ;  /* 0x0000820000067ab9 */ /* 0x000fe20000000a00 */
[----:B------:R-:W-:Y:S01]  /*1d50*/  ISETP.NE.U32.AND P0, PT, RZ, UR4, PT ;  /* 0x00000004ff007c0c */ /* 0x000fe2000bf05070 */
[----:B------:R-:W1:Y:S03]  /*1d60*/  LDC R9, c[0x0][0x448] ;  /* 0x00011200ff097b82 */ /* 0x000e660000000800 */
[----:B------:R-:W-:Y:S01]  /*1d70*/  ISETP.NE.AND.EX P0, PT, RZ, UR5, PT, P0 ;  /* 0x00000005ff007c0c */ /* 0x000fe2000bf05300 */
[----:B------:R-:W-:Y:S02]  /*1d80*/  ULDC.64 UR4, c[0x0][0xa30] ;  /* 0x00028c0000047ab9 */ /* 0x000fe40000000a00 */
[----:B------:R-:W-:-:S04]  /*1d90*/  ISETP.NE.U32.AND P1, PT, RZ, UR4, PT ;  /* 0x00000004ff007c0c */ /* 0x000fc8000bf25070 */
[----:B------:R-:W-:-:S06]  /*1da0*/  ISETP.NE.AND.EX P1, PT, RZ, UR5, PT, P1 ;  /* 0x00000005ff007c0c */ /* 0x000fcc000bf25310 */
[----:B------:R-:W2:Y:S08]  /*1db0*/  @P0 LDC.64 R6, c[0x0][0xa10] ;  /* 0x00028400ff060b82 */ /* 0x000eb00000000a00 */
[----:B0-----:R-:W0:Y:S01]  /*1dc0*/  @P1 LDC.64 R4, c[0x0][0xa30] ;  /* 0x00028c00ff041b82 */ /* 0x001e220000000a00 */
[----:B--2---:R-:W-:-:S05]  /*1dd0*/  @P0 IMAD.WIDE R6, R27, 0x4, R6 ;  /* 0x000000041b060825 */ /* 0x004fca00078e0206 */
[----:B------:R-:W2:Y:S04]  /*1de0*/  @P0 LDG.E R0, desc[UR6][R6.64] ;  /* 0x0000000606000981 */ /* 0x000ea8000c1e1900 */
[----:B------:R-:W2:Y:S01]  /*1df0*/  @P0 LDG.E R3, desc[UR6][R6.64+0x4] ;  /* 0x0000040606030981 */ /* 0x000ea2000c1e1900 */
[----:B-----5:R-:W-:Y:S02]  /*1e00*/  IMAD.MOV.U32 R101, RZ, RZ, R29 ;  /* 0x000000ffff657224 */ /* 0x020fe400078e001d */
[----:B0-----:R-:W-:-:S05]  /*1e10*/  @P1 IMAD.WIDE R4, R27, 0x4, R4 ;  /* 0x000000041b041825 */ /* 0x001fca00078e0204 */
[----:B------:R0:W5:Y:S01]  /*1e20*/  @P1 LDG.E R101, desc[UR6][R4.64] ;  /* 0x0000000604651981 */ /* 0x000162000c1e1900 */
[----:B-1----:R-:W-:Y:S01]  /*1e30*/  ISETP.NE.AND P1, PT, R9, 0x1, PT ;  /* 0x000000010900780c */ /* 0x002fe20003f25270 */
[----:B------:R-:W-:Y:S02]  /*1e40*/  IMAD.SHL.U32 R12, R25, 0x80, RZ ;  /* 0x00000080190c7824 */ /* 0x000fe400078e00ff */
[----:B------:R-:W-:-:S03]  /*1e50*/  IMAD.IADD R13, R29, 0x1, -R8 ;  /* 0x000000011d0d7824 */ /* 0x000fc600078e0a08 */
[----:B------:R1:W-:Y:S01]  /*1e60*/  STL [R1+0x14], R12 ;  /* 0x0000140c01007387 */ /* 0x0003e20000100800 */
[----:B0-----:R-:W0:Y:S08]  /*1e70*/  LDC.64 R4, c[0x0][0x9e0] ;  /* 0x00027800ff047b82 */ /* 0x001e300000000a00 */
[----:B------:R-:W3:Y:S08]  /*1e80*/  @P1 LDC R9, c[0x0][0x44c] ;  /* 0x00011300ff091b82 */ /* 0x000ef00000000800 */
[----:B------:R-:W4:Y:S01]  /*1e90*/  @P1 LDC R10, c[0x0][0x450] ;  /* 0x00011400ff0a1b82 */ /* 0x000f220000000800 */
[----:B0-----:R-:W-:Y:S01]  /*1ea0*/  ISETP.GE.AND P2, PT, R5, 0x1, PT ;  /* 0x000000010500780c */ /* 0x001fe20003f46270 */
[----:B--2---:R-:W-:-:S02]  /*1eb0*/  @P0 IMAD.IADD R2, R3, 0x1, -R0 ;  /* 0x0000000103020824 */ /* 0x004fc400078e0a00 */
[----:B------:R-:W-:-:S03]  /*1ec0*/  VIADD R0, R12, 0x7f ;  /* 0x0000007f0c007836 */ /* 0x000fc60000000000 */
[----:B------:R-:W-:Y:S01]  /*1ed0*/  IADD3 R220, R13, R2, RZ ;  /* 0x000000020ddc7210 */ /* 0x000fe20007ffe0ff */
[----:B---3--:R-:W-:-:S03]  /*1ee0*/  @P1 IMAD.HI.U32 R3, R0, R9, RZ ;  /* 0x0000000900031227 */ /* 0x008fc600078e00ff */
[C---:B------:R-:W-:Y:S01]  /*1ef0*/  IADD3 R7, R220.reuse, 0x1, -R219 ;  /* 0x00000001dc077810 */ /* 0x040fe20007ffe8db */
[----:B------:R-:W-:Y:S01]  /*1f00*/  IMAD.MOV.U32 R6, RZ, RZ, R0 ;  /* 0x000000ffff067224 */ /* 0x000fe200078e0000 */
[----:B----4-:R-:W-:Y:S01]  /*1f10*/  @P1 SHF.R.U32.HI R6, RZ, R10, R3 ;  /* 0x0000000aff061219 */ /* 0x010fe20000011603 */
[----:B------:R-:W-:-:S04]  /*1f20*/  VIADD R0, R220, 0x3f ;  /* 0x0000003fdc007836 */ /* 0x000fc80000000000 */
[----:B------:R-:W-:Y:S01]  /*1f30*/  IMAD.IADD R9, R7, 0x1, R6 ;  /* 0x0000000107097824 */ /* 0x000fe200078e0206 */
[----:B------:R-:W-:-:S03]  /*1f40*/  SHF.R.S32.HI R3, RZ, 0x1f, R0 ;  /* 0x0000001fff037819 */ /* 0x000fc60000011400 */
[----:B------:R-:W-:Y:S01]  /*1f50*/  IMAD.IADD R4, R9, 0x1, R4 ;  /* 0x0000000109047824 */ /* 0x000fe200078e0204 */
[----:B------:R-:W-:-:S04]  /*1f60*/  LEA.HI R3, R3, R0, RZ, 0x6 ;  /* 0x0000000003037211 */ /* 0x000fc800078f30ff */
[----:B------:R-:W-:Y:S01]  /*1f70*/  SHF.R.S32.HI R104, RZ, 0x6, R3 ;  /* 0x00000006ff687819 */ /* 0x000fe20000011403 */
[----:B-1----:R-:W-:Y:S06]  /*1f80*/  @!P2 BRA `(.L_x_1530) ;  /* 0x000000000048a947 */ /* 0x002fec0003800000 */
[C---:B------:R-:W-:Y:S01]  /*1f90*/  ISETP.GT.AND P0, PT, R9.reuse, RZ, PT ;  /* 0x000000ff0900720c */ /* 0x040fe20003f04270 */
[----:B------:R-:W-:Y:S01]  /*1fa0*/  BSSY B0, `(.L_x_1531) ;  /* 0x000000e000007945 */ /* 0x000fe20003800000 */
[----:B------:R-:W-:-:S11]  /*1fb0*/  VIADD R0, R9, 0xffffffff ;  /* 0xffffffff09007836 */ /* 0x000fd60000000000 */
[----:B------:R-:W-:Y:S05]  /*1fc0*/  @P0 BRA `(.L_x_1532) ;  /* 0x00000000001c0947 */ /* 0x000fea0003800000 */
[----:B------:R-:W-:Y:S01]  /*1fd0*/  ISETP.NE.AND P0, PT, R5, 0x1, PT ;  /* 0x000000010500780c */ /* 0x000fe20003f05270 */
[----:B------:R-:W-:-:S12]  /*1fe0*/  IMAD.MOV R3, RZ, RZ, -R9 ;  /* 0x000000ffff037224 */ /* 0x000fd800078e0a09 */
[----:B------:R-:W0:Y:S02]  /*1ff0*/  @P0 LDC.64 R6, c[0x0][0x9e8] ;  /* 0x00027a00ff060b82 */ /* 0x000e240000000a00 */
[----:B0-----:R-:W-:-:S05]  /*2000*/  @P0 IMAD.HI.U32 R6, R3, R6, RZ ;  /* 0x0000000603060227 */ /* 0x001fca00078e00ff */
[----:B------:R-:W-:-:S04]  /*2010*/  @P0 SHF.R.U32.HI R3, RZ, R7, R6 ;  /* 0x00000007ff030219 */ /* 0x000fc80000011606 */
[----:B------:R-:W-:Y:S01]  /*2020*/  LOP3.LUT R0, RZ, R3, RZ, 0x33, !PT ;  /* 0x00000003ff007212 */ /* 0x000fe200078e33ff */
[----:B------:R-:W-:Y:S06]  /*2030*/  BRA `(.L_x_1533) ;  /* 0x0000000000107947 */ /* 0x000fec0003800000 */
.L_x_1532:
[----:B------:R-:W-:-:S13]  /*2040*/  ISETP.NE.AND P0, PT, R5, 0x1, PT ;  /* 0x000000010500780c */ /* 0x000fda0003f05270 */
[----:B------:R-:W0:Y:S02]  /*2050*/  @P0 LDC.64 R6, c[0x0][0x9e8] ;  /* 0x00027a00ff060b82 */ /* 0x000e240000000a00 */
[----:B0-----:R-:W-:-:S05]  /*2060*/  @P0 IMAD.HI.U32 R6, R0, R6, RZ ;  /* 0x0000000600060227 */ /* 0x001fca00078e00ff */
[----:B------:R-:W-:-:S07]  /*2070*/  @P0 SHF.R.U32.HI R0, RZ, R7, R6 ;  /* 0x00000007ff000219 */ /* 0x000fce0000011606 */
.L_x_1533:
[----:B------:R-:W-:Y:S05]  /*2080*/  BSYNC B0 ;  /* 0x0000000000007941 */ /* 0x000fea0003800000 */
.L_x_1531:
[----:B------:R-:W-:-:S05]  /*2090*/  IMAD R3, R0, R5, R5 ;  /* 0x0000000500037224 */ /* 0x000fca00078e0205 */
[----:B------:R-:W-:-:S07]  /*20a0*/  VIMNMX R4, R4, R3, PT ;  /* 0x0000000304047248 */ /* 0x000fce0003fe0100 */
.L_x_1530:
[----:B------:R-:W0:Y:S01]  /*20b0*/  @P1 LDC R0, c[0x0][0x44c] ;  /* 0x00011300ff001b82 */ /* 0x000e220000000800 */
[----:B------:R-:W-:Y:S01]  /*20c0*/  IADD3 R4, R4, 0x3f, RZ ;  /* 0x0000003f04047810 */ /* 0x000fe20007ffe0ff */
[----:B------:R-:W-:Y:S01]  /*20d0*/  IMAD.MOV.U32 R7, RZ, RZ, R12 ;  /* 0x000000ffff077224 */ /* 0x000fe200078e000c */
[----:B------:R-:W-:Y:S01]  /*20e0*/  ULDC UR4, c[0x0][0x9dc] ;  /* 0x0002770000047ab9 */ /* 0x000fe20000000800 */
[----:B------:R-:W-:Y:S01]  /*20f0*/  IMAD.IADD R154, R220, 0x1, -R219 ;  /* 0x00000001dc9a7824 */ /* 0x000fe200078e0adb */
[----:B------:R-:W-:-:S03]  /*2100*/  SHF.R.S32.HI R3, RZ, 0x1f, R4 ;  /* 0x0000001fff037819 */ /* 0x000fc60000011404 */
[----:B------:R-:W1:Y:S01]  /*2110*/  @P1 LDC R9, c[0x0][0x450] ;  /* 0x00011400ff091b82 */ /* 0x000e620000000800 */
[----:B------:R-:W-:-:S04]  /*2120*/  LEA.HI R3, R3, R4, RZ, 0x6 ;  /* 0x0000000403037211 */ /* 0x000fc800078f30ff */
[----:B------:R-:W-:-:S04]  /*2130*/  SHF.R.S32.HI R3, RZ, 0x6, R3 ;  /* 0x00000006ff037819 */ /* 0x000fc80000011403 */
[----:B------:R-:W-:Y:S01]  /*2140*/  VIMNMX R8, R104, R3, PT ;  /* 0x0000000368087248 */ /* 0x000fe20003fe0100 */
[----:B0-----:R-:W-:-:S05]  /*2150*/  @P1 IMAD.HI.U32 R0, R12, R0, RZ ;  /* 0x000000000c001227 */ /* 0x001fca00078e00ff */
[----:B-1----:R-:W-:-:S05]  /*2160*/  @P1 SHF.R.U32.HI R7, RZ, R9, R0 ;  /* 0x00000009ff071219 */ /* 0x002fca0000011600 */
[----:B------:R-:W-:-:S04]  /*2170*/  IMAD.IADD R0, R154, 0x1, R7 ;  /* 0x000000019a007824 */ /* 0x000fc800078e0207 */
[----:B------:R-:W-:Y:S01]  /*2180*/  VIADD R3, R0, -UR4 ;  /* 0x8000000400037c36 */ /* 0x000fe20008000000 */
[----:B------:R-:W-:Y:S06]  /*2190*/  @!P2 BRA `(.L_x_1534) ;  /* 0x000000000044a947 */ /* 0x000fec0003800000 */
[----:B------:R-:W-:Y:S01]  /*21a0*/  ISETP.GT.AND P0, PT, R0, -0x1, PT ;  /* 0xffffffff0000780c */ /* 0x000fe20003f04270 */
[----:B------:R-:W-:-:S12]  /*21b0*/  BSSY B0, `(.L_x_1535) ;  /* 0x000000d000007945 */ /* 0x000fd80003800000 */
        /* <DEDUP_REMOVED lines=8> */
.L_x_1536:
[----:B------:R-:W-:-:S13]  /*2240*/  ISETP.NE.AND P0, PT, R5, 0x1, PT ;  /* 0x000000010500780c */ /* 0x000fda0003f05270 */
[----:B------:R-:W0:Y:S02]  /*2250*/  @P0 LDC.64 R6, c[0x0][0x9e8] ;  /* 0x00027a00ff060b82 */ /* 0x000e240000000a00 */
[----:B0-----:R-:W-:-:S05]  /*2260*/  @P0 IMAD.HI.U32 R6, R0, R6, RZ ;  /* 0x0000000600060227 */ /* 0x001fca00078e00ff */
[----:B------:R-:W-:-:S07]  /*2270*/  @P0 SHF.R.U32.HI R0, RZ, R7, R6 ;  /* 0x00000007ff000219 */ /* 0x000fce0000011606 */
.L_x_1537:
[----:B------:R-:W-:Y:S05]  /*2280*/  BSYNC B0 ;  /* 0x0000000000007941 */ /* 0x000fea0003800000 */
.L_x_1535:
[----:B------:R-:W-:-:S05]  /*2290*/  IMAD R0, R0, R5, RZ ;  /* 0x0000000500007224 */ /* 0x000fca00078e02ff */
[----:B------:R-:W-:-:S07]  /*22a0*/  VIMNMX R3, R3, R0, !PT ;  /* 0x0000000003037248 */ /* 0x000fce0007fe0100 */
.L_x_1534:
[----:B------:R-:W-:Y:S01]  /*22b0*/  SHF.R.S32.HI R0, RZ, 0x1f, R3 ;  /* 0x0000001fff007819 */ /* 0x000fe20000011403 */
[----:B------:R-:W-:Y:S01]  /*22c0*/  BSSY B0, `(.L_x_1538) ;  /* 0x000002a000007945 */ /* 0x000fe20003800000 */
[----:B------:R-:W-:Y:S02]  /*22d0*/  LOP3.LUT R14, R11, 0xff, RZ, 0xc0, !PT ;  /* 0x000000ff0b0e7812 */ /* 0x000fe400078ec0ff */
[----:B------:R-:W-:Y:S02]  /*22e0*/  LEA.HI R0, R0, R3, RZ, 0x6 ;  /* 0x0000000300007211 */ /* 0x000fe400078f30ff */
[----:B------:R-:W-:Y:S01]  /*22f0*/  SHF.R.U32.HI R4, RZ, 0x10, R11 ;  /* 0x00000010ff047819 */ /* 0x000fe2000001160b */
[----:B------:R0:W-:Y:S01]  /*2300*/  STL [R1+0x68], R14 ;  /* 0x0000680e01007387 */ /* 0x0001e20000100800 */
[----:B------:R-:W-:-:S03]  /*2310*/  SHF.R.S32.HI R0, RZ, 0x6, R0 ;  /* 0x00000006ff007819 */ /* 0x000fc60000011400 */
[----:B------:R0:W-:Y:S01]  /*2320*/  STL [R1+0x4c], R4 ;  /* 0x00004c0401007387 */ /* 0x0001e20000100800 */
[----:B------:R-:W-:Y:S01]  /*2330*/  VIMNMX R9, RZ, R0, !PT ;  /* 0x00000000ff097248 */ /* 0x000fe20007fe0100 */
[----:B------:R-:W-:-:S03]  /*2340*/  IMAD.MOV.U32 R0, RZ, RZ, RZ ;  /* 0x000000ffff007224 */ /* 0x000fc600078e00ff */
[----:B------:R-:W-:-:S13]  /*2350*/  ISETP.GT.AND P0, PT, R8, R9, PT ;  /* 0x000000090800720c */ /* 0x000fda0003f04270 */
[----:B0-----:R-:W-:Y:S05]  /*2360*/  @!P0 BRA `(.L_x_1539) ;  /* 0x00000000007c8947 */ /* 0x001fea0003800000 */
[----:B------:R-:W-:Y:S01]  /*2370*/  ISETP.NE.AND P0, PT, R4, RZ, PT ;  /* 0x000000ff0400720c */ /* 0x000fe20003f05270 */
[----:B------:R-:W-:-:S03]  /*2380*/  ULDC UR4, c[0x0][0x9f0] ;  /* 0x00027c0000047ab9 */ /* 0x000fc60000000800 */
[----:B------:R-:W-:-:S04]  /*2390*/  SEL R11, R4, UR4, P0 ;  /* 0x00000004040b7c07 */ /* 0x000fc80008000000 */
[-C--:B------:R-:W-:Y:S02]  /*23a0*/  IABS R6, R11.reuse ;  /* 0x0000000b00067213 */ /* 0x080fe40000000000 */
[----:B------:R-:W-:Y:S02]  /*23b0*/  IADD3 R0, R11, -0x1, R8 ;  /* 0xffffffff0b007810 */ /* 0x000fe40007ffe008 */
[----:B------:R-:W0:Y:S01]  /*23c0*/  I2F.RP R3, R6 ;  /* 0x0000000600037306 */ /* 0x000e220000209400 */
[----:B------:R-:W-:Y:S02]  /*23d0*/  IABS R12, R11 ;  /* 0x0000000b000c7213 */ /* 0x000fe40000000000 */
[----:B------:R-:W-:-:S05]  /*23e0*/  IMAD.IADD R0, R0, 0x1, -R9 ;  /* 0x0000000100007824 */ /* 0x000fca00078e0a09 */
[----:B------:R-:W-:Y:S02]  /*23f0*/  IABS R10, R0 ;  /* 0x00000000000a7213 */ /* 0x000fe40000000000 */
[----:B------:R-:W-:-:S04]  /*2400*/  LOP3.LUT R0, R0, R11, RZ, 0x3c, !PT ;  /* 0x0000000b00007212 */ /* 0x000fc800078e3cff */
[----:B------:R-:W-:Y:S01]  /*2410*/  ISETP.GE.AND P2, PT, R0, RZ, PT ;  /* 0x000000ff0000720c */ /* 0x000fe20003f46270 */
[----:B0-----:R-:W0:Y:S02]  /*2420*/  MUFU.RCP R3, R3 ;  /* 0x0000000300037308 */ /* 0x001e240000001000 */
[----:B0-----:R-:W-:Y:S02]  /*2430*/  VIADD R4, R3, 0xffffffe ;  /* 0x0ffffffe03047836 */ /* 0x001fe40000000000 */
[----:B------:R-:W-:-:S04]  /*2440*/  IMAD.MOV R3, RZ, RZ, -R12 ;  /* 0x000000ffff037224 */ /* 0x000fc800078e0a0c */
[----:B------:R0:W1:Y:S02]  /*2450*/  F2I.FTZ.U32.TRUNC.NTZ R5, R4 ;  /* 0x0000000400057305 */ /* 0x000064000021f000 */
[----:B0-----:R-:W-:Y:S01]  /*2460*/  IMAD.MOV.U32 R4, RZ, RZ, RZ ;  /* 0x000000ffff047224 */ /* 0x001fe200078e00ff */
[----:B-1----:R-:W-:-:S05]  /*2470*/  IADD3 R7, RZ, -R5, RZ ;  /* 0x80000005ff077210 */ /* 0x002fca0007ffe0ff */
[----:B------:R-:W-:-:S04]  /*2480*/  IMAD R7, R7, R6, RZ ;  /* 0x0000000607077224 */ /* 0x000fc800078e02ff */
[----:B------:R-:W-:-:S04]  /*2490*/  IMAD.HI.U32 R5, R5, R7, R4 ;  /* 0x0000000705057227 */ /* 0x000fc800078e0004 */
[----:B------:R-:W-:-:S04]  /*24a0*/  IMAD.MOV.U32 R4, RZ, RZ, R10 ;  /* 0x000000ffff047224 */ /* 0x000fc800078e000a */
        /* <DEDUP_REMOVED lines=8> */
[----:B------:R-:W-:-:S04]  /*2530*/  IMAD.MOV.U32 R0, RZ, RZ, R5 ;  /* 0x000000ffff007224 */ /* 0x000fc800078e0005 */
[----:B------:R-:W-:Y:S01]  /*2540*/  @!P2 IMAD.MOV R0, RZ, RZ, -R0 ;  /* 0x000000ffff00a224 */ /* 0x000fe200078e0a00 */
[----:B------:R-:W-:-:S07]  /*2550*/  @!P1 LOP3.LUT R0, RZ, R11, RZ, 0x33, !PT ;  /* 0x0000000bff009212 */ /* 0x000fce00078e33ff */
.L_x_1539:
[----:B------:R-:W-:Y:S05]  /*2560*/  BSYNC B0 ;  /* 0x0000000000007941 */ /* 0x000fea0003800000 */
.L_x_1538:
[----:B------:R-:W-:Y:S01]  /*2570*/  IMAD R3, R14, R0, R9 ;  /* 0x000000000e037224 */ /* 0x000fe200078e0209 */
[----:B------:R-:W-:-:S04]  /*2580*/  PLOP3.LUT P2, PT, PT, PT, PT, 0x80, 0x0 ;  /* 0x000000000000781c */ /* 0x000fc80003f4f070 */
[C---:B------:R-:W-:Y:S01]  /*2590*/  VIADDMNMX R0, R3.reuse, R0, R8, PT ;  /* 0x0000000003007246 */ /* 0x040fe20003800108 */
[----:B------:R-:W-:-:S04]  /*25a0*/  IMAD R3, R3, 0x40, -R13 ;  /* 0x0000004003037824 */ /* 0x000fc800078e0a0d */
[----:B------:R-:W-:Y:S01]  /*25b0*/  IMAD R5, R0, 0x40, -R13 ;  /* 0x0000004000057824 */ /* 0x000fe200078e0a0d */
[----:B------:R-:W-:-:S04]  /*25c0*/  VIMNMX R3, RZ, R3, !PT ;  /* 0x00000003ff037248 */ /* 0x000fc80007fe0100 */
[----:B------:R-:W-:Y:S02]  /*25d0*/  VIMNMX R0, R5, R2, PT ;  /* 0x0000000205007248 */ /* 0x000fe40003fe0100 */
[----:B------:R-:W-:Y:S02]  /*25e0*/  SHF.R.U32.HI R24, RZ, 0x6, R3 ;  /* 0x00000006ff187819 */ /* 0x000fe40000011603 */
[----:B------:R-:W-:-:S03]  /*25f0*/  ISETP.GT.AND P0, PT, R0, R3, PT ;  /* 0x000000030000720c */ /* 0x000fc60003f04270 */
[----:B------:R-:W-:-:S10]  /*2600*/  IMAD.MOV.U32 R25, RZ, RZ, R24 ;  /* 0x000000ffff197224 */ /* 0x000fd400078e0018 */
[----:B------:R-:W-:-:S05]  /*2610*/  @P0 VIADD R0, R0, 0x3f ;  /* 0x0000003f00000836 */ /* 0x000fca0000000000 */
[----:B------:R-:W-:-:S04]  /*2620*/  @P0 SHF.R.S32.HI R3, RZ, 0x1f, R0 ;  /* 0x0000001fff030819 */ /* 0x000fc80000011400 */
[----:B------:R-:W-:-:S04]  /*2630*/  @P0 LEA.HI R3, R3, R0, RZ, 0x6 ;  /* 0x0000000003030211 */ /* 0x000fc800078f30ff */
[----:B------:R-:W-:-:S04]  /*2640*/  @P0 SHF.R.S32.HI R25, RZ, 0x6, R3 ;  /* 0x00000006ff190819 */ /* 0x000fc80000011403 */
        /* <DEDUP_REMOVED lines=9> */
[----:B------:R-:W-:Y:S01]  /*26e0*/  IMAD.U32 R4, RZ, RZ, UR4 ;  /* 0x00000004ff047e24 */ /* 0x000fe2000f8e00ff */
[----:B------:R-:W-:Y:S01]  /*26f0*/  MOV R8, 0x70 ;  /* 0x0000007000087802 */ /* 0x000fe20000000f00 */
[----:B------:R-:W-:Y:S01]  /*2700*/  IMAD.U32 R5, RZ, RZ, UR5 ;  /* 0x00000005ff057e24 */ /* 0x000fe2000f8e00ff */
[----:B------:R-:W0:Y:S01]  /*2710*/  LDC.64 R14, c[0x4][R14] ;  /* 0x010000000e0e7b82 */ /* 0x000e220000000a00 */
[----:B------:R-:W-:Y:S01]  /*2720*/  ULDC.64 UR4, c[0x4][0xb0] ;  /* 0x01002c0000047ab9 */ /* 0x000fe20000000a00 */
[----:B------:R-:W-:Y:S02]  /*2730*/  IMAD.U32 R10, RZ, RZ, UR6 ;  /* 0x00000006ff0a7e24 */ /* 0x000fe4000f8e00ff */
[----:B------:R-:W-:-:S02]  /*2740*/  IMAD.U32 R6, RZ, RZ, UR4 ;  /* 0x00000004ff067e24 */ /* 0x000fc4000f8e00ff */
[----:B------:R-:W-:Y:S02]  /*2750*/  IMAD.U32 R7, RZ, RZ, UR5 ;  /* 0x00000005ff077e24 */ /* 0x000fe4000f8e00ff */
[----:B------:R-:W-:Y:S02]  /*2760*/  IMAD.U32 R11, RZ, RZ, UR7 ;  /* 0x00000007ff0b7e24 */ /* 0x000fe4000f8e00ff */
[----:B------:R-:W-:Y:S02]  /*2770*/  IMAD.MOV.U32 R12, RZ, RZ, 0x1 ;  /* 0x00000001ff0c7424 */ /* 0x000fe400078e00ff */
[----:B------:R-:W-:-:S07]  /*2780*/  IMAD.MOV.U32 R13, RZ, RZ, RZ ;  /* 0x000000ffff0d7224 */ /* 0x000fce00078e00ff */
[----:B------:R-:W-:-:S07]  /*2790*/  LEPC R20, `(.L_x_1542) ;  /* 0x000000001014794e */ /* 0x000fce0000000000 */
[----:B0----5:R-:W-:Y:S05]  /*27a0*/  CALL.ABS.NOINC R14 ;  /* 0x000000000e007343 */ /* 0x021fea0003c00000 */
.L_x_1542:
[----:B------:R-:W-:Y:S05]  /*27b0*/  BSYNC B6 ;  /* 0x0000000000067941 */ /* 0x000fea0003800000 */
.L_x_1541:
[----:B------:R-:W-:Y:S01]  /*27c0*/  VIADD R0, R16, 0x400 ;  /* 0x0000040010007836 */ /* 0x000fe20000000000 */
[----:B------:R-:W-:Y:S04]  /*27d0*/  BSSY B6, `(.L_x_1543) ;  /* 0x0000013000067945 */ /* 0x000fe80003800000 */
[----:B------:R-:W-:-:S13]  /*27e0*/  LOP3.LUT P0, RZ, R0, 0x3ff, RZ, 0xc0, !PT ;  /* 0x000003ff00ff7812 */ /* 0x000fda000780c0ff */
[----:B------:R-:W-:Y:S05]  /*27f0*/  @!P0 BRA `(.L_x_1544) ;  /* 0x0000000000408947 */ /* 0x000fea0003800000 */
[----:B------:R-:W-:Y:S01]  /*2800*/  MOV R14, 0x0 ;  /* 0x00000000000e7802 */ /* 0x000fe20000000f00 */
[----:B------:R-:W-:Y:S01]  /*2810*/  ULDC.64 UR4, c[0x4][0xa8] ;  /* 0x01002a0000047ab9 */ /* 0x000fe20000000a00 */
[----:B------:R-:W-:Y:S01]  /*2820*/  ULDC.64 UR6, c[0x4][0x40] ;  /* 0x0100100000067ab9 */ /* 0x000fe20000000a00 */
[----:B------:R-:W-:Y:S02]  /*2830*/  IMAD.U32 R4, RZ, RZ, UR4 ;  /* 0x00000004ff047e24 */ /* 0x000fe4000f8e00ff */
        /* <DEDUP_REMOVED lines=8> */
[----:B------:R-:W-:Y:S02]  /*28c0*/  IMAD.MOV.U32 R12, RZ, RZ, 0x1 ;  /* 0x00000001ff0c7424 */ /* 0x000fe400078e00ff */
[----:B------:R-:W-:-:S07]  /*28d0*/  IMAD.MOV.U32 R13, RZ, RZ, RZ ;  /* 0x000000ffff0d7224 */ /* 0x000fce00078e00ff */
[----:B------:R-:W-:-:S07]  /*28e0*/  LEPC R20, `(.L_x_1544) ;  /* 0x000000001014794e */ /* 0x000fce0000000000 */
[----:B0----5:R-:W-:Y:S05]  /*28f0*/  CALL.ABS.NOINC R14 ;  /* 0x000000000e007343 */ /* 0x021fea0003c00000 */
.L_x_1544:
[----:B------:R-:W-:Y:S05]  /*2900*/  BSYNC B6 ;  /* 0x0000000000067941 */ /* 0x000fea0003800000 */
.L_x_1543:
[----:B------:R-:W-:Y:S01]  /*2910*/  ULDC.64 UR4, c[0x0][0x9f8] ;  /* 0x00027e0000047ab9 */ /* 0x000fe20000000a00 */
[----:B------:R-:W-:Y:S01]  /*2920*/  ULDC.64 UR6, c[0x0][0x208] ;  /* 0x0000820000067ab9 */ /* 0x000fe20000000a00 */
[----:B------:R-:W-:Y:S01]  /*2930*/  ISETP.NE.U32.AND P0, PT, RZ, UR4, PT ;  /* 0x00000004ff007c0c */ /* 0x000fe2000bf05070 */
[----:B------:R-:W2:Y:S01]  /*2940*/  LDL R26, [R1+0xc] ;  /* 0x00000c00011a7983 */ /* 0x000ea20000100800 */
[----:B------:R-:W0:Y:S01]  /*2950*/  LDC.64 R12, c[0x0][0x300] ;  /* 0x0000c000ff0c7b82 */ /* 0x000e220000000a00 */
[----:B------:R-:W-:Y:S01]  /*2960*/  IMAD.IADD R76, R28, 0x1, R29 ;  /* 0x000000011c4c7824 */ /* 0x000fe200078e021d */
[----:B------:R-:W-:Y:S01]  /*2970*/  ISETP.NE.AND.EX P0, PT, RZ, UR5, PT, P0 ;  /* 0x00000005ff007c0c */ /* 0x000fe2000bf05300 */
[----:B------:R-:W-:Y:S01]  /*2980*/  ULDC.64 UR4, c[0x0][0xa08] ;  /* 0x0002820000047ab9 */ /* 0x000fe20000000a00 */
[----:B------:R-:W3:Y:S01]  /*2990*/  LDL R32, [R1+0x10] ;  /* 0x0000100001207983 */ /* 0x000ee20000100800 */
[----:B------:R-:W-:-:S03]  /*29a0*/  ULDC.64 UR8, c[0x0][0x330] ;  /* 0x0000cc0000087ab9 */ /* 0x000fc60000000a00 */
[----:B------:R-:W4:Y:S01]  /*29b0*/  LDL R14, [R1+0x28] ;  /* 0x00002800010e7983 */ /* 0x000f220000100800 */
[----:B------:R-:W1:Y:S08]  /*29c0*/  LDC.64 R20, c[0x0][0x3f8] ;  /* 0x0000fe00ff147b82 */ /* 0x000e700000000a00 */
[----:B------:R-:W0:Y:S01]  /*29d0*/  @P0 LDC.64 R4, c[0x0][0x9f8] ;  /* 0x00027e00ff040b82 */ /* 0x000e220000000a00 */
[----:B------:R-:W-:-:S07]  /*29e0*/  SHF.R.S32.HI R34, RZ, 0x1f, R23 ;  /* 0x0000001fff227819 */ /* 0x000fce0000011417 */
[----:B------:R-:W1:Y:S01]  /*29f0*/  LDC.64 R28, c[0x0][0x408] ;  /* 0x00010200ff1c7b82 */ /* 0x000e620000000a00 */
[----:B0-----:R-:W-:-:S05]  /*2a00*/  @P0 IMAD.WIDE R4, R27, 0x4, R4 ;  /* 0x000000041b040825 */ /* 0x001fca00078e0204 */
[----:B------:R0:W2:Y:S01]  /*2a10*/  @P0 LDG.E R27, desc[UR6][R4.64] ;  /* 0x00000006041b0981 */ /* 0x0000a2000c1e1900 */
[----:B------:R-:W-:Y:S01]  /*2a20*/  SHF.R.S32.HI R31, RZ, 0x1f, R76 ;  /* 0x0000001fff1f7819 */ /* 0x000fe2000001144c */
[-C--:B------:R-:W-:Y:S01]  /*2a30*/  IMAD.WIDE.U32 R88, R76, R12.reuse, RZ ;  /* 0x0000000c4c587225 */ /* 0x080fe200078e00ff */
[----:B------:R-:W-:Y:S01]  /*2a40*/  ULDC UR6, c[0x0][0x2f4] ;  /* 0x0000bd0000067ab9 */ /* 0x000fe20000000800 */
[----:B------:R-:W-:Y:S02]  /*2a50*/  ISETP.NE.U32.AND P0, PT, RZ, UR4, PT ;  /* 0x00000004ff007c0c */ /* 0x000fe4000bf05070 */
[----:B------:R-:W-:Y:S01]  /*2a60*/  IMAD R0, R31, R12, RZ ;  /* 0x0000000c1f007224 */ /* 0x000fe200078e02ff */
[----:B------:R-:W-:Y:S01]  /*2a70*/  ISETP.GE.AND P2, PT, R221, UR6, PT ;  /* 0x00000006dd007c0c */ /* 0x000fe2000bf46270 */
[----:B------:R-:W-:Y:S01]  /*2a80*/  IMAD.WIDE.U32 R86, R30, UR8, R18 ;  /* 0x000000081e567c25 */ /* 0x000fe2000f8e0012 */
[----:B------:R-:W-:Y:S01]  /*2a90*/  ISETP.NE.AND.EX P0, PT, RZ, UR5, PT, P0 ;  /* 0x00000005ff007c0c */ /* 0x000fe2000bf05300 */
[----:B------:R-:W-:Y:S01]  /*2aa0*/  ULDC.64 UR4, c[0x0][0x308] ;  /* 0x0000c20000047ab9 */ /* 0x000fe20000000a00 */
[----:B------:R-:W-:Y:S01]  /*2ab0*/  ISETP.GE.AND P1, PT, R18, UR6, PT ;  /* 0x0000000612007c0c */ /* 0x000fe2000bf26270 */
[----:B------:R-:W-:Y:S01]  /*2ac0*/  IMAD R3, R76, R13, R0 ;  /* 0x0000000d4c037224 */ /* 0x000fe200078e0200 */
[----:B------:R-:W-:Y:S01]  /*2ad0*/  SHF.R.S32.HI R201, RZ, 0x1f, R200 ;  /* 0x0000001fffc97819 */ /* 0x000fe200000114c8 */
[----:B------:R-:W-:Y:S01]  /*2ae0*/  IMAD R87, R30, UR9, R87 ;  /* 0x000000091e577c24 */ /* 0x000fe2000f8e0257 */
[----:B------:R-:W-:-:S02]  /*2af0*/  SEL R0, RZ, 0x1, P1 ;  /* 0x00000001ff007807 */ /* 0x000fc40000800000 */
[----:B------:R-:W-:Y:S02]  /*2b00*/  IADD3 R89, R89, R3, RZ ;  /* 0x0000000359597210 */ /* 0x000fe40007ffe0ff */
[----:B------:R-:W-:Y:S01]  /*2b10*/  SEL R3, RZ, 0xffffffff, P2 ;  /* 0xffffffffff037807 */ /* 0x000fe20001000000 */
[----:B------:R-:W-:-:S04]  /*2b20*/  IMAD.WIDE.U32 R88, R30, UR4, R88 ;  /* 0x000000041e587c25 */ /* 0x000fc8000f8e0058 */
[----:B0-----:R-:W-:Y:S02]  /*2b30*/  IMAD.SHL.U32 R5, R3, 0x2, RZ ;  /* 0x0000000203057824 */ /* 0x001fe400078e00ff */
[----:B------:R-:W-:Y:S01]  /*2b40*/  IMAD R89, R30, UR5, R89 ;  /* 0x000000051e597c24 */ /* 0x000fe2000f8e0259 */
[----:B------:R-:W-:Y:S01]  /*2b50*/  ULDC.64 UR4, c[0x0][0x310] ;  /* 0x0000c40000047ab9 */ /* 0x000fe20000000a00 */
[----:B------:R-:W0:Y:S01]  /*2b60*/  LDC R30, c[0x0][0x3f4] ;  /* 0x0000fd00ff1e7b82 */ /* 0x000e220000000800 */
[----:B------:R-:W-:Y:S01]  /*2b70*/  LOP3.LUT R6, R5, 0x2, R0, 0xe2, !PT ;  /* 0x0000000205067812 */ /* 0x000fe200078ee200 */
[----:B------:R-:W-:-:S04]  /*2b80*/  IMAD R8, R34, R12, RZ ;  /* 0x0000000c22087224 */ /* 0x000fc800078e02ff */
[----:B------:R-:W-:Y:S01]  /*2b90*/  IMAD R15, R23, R13, R8 ;  /* 0x0000000d170f7224 */ /* 0x000fe200078e0208 */
[----:B--2---:R-:W-:Y:S02]  /*2ba0*/  SHF.R.S32.HI R4, RZ, 0x1f, R27 ;  /* 0x0000001fff047819 */ /* 0x004fe4000001141b */
[----:B------:R-:W-:Y:S02]  /*2bb0*/  SEL R27, R27, RZ, !P0 ;  /* 0x000000ff1b1b7207 */ /* 0x000fe40004000000 */
[----:B------:R-:W-:Y:S02]  /*2bc0*/  SEL R3, R4, RZ, !P0 ;  /* 0x000000ff04037207 */ /* 0x000fe40004000000 */
[----:B------:R-:W-:Y:S01]  /*2bd0*/  ISETP.GE.AND P0, PT, R26, UR6, PT ;  /* 0x000000061a007c0c */ /* 0x000fe2000bf06270 */
[----:B------:R-:W-:Y:S01]  /*2be0*/  IMAD.WIDE.U32 R88, R27, UR4, R88 ;  /* 0x000000041b587c25 */ /* 0x000fe2000f8e0058 */
[----:B------:R-:W2:Y:S03]  /*2bf0*/  LDL R26, [R1+0x24] ;  /* 0x00002400011a7983 */ /* 0x000ea60000100800 */
[----:B------:R-:W-:-:S02]  /*2c00*/  IMAD R0, R3, UR4, RZ ;  /* 0x0000000403007c24 */ /* 0x000fc4000f8e02ff */
[----:B------:R-:W-:-:S04]  /*2c10*/  IMAD.WIDE.U32 R4, R23, R12, R18 ;  /* 0x0000000c17047225 */ /* 0x000fc800078e0012 */
[----:B------:R-:W-:Y:S01]  /*2c20*/  IMAD R11, R27, UR5, R0 ;  /* 0x000000051b0b7c24 */ /* 0x000fe2000f8e0200 */
[----:B------:R-:W-:Y:S01]  /*2c30*/  ULDC.64 UR4, c[0x0][0x338] ;  /* 0x0000ce0000047ab9 */ /* 0x000fe20000000a00 */
[----:B-1----:R-:W-:Y:S01]  /*2c40*/  IMAD R0, R34, R20, RZ ;  /* 0x0000001422007224 */ /* 0x002fe200078e02ff */
[----:B------:R-:W-:Y:S01]  /*2c50*/  SEL R7, RZ, 0x4, P0 ;  /* 0x00000004ff077807 */ /* 0x000fe20000000000 */
[----:B------:R-:W-:Y:S02]  /*2c60*/  IMAD R8, R3, UR4, RZ ;  /* 0x0000000403087c24 */ /* 0x000fe4000f8e02ff */
[----:B------:R-:W-:Y:S01]  /*2c70*/  IMAD R9, R23, R21, R0 ;  /* 0x0000001517097224 */ /* 0x000fe200078e0200 */
[----:B------:R-:W-:Y:S01]  /*2c80*/  IADD3 R3, P0, R88, R4, RZ ;  /* 0x0000000458037210 */ /* 0x000fe20007f1e0ff */
[----:B------:R-:W-:Y:S01]  /*2c90*/  IMAD.IADD R0, R89, 0x1, R11 ;  /* 0x0000000159007824 */ /* 0x000fe200078e020b */
[----:B------:R-:W-:Y:S01]  /*2ca0*/  LOP3.LUT R33, R6, R7, RZ, 0xfc, !PT ;  /* 0x0000000706217212 */ /* 0x000fe200078efcff */
[----:B------:R-:W-:-:S03]  /*2cb0*/  IMAD R6, R34, R28, RZ ;  /* 0x0000001c22067224 */ /* 0x000fc600078e02ff */
[----:B------:R-:W-:Y:S02]  /*2cc0*/  IADD3.X R4, R0, R5, R15, P0, !PT ;  /* 0x0000000500047210 */ /* 0x000fe400007fe40f */
[-C--:B0-----:R-:W-:Y:S02]  /*2cd0*/  ISETP.GE.AND P0, PT, R18, R30.reuse, PT ;  /* 0x0000001e1200720c */ /* 0x081fe40003f06270 */
[----:B------:R-:W-:Y:S02]  /*2ce0*/  ISETP.GE.AND P1, PT, R221, R30, PT ;  /* 0x0000001edd00720c */ /* 0x000fe40003f26270 */
[C---:B------:R-:W-:Y:S01]  /*2cf0*/  SEL R5, R30.reuse, RZ, P0 ;  /* 0x000000ff1e057207 */ /* 0x040fe20000000000 */
[C---:B------:R-:W-:Y:S01]  /*2d00*/  IMAD R7, R23.reuse, R29, R6 ;  /* 0x0000001d17077224 */ /* 0x040fe200078e0206 */
[----:B------:R-:W-:Y:S01]  /*2d10*/  SEL R6, R30, RZ, P1 ;  /* 0x000000ff1e067207 */ /* 0x000fe20000800000 */
[C---:B------:R-:W-:Y:S01]  /*2d20*/  IMAD.WIDE.U32 R78, R23.reuse, R28, R18 ;  /* 0x0000001c174e7225 */ /* 0x040fe200078e0012 */
[----:B------:R-:W-:-:S03]  /*2d30*/  IADD3 R36, R23, 0x20, RZ ;  /* 0x0000002017247810 */ /* 0x000fc60007ffe0ff */
[----:B------:R-:W-:Y:S01]  /*2d40*/  IMAD.WIDE.U32 R80, R23, R28, R200 ;  /* 0x0000001c17507225 */ /* 0x000fe200078e00c8 */
[----:B------:R-:W-:-:S03]  /*2d50*/  IADD3 R79, R7, R79, RZ ;  /* 0x0000004f074f7210 */ /* 0x000fc60007ffe0ff */
[----:B------:R-:W-:Y:S02]  /*2d60*/  IMAD.IADD R5, R18, 0x1, R5 ;  /* 0x0000000112057824 */ /* 0x000fe400078e0205 */
[----:B------:R-:W-:Y:S02]  /*2d70*/  IMAD.IADD R81, R81, 0x1, R7 ;  /* 0x0000000151517824 */ /* 0x000fe400078e0207 */
[----:B------:R-:W-:Y:S02]  /*2d80*/  VIADD R10, R23, 0x20 ;  /* 0x00000020170a7836 */ /* 0x000fe40000000000 */
[----:B------:R-:W-:Y:S01]  /*2d90*/  IMAD.IADD R7, R221, 0x1, R6 ;  /* 0x00000001dd077824 */ /* 0x000fe200078e0206 */
[----:B------:R-:W-:Y:S01]  /*2da0*/  SHF.R.S32.HI R6, RZ, 0x1f, R5 ;  /* 0x0000001fff067819 */ /* 0x000fe20000011405 */
[----:B------:R-:W-:Y:S02]  /*2db0*/  IMAD.SHL.U32 R10, R10, 0x40, RZ ;  /* 0x000000400a0a7824 */ /* 0x000fe400078e00ff */
[----:B------:R-:W-:-:S02]  /*2dc0*/  IMAD.SHL.U32 R36, R36, 0x40, RZ ;  /* 0x0000004024247824 */ /* 0x000fc400078e00ff */
[----:B------:R-:W-:Y:S01]  /*2dd0*/  IMAD R37, R27, UR5, R8 ;  /* 0x000000051b257c24 */ /* 0x000fe2000f8e0208 */
[----:B------:R-:W-:Y:S01]  /*2de0*/  SHF.R.S32.HI R8, RZ, 0x1f, R7 ;  /* 0x0000001fff087819 */ /* 0x000fe20000011407 */
[CC--:B------:R-:W-:Y:S01]  /*2df0*/  IMAD.WIDE.U32 R84, R23.reuse, R20.reuse, R200 ;  /* 0x0000001417547225 */ /* 0x0c0fe200078e00c8 */
[CC--:B------:R-:W-:Y:S01]  /*2e00*/  LEA.HI R90, R6.reuse, R5.reuse, RZ, 0x3 ;  /* 0x00000005065a7211 */ /* 0x0c0fe200078f18ff */
[----:B------:R-:W0:Y:S01]  /*2e10*/  S2R R108, SR_TID.X ;  /* 0x00000000006c7919 */ /* 0x000e220000002100 */
[----:B------:R-:W-:Y:S01]  /*2e20*/  LEA.HI R5, R6, R5, RZ, 0x6 ;  /* 0x0000000506057211 */ /* 0x000fe200078f30ff */
[C---:B------:R-:W-:Y:S01]  /*2e30*/  IMAD.WIDE.U32 R82, R23.reuse, R20, R18 ;  /* 0x0000001417527225 */ /* 0x040fe200078e0012 */
[----:B------:R-:W-:Y:S02]  /*2e40*/  LOP3.LUT R10, R10, 0x1c0, RZ, 0xc0, !PT ;  /* 0x000001c00a0a7812 */ /* 0x000fe400078ec0ff */
[----:B------:R-:W-:Y:S01]  /*2e50*/  LOP3.LUT R36, R36, 0x1c0, RZ, 0xc0, !PT ;  /* 0x000001c024247812 */ /* 0x000fe200078ec0ff */
[----:B------:R-:W-:Y:S01]  /*2e60*/  IMAD.SHL.U32 R35, R23, 0x40, RZ ;  /* 0x0000004017237824 */ /* 0x000fe200078e00ff */
[----:B------:R-:W-:Y:S01]  /*2e70*/  LEA.HI R92, R8, R7, RZ, 0x3 ;  /* 0x00000007085c7211 */ /* 0x000fe200078f18ff */
[----:B------:R-:W-:-:S02]  /*2e80*/  IMAD.IADD R85, R85, 0x1, R9 ;  /* 0x0000000155557824 */ /* 0x000fc400078e0209 */
[----:B------:R-:W-:Y:S01]  /*2e90*/  IMAD.IADD R83, R9, 0x1, R83 ;  /* 0x0000000109537824 */ /* 0x000fe200078e0253 */
[----:B------:R-:W-:Y:S01]  /*2ea0*/  LEA.HI R9, R8, R7, RZ, 0x6 ;  /* 0x0000000708097211 */ /* 0x000fe200078f30ff */
[----:B------:R-:W-:Y:S01]  /*2eb0*/  IMAD.SHL.U32 R6, R5, 0x40, RZ ;  /* 0x0000004005067824 */ /* 0x000fe200078e00ff */
[----:B------:R-:W-:Y:S01]  /*2ec0*/  LOP3.LUT R8, R10, 0x38, R90, 0xf8, !PT ;  /* 0x000000380a087812 */ /* 0x000fe200078ef85a */
[----:B------:R-:W-:Y:S01]  /*2ed0*/  IMAD.SHL.U32 R38, R23, 0x40, RZ ;  /* 0x0000004017267824 */ /* 0x000fe200078e00ff */
[----:B------:R-:W-:Y:S02]  /*2ee0*/  SHF.R.U32.HI R36, RZ, 0x3, R36 ;  /* 0x00000003ff247819 */ /* 0x000fe40000011624 */
[----:B------:R-:W-:Y:S02]  /*2ef0*/  LOP3.LUT R5, R90, 0x38, RZ, 0xc0, !PT ;  /* 0x000000385a057812 */ /* 0x000fe400078ec0ff */
[----:B------:R-:W-:Y:S02]  /*2f00*/  LOP3.LUT R7, R92, 0x38, RZ, 0xc0, !PT ;  /* 0x000000385c077812 */ /* 0x000fe400078ec0ff */
[----:B------:R-:W-:Y:S01]  /*2f10*/  LOP3.LUT R35, R35, 0x1c0, RZ, 0xc0, !PT ;  /* 0x000001c023237812 */ /* 0x000fe200078ec0ff */
[----:B------:R-:W-:Y:S01]  /*2f20*/  IMAD.SHL.U32 R9, R9, 0x40, RZ ;  /* 0x0000004009097824 */ /* 0x000fe200078e00ff */
[----:B------:R-:W-:-:S02]  /*2f30*/  LOP3.LUT R11, R8, R36, RZ, 0x3c, !PT ;  /* 0x00000024080b7212 */ /* 0x000fc400078e3cff */
[--C-:B------:R-:W-:Y:S02]  /*2f40*/  LOP3.LUT R5, R5, 0x1c0, R38.reuse, 0xf8, !PT ;  /* 0x000001c005057812 */ /* 0x100fe400078ef826 */
[----:B------:R-:W-:Y:S02]  /*2f50*/  SHF.R.U32.HI R35, RZ, 0x3, R35 ;  /* 0x00000003ff237819 */ /* 0x000fe40000011623 */
[----:B------:R-:W-:Y:S01]  /*2f60*/  LOP3.LUT R8, R7, 0x1c0, R38, 0xf8, !PT ;  /* 0x000001c007087812 */ /* 0x000fe200078ef826 */
[----:B------:R-:W-:Y:S01]  /*2f70*/  IMAD.WIDE.U32 R86, R27, UR4, R86 ;  /* 0x000000041b567c25 */ /* 0x000fe2000f8e0056 */
[----:B------:R-:W-:Y:S02]  /*2f80*/  LOP3.LUT R6, R6, 0xfffff000, RZ, 0xc0, !PT ;  /* 0xfffff00006067812 */ /* 0x000fe400078ec0ff */
[----:B------:R-:W-:Y:S02]  /*2f90*/  LOP3.LUT R9, R9, 0xfffff000, RZ, 0xc0, !PT ;  /* 0xfffff00009097812 */ /* 0x000fe400078ec0ff */
[----:B------:R-:W-:-:S02]  /*2fa0*/  LOP3.LUT R7, R5, R35, RZ, 0x3c, !PT ;  /* 0x0000002305077212 */ /* 0x000fc400078e3cff */
[----:B------:R-:W-:Y:S02]  /*2fb0*/  LOP3.LUT R8, R8, R35, RZ, 0x3c, !PT ;  /* 0x0000002308087212 */ /* 0x000fe400078e3cff */
[----:B-----5:R-:W-:Y:S02]  /*2fc0*/  SHF.R.S32.HI R27, RZ, 0x1f, R101 ;  /* 0x0000001fff1b7819 */ /* 0x020fe40000011465 */
[----:B------:R-:W-:Y:S02]  /*2fd0*/  LOP3.LUT R10, R10, 0x38, R92, 0xf8, !PT ;  /* 0x000000380a0a7812 */ /* 0x000fe400078ef85c */
[----:B---3--:R-:W-:Y:S01]  /*2fe0*/  ISETP.GE.AND P2, PT, R32, UR6, PT ;  /* 0x0000000620007c0c */ /* 0x008fe2000bf46270 */
[----:B------:R-:W-:Y:S01]  /*2ff0*/  VIADD R32, R23, 0x20 ;  /* 0x0000002017207836 */ /* 0x000fe20000000000 */
[----:B----4-:R-:W-:Y:S02]  /*3000*/  IADD3 R8, R8, R9, R14 ;  /* 0x0000000908087210 */ /* 0x010fe40007ffe00e */
[----:B------:R-:W-:-:S02]  /*3010*/  LOP3.LUT R10, R10, R36, RZ, 0x3c, !PT ;  /* 0x000000240a0a7212 */ /* 0x000fc400078e3cff */
[----:B------:R-:W-:Y:S02]  /*3020*/  SHF.R.S32.HI R103, RZ, 0x1f, R32 ;  /* 0x0000001fff677819 */ /* 0x000fe40000011420 */
[----:B------:R-:W-:Y:S01]  /*3030*/  IADD3 R76, P3, R23, R76, RZ ;  /* 0x0000004c174c7210 */ /* 0x000fe20007f7e0ff */
[----:B------:R-:W-:Y:S01]  /*3040*/  IMAD.WIDE.U32 R84, R101, R20, R84 ;  /* 0x0000001465547225 */ /* 0x000fe200078e0054 */
[----:B------:R-:W-:-:S03]  /*3050*/  SEL R32, RZ, 0x8, P2 ;  /* 0x00000008ff207807 */ /* 0x000fc60001000000 */
[----:B------:R-:W-:Y:S01]  /*3060*/  IMAD.WIDE.U32 R82, R101, R20, R82 ;  /* 0x0000001465527225 */ /* 0x000fe200078e0052 */
[----:B------:R-:W-:-:S03]  /*3070*/  LOP3.LUT R95, R33, R32, RZ, 0xfc, !PT ;  /* 0x00000020215f7212 */ /* 0x000fc600078efcff */
[----:B------:R-:W-:Y:S01]  /*3080*/  IMAD.X R77, R34, 0x1, R31, P3 ;  /* 0x00000001224d7824 */ /* 0x000fe200018e061f */
[----:B------:R-:W-:Y:S01]  /*3090*/  SHF.R.S32.HI R91, RZ, 0x3, R92 ;  /* 0x00000003ff5b7819 */ /* 0x000fe2000001145c */
[----:B------:R-:W-:Y:S01]  /*30a0*/  IMAD.WIDE.U32 R80, R101, R28, R80 ;  /* 0x0000001c65507225 */ /* 0x000fe200078e0050 */
[----:B------:R-:W-:-:S03]  /*30b0*/  LOP3.LUT R92, R92, 0xfffffff8, RZ, 0xc0, !PT ;  /* 0xfffffff85c5c7812 */ /* 0x000fc600078ec0ff */
[----:B------:R-:W-:Y:S01]  /*30c0*/  IMAD.WIDE.U32 R78, R101, R28, R78 ;  /* 0x0000001c654e7225 */ /* 0x000fe200078e004e */
[C---:B------:R-:W-:Y:S02]  /*30d0*/  LOP3.LUT R93, R95.reuse, 0x2, RZ, 0xc0, !PT ;  /* 0x000000025f5d7812 */ /* 0x040fe400078ec0ff */
[----:B------:R-:W-:Y:S01]  /*30e0*/  LOP3.LUT R94, R95, 0x4, RZ, 0xc0, !PT ;  /* 0x000000045f5e7812 */ /* 0x000fe200078ec0ff */
[----:B------:R-:W-:Y:S01]  /*30f0*/  IMAD.SHL.U32 R15, R20, 0x40, RZ ;  /* 0x00000040140f7824 */ /* 0x000fe200078e00ff */
[----:B0-----:R-:W-:Y:S01]  /*3100*/  LEA.HI R108, R108, 0x8, RZ, 0x19 ;  /* 0x000000086c6c7811 */ /* 0x001fe200078fc8ff */
[----:B------:R-:W-:Y:S01]  /*3110*/  IMAD.IADD R98, R87, 0x1, R37 ;  /* 0x0000000157627824 */ /* 0x000fe200078e0225 */
[----:B------:R-:W-:Y:S02]  /*3120*/  LOP3.LUT R95, R95, 0x8, RZ, 0xc0, !PT ;  /* 0x000000085f5f7812 */ /* 0x000fe400078ec0ff */
[----:B------:R-:W-:Y:S02]  /*3130*/  SHF.R.S32.HI R97, RZ, 0x1f, R92 ;  /* 0x0000001fff617819 */ /* 0x000fe4000001145c */
[----:B--2---:R-:W-:-:S02]  /*3140*/  IADD3 R5, R11, R6, R26 ;  /* 0x000000060b057210 */ /* 0x004fc40007ffe01a */
[----:B------:R-:W-:Y:S01]  /*3150*/  IADD3 R6, R7, R6, R14 ;  /* 0x0000000607067210 */ /* 0x000fe20007ffe00e */
[C---:B------:R-:W-:Y:S01]  /*3160*/  IMAD R14, R27.reuse, R20, RZ ;  /* 0x000000141b0e7224 */ /* 0x040fe200078e02ff */
[----:B------:R-:W-:Y:S01]  /*3170*/  IADD3 R7, R10, R9, R26 ;  /* 0x000000090a077210 */ /* 0x000fe20007ffe01a */
[----:B------:R-:W-:Y:S02]  /*3180*/  IMAD R26, R27, R28, RZ ;  /* 0x0000001c1b1a7224 */ /* 0x000fe400078e02ff */
[C---:B------:R-:W-:Y:S01]  /*3190*/  IMAD R35, R101.reuse, R21, R14 ;  /* 0x0000001565237224 */ /* 0x040fe200078e020e */
[C-C-:B------:R-:W-:Y:S01]  /*31a0*/  SHF.L.U64.HI R9, R12.reuse, 0x6, R13.reuse ;  /* 0x000000060c097819 */ /* 0x140fe2000001020d */
[----:B------:R-:W-:Y:S01]  /*31b0*/  IMAD R39, R101, R29, R26 ;  /* 0x0000001d65277224 */ /* 0x000fe200078e021a */
[----:B------:R-:W-:Y:S01]  /*31c0*/  SHF.L.U64.HI R10, R12, 0x5, R13 ;  /* 0x000000050c0a7819 */ /* 0x000fe2000001020d */
[----:B------:R-:W-:Y:S02]  /*31d0*/  IMAD.IADD R31, R85, 0x1, R35 ;  /* 0x00000001551f7824 */ /* 0x000fe400078e0223 */
[----:B------:R-:W-:Y:S01]  /*31e0*/  IMAD.IADD R32, R35, 0x1, R83 ;  /* 0x0000000123207824 */ /* 0x000fe200078e0253 */
[----:B------:R-:W-:-:S02]  /*31f0*/  SHF.R.S32.HI R35, RZ, 0x3, R90 ;  /* 0x00000003ff237819 */ /* 0x000fc4000001145a */
[C-C-:B------:R-:W-:Y:S02]  /*3200*/  SHF.L.U64.HI R13, R20.reuse, 0x6, R21.reuse ;  /* 0x00000006140d7819 */ /* 0x140fe40000010215 */
[----:B------:R-:W-:Y:S02]  /*3210*/  SHF.L.U64.HI R14, R20, 0x5, R21 ;  /* 0x00000005140e7819 */ /* 0x000fe40000010215 */
[----:B------:R-:W-:Y:S02]  /*3220*/  LOP3.LUT R90, R90, 0xfffffff8, RZ, 0xc0, !PT ;  /* 0xfffffff85a5a7812 */ /* 0x000fe400078ec0ff */
[C-C-:B------:R-:W-:Y:S02]  /*3230*/  SHF.L.U64.HI R21, R28.reuse, 0x6, R29.reuse ;  /* 0x000000061c157819 */ /* 0x140fe4000001021d */
[----:B------:R-:W-:Y:S01]  /*3240*/  SHF.L.U64.HI R26, R28, 0x5, R29 ;  /* 0x000000051c1a7819 */ /* 0x000fe2000001021d */
[----:B------:R-:W-:Y:S01]  /*3250*/  IMAD.SHL.U32 R29, R30, 0x2, RZ ;  /* 0x000000021e1d7824 */ /* 0x000fe200078e00ff */
[----:B------:R-:W-:Y:S01]  /*3260*/  SHF.L.U32 R27, R28, 0x6, RZ ;  /* 0x000000061c1b7819 */ /* 0x000fe200000006ff */
[C---:B------:R-:W-:Y:S01]  /*3270*/  IMAD.SHL.U32 R11, R12.reuse, 0x40, RZ ;  /* 0x000000400c0b7824 */ /* 0x040fe200078e00ff */
[----:B------:R-:W-:Y:S01]  /*3280*/  LOP3.LUT R30, R33, 0x1, RZ, 0xc0, !PT ;  /* 0x00000001211e7812 */ /* 0x000fe200078ec0ff */
[----:B------:R-:W-:Y:S01]  /*3290*/  IMAD.SHL.U32 R12, R12, 0x20, RZ ;  /* 0x000000200c0c7824 */ /* 0x000fe200078e00ff */
[----:B------:R-:W-:Y:S01]  /*32a0*/  IADD3 R33, R81, R39, RZ ;  /* 0x0000002751217210 */ /* 0x000fe20007ffe0ff */
[----:B------:R-:W-:Y:S01]  /*32b0*/  IMAD.SHL.U32 R20, R20, 0x20, RZ ;  /* 0x0000002014147824 */ /* 0x000fe200078e00ff */
[----:B------:R-:W-:Y:S01]  /*32c0*/  SHF.R.S32.HI R96, RZ, 0x1f, R90 ;  /* 0x0000001fff607819 */ /* 0x000fe2000001145a */
[----:B------:R-:W-:-:S02]  /*32d0*/  IMAD.SHL.U32 R28, R28, 0x20, RZ ;  /* 0x000000201c1c7824 */ /* 0x000fc400078e00ff */
[----:B------:R-:W-:-:S07]  /*32e0*/  IMAD.IADD R34, R39, 0x1, R79 ;  /* 0x0000000127227824 */ /* 0x000fce00078e024f */
.L_x_1620:
[----:B------:R-:W2:Y:S01]  /*32f0*/  LDL R41, [R1+0x3c] ;  /* 0x00003c0001297983 */ /* 0x000ea20000100800 */
[----:B------:R-:W0:Y:S01]  /*3300*/  LDC R116, c[0x0][0x3f4] ;  /* 0x0000fd00ff747b82 */ /* 0x000e220000000800 */
[----:B------:R-:W-:Y:S01]  /*3310*/  VIADD R40, R25, 0xffffffff ;  /* 0xffffffff19287836 */ /* 0x000fe20000000000 */
[----:B------:R-:W-:Y:S05]  /*3320*/  YIELD ;  /* 0x0000000000007946 */ /* 0x000fea0003800000 */
[----:B------:R-:W-:Y:S01]  /*3330*/  SHF.R.S32.HI R109, RZ, 0x1f, R40 ;  /* 0x0000001fff6d7819 */ /* 0x000fe20000011428 */
[----:B------:R-:W1:Y:S01]  /*3340*/  LDC.64 R106, c[0x0][0x2e8] ;  /* 0x0000ba00ff6a7b82 */ /* 0x000e620000000a00 */
[-C--:B------:R-:W-:Y:S01]  /*3350*/  IMAD R36, R9, R40.reuse, RZ ;  /* 0x0000002809247224 */ /* 0x080fe200078e02ff */
[----:B------:R-:W-:Y:S01]  /*3360*/  BSSY B0, `(.L_x_1545) ;  /* 0x0000541000007945 */ /* 0x000fe20003800000 */
[----:B------:R-:W-:-:S04]  /*3370*/  IMAD.WIDE.U32 R110, R11, R40, RZ ;  /* 0x000000280b6e7225 */ /* 0x000fc800078e00ff */
[----:B------:R-:W-:Y:S01]  /*3380*/  IMAD R39, R109, R11, R36 ;  /* 0x0000000b6d277224 */ /* 0x000fe200078e0224 */
[CC--:B------:R-:W-:Y:S02]  /*3390*/  IADD3 R37, P2, R3.reuse, R110.reuse, RZ ;  /* 0x0000006e03257210 */ /* 0x0c0fe40007f5e0ff */
[----:B------:R-:W-:Y:S01]  /*33a0*/  IADD3 R25, P4, P5, R3, R110, R12 ;  /* 0x0000006e03197210 */ /* 0x000fe20007d9e00c */
[----:B------:R-:W-:-:S04]  /*33b0*/  IMAD.IADD R72, R111, 0x1, R39 ;  /* 0x000000016f487824 */ /* 0x000fc800078e0227 */
[----:B------:R-:W-:Y:S01]  /*33c0*/  IMAD.X R38, R72, 0x1, R4, P2 ;  /* 0x0000000148267824 */ /* 0x000fe200010e0604 */
[----:B0-----:R-:W-:Y:S02]  /*33d0*/  ISETP.GE.AND P2, PT, R116, 0x1, PT ;  /* 0x000000017400780c */ /* 0x001fe40003f46270 */
[----:B------:R-:W-:Y:S02]  /*33e0*/  IADD3.X R36, R4, R72, R10, P4, P5 ;  /* 0x0000004804247210 */ /* 0x000fe400027ea40a */
[-C--:B-1----:R-:W-:Y:S02]  /*33f0*/  LEA R48, P6, R25, R106.reuse, 0x1 ;  /* 0x0000006a19307211 */ /* 0x082fe400078c08ff */
[----:B------:R-:W-:Y:S02]  /*3400*/  LEA R50, P3, R37, R106, 0x1 ;  /* 0x0000006a25327211 */ /* 0x000fe400078608ff */
[-C--:B------:R-:W-:Y:S02]  /*3410*/  LEA.HI.X R49, R25, R107.reuse, R36, 0x1, P6 ;  /* 0x0000006b19317211 */ /* 0x080fe400030f0c24 */
[----:B------:R-:W-:-:S02]  /*3420*/  LEA.HI.X R51, R37, R107, R38, 0x1, P3 ;  /* 0x0000006b25337211 */ /* 0x000fc400018f0c26 */
[----:B------:R-:W-:-:S04]  /*3430*/  ISETP.GT.AND P3, PT, R40, R24, PT ;  /* 0x000000182800720c */ /* 0x000fc80003f64270 */
[----:B------:R-:W-:Y:S01]  /*3440*/  P2R R100, PR, RZ, 0x8 ;  /* 0x00000008ff647803 */ /* 0x000fe20000000000 */
[----:B--2---:R-:W-:-:S05]  /*3450*/  IMAD R25, R17, 0x4000, R41 ;  /* 0x0000400011197824 */ /* 0x004fca00078e0229 */
[----:B------:R-:W-:Y:S01]  /*3460*/  LEA R102, R25, R16, 0x1 ;  /* 0x0000001019667211 */ /* 0x000fe200078e08ff */
[----:B------:R-:W-:Y:S01]  /*3470*/  IMAD.MOV.U32 R25, RZ, RZ, R40 ;  /* 0x000000ffff197224 */ /* 0x000fe200078e0028 */
[----:B------:R-:W-:Y:S06]  /*3480*/  @!P2 BRA `(.L_x_1546) ;  /* 0x0000004c00fca947 */ /* 0x000fec0003800000 */
[----:B------:R-:W-:Y:S01]  /*3490*/  ULDC.U8 UR4, c[0x0][0x410] ;  /* 0x0001040000047ab9 */ /* 0x000fe20000000000 */
[-C--:B------:R-:W-:Y:S01]  /*34a0*/  IMAD R36, R13, R40.reuse, RZ ;  /* 0x000000280d247224 */ /* 0x080fe200078e02ff */
[----:B------:R-:W-:Y:S01]  /*34b0*/  ISETP.NE.AND P2, PT, RZ, UR4, PT ;  /* 0x00000004ff007c0c */ /* 0x000fe2000bf45270 */
[-C--:B------:R-:W-:Y:S02]  /*34c0*/  IMAD R38, R21, R40.reuse, RZ ;  /* 0x0000002815267224 */ /* 0x080fe400078e02ff */
[----:B------:R-:W-:Y:S02]  /*34d0*/  IMAD R99, R109, R15, R36 ;  /* 0x0000000f6d637224 */ /* 0x000fe400078e0224 */
[----:B------:R-:W-:Y:S02]  /*34e0*/  IMAD R105, R25, -0x40, R2 ;  /* 0xffffffc019697824 */ /* 0x000fe400078e0202 */
[----:B------:R-:W-:Y:S02]  /*34f0*/  IMAD R109, R109, R27, R38 ;  /* 0x0000001b6d6d7224 */ /* 0x000fe400078e0226 */
[----:B------:R-:W-:Y:S01]  /*3500*/  IMAD.WIDE.U32 R70, R15, R40, RZ ;  /* 0x000000280f467225 */ /* 0x000fe200078e00ff */
[----:B------:R-:W-:-:S03]  /*3510*/  VIMNMX R105, R105, 0x40, PT ;  /* 0x0000004069697848 */ /* 0x000fc60003fe0100 */
[----:B------:R-:W-:-:S04]  /*3520*/  IMAD.WIDE.U32 R68, R27, R40, RZ ;  /* 0x000000281b447225 */ /* 0x000fc800078e00ff */
[----:B------:R-:W-:Y:S02]  /*3530*/  IMAD.IADD R99, R71, 0x1, R99 ;  /* 0x0000000147637824 */ /* 0x000fe400078e0263 */
        /* <DEDUP_REMOVED lines=16> */
[----:B------:R-:W-:Y:S02]  /*3640*/  IADD3 R39, P4, R80, R68, RZ ;  /* 0x0000004450277210 */ /* 0x000fe40007f9e0ff */
[----:B------:R-:W-:Y:S02]  /*3650*/  CS2R R106, SRZ ;  /* 0x00000000006a7805 */ /* 0x000fe4000001ff00 */
[-C--:B------:R-:W-:Y:S01]  /*3660*/  ISETP.GE.AND P5, PT, R200, R116.reuse, PT ;  /* 0x00000074c800720c */ /* 0x080fe20003fa6270 */
[----:B------:R-:W-:Y:S01]  /*3670*/  IMAD.X R38, R99, 0x1, R31, P2 ;  /* 0x0000000163267824 */ /* 0x000fe200010e061f */
[----:B------:R-:W-:Y:S01]  /*3680*/  LEA R36, P2, R37, UR4, 0x1 ;  /* 0x0000000425247c11 */ /* 0x000fe2000f8408ff */
[----:B------:R-:W-:Y:S01]  /*3690*/  IMAD.X R42, R109, 0x1, R33, P4 ;  /* 0x000000016d2a7824 */ /* 0x000fe200020e0621 */
[----:B------:R-:W-:Y:S01]  /*36a0*/  CS2R R110, SRZ ;  /* 0x00000000006e7805 */ /* 0x000fe2000001ff00 */
[----:B------:R-:W-:Y:S01]  /*36b0*/  ULDC.64 UR6, c[0x0][0x208] ;  /* 0x0000820000067ab9 */ /* 0x000fe20000000a00 */
[----:B------:R-:W-:Y:S01]  /*36c0*/  LEA.HI.X R37, R37, UR5, R38, 0x1, P2 ;  /* 0x0000000525257c11 */ /* 0x000fe200090f0c26 */
[----:B------:R-:W-:Y:S01]  /*36d0*/  ULDC.64 UR4, c[0x0][0x400] ;  /* 0x0001000000047ab9 */ /* 0x000fe20000000a00 */
[----:B------:R-:W-:-:S02]  /*36e0*/  ISETP.GE.AND P4, PT, R234, R116, PT ;  /* 0x00000074ea00720c */ /* 0x000fc40003f86270 */
[----:B------:R-:W-:-:S03]  /*36f0*/  LEA R38, P2, R39, UR4, 0x1 ;  /* 0x0000000427267c11 */ /* 0x000fc6000f8408ff */
[----:B------:R0:W5:Y:S01]  /*3700*/  @!P5 LDG.E.64 R106, desc[UR6][R36.64] ;  /* 0x00000006246ad981 */ /* 0x000162000c1e1b00 */
[----:B------:R-:W-:Y:S02]  /*3710*/  LEA.HI.X R39, R39, UR5, R42, 0x1, P2 ;  /* 0x0000000527277c11 */ /* 0x000fe400090f0c2a */
[----:B------:R-:W-:-:S03]  /*3720*/  ISETP.GE.AND P2, PT, R233, R116, PT ;  /* 0x00000074e900720c */ /* 0x000fc60003f46270 */
[----:B------:R0:W5:Y:S01]  /*3730*/  @!P5 LDG.E.64 R110, desc[UR6][R38.64] ;  /* 0x00000006266ed981 */ /* 0x000162000c1e1b00 */
[----:B------:R-:W-:Y:S02]  /*3740*/  ISETP.GE.AND P5, PT, R235, R116, PT ;  /* 0x00000074eb00720c */ /* 0x000fe40003fa6270 */
[----:B------:R-:W-:Y:S02]  /*3750*/  CS2R R72, SRZ ;  /* 0x0000000000487805 */ /* 0x000fe4000001ff00 */
[----:B------:R-:W-:Y:S02]  /*3760*/  CS2R R64, SRZ ;  /* 0x0000000000407805 */ /* 0x000fe4000001ff00 */
[----:B------:R-:W-:Y:S02]  /*3770*/  CS2R R60, SRZ ;  /* 0x00000000003c7805 */ /* 0x000fe4000001ff00 */
[----:B------:R-:W-:Y:S02]  /*3780*/  CS2R R74, SRZ ;  /* 0x00000000004a7805 */ /* 0x000fe4000001ff00 */
[----:B------:R-:W-:-:S02]  /*3790*/  CS2R R66, SRZ ;  /* 0x0000000000427805 */ /* 0x000fc4000001ff00 */
[----:B------:R-:W-:Y:S01]  /*37a0*/  CS2R R62, SRZ ;  /* 0x00000000003e7805 */ /* 0x000fe2000001ff00 */
[----:B------:R0:W5:Y:S04]  /*37b0*/  @!P4 LDG.E.64 R72, desc[UR6][R36.64+0x40] ;  /* 0x000040062448c981 */ /* 0x000168000c1e1b00 */
[----:B------:R0:W5:Y:S04]  /*37c0*/  @!P2 LDG.E.64 R64, desc[UR6][R36.64+0x80] ;  /* 0x000080062440a981 */ /* 0x000168000c1e1b00 */
[----:B------:R0:W5:Y:S04]  /*37d0*/  @!P5 LDG.E.64 R60, desc[UR6][R36.64+0xc0] ;  /* 0x0000c006243cd981 */ /* 0x000168000c1e1b00 */
[----:B------:R0:W5:Y:S04]  /*37e0*/  @!P4 LDG.E.64 R74, desc[UR6][R38.64+0x40] ;  /* 0x00004006264ac981 */ /* 0x000168000c1e1b00 */
[----:B------:R0:W5:Y:S04]  /*37f0*/  @!P2 LDG.E.64 R66, desc[UR6][R38.64+0x80] ;  /* 0x000080062642a981 */ /* 0x000168000c1e1b00 */
[----:B------:R0:W5:Y:S02]  /*3800*/  @!P5 LDG.E.64 R62, desc[UR6][R38.64+0xc0] ;  /* 0x0000c006263ed981 */ /* 0x000164000c1e1b00 */
.L_x_1549:
[----:B------:R-:W-:Y:S05]  /*3810*/  BSYNC B1 ;  /* 0x0000000000017941 */ /* 0x000fea0003800000 */
.L_x_1548:
[----:B0-----:R-:W-:Y:S01]  /*3820*/  VIADD R36, R23, 0x20 ;  /* 0x0000002017247836 */ /* 0x001fe20000000000 */
[----:B------:R-:W-:Y:S01]  /*3830*/  BSSY B1, `(.L_x_1550) ;  /* 0x0000029000017945 */ /* 0x000fe20003800000 */
[----:B------:R-:W-:Y:S02]  /*3840*/  CS2R R44, SRZ ;  /* 0x00000000002c7805 */ /* 0x000fe4000001ff00 */
[----:B------:R-:W-:Y:S02]  /*3850*/  CS2R R52, SRZ ;  /* 0x0000000000347805 */ /* 0x000fe4000001ff00 */
[----:B------:R-:W-:Y:S02]  /*3860*/  CS2R R56, SRZ ;  /* 0x0000000000387805 */ /* 0x000fe4000001ff00 */
[----:B------:R-:W-:Y:S02]  /*3870*/  ISETP.GE.AND P4, PT, R36, R105, PT ;  /* 0x000000692400720c */ /* 0x000fe40003f86270 */
[----:B------:R-:W-:-:S02]  /*3880*/  CS2R R42, SRZ ;  /* 0x00000000002a7805 */ /* 0x000fc4000001ff00 */
[----:B------:R-:W-:Y:S02]  /*3890*/  CS2R R46, SRZ ;  /* 0x00000000002e7805 */ /* 0x000fe4000001ff00 */
[----:B------:R-:W-:Y:S02]  /*38a0*/  CS2R R54, SRZ ;  /* 0x0000000000367805 */ /* 0x000fe4000001ff00 */
[----:B------:R-:W-:-:S05]  /*38b0*/  CS2R R58, SRZ ;  /* 0x00000000003a7805 */ /* 0x000fca000001ff00 */
[----:B------:R-:W-:Y:S05]  /*38c0*/  @P4 BRA `(.L_x_1551) ;  /* 0x00000000007c4947 */ /* 0x000fea0003800000 */
[----:B------:R-:W-:Y:S01]  /*38d0*/  IADD3 R70, P2, P5, R84, R70, R20 ;  /* 0x0000004654467210 */ /* 0x000fe20007d5e014 */
[----:B------:R-:W-:Y:S01]  /*38e0*/  ULDC.64 UR4, c[0x0][0x3e8] ;  /* 0x0000fa0000047ab9 */ /* 0x000fe20000000a00 */
[----:B------:R-:W-:Y:S01]  /*38f0*/  ULDC.64 UR6, c[0x0][0x400] ;  /* 0x0001000000067ab9 */ /* 0x000fe20000000a00 */
[----:B------:R-:W-:Y:S02]  /*3900*/  CS2R R56, SRZ ;  /* 0x0000000000387805 */ /* 0x000fe4000001ff00 */
[----:B------:R-:W-:Y:S02]  /*3910*/  IADD3.X R99, R31, R99, R14, P2, P5 ;  /* 0x000000631f637210 */ /* 0x000fe400017ea40e */
[----:B------:R-:W-:Y:S02]  /*3920*/  CS2R R52, SRZ ;  /* 0x0000000000347805 */ /* 0x000fe4000001ff00 */
[----:B------:R-:W-:Y:S02]  /*3930*/  IADD3 R68, P2, P5, R80, R68, R28 ;  /* 0x0000004450447210 */ /* 0x000fe40007d5e01c */
[----:B------:R-:W-:-:S02]  /*3940*/  CS2R R58, SRZ ;  /* 0x00000000003a7805 */ /* 0x000fc4000001ff00 */
[----:B------:R-:W-:Y:S01]  /*3950*/  CS2R R54, SRZ ;  /* 0x0000000000367805 */ /* 0x000fe2000001ff00 */
[----:B------:R-:W-:Y:S01]  /*3960*/  ULDC.64 UR8, c[0x0][0x208] ;  /* 0x0000820000087ab9 */ /* 0x000fe20000000a00 */
[----:B------:R-:W-:Y:S02]  /*3970*/  IADD3.X R109, R33, R109, R26, P2, P5 ;  /* 0x0000006d216d7210 */ /* 0x000fe400017ea41a */
[----:B------:R-:W-:Y:S02]  /*3980*/  LEA R36, P2, R70, UR4, 0x1 ;  /* 0x0000000446247c11 */ /* 0x000fe4000f8408ff */
[----:B------:R-:W-:Y:S02]  /*3990*/  LEA R38, P5, R68, UR6, 0x1 ;  /* 0x0000000644267c11 */ /* 0x000fe4000f8a08ff */
[----:B------:R-:W-:Y:S02]  /*39a0*/  LEA.HI.X R37, R70, UR5, R99, 0x1, P2 ;  /* 0x0000000546257c11 */ /* 0x000fe400090f0c63 */
[----:B------:R-:W-:-:S02]  /*39b0*/  LEA.HI.X R39, R68, UR7, R109, 0x1, P5 ;  /* 0x0000000744277c11 */ /* 0x000fc4000a8f0c6d */
[-C--:B------:R-:W-:Y:S02]  /*39c0*/  ISETP.GE.AND P2, PT, R200, R116.reuse, PT ;  /* 0x00000074c800720c */ /* 0x080fe40003f46270 */
[----:B------:R-:W-:Y:S02]  /*39d0*/  ISETP.GE.AND P5, PT, R234, R116, PT ;  /* 0x00000074ea00720c */ /* 0x000fe40003fa6270 */
[----:B------:R-:W-:Y:S02]  /*39e0*/  CS2R R44, SRZ ;  /* 0x00000000002c7805 */ /* 0x000fe4000001ff00 */
[----:B------:R-:W-:Y:S02]  /*39f0*/  CS2R R40, SRZ ;  /* 0x0000000000287805 */ /* 0x000fe4000001ff00 */
[----:B------:R-:W-:-:S05]  /*3a00*/  CS2R R46, SRZ ;  /* 0x00000000002e7805 */ /* 0x000fca000001ff00 */
[----:B------:R0:W5:Y:S04]  /*3a10*/  @!P2 LDG.E.64 R56, desc[UR8][R36.64] ;  /* 0x000000082438a981 */ /* 0x000168000c1e1b00 */
[----:B------:R0:W5:Y:S01]  /*3a20*/  @!P2 LDG.E.64 R58, desc[UR8][R38.64] ;  /* 0x00000008263aa981 */ /* 0x000162000c1e1b00 */
[----:B------:R-:W-:-:S03]  /*3a30*/  ISETP.GE.AND P2, PT, R233, R116, PT ;  /* 0x00000074e900720c */ /* 0x000fc60003f46270 */
[----:B------:R0:W5:Y:S04]  /*3a40*/  @!P5 LDG.E.64 R52, desc[UR8][R36.64+0x40] ;  /* 0x000040082434d981 */ /* 0x000168000c1e1b00 */
[----:B------:R0:W5:Y:S01]  /*3a50*/  @!P5 LDG.E.64 R54, desc[UR8][R38.64+0x40] ;  /* 0x000040082636d981 */ /* 0x000162000c1e1b00 */
[----:B------:R-:W-:Y:S02]  /*3a60*/  ISETP.GE.AND P5, PT, R235, R116, PT ;  /* 0x00000074eb00720c */ /* 0x000fe40003fa6270 */
[----:B------:R-:W-:-:S03]  /*3a70*/  CS2R R42, SRZ ;  /* 0x00000000002a7805 */ /* 0x000fc6000001ff00 */
[----:B------:R0:W5:Y:S04]  /*3a80*/  @!P2 LDG.E.64 R44, desc[UR8][R36.64+0x80] ;  /* 0x00008008242ca981 */ /* 0x000168000c1e1b00 */
[----:B------:R0:W5:Y:S04]  /*3a90*/  @!P2 LDG.E.64 R46, desc[UR8][R38.64+0x80] ;  /* 0x00008008262ea981 */ /* 0x000168000c1e1b00 */
[----:B------:R0:W5:Y:S04]  /*3aa0*/  @!P5 LDG.E.64 R40, desc[UR8][R36.64+0xc0] ;  /* 0x0000c0082428d981 */ /* 0x000168000c1e1b00 */
[----:B------:R0:W5:Y:S02]  /*3ab0*/  @!P5 LDG.E.64 R42, desc[UR8][R38.64+0xc0] ;  /* 0x0000c008262ad981 */ /* 0x000164000c1e1b00 */
.L_x_1551:
[----:B------:R-:W-:Y:S05]  /*3ac0*/  BSYNC B1 ;  /* 0x0000000000017941 */ /* 0x000fea0003800000 */
.L_x_1550:
[----:B0-----:R-:W2:Y:S01]  /*3ad0*/  LDL R36, [R1+0x20] ;  /* 0x0000200001247983 */ /* 0x001ea20000100800 */
[----:B-----5:R-:W-:Y:S02]  /*3ae0*/  IMAD.MOV.U32 R37, RZ, RZ, R61 ;  /* 0x000000ffff257224 */ /* 0x020fe400078e003d */
[----:B------:R-:W-:Y:S02]  /*3af0*/  IMAD.MOV.U32 R38, RZ, RZ, R64 ;  /* 0x000000ffff267224 */ /* 0x000fe400078e0040 */
[----:B------:R-:W-:-:S05]  /*3b00*/  IMAD.MOV.U32 R39, RZ, RZ, R65 ;  /* 0x000000ffff277224 */ /* 0x000fca00078e0041 */
[----:B------:R-:W-:Y:S01]  /*3b10*/  PRMT R123, R38, 0x5410, R39 ;  /* 0x00005410267b7816 */ /* 0x000fe20000000027 */
[----:B------:R-:W-:Y:S01]  /*3b20*/  IMAD.MOV.U32 R38, RZ, RZ, R106 ;  /* 0x000000ffff267224 */ /* 0x000fe200078e006a */
[----:B------:R-:W-:-:S04]  /*3b30*/  MOV R39, R107 ;  /* 0x0000006b00277202 */ /* 0x000fc80000000f00 */
[----:B------:R-:W-:Y:S02]  /*3b40*/  PRMT R128, R38, 0x5410, R39 ;  /* 0x0000541026807816 */ /* 0x000fe40000000027 */
[----:B--2---:R-:W-:Y:S02]  /*3b50*/  R2UR UR4, R36 ;  /* 0x00000000240472ca */ /* 0x004fe400000e0000 */
[----:B------:R-:W-:-:S04]  /*3b60*/  MOV R36, R60 ;  /* 0x0000003c00247202 */ /* 0x000fc80000000f00 */
[----:B------:R-:W-:Y:S01]  /*3b70*/  PRMT R122, R36, 0x5410, R37 ;  /* 0x00005410247a7816 */ /* 0x000fe20000000025 */
[----:B------:R-:W-:Y:S02]  /*3b80*/  IMAD.MOV.U32 R36, RZ, RZ, R72 ;  /* 0x000000ffff247224 */ /* 0x000fe400078e0048 */
[----:B------:R-:W-:-:S03]  /*3b90*/  IMAD.MOV.U32 R37, RZ, RZ, R73 ;  /* 0x000000ffff257224 */ /* 0x000fc600078e0049 */
[----:B------:R-:W-:Y:S01]  /*3ba0*/  PRMT R127, R36, 0x7610, R127 ;  /* 0x00007610247f7816 */ /* 0x000fe2000000007f */
[----:B------:R-:W-:Y:S01]  /*3bb0*/  IMAD.MOV.U32 R36, RZ, RZ, R62 ;  /* 0x000000ffff247224 */ /* 0x000fe200078e003e */
[----:B------:R-:W-:Y:S01]  /*3bc0*/  PRMT R126, R37, 0x7610, R126 ;  /* 0x00007610257e7816 */ /* 0x000fe2000000007e */
[----:B------:R-:W-:Y:S01]  /*3bd0*/  IMAD.MOV.U32 R37, RZ, RZ, R63 ;  /* 0x000000ffff257224 */ /* 0x000fe200078e003f */
[----:B------:R-:W-:-:S04]  /*3be0*/  UISETP.NE.AND UP0, UPT, UR4, 0x3, UPT ;  /* 0x000000030400788c */ /* 0x000fc8000bf05270 */
[----:B------:R-:W-:Y:S01]  /*3bf0*/  PRMT R124, R36, 0x5410, R37 ;  /* 0x00005410247c7816 */ /* 0x000fe20000000025 */
[----:B------:R-:W-:Y:S01]  /*3c00*/  IMAD.MOV.U32 R36, RZ, RZ, R66 ;  /* 0x000000ffff247224 */ /* 0x000fe200078e0042 */
[----:B------:R-:W-:Y:S01]  /*3c10*/  PLOP3.LUT P2, PT, PT, PT, UP0, 0x80, 0x0 ;  /* 0x000000000000781c */ /* 0x000fe20003f4f008 */
[----:B------:R-:W-:-:S05]  /*3c20*/  IMAD.MOV.U32 R37, RZ, RZ, R67 ;  /* 0x000000ffff257224 */ /* 0x000fca00078e0043 */
[----:B------:R-:W-:Y:S01]  /*3c30*/  PRMT R125, R36, 0x5410, R37 ;  /* 0x00005410247d7816 */ /* 0x000fe20000000025 */
[----:B------:R-:W-:Y:S02]  /*3c40*/  IMAD.MOV.U32 R36, RZ, RZ, R74 ;  /* 0x000000ffff247224 */ /* 0x000fe400078e004a */
[----:B------:R-:W-:-:S03]  /*3c50*/  IMAD.MOV.U32 R37, RZ, RZ, R75 ;  /* 0x000000ffff257224 */ /* 0x000fc600078e004b */
[----:B------:R-:W-:Y:S01]  /*3c60*/  PRMT R127, R127, 0x5410, R36 ;  /* 0x000054107f7f7816 */ /* 0x000fe20000000024 */
[----:B------:R-:W-:Y:S01]  /*3c70*/  IMAD.MOV.U32 R36, RZ, RZ, R111 ;  /* 0x000000ffff247224 */ /* 0x000fe200078e006f */
[----:B------:R-:W-:Y:S02]  /*3c80*/  PRMT R126, R126, 0x5410, R37 ;  /* 0x000054107e7e7816 */ /* 0x000fe40000000025 */
[----:B------:R-:W-:-:S04]  /*3c90*/  MOV R37, R110 ;  /* 0x0000006e00257202 */ /* 0x000fc80000000f00 */
[----:B------:R-:W-:Y:S01]  /*3ca0*/  PRMT R129, R37, 0x5410, R36 ;  /* 0x0000541025817816 */ /* 0x000fe20000000024 */
[----:B------:R-:W-:Y:S02]  /*3cb0*/  IMAD.MOV.U32 R37, RZ, RZ, R40 ;  /* 0x000000ffff257224 */ /* 0x000fe400078e0028 */
[----:B------:R-:W-:-:S05]  /*3cc0*/  IMAD.MOV.U32 R36, RZ, RZ, R41 ;  /* 0x000000ffff247224 */ /* 0x000fca00078e0029 */
        /* <DEDUP_REMOVED lines=22> */
[----:B------:R-:W-:Y:S06]  /*3e30*/  @!P2 BRA `(.L_x_1552) ;  /* 0x000000000004a947 */ /* 0x000fec0003800000 */
[----:B------:R-:W-:Y:S01]  /*3e40*/  BPT.TRAP 0x1 ;  /* 0x000000040000795c */ /* 0x000fe20000300000 */
.L_x_1552:
[----:B------:R-:W-:Y:S01]  /*3e50*/  IMAD R99, R17, 0x8, R16 ;  /* 0x0000000811637824 */ /* 0x000fe200078e0210 */
[----:B------:R-:W-:Y:S01]  /*3e60*/  SHF.L.U32 R109, R236, 0x1f, RZ ;  /* 0x0000001fec6d7819 */ /* 0x000fe200000006ff */
[----:B------:R-:W-:Y:S03]  /*3e70*/  BSSY B1, `(.L_x_1553) ;  /* 0x0000003000017945 */ /* 0x000fe60003800000 */
[----:B------:R-:W0:Y:S02]  /*3e80*/  SYNCS.PHASECHK.TRANS64.TRYWAIT P5, [R99+URZ+0x30890], R109 ;  /* 0x0308906d630075a7 */ /* 0x000e2400080a017f */
[----:B0-----:R-:W-:Y:S05]  /*3e90*/  @!P5 BRA `(.L_x_1554) ;  /* 0x000002a800b8d947 */ /* 0x001fea0003800000 */
.L_x_2020:
[----:B------:R-:W-:Y:S05]  /*3ea0*/  BSYNC B1 ;  /* 0x0000000000017941 */ /* 0x000fea0003800000 */
.L_x_1553:
[----:B------:R-:W-:Y:S04]  /*3eb0*/  BSSY B1, `(.L_x_1555) ;  /* 0x00000d8000017945 */ /* 0x000fe80003800000 */
[----:B------:R-:W-:Y:S05]  /*3ec0*/  @P3 BRA `(.L_x_1556) ;  /* 0x0000000c00583947 */ /* 0x000fea0003800000 */
[----:B------:R-:W-:Y:S01]  /*3ed0*/  ISETP.NE.AND P3, PT, R30, RZ, PT ;  /* 0x000000ff1e00720c */ /* 0x000fe20003f65270 */
[----:B------:R-:W-:-:S12]  /*3ee0*/  BSSY B2, `(.L_x_1557) ;  /* 0x0000031000027945 */ /* 0x000fd80003800000 */
[----:B------:R-:W-:Y:S05]  /*3ef0*/  @!P3 BRA `(.L_x_1558) ;  /* 0x0000000000bcb947 */ /* 0x000fea0003800000 */
[----:B------:R1:W2:Y:S01]  /*3f00*/  LDS.128 R36, [R102+0x20400] ;  /* 0x0204000066247984 */ /* 0x0002a20000000c00 */
[----:B------:R-:W-:Y:S01]  /*3f10*/  ISETP.GE.AND P3, PT, R200, R116, PT ;  /* 0x00000074c800720c */ /* 0x000fe20003f66270 */
[----:B------:R-:W-:-:S12]  /*3f20*/  BSSY B3, `(.L_x_1559) ;  /* 0x000002a000037945 */ /* 0x000fd80003800000 */
[----:B-1----:R-:W-:Y:S05]  /*3f30*/  @P3 BRA `(.L_x_1560) ;  /* 0x0000000000a03947 */ /* 0x002fea0003800000 */
[----:B------:R-:W-:Y:S01]  /*3f40*/  SHF.R.U64 R70, R110, 0x10, R111 ;  /* 0x000000106e467819 */ /* 0x000fe2000000126f */
[--C-:B--2---:R-:W-:Y:S01]  /*3f50*/  HADD2.F32 R69, -RZ, R37.reuse.H1_H1 ;  /* 0x30000025ff457230 */ /* 0x104fe20000004100 */
[--C-:B------:R-:W-:Y:S01]  /*3f60*/  SHF.R.U64 R68, R106, 0x10, R107.reuse ;  /* 0x000000106a447819 */ /* 0x100fe2000000126b */
[----:B------:R-:W-:Y:S01]  /*3f70*/  HADD2.F32 R71, -RZ, R37.H0_H0 ;  /* 0x20000025ff477230 */ /* 0x000fe20000004100 */
[----:B------:R-:W-:Y:S01]  /*3f80*/  SHF.R.U32.HI R106, RZ, 0x10, R107 ;  /* 0x00000010ff6a7819 */ /* 0x000fe2000001166b */
[----:B------:R-:W-:Y:S01]  /*3f90*/  HADD2.F32 R70, -RZ, R70.H0_H0 ;  /* 0x20000046ff467230 */ /* 0x000fe20000004100 */
[----:B------:R-:W-:Y:S01]  /*3fa0*/  SHF.R.U32.HI R110, RZ, 0x10, R111 ;  /* 0x00000010ff6e7819 */ /* 0x000fe2000001166f */
[----:B------:R-:W-:Y:S02]  /*3fb0*/  HADD2.F32 R68, -RZ, R68.H0_H0 ;  /* 0x20000044ff447230 */ /* 0x000fe40000004100 */
[----:B------:R-:W-:Y:S02]  /*3fc0*/  HADD2.F32 R107, -RZ, R38.H0_H0 ;  /* 0x20000026ff6b7230 */ /* 0x000fe40000004100 */
        /* <DEDUP_REMOVED lines=8> */
[----:B------:R-:W-:Y:S02]  /*4050*/  HADD2.F32 R106, -RZ, R39.H0_H0 ;  /* 0x20000027ff6a7230 */ /* 0x000fe40000004100 */
[----:B------:R-:W-:Y:S01]  /*4060*/  FMUL.FTZ R39, R70, R69 ;  /* 0x0000004546277220 */ /* 0x000fe20000410000 */
[----:B------:R-:W-:-:S02]  /*4070*/  HADD2.F32 R110, -RZ, R129.H0_H0 ;  /* 0x20000081ff6e7230 */ /* 0x000fc40000004100 */
[C---:B------:R-:W-:Y:S01]  /*4080*/  FMUL.FTZ R69, R106.reuse, R69 ;  /* 0x000000456a457220 */ /* 0x040fe20000410000 */
[-C--:B------:R-:W-:Y:S01]  /*4090*/  FFMA.FTZ R39, R106, R71.reuse, -R39 ;  /* 0x000000476a277223 */ /* 0x080fe20000010827 */
[----:B------:R-:W-:Y:S02]  /*40a0*/  HADD2.F32 R106, -RZ, R128.H0_H0 ;  /* 0x20000080ff6a7230 */ /* 0x000fe40000004100 */
[----:B------:R-:W-:Y:S01]  /*40b0*/  FFMA.FTZ R70, R70, R71, R69 ;  /* 0x0000004746467223 */ /* 0x000fe20000010045 */
[--C-:B------:R-:W-:Y:S02]  /*40c0*/  HADD2.F32 R69, -RZ, R36.reuse.H1_H1 ;  /* 0x30000024ff457230 */ /* 0x100fe40000004100 */
[----:B------:R-:W-:Y:S02]  /*40d0*/  HADD2.F32 R71, -RZ, R36.H0_H0 ;  /* 0x20000024ff477230 */ /* 0x000fe40000004100 */
[----:B------:R-:W-:Y:S01]  /*40e0*/  F2FP.F16.F32.PACK_AB R39, R70, R39 ;  /* 0x000000274627723e */ /* 0x000fe200000000ff */
[----:B------:R-:W-:-:S02]  /*40f0*/  FMUL.FTZ R36, R69, R110 ;  /* 0x0000006e45247220 */ /* 0x000fc40000410000 */
[C---:B------:R-:W-:Y:S02]  /*4100*/  FMUL.FTZ R110, R71.reuse, R110 ;  /* 0x0000006e476e7220 */ /* 0x040fe40000410000 */
[-C--:B------:R-:W-:Y:S01]  /*4110*/  FFMA.FTZ R36, R71, R106.reuse, -R36 ;  /* 0x0000006a47247223 */ /* 0x080fe20000010824 */
[----:B------:R-:W-:Y:S02]  /*4120*/  HADD2.F32 R71, -RZ, R38.H1_H1 ;  /* 0x30000026ff477230 */ /* 0x000fe40000004100 */
[----:B------:R-:W-:Y:S01]  /*4130*/  FFMA.FTZ R69, R69, R106, R110 ;  /* 0x0000006a45457223 */ /* 0x000fe2000001006e */
[----:B------:R-:W-:Y:S02]  /*4140*/  HADD2.F32 R110, -RZ, R129.H1_H1 ;  /* 0x30000081ff6e7230 */ /* 0x000fe40000004100 */
[----:B------:R-:W-:Y:S02]  /*4150*/  HADD2.F32 R106, -RZ, R128.H1_H1 ;  /* 0x30000080ff6a7230 */ /* 0x000fe40000004100 */
[----:B------:R-:W-:Y:S01]  /*4160*/  F2FP.F16.F32.PACK_AB R36, R69, R36 ;  /* 0x000000244524723e */ /* 0x000fe200000000ff */
[-C--:B------:R-:W-:Y:S01]  /*4170*/  FMUL.FTZ R38, R71, R110.reuse ;  /* 0x0000006e47267220 */ /* 0x080fe20000410000 */
[----:B------:R-:W-:-:S03]  /*4180*/  FMUL.FTZ R110, R107, R110 ;  /* 0x0000006e6b6e7220 */ /* 0x000fc60000410000 */
[-C--:B------:R-:W-:Y:S01]  /*4190*/  FFMA.FTZ R38, R107, R106.reuse, -R38 ;  /* 0x0000006a6b267223 */ /* 0x080fe20000010826 */
[----:B------:R-:W-:-:S05]  /*41a0*/  FFMA.FTZ R71, R71, R106, R110 ;  /* 0x0000006a47477223 */ /* 0x000fca000001006e */
[----:B------:R-:W-:-:S07]  /*41b0*/  F2FP.F16.F32.PACK_AB R38, R71, R38 ;  /* 0x000000264726723e */ /* 0x000fce00000000ff */
.L_x_1560:
[----:B------:R-:W-:Y:S05]  /*41c0*/  BSYNC B3 ;  /* 0x0000000000037941 */ /* 0x000fea0003800000 */
.L_x_1559:
[----:B------:R-:W-:Y:S02]  /*41d0*/  ULDC.64 UR4, c[0x0][0x208] ;  /* 0x0000820000047ab9 */ /* 0x000fe40000000a00 */
[----:B--2---:R1:W-:Y:S03]  /*41e0*/  STG.E.128 desc[UR4][R50.64], R36 ;  /* 0x0000002432007986 */ /* 0x0043e6000c101d04 */
.L_x_1558:
[----:B------:R-:W-:Y:S05]  /*41f0*/  BSYNC B2 ;  /* 0x0000000000027941 */ /* 0x000fea0003800000 */
.L_x_1557:
[----:B------:R-:W-:Y:S01]  /*4200*/  ISETP.NE.AND P3, PT, R93, RZ, PT ;  /* 0x000000ff5d00720c */ /* 0x000fe20003f65270 */
[----:B------:R-:W-:-:S12]  /*4210*/  BSSY B2, `(.L_x_1561) ;  /* 0x0000035000027945 */ /* 0x000fd80003800000 */
[----:B------:R-:W-:Y:S05]  /*4220*/  @!P3 BRA `(.L_x_1562) ;  /* 0x0000000000ccb947 */ /* 0x000fea0003800000 */
[----:B-1----:R1:W2:Y:S01]  /*4230*/  LDS.128 R36, [R102+0x22400] ;  /* 0x0224000066247984 */ /* 0x0022a20000000c00 */
[----:B------:R-:W-:Y:S01]  /*4240*/  ISETP.GE.AND P3, PT, R234, R116, PT ;  /* 0x00000074ea00720c */ /* 0x000fe20003f66270 */
[----:B------:R-:W-:-:S12]  /*4250*/  BSSY B3, `(.L_x_1563) ;  /* 0x000002e000037945 */ /* 0x000fd80003800000 */
[----:B-1----:R-:W-:Y:S05]  /*4260*/  @P3 BRA `(.L_x_1564) ;  /* 0x0000000000b03947 */ /* 0x002fea0003800000 */
[----:B------:R-:W-:Y:S01]  /*4270*/  SHF.R.U64 R68, R74, 0x10, R75 ;  /* 0x000000104a447819 */ /* 0x000fe2000000124b */
[----:B--2---:R-:W-:Y:S01]  /*4280*/  IMAD.MOV.U32 R70, RZ, RZ, R37 ;  /* 0x000000ffff467224 */ /* 0x004fe200078e0025 */
[--C-:B------:R-:W-:Y:S02]  /*4290*/  SHF.R.U64 R69, R72, 0x10, R73.reuse ;  /* 0x0000001048457819 */ /* 0x100fe40000001249 */
        /* <DEDUP_REMOVED lines=8> */
[-C--:B------:R-:W-:Y:S01]  /*4320*/  FFMA.FTZ R37, R70, R69.reuse, -R71 ;  /* 0x0000004546257223 */ /* 0x080fe20000010847 */
[----:B------:R-:W-:Y:S02]  /*4330*/  SHF.R.U32.HI R70, RZ, 0x10, R75 ;  /* 0x00000010ff467819 */ /* 0x000fe4000001164b */
[----:B------:R-:W-:Y:S01]  /*4340*/  FFMA.FTZ R68, R68, R69, R73 ;  /* 0x0000004544447223 */ /* 0x000fe20000010049 */
[----:B------:R-:W-:Y:S01]  /*4350*/  IMAD.MOV.U32 R69, RZ, RZ, R36 ;  /* 0x000000ffff457224 */ /* 0x000fe200078e0024 */
[----:B------:R-:W-:Y:S01]  /*4360*/  MOV R36, R39 ;  /* 0x0000002700247202 */ /* 0x000fe20000000f00 */
[----:B------:R-:W-:-:S02]  /*4370*/  HADD2.F32 R70, -RZ, R70.H0_H0 ;  /* 0x20000046ff467230 */ /* 0x000fc40000004100 */
[----:B------:R-:W-:Y:S02]  /*4380*/  F2FP.F16.F32.PACK_AB R37, R68, R37 ;  /* 0x000000254425723e */ /* 0x000fe400000000ff */
[--C-:B------:R-:W-:Y:S02]  /*4390*/  HADD2.F32 R39, -RZ, R36.reuse.H1_H1 ;  /* 0x30000024ff277230 */ /* 0x100fe40000004100 */
[----:B------:R-:W-:-:S03]  /*43a0*/  HADD2.F32 R36, -RZ, R36.H0_H0 ;  /* 0x20000024ff247230 */ /* 0x000fc60000004100 */
[CC--:B------:R-:W-:Y:S02]  /*43b0*/  FMUL.FTZ R71, R39.reuse, R70.reuse ;  /* 0x0000004627477220 */ /* 0x0c0fe40000410000 */
[C---:B------:R-:W-:Y:S02]  /*43c0*/  FMUL.FTZ R70, R36.reuse, R70 ;  /* 0x0000004624467220 */ /* 0x040fe40000410000 */
[-C--:B------:R-:W-:Y:S01]  /*43d0*/  FFMA.FTZ R36, R36, R72.reuse, -R71 ;  /* 0x0000004824247223 */ /* 0x080fe20000010847 */
[----:B------:R-:W-:Y:S02]  /*43e0*/  HADD2.F32 R71, -RZ, R127.H0_H0 ;  /* 0x2000007fff477230 */ /* 0x000fe40000004100 */
[----:B------:R-:W-:Y:S01]  /*43f0*/  FFMA.FTZ R39, R39, R72, R70 ;  /* 0x0000004827277223 */ /* 0x000fe20000010046 */
[----:B------:R-:W-:Y:S02]  /*4400*/  IMAD.MOV.U32 R70, RZ, RZ, R38 ;  /* 0x000000ffff467224 */ /* 0x000fe400078e0026 */
[----:B------:R-:W-:-:S02]  /*4410*/  HADD2.F32 R38, -RZ, R69.H0_H0 ;  /* 0x20000045ff267230 */ /* 0x000fc40000004100 */
[----:B------:R-:W-:Y:S01]  /*4420*/  HADD2.F32 R69, -RZ, R69.H1_H1 ;  /* 0x30000045ff457230 */ /* 0x000fe20000004100 */
[----:B------:R-:W-:Y:S01]  /*4430*/  F2FP.F16.F32.PACK_AB R39, R39, R36 ;  /* 0x000000242727723e */ /* 0x000fe200000000ff */
[----:B------:R-:W-:-:S05]  /*4440*/  HADD2.F32 R72, -RZ, R127.H1_H1 ;  /* 0x3000007fff487230 */ /* 0x000fca0000004100 */
[-C--:B------:R-:W-:Y:S01]  /*4450*/  FMUL.FTZ R73, R69, R72.reuse ;  /* 0x0000004845497220 */ /* 0x080fe20000410000 */
[----:B------:R-:W-:-:S03]  /*4460*/  FMUL.FTZ R72, R38, R72 ;  /* 0x0000004826487220 */ /* 0x000fc60000410000 */
[-C--:B------:R-:W-:Y:S01]  /*4470*/  FFMA.FTZ R38, R38, R71.reuse, -R73 ;  /* 0x0000004726267223 */ /* 0x080fe20000010849 */
[----:B------:R-:W-:Y:S01]  /*4480*/  FFMA.FTZ R69, R69, R71, R72 ;  /* 0x0000004745457223 */ /* 0x000fe20000010048 */
[--C-:B------:R-:W-:Y:S02]  /*4490*/  HADD2.F32 R71, -RZ, R70.reuse.H0_H0 ;  /* 0x20000046ff477230 */ /* 0x100fe40000004100 */
[----:B------:R-:W-:Y:S02]  /*44a0*/  HADD2.F32 R70, -RZ, R70.H1_H1 ;  /* 0x30000046ff467230 */ /* 0x000fe40000004100 */
[--C-:B------:R-:W-:Y:S01]  /*44b0*/  HADD2.F32 R73, -RZ, R126.reuse.H1_H1 ;  /* 0x3000007eff497230 */ /* 0x100fe20000004100 */
[----:B------:R-:W-:Y:S01]  /*44c0*/  F2FP.F16.F32.PACK_AB R36, R69, R38 ;  /* 0x000000264524723e */ /* 0x000fe200000000ff */
[----:B------:R-:W-:-:S03]  /*44d0*/  HADD2.F32 R72, -RZ, R126.H0_H0 ;  /* 0x2000007eff487230 */ /* 0x000fc60000004100 */
[-C--:B------:R-:W-:Y:S01]  /*44e0*/  FMUL.FTZ R74, R70, R73.reuse ;  /* 0x00000049464a7220 */ /* 0x080fe20000410000 */
[----:B------:R-:W-:-:S03]  /*44f0*/  FMUL.FTZ R73, R71, R73 ;  /* 0x0000004947497220 */ /* 0x000fc60000410000 */
[-C--:B------:R-:W-:Y:S01]  /*4500*/  FFMA.FTZ R74, R71, R72.reuse, -R74 ;  /* 0x00000048474a7223 */ /* 0x080fe2000001084a */
[----:B------:R-:W-:-:S05]  /*4510*/  FFMA.FTZ R73, R70, R72, R73 ;  /* 0x0000004846497223 */ /* 0x000fca0000010049 */
[----:B------:R-:W-:-:S07]  /*4520*/  F2FP.F16.F32.PACK_AB R38, R73, R74 ;  /* 0x0000004a4926723e */ /* 0x000fce00000000ff */
.L_x_1564:
[----:B------:R-:W-:Y:S05]  /*4530*/  BSYNC B3 ;  /* 0x0000000000037941 */ /* 0x000fea0003800000 */
.L_x_1563:
[----:B------:R-:W-:Y:S02]  /*4540*/  ULDC.64 UR4, c[0x0][0x208] ;  /* 0x0000820000047ab9 */ /* 0x000fe40000000a00 */
[----:B--2---:R2:W-:Y:S03]  /*4550*/  STG.E.128 desc[UR4][R50.64+0x80], R36 ;  /* 0x0000802432007986 */ /* 0x0045e6000c101d04 */
.L_x_1562:
[----:B------:R-:W-:Y:S05]  /*4560*/  BSYNC B2 ;  /* 0x0000000000027941 */ /* 0x000fea0003800000 */
.L_x_1561:
[----:B------:R-:W-:Y:S01]  /*4570*/  ISETP.NE.AND P3, PT, R94, RZ, PT ;  /* 0x000000ff5e00720c */ /* 0x000fe20003f65270 */
[----:B------:R-:W-:-:S12]  /*4580*/  BSSY B2, `(.L_x_1565) ;  /* 0x0000036000027945 */ /* 0x000fd80003800000 */
[----:B------:R-:W-:Y:S05]  /*4590*/  @!P3 BRA `(.L_x_1566) ;  /* 0x0000000000d0b947 */ /* 0x000fea0003800000 */
[----:B-12---:R1:W2:Y:S01]  /*45a0*/  LDS.128 R36, [R102+0x24400] ;  /* 0x0244000066247984 */ /* 0x0062a20000000c00 */
[----:B------:R-:W-:Y:S01]  /*45b0*/  ISETP.GE.AND P3, PT, R233, R116, PT ;  /* 0x00000074e900720c */ /* 0x000fe20003f66270 */
[----:B------:R-:W-:-:S12]  /*45c0*/  BSSY B3, `(.L_x_1567) ;  /* 0x000002f000037945 */ /* 0x000fd80003800000 */
[----:B-1----:R-:W-:Y:S05]  /*45d0*/  @P3 BRA `(.L_x_1568) ;  /* 0x0000000000b43947 */ /* 0x002fea0003800000 */
[----:B------:R-:W-:Y:S01]  /*45e0*/  SHF.R.U64 R68, R66, 0x10, R67 ;  /* 0x0000001042447819 */ /* 0x000fe20000001243 */
[----:B--2---:R-:W-:Y:S01]  /*45f0*/  IMAD.MOV.U32 R69, RZ, RZ, R37 ;  /* 0x000000ffff457224 */ /* 0x004fe200078e0025 */
[----:B------:R-:W-:Y:S01]  /*4600*/  SHF.R.U64 R66, R64, 0x10, R65 ;  /* 0x0000001040427819 */ /* 0x000fe20000001241 */
[----:B------:R-:W-:Y:S02]  /*4610*/  HADD2.F32 R71, -RZ, R125.H1_H1 ;  /* 0x3000007dff477230 */ /* 0x000fe40000004100 */
[----:B------:R-:W-:Y:S02]  /*4620*/  HADD2.F32 R68, -RZ, R68.H0_H0 ;  /* 0x20000044ff447230 */ /* 0x000fe40000004100 */
[--C-:B------:R-:W-:Y:S02]  /*4630*/  HADD2.F32 R37, -RZ, R69.reuse.H1_H1 ;  /* 0x30000045ff257230 */ /* 0x100fe40000004100 */
[----:B------:R-:W-:Y:S02]  /*4640*/  HADD2.F32 R64, -RZ, R69.H0_H0 ;  /* 0x20000045ff407230 */ /* 0x000fe40000004100 */
[----:B------:R-:W-:-:S02]  /*4650*/  HADD2.F32 R66, -RZ, R66.H0_H0 ;  /* 0x20000042ff427230 */ /* 0x000fc40000004100 */
[-C--:B------:R-:W-:Y:S01]  /*4660*/  FMUL.FTZ R69, R37, R68.reuse ;  /* 0x0000004425457220 */ /* 0x080fe20000410000 */
[----:B------:R-:W-:-:S03]  /*4670*/  FMUL.FTZ R68, R64, R68 ;  /* 0x0000004440447220 */ /* 0x000fc60000410000 */
[-C--:B------:R-:W-:Y:S01]  /*4680*/  FFMA.FTZ R69, R64, R66.reuse, -R69 ;  /* 0x0000004240457223 */ /* 0x080fe20000010845 */
[----:B------:R-:W-:Y:S01]  /*4690*/  SHF.R.U32.HI R64, RZ, 0x10, R65 ;  /* 0x00000010ff407819 */ /* 0x000fe20000011641 */
[----:B------:R-:W-:Y:S01]  /*46a0*/  FFMA.FTZ R68, R37, R66, R68 ;  /* 0x0000004225447223 */ /* 0x000fe20000010044 */
[----:B------:R-:W-:Y:S01]  /*46b0*/  SHF.R.U32.HI R66, RZ, 0x10, R67 ;  /* 0x00000010ff427819 */ /* 0x000fe20000011643 */
[----:B------:R-:W-:Y:S02]  /*46c0*/  IMAD.MOV.U32 R65, RZ, RZ, R36 ;  /* 0x000000ffff417224 */ /* 0x000fe400078e0024 */
[--C-:B------:R-:W-:Y:S01]  /*46d0*/  HADD2.F32 R37, -RZ, R39.reuse.H1_H1 ;  /* 0x30000027ff257230 */ /* 0x100fe20000004100 */
[----:B------:R-:W-:Y:S01]  /*46e0*/  F2FP.F16.F32.PACK_AB R68, R68, R69 ;  /* 0x000000454444723e */ /* 0x000fe200000000ff */
[----:B------:R-:W-:Y:S02]  /*46f0*/  HADD2.F32 R36, -RZ, R66.H0_H0 ;  /* 0x20000042ff247230 */ /* 0x000fe40000004100 */
[----:B------:R-:W-:-:S02]  /*4700*/  HADD2.F32 R39, -RZ, R39.H0_H0 ;  /* 0x20000027ff277230 */ /* 0x000fc40000004100 */
[----:B------:R-:W-:Y:S02]  /*4710*/  HADD2.F32 R64, -RZ, R64.H0_H0 ;  /* 0x20000040ff407230 */ /* 0x000fe40000004100 */
[-C--:B------:R-:W-:Y:S01]  /*4720*/  FMUL.FTZ R66, R37, R36.reuse ;  /* 0x0000002425427220 */ /* 0x080fe20000410000 */
[----:B------:R-:W-:Y:S02]  /*4730*/  HADD2.F32 R67, -RZ, R125.H0_H0 ;  /* 0x2000007dff437230 */ /* 0x000fe40000004100 */
[C---:B------:R-:W-:Y:S01]  /*4740*/  FMUL.FTZ R70, R39.reuse, R36 ;  /* 0x0000002427467220 */ /* 0x040fe20000410000 */
[-C--:B------:R-:W-:Y:S01]  /*4750*/  FFMA.FTZ R36, R39, R64.reuse, -R66 ;  /* 0x0000004027247223 */ /* 0x080fe20000010842 */
[----:B------:R-:W-:Y:S02]  /*4760*/  HADD2.F32 R66, -RZ, R65.H0_H0 ;  /* 0x20000041ff427230 */ /* 0x000fe40000004100 */
[----:B------:R-:W-:Y:S01]  /*4770*/  FFMA.FTZ R37, R37, R64, R70 ;  /* 0x0000004025257223 */ /* 0x000fe20000010046 */
[----:B------:R-:W-:-:S02]  /*4780*/  IMAD.MOV.U32 R64, RZ, RZ, R38 ;  /* 0x000000ffff407224 */ /* 0x000fc400078e0026 */
[----:B------:R-:W-:Y:S02]  /*4790*/  HADD2.F32 R38, -RZ, R65.H1_H1 ;  /* 0x30000041ff267230 */ /* 0x000fe40000004100 */
[----:B------:R-:W-:-:S03]  /*47a0*/  HADD2.F32 R65, -RZ, R123.H0_H0 ;  /* 0x2000007bff417230 */ /* 0x000fc60000004100 */
[-C--:B------:R-:W-:Y:S01]  /*47b0*/  FMUL.FTZ R39, R38, R67.reuse ;  /* 0x0000004326277220 */ /* 0x080fe20000410000 */
[----:B------:R-:W-:-:S03]  /*47c0*/  FMUL.FTZ R67, R66, R67 ;  /* 0x0000004342437220 */ /* 0x000fc60000410000 */
[-C--:B------:R-:W-:Y:S01]  /*47d0*/  FFMA.FTZ R39, R66, R65.reuse, -R39 ;  /* 0x0000004142277223 */ /* 0x080fe20000010827 */
[--C-:B------:R-:W-:Y:S02]  /*47e0*/  HADD2.F32 R66, -RZ, R64.reuse.H0_H0 ;  /* 0x20000040ff427230 */ /* 0x100fe40000004100 */
[----:B------:R-:W-:Y:S01]  /*47f0*/  FFMA.FTZ R38, R38, R65, R67 ;  /* 0x0000004126267223 */ /* 0x000fe20000010043 */
[----:B------:R-:W-:Y:S02]  /*4800*/  HADD2.F32 R64, -RZ, R64.H1_H1 ;  /* 0x30000040ff407230 */ /* 0x000fe40000004100 */
[----:B------:R-:W-:-:S03]  /*4810*/  HADD2.F32 R65, -RZ, R123.H1_H1 ;  /* 0x3000007bff417230 */ /* 0x000fc60000004100 */
[-C--:B------:R-:W-:Y:S01]  /*4820*/  FMUL.FTZ R67, R64, R71.reuse ;  /* 0x0000004740437220 */ /* 0x080fe20000410000 */
[----:B------:R-:W-:-:S03]  /*4830*/  FMUL.FTZ R71, R66, R71 ;  /* 0x0000004742477220 */ /* 0x000fc60000410000 */
[-C--:B------:R-:W-:Y:S01]  /*4840*/  FFMA.FTZ R67, R66, R65.reuse, -R67 ;  /* 0x0000004142437223 */ /* 0x080fe20000010843 */
[----:B------:R-:W-:Y:S01]  /*4850*/  FFMA.FTZ R64, R64, R65, R71 ;  /* 0x0000004140407223 */ /* 0x000fe20000010047 */
[----:B------:R-:W-:Y:S01]  /*4860*/  F2FP.F16.F32.PACK_AB R65, R37, R36 ;  /* 0x000000242541723e */ /* 0x000fe200000000ff */
[----:B------:R-:W-:Y:S01]  /*4870*/  IMAD.MOV.U32 R37, RZ, RZ, R68 ;  /* 0x000000ffff257224 */ /* 0x000fe200078e0044 */
[----:B------:R-:W-:Y:S02]  /*4880*/  F2FP.F16.F32.PACK_AB R36, R38, R39 ;  /* 0x000000272624723e */ /* 0x000fe400000000ff */
[----:B------:R-:W-:Y:S01]  /*4890*/  F2FP.F16.F32.PACK_AB R38, R64, R67 ;  /* 0x000000434026723e */ /* 0x000fe200000000ff */
[----:B------:R-:W-:-:S07]  /*48a0*/  IMAD.MOV.U32 R39, RZ, RZ, R65 ;  /* 0x000000ffff277224 */ /* 0x000fce00078e0041 */
.L_x_1568:
[----:B------:R-:W-:Y:S05]  /*48b0*/  BSYNC B3 ;  /* 0x0000000000037941 */ /* 0x000fea0003800000 */
.L_x_1567:
[----:B------:R-:W-:Y:S02]  /*48c0*/  ULDC.64 UR4, c[0x0][0x208] ;  /* 0x0000820000047ab9 */ /* 0x000fe40000000a00 */
[----:B--2---:R3:W-:Y:S03]  /*48d0*/  STG.E.128 desc[UR4][R50.64+0x100], R36 ;  /* 0x0001002432007986 */ /* 0x0047e6000c101d04 */
.L_x_1566:
[----:B------:R-:W-:Y:S05]  /*48e0*/  BSYNC B2 ;  /* 0x0000000000027941 */ /* 0x000fea0003800000 */
.L_x_1565:
[----:B------:R-:W-:-:S13]  /*48f0*/  ISETP.NE.AND P3, PT, R95, RZ, PT ;  /* 0x000000ff5f00720c */ /* 0x000fda0003f65270 */
[----:B------:R-:W-:Y:S05]  /*4900*/  @!P3 BRA `(.L_x_1556) ;  /* 0x0000000000c8b947 */ /* 0x000fea0003800000 */
[----:B-123--:R1:W2:Y:S01]  /*4910*/  LDS.128 R36, [R102+0x26400] ;  /* 0x0264000066247984 */ /* 0x00e2a20000000c00 */
[----:B------:R-:W-:Y:S01]  /*4920*/  ISETP.GE.AND P3, PT, R235, R116, PT ;  /* 0x00000074eb00720c */ /* 0x000fe20003f66270 */
[----:B------:R-:W-:-:S12]  /*4930*/  BSSY B2, `(.L_x_1569) ;  /* 0x000002d000027945 */ /* 0x000fd80003800000 */
[----:B-1----:R-:W-:Y:S05]  /*4940*/  @P3 BRA `(.L_x_1570) ;  /* 0x0000000000ac3947 */ /* 0x002fea0003800000 */
[----:B------:R-:W-:Y:S01]  /*4950*/  SHF.R.U64 R64, R62, 0x10, R63 ;  /* 0x000000103e407819 */ /* 0x000fe2000000123f */
[----:B--2---:R-:W-:Y:S01]  /*4960*/  HADD2.F32 R66, -RZ, R39.H0_H0 ;  /* 0x20000027ff427230 */ /* 0x004fe20000004100 */
[----:B------:R-:W-:Y:S02]  /*4970*/  MOV R62, R37 ;  /* 0x00000025003e7202 */ /* 0x000fe40000000f00 */
[----:B------:R-:W-:Y:S01]  /*4980*/  SHF.R.U64 R60, R60, 0x10, R61 ;  /* 0x000000103c3c7819 */ /* 0x000fe2000000123d */
        /* <DEDUP_REMOVED lines=8> */
[-C--:B------:R-:W-:Y:S01]  /*4a10*/  FFMA.FTZ R62, R65, R60.reuse, -R62 ;  /* 0x0000003c413e7223 */ /* 0x080fe2000001083e */
[----:B------:R-:W-:Y:S02]  /*4a20*/  HADD2.F32 R65, -RZ, R38.H0_H0 ;  /* 0x20000026ff417230 */ /* 0x000fe40000004100 */
[----:B------:R-:W-:Y:S01]  /*4a30*/  FFMA.FTZ R37, R37, R60, R64 ;  /* 0x0000003c25257223 */ /* 0x000fe20000010040 */
[----:B------:R-:W-:Y:S01]  /*4a40*/  SHF.R.U32.HI R60, RZ, 0x10, R61 ;  /* 0x00000010ff3c7819 */ /* 0x000fe2000001163d */
[----:B------:R-:W-:-:S03]  /*4a50*/  HADD2.F32 R64, -RZ, R39.H1_H1 ;  /* 0x30000027ff407230 */ /* 0x000fc60000004100 */
[----:B------:R-:W-:Y:S01]  /*4a60*/  F2FP.F16.F32.PACK_AB R37, R37, R62 ;  /* 0x0000003e2525723e */ /* 0x000fe200000000ff */
[----:B------:R-:W-:Y:S02]  /*4a70*/  HADD2.F32 R39, -RZ, R60.H0_H0 ;  /* 0x2000003cff277230 */ /* 0x000fe40000004100 */
[-C--:B------:R-:W-:Y:S01]  /*4a80*/  FMUL.FTZ R61, R64, R63.reuse ;  /* 0x0000003f403d7220 */ /* 0x080fe20000410000 */
[C---:B------:R-:W-:Y:S01]  /*4a90*/  FMUL.FTZ R63, R66.reuse, R63 ;  /* 0x0000003f423f7220 */ /* 0x040fe20000410000 */
[----:B------:R-:W-:Y:S02]  /*4aa0*/  HADD2.F32 R60, -RZ, R124.H0_H0 ;  /* 0x2000007cff3c7230 */ /* 0x000fe40000004100 */
[-C--:B------:R-:W-:Y:S01]  /*4ab0*/  FFMA.FTZ R61, R66, R39.reuse, -R61 ;  /* 0x00000027423d7223 */ /* 0x080fe2000001083d */
[----:B------:R-:W-:Y:S01]  /*4ac0*/  FFMA.FTZ R64, R64, R39, R63 ;  /* 0x0000002740407223 */ /* 0x000fe2000001003f */
[--C-:B------:R-:W-:Y:S02]  /*4ad0*/  HADD2.F32 R39, -RZ, R36.reuse.H1_H1 ;  /* 0x30000024ff277230 */ /* 0x100fe40000004100 */
[----:B------:R-:W-:-:S02]  /*4ae0*/  HADD2.F32 R63, -RZ, R36.H0_H0 ;  /* 0x20000024ff3f7230 */ /* 0x000fc40000004100 */
[----:B------:R-:W-:Y:S02]  /*4af0*/  HADD2.F32 R36, -RZ, R122.H0_H0 ;  /* 0x2000007aff247230 */ /* 0x000fe40000004100 */
[-C--:B------:R-:W-:Y:S01]  /*4b00*/  FMUL.FTZ R68, R39, R60.reuse ;  /* 0x0000003c27447220 */ /* 0x080fe20000410000 */
[----:B------:R-:W-:Y:S02]  /*4b10*/  HADD2.F32 R124, -RZ, R124.H1_H1 ;  /* 0x3000007cff7c7230 */ /* 0x000fe40000004100 */
[C---:B------:R-:W-:Y:S01]  /*4b20*/  FMUL.FTZ R66, R63.reuse, R60 ;  /* 0x0000003c3f427220 */ /* 0x040fe20000410000 */
[----:B------:R-:W-:Y:S02]  /*4b30*/  HADD2.F32 R122, -RZ, R122.H1_H1 ;  /* 0x3000007aff7a7230 */ /* 0x000fe40000004100 */
[-C--:B------:R-:W-:Y:S01]  /*4b40*/  FFMA.FTZ R60, R63, R36.reuse, -R68 ;  /* 0x000000243f3c7223 */ /* 0x080fe20000010844 */
[----:B------:R-:W-:Y:S02]  /*4b50*/  HADD2.F32 R63, -RZ, R38.H1_H1 ;  /* 0x30000026ff3f7230 */ /* 0x000fe40000004100 */
[----:B------:R-:W-:Y:S01]  /*4b60*/  FFMA.FTZ R39, R39, R36, R66 ;  /* 0x0000002427277223 */ /* 0x000fe20000010042 */
[----:B------:R-:W-:-:S02]  /*4b70*/  F2FP.F16.F32.PACK_AB R61, R64, R61 ;  /* 0x0000003d403d723e */ /* 0x000fc400000000ff */
[-C--:B------:R-:W-:Y:S01]  /*4b80*/  FMUL.FTZ R36, R63, R124.reuse ;  /* 0x0000007c3f247220 */ /* 0x080fe20000410000 */
[----:B------:R-:W-:Y:S01]  /*4b90*/  FMUL.FTZ R124, R65, R124 ;  /* 0x0000007c417c7220 */ /* 0x000fe20000410000 */
[----:B------:R-:W-:Y:S01]  /*4ba0*/  F2FP.F16.F32.PACK_AB R60, R39, R60 ;  /* 0x0000003c273c723e */ /* 0x000fe200000000ff */
[----:B------:R-:W-:Y:S02]  /*4bb0*/  IMAD.MOV.U32 R39, RZ, RZ, R61 ;  /* 0x000000ffff277224 */ /* 0x000fe400078e003d */
[-C--:B------:R-:W-:Y:S01]  /*4bc0*/  FFMA.FTZ R36, R65, R122.reuse, -R36 ;  /* 0x0000007a41247223 */ /* 0x080fe20000010824 */
[----:B------:R-:W-:-:S05]  /*4bd0*/  FFMA.FTZ R63, R63, R122, R124 ;  /* 0x0000007a3f3f7223 */ /* 0x000fca000001007c */
[----:B------:R-:W-:Y:S01]  /*4be0*/  F2FP.F16.F32.PACK_AB R38, R63, R36 ;  /* 0x000000243f26723e */ /* 0x000fe200000000ff */
[----:B------:R-:W-:-:S07]  /*4bf0*/  IMAD.MOV.U32 R36, RZ, RZ, R60 ;  /* 0x000000ffff247224 */ /* 0x000fce00078e003c */
.L_x_1570:
[----:B------:R-:W-:Y:S05]  /*4c00*/  BSYNC B2 ;  /* 0x0000000000027941 */ /* 0x000fea0003800000 */
.L_x_1569:
[----:B------:R-:W-:Y:S02]  /*4c10*/  ULDC.64 UR4, c[0x0][0x208] ;  /* 0x0000820000047ab9 */ /* 0x000fe40000000a00 */
[----:B--2---:R4:W-:Y:S03]  /*4c20*/  STG.E.128 desc[UR4][R50.64+0x180], R36 ;  /* 0x0001802432007986 */ /* 0x0049e6000c101d04 */
.L_x_1556:
[----:B------:R-:W-:Y:S05]  /*4c30*/  BSYNC B1 ;  /* 0x0000000000017941 */ /* 0x000fea0003800000 */
.L_x_1555:
[----:B------:R-:W-:Y:S05]  /*4c40*/  @P4 BRA `(.L_x_1571) ;  /* 0x0000003800c84947 */ /* 0x000fea0003800000 */
[----:B------:R-:W-:Y:S01]  /*4c50*/  ISETP.NE.AND P3, PT, R30, RZ, PT ;  /* 0x000000ff1e00720c */ /* 0x000fe20003f65270 */
[----:B------:R-:W-:-:S12]  /*4c60*/  BSSY B1, `(.L_x_1572) ;  /* 0x0000031000017945 */ /* 0x000fd80003800000 */
[----:B------:R-:W-:Y:S05]  /*4c70*/  @!P3 BRA `(.L_x_1573) ;  /* 0x0000000000bcb947 */ /* 0x000fea0003800000 */
[----:B-1234-:R1:W2:Y:S01]  /*4c80*/  LDS.128 R36, [R102+0x21400] ;  /* 0x0214000066247984 */ /* 0x01e2a20000000c00 */
[----:B------:R-:W-:Y:S01]  /*4c90*/  ISETP.GE.AND P3, PT, R200, R116, PT ;  /* 0x00000074c800720c */ /* 0x000fe20003f66270 */
[----:B------:R-:W-:-:S12]  /*4ca0*/  BSSY B2, `(.L_x_1574) ;  /* 0x000002a000027945 */ /* 0x000fd80003800000 */
[----:B-1----:R-:W-:Y:S05]  /*4cb0*/  @P3 BRA `(.L_x_1575) ;  /* 0x0000000000a03947 */ /* 0x002fea0003800000 */
[----:B------:R-:W-:Y:S01]  /*4cc0*/  SHF.R.U64 R50, R56, 0x10, R57 ;  /* 0x0000001038327819 */ /* 0x000fe20000001239 */
[--C-:B--2---:R-:W-:Y:S01]  /*4cd0*/  HADD2.F32 R51, -RZ, R39.reuse.H1_H1 ;  /* 0x30000027ff337230 */ /* 0x104fe20000004100 */
[--C-:B------:R-:W-:Y:S01]  /*4ce0*/  SHF.R.U64 R58, R58, 0x10, R59.reuse ;  /* 0x000000103a3a7819 */ /* 0x100fe2000000123b */
[----:B------:R-:W-:Y:S01]  /*4cf0*/  HADD2.F32 R39, -RZ, R39.H0_H0 ;  /* 0x20000027ff277230 */ /* 0x000fe20000004100 */
[----:B------:R-:W-:Y:S02]  /*4d00*/  SHF.R.U32.HI R60, RZ, 0x10, R59 ;  /* 0x00000010ff3c7819 */ /* 0x000fe4000001163b */
[----:B------:R-:W-:Y:S01]  /*4d10*/  SHF.R.U32.HI R56, RZ, 0x10, R57 ;  /* 0x00000010ff387819 */ /* 0x000fe20000011639 */
[----:B------:R-:W-:Y:S02]  /*4d20*/  HADD2.F32 R57, -RZ, R50.H0_H0 ;  /* 0x20000032ff397230 */ /* 0x000fe40000004100 */
[----:B------:R-:W-:Y:S02]  /*4d30*/  HADD2.F32 R50, -RZ, R37.H1_H1 ;  /* 0x30000025ff327230 */ /* 0x000fe40000004100 */
[----:B------:R-:W-:-:S02]  /*4d40*/  HADD2.F32 R58, -RZ, R58.H0_H0 ;  /* 0x2000003aff3a7230 */ /* 0x000fc40000004100 */
[----:B------:R-:W-:Y:S02]  /*4d50*/  HADD2.F32 R37, -RZ, R37.H0_H0 ;  /* 0x20000025ff257230 */ /* 0x000fe40000004100 */
[----:B------:R-:W-:Y:S02]  /*4d60*/  HADD2.F32 R60, -RZ, R60.H0_H0 ;  /* 0x2000003cff3c7230 */ /* 0x000fe40000004100 */
[CC--:B------:R-:W-:Y:S01]  /*4d70*/  FMUL.FTZ R62, R50.reuse, R58.reuse ;  /* 0x0000003a323e7220 */ /* 0x0c0fe20000410000 */
[----:B------:R-:W-:Y:S02]  /*4d80*/  HADD2.F32 R56, -RZ, R56.H0_H0 ;  /* 0x20000038ff387230 */ /* 0x000fe40000004100 */
[----:B------:R-:W-:Y:S01]  /*4d90*/  FMUL.FTZ R59, R37, R58 ;  /* 0x0000003a253b7220 */ /* 0x000fe20000410000 */
[-C--:B------:R-:W-:Y:S01]  /*4da0*/  FMUL.FTZ R58, R51, R60.reuse ;  /* 0x0000003c333a7220 */ /* 0x080fe20000410000 */
[----:B------:R-:W-:Y:S01]  /*4db0*/  FMUL.FTZ R60, R39, R60 ;  /* 0x0000003c273c7220 */ /* 0x000fe20000410000 */
[-C--:B------:R-:W-:Y:S01]  /*4dc0*/  FFMA.FTZ R37, R37, R57.reuse, -R62 ;  /* 0x0000003925257223 */ /* 0x080fe2000001083e */
[----:B------:R-:W-:Y:S01]  /*4dd0*/  FFMA.FTZ R50, R50, R57, R59 ;  /* 0x0000003932327223 */ /* 0x000fe2000001003b */
[-C--:B------:R-:W-:Y:S01]  /*4de0*/  FFMA.FTZ R39, R39, R56.reuse, -R58 ;  /* 0x0000003827277223 */ /* 0x080fe2000001083a */
[----:B------:R-:W-:Y:S01]  /*4df0*/  FFMA.FTZ R56, R51, R56, R60 ;  /* 0x0000003833387223 */ /* 0x000fe2000001003c */
[----:B------:R-:W-:-:S02]  /*4e00*/  HADD2.F32 R51, -RZ, R36.H1_H1 ;  /* 0x30000024ff337230 */ /* 0x000fc40000004100 */
[--C-:B------:R-:W-:Y:S01]  /*4e10*/  HADD2.F32 R59, -RZ, R121.reuse.H0_H0 ;  /* 0x20000079ff3b7230 */ /* 0x100fe20000004100 */
[----:B------:R-:W-:Y:S01]  /*4e20*/  F2FP.F16.F32.PACK_AB R37, R50, R37 ;  /* 0x000000253225723e */ /* 0x000fe200000000ff */
[----:B------:R-:W-:Y:S01]  /*4e30*/  HADD2.F32 R36, -RZ, R36.H0_H0 ;  /* 0x20000024ff247230 */ /* 0x000fe20000004100 */
[----:B------:R-:W-:Y:S01]  /*4e40*/  F2FP.F16.F32.PACK_AB R39, R56, R39 ;  /* 0x000000273827723e */ /* 0x000fe200000000ff */
[--C-:B------:R-:W-:Y:S02]  /*4e50*/  HADD2.F32 R57, -RZ, R38.reuse.H1_H1 ;  /* 0x30000026ff397230 */ /* 0x100fe40000004100 */
[-C--:B------:R-:W-:Y:S01]  /*4e60*/  FMUL.FTZ R61, R51, R59.reuse ;  /* 0x0000003b333d7220 */ /* 0x080fe20000410000 */
[----:B------:R-:W-:Y:S02]  /*4e70*/  HADD2.F32 R121, -RZ, R121.H1_H1 ;  /* 0x30000079ff797230 */ /* 0x000fe40000004100 */
[----:B------:R-:W-:Y:S01]  /*4e80*/  FMUL.FTZ R60, R36, R59 ;  /* 0x0000003b243c7220 */ /* 0x000fe20000410000 */
[----:B------:R-:W-:-:S02]  /*4e90*/  HADD2.F32 R38, -RZ, R38.H0_H0 ;  /* 0x20000026ff267230 */ /* 0x000fc40000004100 */
[--C-:B------:R-:W-:Y:S02]  /*4ea0*/  HADD2.F32 R58, -RZ, R120.reuse.H0_H0 ;  /* 0x20000078ff3a7230 */ /* 0x100fe40000004100 */
[-C--:B------:R-:W-:Y:S01]  /*4eb0*/  FMUL.FTZ R59, R57, R121.reuse ;  /* 0x00000079393b7220 */ /* 0x080fe20000410000 */
[----:B------:R-:W-:Y:S02]  /*4ec0*/  HADD2.F32 R120, -RZ, R120.H1_H1 ;  /* 0x30000078ff787230 */ /* 0x000fe40000004100 */
[----:B------:R-:W-:Y:S01]  /*4ed0*/  FMUL.FTZ R62, R38, R121 ;  /* 0x00000079263e7220 */ /* 0x000fe20000410000 */
[-C--:B------:R-:W-:Y:S01]  /*4ee0*/  FFMA.FTZ R61, R36, R58.reuse, -R61 ;  /* 0x0000003a243d7223 */ /* 0x080fe2000001083d */
[----:B------:R-:W-:Y:S01]  /*4ef0*/  FFMA.FTZ R60, R51, R58, R60 ;  /* 0x0000003a333c7223 */ /* 0x000fe2000001003c */
[-C--:B------:R-:W-:Y:S01]  /*4f00*/  FFMA.FTZ R59, R38, R120.reuse, -R59 ;  /* 0x00000078263b7223 */ /* 0x080fe2000001083b */
[----:B------:R-:W-:-:S03]  /*4f10*/  FFMA.FTZ R62, R57, R120, R62 ;  /* 0x00000078393e7223 */ /* 0x000fc6000001003e */
[----:B------:R-:W-:Y:S02]  /*4f20*/  F2FP.F16.F32.PACK_AB R36, R60, R61 ;  /* 0x0000003d3c24723e */ /* 0x000fe400000000ff */
[----:B------:R-:W-:-:S07]  /*4f30*/  F2FP.F16.F32.PACK_AB R38, R62, R59 ;  /* 0x0000003b3e26723e */ /* 0x000fce00000000ff */
.L_x_1575:
[----:B------:R-:W-:Y:S05]  /*4f40*/  BSYNC B2 ;  /* 0x0000000000027941 */ /* 0x000fea0003800000 */
.L_x_1574:
[----:B------:R-:W-:Y:S02]  /*4f50*/  ULDC.64 UR4, c[0x0][0x208] ;  /* 0x0000820000047ab9 */ /* 0x000fe40000000a00 */
[----:B--2---:R1:W-:Y:S03]  /*4f60*/  STG.E.128 desc[UR4][R48.64], R36 ;  /* 0x0000002430007986 */ /* 0x0043e6000c101d04 */
.L_x_1573:
[----:B------:R-:W-:Y:S05]  /*4f70*/  BSYNC B1 ;  /* 0x0000000000017941 */ /* 0x000fea0003800000 */
.L_x_1572:
        /* <DEDUP_REMOVED lines=8> */
[----:B--2---:R-:W-:Y:S01]  /*5000*/  IMAD.MOV.U32 R51, RZ, RZ, R39 ;  /* 0x000000ffff337224 */ /* 0x004fe200078e0027 */
[----:B------:R-:W-:Y:S01]  /*5010*/  SHF.R.U32.HI R57, RZ, 0x10, R53 ;  /* 0x00000010ff397819 */ /* 0x000fe20000011635 */
[----:B------:R-:W-:Y:S01]  /*5020*/  IMAD.MOV.U32 R50, RZ, RZ, R36 ;  /* 0x000000ffff327224 */ /* 0x000fe200078e0024 */
[--C-:B------:R-:W-:Y:S01]  /*5030*/  SHF.R.U64 R53, R54, 0x10, R55.reuse ;  /* 0x0000001036357819 */ /* 0x100fe20000001237 */
[--C-:B------:R-:W-:Y:S01]  /*5040*/  HADD2.F32 R39, -RZ, R37.reuse.H1_H1 ;  /* 0x30000025ff277230 */ /* 0x100fe20000004100 */
[----:B------:R-:W-:Y:S01]  /*5050*/  SHF.R.U32.HI R56, RZ, 0x10, R55 ;  /* 0x00000010ff387819 */ /* 0x000fe20000011637 */
[----:B------:R-:W-:Y:S02]  /*5060*/  HADD2.F32 R36, -RZ, R37.H0_H0 ;  /* 0x20000025ff247230 */ /* 0x000fe40000004100 */
[----:B------:R-:W-:Y:S02]  /*5070*/  HADD2.F32 R53, -RZ, R53.H0_H0 ;  /* 0x20000035ff357230 */ /* 0x000fe40000004100 */
[----:B------:R-:W-:-:S02]  /*5080*/  HADD2.F32 R56, -RZ, R56.H0_H0 ;  /* 0x20000038ff387230 */ /* 0x000fc40000004100 */
[--C-:B------:R-:W-:Y:S02]  /*5090*/  HADD2.F32 R37, -RZ, R51.reuse.H1_H1 ;  /* 0x30000033ff257230 */ /* 0x100fe40000004100 */
[-C--:B------:R-:W-:Y:S01]  /*50a0*/  FMUL.FTZ R55, R39, R53.reuse ;  /* 0x0000003527377220 */ /* 0x080fe20000410000 */
[----:B------:R-:W-:Y:S02]  /*50b0*/  HADD2.F32 R51, -RZ, R51.H0_H0 ;  /* 0x20000033ff337230 */ /* 0x000fe40000004100 */
[C---:B------:R-:W-:Y:S01]  /*50c0*/  FMUL.FTZ R58, R36.reuse, R53 ;  /* 0x00000035243a7220 */ /* 0x040fe20000410000 */
[----:B------:R-:W-:Y:S02]  /*50d0*/  HADD2.F32 R52, -RZ, R52.H0_H0 ;  /* 0x20000034ff347230 */ /* 0x000fe40000004100 */
[-C--:B------:R-:W-:Y:S01]  /*50e0*/  FMUL.FTZ R60, R37, R56.reuse ;  /* 0x00000038253c7220 */ /* 0x080fe20000410000 */
[----:B------:R-:W-:Y:S02]  /*50f0*/  HADD2.F32 R54, -RZ, R57.H0_H0 ;  /* 0x20000039ff367230 */ /* 0x000fe40000004100 */
[----:B------:R-:W-:Y:S01]  /*5100*/  FMUL.FTZ R56, R51, R56 ;  /* 0x0000003833387220 */ /* 0x000fe20000410000 */
[-C--:B------:R-:W-:Y:S01]  /*5110*/  FFMA.FTZ R36, R36, R52.reuse, -R55 ;  /* 0x0000003424247223 */ /* 0x080fe20000010837 */
[----:B------:R-:W-:-:S02]  /*5120*/  FFMA.FTZ R55, R39, R52, R58 ;  /* 0x0000003427377223 */ /* 0x000fc4000001003a */
[-C--:B------:R-:W-:Y:S01]  /*5130*/  FFMA.FTZ R59, R37, R54.reuse, R56 ;  /* 0x00000036253b7223 */ /* 0x080fe20000010038 */
[--C-:B------:R-:W-:Y:S02]  /*5140*/  HADD2.F32 R52, -RZ, R119.reuse.H0_H0 ;  /* 0x20000077ff347230 */ /* 0x100fe40000004100 */
[----:B------:R-:W-:Y:S01]  /*5150*/  FFMA.FTZ R60, R51, R54, -R60 ;  /* 0x00000036333c7223 */ /* 0x000fe2000001083c */
[----:B------:R-:W-:Y:S02]  /*5160*/  HADD2.F32 R37, -RZ, R50.H1_H1 ;  /* 0x30000032ff257230 */ /* 0x000fe40000004100 */
[----:B------:R-:W-:Y:S02]  /*5170*/  HADD2.F32 R39, -RZ, R38.H1_H1 ;  /* 0x30000026ff277230 */ /* 0x000fe40000004100 */
[----:B------:R-:W-:Y:S02]  /*5180*/  HADD2.F32 R119, -RZ, R119.H1_H1 ;  /* 0x30000077ff777230 */ /* 0x000fe40000004100 */
[----:B------:R-:W-:Y:S01]  /*5190*/  FMUL.FTZ R53, R37, R52 ;  /* 0x0000003425357220 */ /* 0x000fe20000410000 */
[----:B------:R-:W-:-:S02]  /*51a0*/  HADD2.F32 R50, -RZ, R50.H0_H0 ;  /* 0x20000032ff327230 */ /* 0x000fc40000004100 */
[----:B------:R-:W-:Y:S02]  /*51b0*/  HADD2.F32 R38, -RZ, R38.H0_H0 ;  /* 0x20000026ff267230 */ /* 0x000fe40000004100 */
[-C--:B------:R-:W-:Y:S01]  /*51c0*/  FMUL.FTZ R57, R39, R119.reuse ;  /* 0x0000007727397220 */ /* 0x080fe20000410000 */
[--C-:B------:R-:W-:Y:S02]  /*51d0*/  HADD2.F32 R51, -RZ, R118.reuse.H0_H0 ;  /* 0x20000076ff337230 */ /* 0x100fe40000004100 */
[----:B------:R-:W-:Y:S01]  /*51e0*/  FMUL.FTZ R52, R50, R52 ;  /* 0x0000003432347220 */ /* 0x000fe20000410000 */
[----:B------:R-:W-:Y:S02]  /*51f0*/  HADD2.F32 R118, -RZ, R118.H1_H1 ;  /* 0x30000076ff767230 */ /* 0x000fe40000004100 */
[----:B------:R-:W-:Y:S01]  /*5200*/  FMUL.FTZ R54, R38, R119 ;  /* 0x0000007726367220 */ /* 0x000fe20000410000 */
[-C--:B------:R-:W-:Y:S01]  /*5210*/  FFMA.FTZ R53, R50, R51.reuse, -R53 ;  /* 0x0000003332357223 */ /* 0x080fe20000010835 */
[----:B------:R-:W-:Y:S01]  /*5220*/  FFMA.FTZ R52, R37, R51, R52 ;  /* 0x0000003325347223 */ /* 0x000fe20000010034 */
[-C--:B------:R-:W-:Y:S01]  /*5230*/  FFMA.FTZ R57, R38, R118.reuse, -R57 ;  /* 0x0000007626397223 */ /* 0x080fe20000010839 */
[----:B------:R-:W-:Y:S01]  /*5240*/  FFMA.FTZ R54, R39, R118, R54 ;  /* 0x0000007627367223 */ /* 0x000fe20000010036 */
[----:B------:R-:W-:-:S02]  /*5250*/  F2FP.F16.F32.PACK_AB R37, R55, R36 ;  /* 0x000000243725723e */ /* 0x000fc400000000ff */
[----:B------:R-:W-:Y:S02]  /*5260*/  F2FP.F16.F32.PACK_AB R39, R59, R60 ;  /* 0x0000003c3b27723e */ /* 0x000fe400000000ff */
[----:B------:R-:W-:Y:S02]  /*5270*/  F2FP.F16.F32.PACK_AB R36, R52, R53 ;  /* 0x000000353424723e */ /* 0x000fe400000000ff */
[----:B------:R-:W-:-:S07]  /*5280*/  F2FP.F16.F32.PACK_AB R38, R54, R57 ;  /* 0x000000393626723e */ /* 0x000fce00000000ff */
.L_x_1579:
[----:B------:R-:W-:Y:S05]  /*5290*/  BSYNC B2 ;  /* 0x0000000000027941 */ /* 0x000fea0003800000 */
.L_x_1578:
[----:B------:R-:W-:Y:S02]  /*52a0*/  ULDC.64 UR4, c[0x0][0x208] ;  /* 0x0000820000047ab9 */ /* 0x000fe40000000a00 */
[----:B--2---:R1:W-:Y:S03]  /*52b0*/  STG.E.128 desc[UR4][R48.64+0x80], R36 ;  /* 0x0000802430007986 */ /* 0x0043e6000c101d04 */
.L_x_1577:
[----:B------:R-:W-:Y:S05]  /*52c0*/  BSYNC B1 ;  /* 0x0000000000017941 */ /* 0x000fea0003800000 */
.L_x_1576:
[----:B------:R-:W-:Y:S01]  /*52d0*/  ISETP.NE.AND P3, PT, R94, RZ, PT ;  /* 0x000000ff5e00720c */ /* 0x000fe20003f65270 */
[----:B------:R-:W-:-:S12]  /*52e0*/  BSSY B1, `(.L_x_1580) ;  /* 0x0000032000017945 */ /* 0x000fd80003800000 */
[----:B------:R-:W-:Y:S05]  /*52f0*/  @!P3 BRA `(.L_x_1581) ;  /* 0x0000000000c0b947 */ /* 0x000fea0003800000 */
[----:B-1234-:R1:W2:Y:S01]  /*5300*/  LDS.128 R36, [R102+0x25400] ;  /* 0x0254000066247984 */ /* 0x01e2a20000000c00 */
[----:B------:R-:W-:Y:S01]  /*5310*/  ISETP.GE.AND P3, PT, R233, R116, PT ;  /* 0x00000074e900720c */ /* 0x000fe20003f66270 */
[----:B------:R-:W-:-:S12]  /*5320*/  BSSY B2, `(.L_x_1582) ;  /* 0x000002b000027945 */ /* 0x000fd80003800000 */
[----:B-1----:R-:W-:Y:S05]  /*5330*/  @P3 BRA `(.L_x_1583) ;  /* 0x0000000000a43947 */ /* 0x002fea0003800000 */
[--C-:B------:R-:W-:Y:S01]  /*5340*/  SHF.R.U64 R51, R44, 0x10, R45.reuse ;  /* 0x000000102c337819 */ /* 0x100fe2000000122d */
[----:B--2---:R-:W-:Y:S01]  /*5350*/  IMAD.MOV.U32 R44, RZ, RZ, R38 ;  /* 0x000000ffff2c7224 */ /* 0x004fe200078e0026 */
[----:B------:R-:W-:Y:S01]  /*5360*/  SHF.R.U32.HI R50, RZ, 0x10, R45 ;  /* 0x00000010ff327819 */ /* 0x000fe2000001162d */
[--C-:B------:R-:W-:Y:S01]  /*5370*/  HADD2.F32 R38, -RZ, R37.reuse.H1_H1 ;  /* 0x30000025ff267230 */ /* 0x100fe20000004100 */
[--C-:B------:R-:W-:Y:S01]  /*5380*/  SHF.R.U64 R45, R46, 0x10, R47.reuse ;  /* 0x000000102e2d7819 */ /* 0x100fe2000000122f */
[----:B------:R-:W-:Y:S01]  /*5390*/  HADD2.F32 R37, -RZ, R37.H0_H0 ;  /* 0x20000025ff257230 */ /* 0x000fe20000004100 */
[----:B------:R-:W-:Y:S01]  /*53a0*/  SHF.R.U32.HI R52, RZ, 0x10, R47 ;  /* 0x00000010ff347819 */ /* 0x000fe2000001162f */
[----:B------:R-:W-:Y:S02]  /*53b0*/  HADD2.F32 R46, -RZ, R51.H0_H0 ;  /* 0x20000033ff2e7230 */ /* 0x000fe40000004100 */
[----:B------:R-:W-:Y:S02]  /*53c0*/  HADD2.F32 R47, -RZ, R45.H0_H0 ;  /* 0x2000002dff2f7230 */ /* 0x000fe40000004100 */
[----:B------:R-:W-:-:S02]  /*53d0*/  HADD2.F32 R52, -RZ, R52.H0_H0 ;  /* 0x20000034ff347230 */ /* 0x000fc40000004100 */
[--C-:B------:R-:W-:Y:S02]  /*53e0*/  HADD2.F32 R45, -RZ, R39.reuse.H1_H1 ;  /* 0x30000027ff2d7230 */ /* 0x100fe40000004100 */
[-C--:B------:R-:W-:Y:S01]  /*53f0*/  FMUL.FTZ R54, R38, R47.reuse ;  /* 0x0000002f26367220 */ /* 0x080fe20000410000 */
[----:B------:R-:W-:Y:S02]  /*5400*/  HADD2.F32 R39, -RZ, R39.H0_H0 ;  /* 0x20000027ff277230 */ /* 0x000fe40000004100 */
[----:B------:R-:W-:Y:S01]  /*5410*/  FMUL.FTZ R47, R37, R47 ;  /* 0x0000002f252f7220 */ /* 0x000fe20000410000 */
[----:B------:R-:W-:Y:S02]  /*5420*/  HADD2.F32 R50, -RZ, R50.H0_H0 ;  /* 0x20000032ff327230 */ /* 0x000fe40000004100 */
[----:B------:R-:W-:Y:S01]  /*5430*/  FMUL.FTZ R56, R45, R52 ;  /* 0x000000342d387220 */ /* 0x000fe20000410000 */
[----:B------:R-:W-:Y:S01]  /*5440*/  FFMA.FTZ R54, R37, R46, -R54 ;  /* 0x0000002e25367223 */ /* 0x000fe20000010836 */
[----:B------:R-:W-:Y:S01]  /*5450*/  FMUL.FTZ R52, R39, R52 ;  /* 0x0000003427347220 */ /* 0x000fe20000410000 */
[----:B------:R-:W-:-:S02]  /*5460*/  HADD2.F32 R37, -RZ, R36.H1_H1 ;  /* 0x30000024ff257230 */ /* 0x000fc40000004100 */
[----:B------:R-:W-:Y:S01]  /*5470*/  FFMA.FTZ R51, R38, R46, R47 ;  /* 0x0000002e26337223 */ /* 0x000fe2000001002f */
[----:B------:R-:W-:Y:S02]  /*5480*/  HADD2.F32 R36, -RZ, R36.H0_H0 ;  /* 0x20000024ff247230 */ /* 0x000fe40000004100 */
[-C--:B------:R-:W-:Y:S01]  /*5490*/  FFMA.FTZ R53, R45, R50.reuse, R52 ;  /* 0x000000322d357223 */ /* 0x080fe20000010034 */
[--C-:B------:R-:W-:Y:S02]  /*54a0*/  HADD2.F32 R45, -RZ, R117.reuse.H0_H0 ;  /* 0x20000075ff2d7230 */ /* 0x100fe40000004100 */
[----:B------:R-:W-:Y:S01]  /*54b0*/  FFMA.FTZ R56, R39, R50, -R56 ;  /* 0x0000003227387223 */ /* 0x000fe20000010838 */
[----:B------:R-:W-:Y:S02]  /*54c0*/  HADD2.F32 R117, -RZ, R117.H1_H1 ;  /* 0x30000075ff757230 */ /* 0x000fe40000004100 */
[--C-:B------:R-:W-:Y:S02]  /*54d0*/  HADD2.F32 R38, -RZ, R44.reuse.H1_H1 ;  /* 0x3000002cff267230 */ /* 0x100fe40000004100 */
[----:B------:R-:W-:Y:S01]  /*54e0*/  FMUL.FTZ R47, R37, R45 ;  /* 0x0000002d252f7220 */ /* 0x000fe20000410000 */
[----:B------:R-:W-:-:S02]  /*54f0*/  HADD2.F32 R44, -RZ, R44.H0_H0 ;  /* 0x2000002cff2c7230 */ /* 0x000fc40000004100 */
[----:B------:R-:W-:Y:S01]  /*5500*/  FMUL.FTZ R46, R36, R45 ;  /* 0x0000002d242e7220 */ /* 0x000fe20000410000 */
[--C-:B------:R-:W-:Y:S02]  /*5510*/  HADD2.F32 R39, -RZ, R115.reuse.H0_H0 ;  /* 0x20000073ff277230 */ /* 0x100fe40000004100 */
[-C--:B------:R-:W-:Y:S01]  /*5520*/  FMUL.FTZ R45, R38, R117.reuse ;  /* 0x00000075262d7220 */ /* 0x080fe20000410000 */
        /* <DEDUP_REMOVED lines=10> */
.L_x_1583:
[----:B------:R-:W-:Y:S05]  /*55d0*/  BSYNC B2 ;  /* 0x0000000000027941 */ /* 0x000fea0003800000 */
.L_x_1582:
[----:B------:R-:W-:Y:S02]  /*55e0*/  ULDC.64 UR4, c[0x0][0x208] ;  /* 0x0000820000047ab9 */ /* 0x000fe40000000a00 */
[----:B--2---:R1:W-:Y:S03]  /*55f0*/  STG.E.128 desc[UR4][R48.64+0x100], R36 ;  /* 0x0001002430007986 */ /* 0x0043e6000c101d04 */
.L_x_1581:
[----:B------:R-:W-:Y:S05]  /*5600*/  BSYNC B1 ;  /* 0x0000000000017941 */ /* 0x000fea0003800000 */
.L_x_1580:
[----:B------:R-:W-:-:S13]  /*5610*/  ISETP.NE.AND P3, PT, R95, RZ, PT ;  /* 0x000000ff5f00720c */ /* 0x000fda0003f65270 */
        /* <DEDUP_REMOVED lines=46> */
.L_x_1585:
[----:B------:R-:W-:Y:S05]  /*5900*/  BSYNC B1 ;  /* 0x0000000000017941 */ /* 0x000fea0003800000 */
.L_x_1584:
[----:B------:R-:W-:Y:S02]  /*5910*/  ULDC.64 UR4, c[0x0][0x208] ;  /* 0x0000820000047ab9 */ /* 0x000fe40000000a00 */
[----:B--2---:R1:W-:Y:S01]  /*5920*/  STG.E.128 desc[UR4][R48.64+0x180], R36 ;  /* 0x0001802430007986 */ /* 0x0043e2000c101d04 */
[----:B------:R-:W-:Y:S05]  /*5930*/  BRA `(.L_x_1571) ;  /* 0x0000002c008c7947 */ /* 0x000fea0003800000 */
.L_x_1547:
        /* <DEDUP_REMOVED lines=16> */
[----:B------:R-:W-:Y:S02]  /*5a40*/  IADD3.X R39, R99, R32, RZ, P2, !PT ;  /* 0x0000002063277210 */ /* 0x000fe400017fe4ff */
[----:B------:R-:W-:Y:S02]  /*5a50*/  CS2R R42, SRZ ;  /* 0x00000000002a7805 */ /* 0x000fe4000001ff00 */
[----:B------:R-:W-:Y:S01]  /*5a60*/  LEA R52, P3, R38, UR4, 0x1 ;  /* 0x0000000426347c11 */ /* 0x000fe2000f8608ff */
[----:B------:R-:W-:Y:S01]  /*5a70*/  IMAD.X R37, R109, 0x1, R34, P5 ;  /* 0x000000016d257824 */ /* 0x000fe200028e0622 */
[----:B------:R-:W-:-:S02]  /*5a80*/  ISETP.GE.AND P5, PT, R221, R116, PT ;  /* 0x00000074dd00720c */ /* 0x000fc40003fa6270 */
[----:B------:R-:W-:Y:S02]  /*5a90*/  CS2R R40, SRZ ;  /* 0x0000000000287805 */ /* 0x000fe4000001ff00 */
[----:B------:R-:W-:Y:S02]  /*5aa0*/  LEA.HI.X R53, R38, UR5, R39, 0x1, P3 ;  /* 0x0000000526357c11 */ /* 0x000fe400098f0c27 */
[----:B------:R-:W-:Y:S02]  /*5ab0*/  CS2R R38, SRZ ;  /* 0x0000000000267805 */ /* 0x000fe4000001ff00 */
[----:B------:R-:W-:Y:S02]  /*5ac0*/  ISETP.GE.AND P3, PT, R18, R116, PT ;  /* 0x000000741200720c */ /* 0x000fe40003f66270 */
[----:B------:R-:W-:Y:S02]  /*5ad0*/  CS2R R50, SRZ ;  /* 0x0000000000327805 */ /* 0x000fe4000001ff00 */
[----:B------:R-:W-:-:S02]  /*5ae0*/  LEA R56, P2, R36, UR6, 0x1 ;  /* 0x0000000624387c11 */ /* 0x000fc4000f8408ff */
[----:B------:R-:W-:Y:S02]  /*5af0*/  CS2R R48, SRZ ;  /* 0x0000000000307805 */ /* 0x000fe4000001ff00 */
[----:B------:R-:W-:Y:S02]  /*5b00*/  CS2R R46, SRZ ;  /* 0x00000000002e7805 */ /* 0x000fe4000001ff00 */
[----:B------:R-:W-:Y:S02]  /*5b10*/  CS2R R44, SRZ ;  /* 0x00000000002c7805 */ /* 0x000fe4000001ff00 */
[----:B------:R-:W-:Y:S02]  /*5b20*/  LEA.HI.X R57, R36, UR7, R37, 0x1, P2 ;  /* 0x0000000724397c11 */ /* 0x000fe400090f0c25 */
[----:B------:R-:W-:Y:S01]  /*5b30*/  CS2R R36, SRZ ;  /* 0x0000000000247805 */ /* 0x000fe2000001ff00 */
[----:B------:R-:W-:Y:S02]  /*5b40*/  ULDC.64 UR8, c[0x0][0x208] ;  /* 0x0000820000087ab9 */ /* 0x000fe40000000a00 */
[----:B------:R0:W5:Y:S04]  /*5b50*/  @!P5 LDG.E.128 R44, desc[UR8][R56.64+0x80] ;  /* 0x00008008382cd981 */ /* 0x000168000c1e1d00 */
[----:B------:R0:W5:Y:S04]  /*5b60*/  @!P3 LDG.E.128 R40, desc[UR8][R52.64] ;  /* 0x000000083428b981 */ /* 0x000168000c1e1d00 */
[----:B------:R0:W5:Y:S04]  /*5b70*/  @!P5 LDG.E.128 R36, desc[UR8][R52.64+0x80] ;  /* 0x000080083424d981 */ /* 0x000168000c1e1d00 */
[----:B------:R0:W5:Y:S02]  /*5b80*/  @!P3 LDG.E.128 R48, desc[UR8][R56.64] ;  /* 0x000000083830b981 */ /* 0x000164000c1e1d00 */
.L_x_1587:
[----:B------:R-:W-:Y:S05]  /*5b90*/  BSYNC B1 ;  /* 0x0000000000017941 */ /* 0x000fea0003800000 */
.L_x_1586:
        /* <DEDUP_REMOVED lines=19> */
[----:B------:R-:W-:Y:S02]  /*5cd0*/  CS2R R64, SRZ ;  /* 0x0000000000407805 */ /* 0x000fe4000001ff00 */
[----:B------:R-:W-:Y:S02]  /*5ce0*/  CS2R R62, SRZ ;  /* 0x00000000003e7805 */ /* 0x000fe4000001ff00 */
[----:B------:R-:W-:Y:S02]  /*5cf0*/  IADD3.X R109, R34, R109, R26, P2, P5 ;  /* 0x0000006d226d7210 */ /* 0x000fe400017ea41a */
[----:B------:R-:W-:Y:S02]  /*5d00*/  CS2R R60, SRZ ;  /* 0x00000000003c7805 */ /* 0x000fe4000001ff00 */
[----:B------:R-:W-:Y:S01]  /*5d10*/  LEA R68, P5, R71, UR4, 0x1 ;  /* 0x0000000447447c11 */ /* 0x000fe2000f8a08ff */
[----:B------:R-:W-:Y:S01]  /*5d20*/  ULDC.64 UR8, c[0x0][0x208] ;  /* 0x0000820000087ab9 */ /* 0x000fe20000000a00 */
[----:B------:R-:W-:-:S02]  /*5d30*/  LEA R70, P2, R52, UR6, 0x1 ;  /* 0x0000000634467c11 */ /* 0x000fc4000f8408ff */
[----:B------:R-:W-:Y:S02]  /*5d40*/  LEA.HI.X R69, R71, UR5, R54, 0x1, P5 ;  /* 0x0000000547457c11 */ /* 0x000fe4000a8f0c36 */
[----:B------:R-:W-:Y:S02]  /*5d50*/  CS2R R54, SRZ ;  /* 0x0000000000367805 */ /* 0x000fe4000001ff00 */
[----:B------:R-:W-:Y:S02]  /*5d60*/  LEA.HI.X R71, R52, UR7, R109, 0x1, P2 ;  /* 0x0000000734477c11 */ /* 0x000fe400090f0c6d */
[----:B------:R-:W-:Y:S02]  /*5d70*/  CS2R R52, SRZ ;  /* 0x0000000000347805 */ /* 0x000fe4000001ff00 */
[-C--:B------:R-:W-:Y:S02]  /*5d80*/  ISETP.GE.AND P5, PT, R18, R116.reuse, PT ;  /* 0x000000741200720c */ /* 0x080fe40003fa6270 */
[----:B------:R-:W-:-:S11]  /*5d90*/  ISETP.GE.AND P2, PT, R221, R116, PT ;  /* 0x00000074dd00720c */ /* 0x000fd60003f46270 */
[----:B------:R0:W5:Y:S04]  /*5da0*/  @!P5 LDG.E.128 R56, desc[UR8][R68.64] ;  /* 0x000000084438d981 */ /* 0x000168000c1e1d00 */
[----:B------:R0:W5:Y:S04]  /*5db0*/  @!P2 LDG.E.128 R52, desc[UR8][R68.64+0x80] ;  /* 0x000080084434a981 */ /* 0x000168000c1e1d00 */
[----:B------:R0:W5:Y:S04]  /*5dc0*/  @!P5 LDG.E.128 R64, desc[UR8][R70.64] ;  /* 0x000000084640d981 */ /* 0x000168000c1e1d00 */
[----:B------:R0:W5:Y:S02]  /*5dd0*/  @!P2 LDG.E.128 R60, desc[UR8][R70.64+0x80] ;  /* 0x00008008463ca981 */ /* 0x000164000c1e1d00 */
.L_x_1589:
[----:B------:R-:W-:Y:S05]  /*5de0*/  BSYNC B1 ;  /* 0x0000000000017941 */ /* 0x000fea0003800000 */
.L_x_1588:
[----:B0-----:R-:W2:Y:S01]  /*5df0*/  LDL R68, [R1+0x20] ;  /* 0x0000200001447983 */ /* 0x001ea20000100800 */
[----:B-----5:R-:W-:Y:S01]  /*5e00*/  IMAD.MOV.U32 R69, RZ, RZ, R39 ;  /* 0x000000ffff457224 */ /* 0x020fe200078e0027 */
[----:B------:R-:W-:Y:S01]  /*5e10*/  MOV R70, R42 ;  /* 0x0000002a00467202 */ /* 0x000fe20000000f00 */
[----:B------:R-:W-:-:S03]  /*5e20*/  IMAD.MOV.U32 R71, RZ, RZ, R43 ;  /* 0x000000ffff477224 */ /* 0x000fc600078e002b */
[----:B------:R-:W-:Y:S01]  /*5e30*/  PRMT R136, R69, 0x7610, R136 ;  /* 0x0000761045887816 */ /* 0x000fe20000000088 */
[----:B------:R-:W-:Y:S01]  /*5e40*/  IMAD.MOV.U32 R69, RZ, RZ, R37 ;  /* 0x000000ffff457224 */ /* 0x000fe200078e0025 */
[----:B------:R-:W-:Y:S02]  /*5e50*/  PRMT R137, R70, 0x7610, R137 ;  /* 0x0000761046897816 */ /* 0x000fe40000000089 */
[----:B------:R-:W-:Y:S02]  /*5e60*/  PRMT R140, R71, 0x7610, R140 ;  /* 0x00007610478c7816 */ /* 0x000fe4000000008c */
[----:B------:R-:W-:Y:S01]  /*5e70*/  PRMT R136, R136, 0x5410, R69 ;  /* 0x0000541088887816 */ /* 0x000fe20000000045 */
[----:B------:R-:W-:-:S05]  /*5e80*/  IMAD.MOV.U32 R69, RZ, RZ, R41 ;  /* 0x000000ffff457224 */ /* 0x000fca00078e0029 */
[----:B------:R-:W-:Y:S01]  /*5e90*/  PRMT R124, R69, 0x7610, R124 ;  /* 0x00007610457c7816 */ /* 0x000fe2000000007c */
[----:B------:R-:W-:-:S05]  /*5ea0*/  IMAD.MOV.U32 R69, RZ, RZ, R47 ;  /* 0x000000ffff457224 */ /* 0x000fca00078e002f */
[----:B------:R-:W-:Y:S02]  /*5eb0*/  PRMT R137, R137, 0x5410, R69 ;  /* 0x0000541089897816 */ /* 0x000fe40000000045 */
[----:B------:R-:W-:Y:S02]  /*5ec0*/  MOV R69, R45 ;  /* 0x0000002d00457202 */ /* 0x000fe40000000f00 */
[----:B--2---:R-:W-:Y:S01]  /*5ed0*/  R2UR UR4, R68 ;  /* 0x00000000440472ca */ /* 0x004fe200000e0000 */
[----:B------:R-:W-:-:S05]  /*5ee0*/  IMAD.MOV.U32 R68, RZ, RZ, R38 ;  /* 0x000000ffff447224 */ /* 0x000fca00078e0026 */
[----:B------:R-:W-:Y:S01]  /*5ef0*/  PRMT R134, R68, 0x7610, R134 ;  /* 0x0000761044867816 */ /* 0x000fe20000000086 */
[----:B------:R-:W-:-:S05]  /*5f00*/  IMAD.MOV.U32 R68, RZ, RZ, R36 ;  /* 0x000000ffff447224 */ /* 0x000fca00078e0024 */
[----:B------:R-:W-:Y:S01]  /*5f10*/  PRMT R135, R68, 0x7610, R135 ;  /* 0x0000761044877816 */ /* 0x000fe20000000087 */
[----:B------:R-:W-:Y:S01]  /*5f20*/  IMAD.MOV.U32 R68, RZ, RZ, R40 ;  /* 0x000000ffff447224 */ /* 0x000fe200078e0028 */
[----:B------:R-:W-:-:S04]  /*5f30*/  UISETP.NE.AND UP0, UPT, UR4, 0x3, UPT ;  /* 0x000000030400788c */ /* 0x000fc8000bf05270 */
[----:B------:R-:W-:Y:S01]  /*5f40*/  PRMT R138, R68, 0x7610, R138 ;  /* 0x00007610448a7816 */ /* 0x000fe2000000008a */
[----:B------:R-:W-:Y:S01]  /*5f50*/  IMAD.MOV.U32 R68, RZ, RZ, R46 ;  /* 0x000000ffff447224 */ /* 0x000fe200078e002e */
[----:B------:R-:W-:Y:S02]  /*5f60*/  PLOP3.LUT P2, PT, PT, PT, UP0, 0x80, 0x0 ;  /* 0x000000000000781c */ /* 0x000fe40003f4f008 */
[----:B------:R-:W-:Y:S01]  /*5f70*/  PRMT R138, R138, 0x5410, R69 ;  /* 0x000054108a8a7816 */ /* 0x000fe20000000045 */
[----:B------:R-:W-:Y:S01]  /*5f80*/  IMAD.MOV.U32 R69, RZ, RZ, R51 ;  /* 0x000000ffff457224 */ /* 0x000fe200078e0033 */
[----:B------:R-:W-:Y:S01]  /*5f90*/  PRMT R134, R134, 0x5410, R68 ;  /* 0x0000541086867816 */ /* 0x000fe20000000044 */
[----:B------:R-:W-:-:S03]  /*5fa0*/  IMAD.MOV.U32 R68, RZ, RZ, R44 ;  /* 0x000000ffff447224 */ /* 0x000fc600078e002c */
[----:B------:R-:W-:Y:S01]  /*5fb0*/  PRMT R140, R140, 0x5410, R69 ;  /* 0x000054108c8c7816 */ /* 0x000fe20000000045 */
[----:B------:R-:W-:Y:S01]  /*5fc0*/  IMAD.MOV.U32 R69, RZ, RZ, R48 ;  /* 0x000000ffff457224 */ /* 0x000fe200078e0030 */
[----:B------:R-:W-:Y:S01]  /*5fd0*/  PRMT R135, R135, 0x5410, R68 ;  /* 0x0000541087877816 */ /* 0x000fe20000000044 */
[----:B------:R-:W-:-:S05]  /*5fe0*/  IMAD.MOV.U32 R68, RZ, RZ, R50 ;  /* 0x000000ffff447224 */ /* 0x000fca00078e0032 */
[----:B------:R-:W-:Y:S01]  /*5ff0*/  PRMT R139, R68, 0x7610, R139 ;  /* 0x00007610448b7816 */ /* 0x000fe2000000008b */
[----:B------:R-:W-:-:S03]  /*6000*/  IMAD.MOV.U32 R68, RZ, RZ, R49 ;  /* 0x000000ffff447224 */ /* 0x000fc600078e0031 */
[----:B------:R-:W-:Y:S01]  /*6010*/  PRMT R139, R139, 0x5410, R69 ;  /* 0x000054108b8b7816 */ /* 0x000fe20000000045 */
[----:B------:R-:W-:Y:S01]  /*6020*/  IMAD.MOV.U32 R69, RZ, RZ, R54 ;  /* 0x000000ffff457224 */ /* 0x000fe200078e0036 */
[----:B------:R-:W-:Y:S01]  /*6030*/  PRMT R121, R68, 0x7610, R121 ;  /* 0x0000761044797816 */ /* 0x000fe20000000079 */
        /* <DEDUP_REMOVED lines=23> */
[----:B------:R-:W-:Y:S06]  /*61b0*/  @!P2 BRA `(.L_x_1590) ;  /* 0x000000000004a947 */ /* 0x000fec0003800000 */
[----:B------:R-:W-:Y:S01]  /*61c0*/  BPT.TRAP 0x1 ;  /* 0x000000040000795c */ /* 0x000fe20000300000 */
.L_x_1590:
[----:B------:R-:W-:Y:S01]  /*61d0*/  LEA R99, R17, R16, 0x3 ;  /* 0x0000001011637211 */ /* 0x000fe200078e18ff */
[----:B------:R-:W0:Y:S01]  /*61e0*/  LDC R117, c[0x0][0x2f4] ;  /* 0x0000bd00ff757b82 */ /* 0x000e220000000800 */
[----:B------:R-:W-:Y:S01]  /*61f0*/  SHF.L.U32 R109, R236, 0x1f, RZ ;  /* 0x0000001fec6d7819 */ /* 0x000fe200000006ff */
[----:B------:R-:W-:Y:S01]  /*6200*/  BSSY B1, `(.L_x_1591) ;  /* 0x0000004000017945 */ /* 0x000fe20003800000 */
[----:B------:R-:W-:Y:S02]  /*6210*/  IMAD.MOV.U32 R111, RZ, RZ, R72 ;  /* 0x000000ffff6f7224 */ /* 0x000fe400078e0048 */
[----:B------:R-:W1:Y:S02]  /*6220*/  SYNCS.PHASECHK.TRANS64.TRYWAIT P5, [R99+URZ+0x30890], R109 ;  /* 0x0308906d630075a7 */ /* 0x000e6400080a017f */
[----:B-1----:R-:W-:Y:S05]  /*6230*/  @!P5 BRA `(.L_x_1592) ;  /* 0x0000028400e4d947 */ /* 0x002fea0003800000 */
.L_x_2021:
[----:B------:R-:W-:Y:S05]  /*6240*/  BSYNC B1 ;  /* 0x0000000000017941 */ /* 0x000fea0003800000 */
.L_x_1591:
[----:B------:R-:W2:Y:S01]  /*6250*/  LDC.64 R112, c[0x0][0x300] ;  /* 0x0000c000ff707b82 */ /* 0x000ea20000000a00 */
[----:B------:R-:W-:Y:S01]  /*6260*/  BSSY B1, `(.L_x_1593) ;  /* 0x0000115000017945 */ /* 0x000fe20003800000 */
[----:B0-----:R-:W-:-:S03]  /*6270*/  IMAD.IADD R118, R117, 0x1, -R29 ;  /* 0x0000000175767824 */ /* 0x001fc600078e0a1d */
[----:B------:R-:W-:Y:S05]  /*6280*/  @P4 BRA `(.L_x_1594) ;  /* 0x0000001000484947 */ /* 0x000fea0003800000 */
[----:B------:R-:W-:Y:S01]  /*6290*/  ISETP.NE.AND P4, PT, R30, RZ, PT ;  /* 0x000000ff1e00720c */ /* 0x000fe20003f85270 */
[-C--:B--2---:R-:W-:Y:S01]  /*62a0*/  IMAD.WIDE.U32 R114, R23, R112.reuse, R110 ;  /* 0x0000007017727225 */ /* 0x084fe200078e006e */
[----:B------:R-:W-:Y:S01]  /*62b0*/  SHF.R.S32.HI R68, RZ, 0x1f, R23 ;  /* 0x0000001fff447819 */ /* 0x000fe20000011417 */
[----:B------:R-:W-:Y:S04]  /*62c0*/  BSSY B2, `(.L_x_1595) ;  /* 0x0000089000027945 */ /* 0x000fe80003800000 */
[----:B------:R-:W-:-:S04]  /*62d0*/  IMAD R119, R68, R112, RZ ;  /* 0x0000007044777224 */ /* 0x000fc800078e02ff */
[----:B------:R-:W-:-:S04]  /*62e0*/  IMAD R119, R23, R113, R119 ;  /* 0x0000007117777224 */ /* 0x000fc800078e0277 */
[----:B------:R-:W-:Y:S01]  /*62f0*/  IMAD.IADD R119, R119, 0x1, R115 ;  /* 0x0000000177777824 */ /* 0x000fe200078e0273 */
[----:B------:R-:W-:Y:S06]  /*6300*/  @!P4 BRA `(.L_x_1596) ;  /* 0x000000080010c947 */ /* 0x000fec0003800000 */
[----:B------:R-:W2:Y:S01]  /*6310*/  LDL R70, [R1+0x28] ;  /* 0x0000280001467983 */ /* 0x000ea20000100800 */
[----:B------:R-:W-:Y:S01]  /*6320*/  SEL R68, R29, R118, !P0 ;  /* 0x000000761d447207 */ /* 0x000fe20004000000 */
[C---:B------:R-:W-:Y:S01]  /*6330*/  IMAD.SHL.U32 R71, R23.reuse, 0x40, RZ ;  /* 0x0000004017477824 */ /* 0x040fe200078e00ff */
[----:B------:R-:W-:Y:S01]  /*6340*/  ISETP.GE.AND P4, PT, R18, R116, PT ;  /* 0x000000741200720c */ /* 0x000fe20003f86270 */
[----:B------:R-:W-:Y:S01]  /*6350*/  IMAD.SHL.U32 R72, R23, 0x40, RZ ;  /* 0x0000004017487824 */ /* 0x000fe200078e00ff */
[----:B------:R-:W-:Y:S01]  /*6360*/  SHF.R.S32.HI R69, RZ, 0x1f, R68 ;  /* 0x0000001fff457819 */ /* 0x000fe20000011444 */
[----:B------:R-:W-:Y:S01]  /*6370*/  BSSY B3, `(.L_x_1597) ;  /* 0x0000070000037945 */ /* 0x000fe20003800000 */
[----:B------:R-:W-:Y:S02]  /*6380*/  LOP3.LUT R71, R71, 0x1c0, RZ, 0xc0, !PT ;  /* 0x000001c047477812 */ /* 0x000fe400078ec0ff */
[----:B------:R-:W-:Y:S02]  /*6390*/  LEA.HI R68, R69, R68, RZ, 0x4 ;  /* 0x0000004445447211 */ /* 0x000fe400078f20ff */
[----:B------:R-:W-:-:S02]  /*63a0*/  SHF.R.U32.HI R71, RZ, 0x3, R71 ;  /* 0x00000003ff477819 */ /* 0x000fc40000011647 */
[----:B------:R-:W-:-:S04]  /*63b0*/  LEA.HI.SX32 R68, R68, R35, 0x1c ;  /* 0x0000002344447211 */ /* 0x000fc800078fe2ff */
[----:B------:R-:W-:Y:S01]  /*63c0*/  SHF.R.S32.HI R69, RZ, 0x1f, R68 ;  /* 0x0000001fff457819 */ /* 0x000fe20000011444 */
[----:B------:R-:W-:-:S03]  /*63d0*/  IMAD.SHL.U32 R120, R68, 0x8, RZ ;  /* 0x0000000844787824 */ /* 0x000fc600078e00ff */
[----:B------:R-:W-:Y:S02]  /*63e0*/  LEA.HI R68, R69, R68, RZ, 0x3 ;  /* 0x0000004445447211 */ /* 0x000fe400078f18ff */
[----:B------:R-:W-:Y:S02]  /*63f0*/  LOP3.LUT R69, R120, 0x38, RZ, 0xc0, !PT ;  /* 0x0000003878457812 */ /* 0x000fe400078ec0ff */
[----:B------:R-:W-:Y:S02]  /*6400*/  SHF.L.U32 R68, R68, 0x9, RZ ;  /* 0x0000000944447819 */ /* 0x000fe400000006ff */
[----:B------:R-:W-:Y:S02]  /*6410*/  LOP3.LUT R69, R69, 0x1c0, R72, 0xf8, !PT ;  /* 0x000001c045457812 */ /* 0x000fe400078ef848 */
[----:B------:R-:W-:Y:S02]  /*6420*/  LOP3.LUT R68, R68, 0x7ffff000, RZ, 0xc0, !PT ;  /* 0x7ffff00044447812 */ /* 0x000fe400078ec0ff */
[----:B------:R-:W-:-:S04]  /*6430*/  LOP3.LUT R69, R69, R71, RZ, 0x3c, !PT ;  /* 0x0000004745457212 */ /* 0x000fc800078e3cff */
[----:B--2---:R-:W-:-:S05]  /*6440*/  IADD3 R68, R69, R68, R70 ;  /* 0x0000004445447210 */ /* 0x004fca0007ffe046 */
[C---:B------:R-:W-:Y:S02]  /*6450*/  IMAD R72, R17.reuse, 0x4000, R68 ;  /* 0x0000400011487824 */ /* 0x040fe400078e0244 */
[----:B------:R-:W-:Y:S02]  /*6460*/  IMAD R68, R17, 0x4000, R6 ;  /* 0x0000400011447824 */ /* 0x000fe400078e0206 */
[--C-:B------:R-:W-:Y:S02]  /*6470*/  IMAD R72, R72, 0x2, R16.reuse ;  /* 0x0000000248487824 */ /* 0x100fe400078e0210 */
[----:B------:R-:W-:-:S04]  /*6480*/  IMAD R68, R68, 0x2, R16 ;  /* 0x0000000244447824 */ /* 0x000fc800078e0210 */
[----:B------:R-:W0:Y:S04]  /*6490*/  LDS.128 R72, [R72+0x20400] ;  /* 0x0204000048487984 */ /* 0x000e280000000c00 */
[----:B------:R-:W2:Y:S01]  /*64a0*/  LDS.128 R68, [R68+0x20400] ;  /* 0x0204000044447984 */ /* 0x000ea20000000c00 */
[----:B------:R-:W-:Y:S05]  /*64b0*/  @P4 BRA `(.L_x_1598) ;  /* 0x00000004006c4947 */ /* 0x000fea0003800000 */
[----:B0-----:R-:W-:Y:S01]  /*64c0*/  IMAD.MOV.U32 R123, RZ, RZ, R73 ;  /* 0x000000ffff7b7224 */ /* 0x001fe200078e0049 */
[----:B------:R-:W-:Y:S01]  /*64d0*/  SHF.R.U64 R40, R40, 0x10, R41 ;  /* 0x0000001028287819 */ /* 0x000fe20000001229 */
[----:B--2---:R-:W-:Y:S01]  /*64e0*/  IMAD.MOV.U32 R122, RZ, RZ, R69 ;  /* 0x000000ffff7a7224 */ /* 0x004fe200078e0045 */
[----:B------:R-:W-:Y:S01]  /*64f0*/  SHF.R.U32.HI R41, RZ, 0x10, R41 ;  /* 0x00000010ff297819 */ /* 0x000fe20000011629 */
[----:B------:R-:W-:Y:S01]  /*6500*/  HADD2.F32 R121, -RZ, R121.H0_H0 ;  /* 0x20000079ff797230 */ /* 0x000fe20000004100 */
[----:B------:R-:W-:Y:S01]  /*6510*/  SHF.R.U64 R42, R42, 0x10, R43 ;  /* 0x000000102a2a7819 */ /* 0x000fe2000000122b */
[----:B------:R-:W-:Y:S02]  /*6520*/  HADD2.F32 R69, -RZ, R123.H0_H0 ;  /* 0x2000007bff457230 */ /* 0x000fe40000004100 */
[----:B------:R-:W-:Y:S02]  /*6530*/  HADD2.F32 R125, -RZ, R122.H0_H0 ;  /* 0x2000007aff7d7230 */ /* 0x000fe40000004100 */
[----:B------:R-:W-:-:S02]  /*6540*/  HADD2.F32 R124, -RZ, R124.H0_H0 ;  /* 0x2000007cff7c7230 */ /* 0x000fc40000004100 */
[-C--:B------:R-:W-:Y:S01]  /*6550*/  FMUL.FTZ R73, R69, R121.reuse ;  /* 0x0000007945497220 */ /* 0x080fe20000410000 */
[----:B------:R-:W-:Y:S02]  /*6560*/  HADD2.F32 R41, -RZ, R41.H0_H0 ;  /* 0x20000029ff297230 */ /* 0x000fe40000004100 */
[C---:B------:R-:W-:Y:S01]  /*6570*/  FMUL.FTZ R121, R125.reuse, R121 ;  /* 0x000000797d797220 */ /* 0x040fe20000410000 */
[----:B------:R-:W-:Y:S02]  /*6580*/  HADD2.F32 R42, -RZ, R42.H0_H0 ;  /* 0x2000002aff2a7230 */ /* 0x000fe40000004100 */
[-C--:B------:R-:W-:Y:S01]  /*6590*/  FFMA.FTZ R73, R125, R124.reuse, -R73 ;  /* 0x0000007c7d497223 */ /* 0x080fe20000010849 */
[----:B------:R-:W-:Y:S01]  /*65a0*/  FFMA.FTZ R69, R69, R124, R121 ;  /* 0x0000007c45457223 */ /* 0x000fe20000010079 */
[--C-:B------:R-:W-:Y:S02]  /*65b0*/  SHF.R.U32.HI R124, RZ, 0x10, R49.reuse ;  /* 0x00000010ff7c7819 */ /* 0x100fe40000011631 */
[----:B------:R-:W-:Y:S01]  /*65c0*/  SHF.R.U64 R121, R48, 0x10, R49 ;  /* 0x0000001030797819 */ /* 0x000fe20000001231 */
[----:B------:R-:W-:-:S02]  /*65d0*/  HADD2.F32 R48, -RZ, R123.H1_H1 ;  /* 0x3000007bff307230 */ /* 0x000fc40000004100 */
[----:B------:R-:W-:Y:S02]  /*65e0*/  HADD2.F32 R124, -RZ, R124.H0_H0 ;  /* 0x2000007cff7c7230 */ /* 0x000fe40000004100 */
[----:B------:R-:W-:Y:S02]  /*65f0*/  HADD2.F32 R49, -RZ, R122.H1_H1 ;  /* 0x3000007aff317230 */ /* 0x000fe40000004100 */
[----:B------:R-:W-:Y:S02]  /*6600*/  HADD2.F32 R121, -RZ, R121.H0_H0 ;  /* 0x20000079ff797230 */ /* 0x000fe40000004100 */
[-C--:B------:R-:W-:Y:S01]  /*6610*/  FMUL.FTZ R122, R48, R124.reuse ;  /* 0x0000007c307a7220 */ /* 0x080fe20000410000 */
[----:B------:R-:W-:-:S03]  /*6620*/  FMUL.FTZ R124, R49, R124 ;  /* 0x0000007c317c7220 */ /* 0x000fc60000410000 */
[-C--:B------:R-:W-:Y:S01]  /*6630*/  FFMA.FTZ R49, R49, R41.reuse, -R122 ;  /* 0x0000002931317223 */ /* 0x080fe2000001087a */
[--C-:B------:R-:W-:Y:S02]  /*6640*/  HADD2.F32 R122, -RZ, R140.reuse.H0_H0 ;  /* 0x2000008cff7a7230 */ /* 0x100fe40000004100 */
[----:B------:R-:W-:Y:S01]  /*6650*/  FFMA.FTZ R41, R48, R41, R124 ;  /* 0x0000002930297223 */ /* 0x000fe2000001007c */
[----:B------:R-:W-:Y:S01]  /*6660*/  MOV R48, R71 ;  /* 0x0000004700307202 */ /* 0x000fe20000000f00 */
[----:B------:R-:W-:Y:S01]  /*6670*/  HADD2.F32 R124, -RZ, R140.H1_H1 ;  /* 0x3000008cff7c7230 */ /* 0x000fe20000004100 */
[----:B------:R-:W-:Y:S01]  /*6680*/  F2FP.F16.F32.PACK_AB R49, R49, R73 ;  /* 0x000000493131723e */ /* 0x000fe200000000ff */
[----:B------:R-:W-:Y:S01]  /*6690*/  HADD2.F32 R71, -RZ, R75.H0_H0 ;  /* 0x2000004bff477230 */ /* 0x000fe20000004100 */
[----:B------:R-:W-:Y:S01]  /*66a0*/  F2FP.F16.F32.PACK_AB R41, R41, R69 ;  /* 0x000000452929723e */ /* 0x000fe200000000ff */
[--C-:B------:R-:W-:Y:S02]  /*66b0*/  HADD2.F32 R123, -RZ, R48.reuse.H0_H0 ;  /* 0x20000030ff7b7230 */ /* 0x100fe40000004100 */
[----:B------:R-:W-:-:S02]  /*66c0*/  HADD2.F32 R48, -RZ, R48.H1_H1 ;  /* 0x30000030ff307230 */ /* 0x000fc40000004100 */
[----:B------:R-:W-:Y:S01]  /*66d0*/  FMUL.FTZ R125, R71, R124 ;  /* 0x0000007c477d7220 */ /* 0x000fe20000410000 */
[----:B------:R-:W-:Y:S02]  /*66e0*/  IMAD.MOV.U32 R69, RZ, RZ, R49 ;  /* 0x000000ffff457224 */ /* 0x000fe400078e0031 */
[----:B------:R-:W-:Y:S02]  /*66f0*/  IMAD.MOV.U32 R73, RZ, RZ, R41 ;  /* 0x000000ffff497224 */ /* 0x000fe400078e0029 */
[C---:B------:R-:W-:Y:S01]  /*6700*/  FFMA.FTZ R125, R123.reuse, R122, -R125 ;  /* 0x0000007a7b7d7223 */ /* 0x040fe2000001087d */
[----:B------:R-:W-:Y:S01]  /*6710*/  FMUL.FTZ R123, R123, R124 ;  /* 0x0000007c7b7b7220 */ /* 0x000fe20000410000 */
[----:B------:R-:W-:-:S03]  /*6720*/  HADD2.F32 R124, -RZ, R139.H1_H1 ;  /* 0x3000008bff7c7230 */ /* 0x000fc60000004100 */
[----:B------:R-:W-:Y:S01]  /*6730*/  FFMA.FTZ R123, R71, R122, R123 ;  /* 0x0000007a477b7223 */ /* 0x000fe2000001007b */
[----:B------:R-:W-:Y:S02]  /*6740*/  SHF.R.U32.HI R71, RZ, 0x10, R43 ;  /* 0x00000010ff477819 */ /* 0x000fe4000001162b */
[--C-:B------:R-:W-:Y:S02]  /*6750*/  SHF.R.U64 R43, R50, 0x10, R51.reuse ;  /* 0x00000010322b7819 */ /* 0x100fe40000001233 */
[----:B------:R-:W-:Y:S01]  /*6760*/  SHF.R.U32.HI R50, RZ, 0x10, R51 ;  /* 0x00000010ff327819 */ /* 0x000fe20000011633 */
[----:B------:R-:W-:Y:S02]  /*6770*/  HADD2.F32 R51, -RZ, R75.H1_H1 ;  /* 0x3000004bff337230 */ /* 0x000fe40000004100 */
[----:B------:R-:W-:Y:S02]  /*6780*/  HADD2.F32 R71, -RZ, R71.H0_H0 ;  /* 0x20000047ff477230 */ /* 0x000fe40000004100 */
[----:B------:R-:W-:-:S02]  /*6790*/  HADD2.F32 R50, -RZ, R50.H0_H0 ;  /* 0x20000032ff327230 */ /* 0x000fc40000004100 */
[----:B------:R-:W-:-:S03]  /*67a0*/  HADD2.F32 R43, -RZ, R43.H0_H0 ;  /* 0x2000002bff2b7230 */ /* 0x000fc60000004100 */
[----:B------:R-:W-:-:S04]  /*67b0*/  FMUL.FTZ R75, R51, R50 ;  /* 0x00000032334b7220 */ /* 0x000fc80000410000 */
[C---:B------:R-:W-:Y:S01]  /*67c0*/  FFMA.FTZ R75, R48.reuse, R71, -R75 ;  /* 0x00000047304b7223 */ /* 0x040fe2000001084b */
[----:B------:R-:W-:Y:S01]  /*67d0*/  FMUL.FTZ R48, R48, R50 ;  /* 0x0000003230307220 */ /* 0x000fe20000410000 */
[----:B------:R-:W-:-:S03]  /*67e0*/  HADD2.F32 R50, -RZ, R72.H0_H0 ;  /* 0x20000048ff327230 */ /* 0x000fc60000004100 */
[----:B------:R-:W-:Y:S01]  /*67f0*/  FFMA.FTZ R48, R51, R71, R48 ;  /* 0x0000004733307223 */ /* 0x000fe20000010030 */
[----:B------:R-:W-:Y:S02]  /*6800*/  HADD2.F32 R71, -RZ, R68.H0_H0 ;  /* 0x20000044ff477230 */ /* 0x000fe40000004100 */
[-C--:B------:R-:W-:Y:S01]  /*6810*/  FMUL.FTZ R122, R50, R124.reuse ;  /* 0x0000007c327a7220 */ /* 0x080fe20000410000 */
[----:B------:R-:W-:Y:S01]  /*6820*/  HADD2.F32 R51, -RZ, R138.H0_H0 ;  /* 0x2000008aff337230 */ /* 0x000fe20000004100 */
[----:B------:R-:W-:Y:S01]  /*6830*/  F2FP.F16.F32.PACK_AB R75, R75, R125 ;  /* 0x0000007d4b4b723e */ /* 0x000fe200000000ff */
[----:B------:R-:W-:Y:S02]  /*6840*/  HADD2.F32 R68, -RZ, R68.H1_H1 ;  /* 0x30000044ff447230 */ /* 0x000fe40000004100 */
[C---:B------:R-:W-:Y:S01]  /*6850*/  FMUL.FTZ R124, R71.reuse, R124 ;  /* 0x0000007c477c7220 */ /* 0x040fe20000410000 */
[----:B------:R-:W-:Y:S01]  /*6860*/  F2FP.F16.F32.PACK_AB R48, R48, R123 ;  /* 0x0000007b3030723e */ /* 0x000fe200000000ff */
[----:B------:R-:W-:Y:S01]  /*6870*/  FFMA.FTZ R122, R71, R51, -R122 ;  /* 0x00000033477a7223 */ /* 0x000fe2000001087a */
[----:B------:R-:W-:-:S02]  /*6880*/  HADD2.F32 R71, -RZ, R137.H0_H0 ;  /* 0x20000089ff477230 */ /* 0x000fc40000004100 */
[----:B------:R-:W-:Y:S01]  /*6890*/  FFMA.FTZ R124, R50, R51, R124 ;  /* 0x00000033327c7223 */ /* 0x000fe2000001007c */
[----:B------:R-:W-:Y:S02]  /*68a0*/  HADD2.F32 R50, -RZ, R72.H1_H1 ;  /* 0x30000048ff327230 */ /* 0x000fe40000004100 */
[----:B------:R-:W-:-:S03]  /*68b0*/  HADD2.F32 R51, -RZ, R40.H0_H0 ;  /* 0x20000028ff337230 */ /* 0x000fc60000004100 */
[-C--:B------:R-:W-:Y:S01]  /*68c0*/  FMUL.FTZ R40, R50, R121.reuse ;  /* 0x0000007932287220 */ /* 0x080fe20000410000 */
[----:B------:R-:W-:-:S03]  /*68d0*/  FMUL.FTZ R121, R68, R121 ;  /* 0x0000007944797220 */ /* 0x000fc60000410000 */
[-C--:B------:R-:W-:Y:S01]  /*68e0*/  FFMA.FTZ R40, R68, R51.reuse, -R40 ;  /* 0x0000003344287223 */ /* 0x080fe20000010828 */
[----:B------:R-:W-:Y:S01]  /*68f0*/  FFMA.FTZ R50, R50, R51, R121 ;  /* 0x0000003332327223 */ /* 0x000fe20000010079 */
[----:B------:R-:W-:Y:S02]  /*6900*/  HADD2.F32 R121, -RZ, R139.H0_H0 ;  /* 0x2000008bff797230 */ /* 0x000fe40000004100 */
[----:B------:R-:W-:Y:S01]  /*6910*/  HADD2.F32 R51, -RZ, R74.H0_H0 ;  /* 0x2000004aff337230 */ /* 0x000fe20000004100 */
[----:B------:R-:W-:Y:S01]  /*6920*/  F2FP.F16.F32.PACK_AB R40, R40, R122 ;  /* 0x0000007a2828723e */ /* 0x000fe200000000ff */
[----:B------:R-:W-:Y:S01]  /*6930*/  HADD2.F32 R68, -RZ, R70.H0_H0 ;  /* 0x20000046ff447230 */ /* 0x000fe20000004100 */
[----:B------:R-:W-:Y:S01]  /*6940*/  F2FP.F16.F32.PACK_AB R50, R50, R124 ;  /* 0x0000007c3232723e */ /* 0x000fe200000000ff */
[----:B------:R-:W-:Y:S02]  /*6950*/  HADD2.F32 R74, -RZ, R74.H1_H1 ;  /* 0x3000004aff4a7230 */ /* 0x000fe40000004100 */
[----:B------:R-:W-:Y:S01]  /*6960*/  FMUL.FTZ R72, R51, R121 ;  /* 0x0000007933487220 */ /* 0x000fe20000410000 */
[----:B------:R-:W-:-:S02]  /*6970*/  HADD2.F32 R70, -RZ, R70.H1_H1 ;  /* 0x30000046ff467230 */ /* 0x000fc40000004100 */
[C---:B------:R-:W-:Y:S01]  /*6980*/  FMUL.FTZ R121, R68.reuse, R121 ;  /* 0x0000007944797220 */ /* 0x040fe20000410000 */
[-C--:B------:R-:W-:Y:S01]  /*6990*/  FFMA.FTZ R72, R68, R71.reuse, -R72 ;  /* 0x0000004744487223 */ /* 0x080fe20000010848 */
[----:B------:R-:W-:Y:S02]  /*69a0*/  IMAD.MOV.U32 R68, RZ, RZ, R40 ;  /* 0x000000ffff447224 */ /* 0x000fe400078e0028 */
[----:B------:R-:W-:Y:S01]  /*69b0*/  FFMA.FTZ R121, R51, R71, R121 ;  /* 0x0000004733797223 */ /* 0x000fe20000010079 */
[-C--:B------:R-:W-:Y:S01]  /*69c0*/  FMUL.FTZ R51, R74, R43.reuse ;  /* 0x0000002b4a337220 */ /* 0x080fe20000410000 */
[C---:B------:R-:W-:Y:S01]  /*69d0*/  FMUL.FTZ R43, R70.reuse, R43 ;  /* 0x0000002b462b7220 */ /* 0x040fe20000410000 */
[----:B------:R-:W-:Y:S02]  /*69e0*/  IMAD.MOV.U32 R71, RZ, RZ, R75 ;  /* 0x000000ffff477224 */ /* 0x000fe400078e004b */
[-C--:B------:R-:W-:Y:S01]  /*69f0*/  FFMA.FTZ R51, R70, R42.reuse, -R51 ;  /* 0x0000002a46337223 */ /* 0x080fe20000010833 */
[----:B------:R-:W-:Y:S01]  /*6a00*/  FFMA.FTZ R43, R74, R42, R43 ;  /* 0x0000002a4a2b7223 */ /* 0x000fe2000001002b */
[----:B------:R-:W-:-:S03]  /*6a10*/  IMAD.MOV.U32 R75, RZ, RZ, R48 ;  /* 0x000000ffff4b7224 */ /* 0x000fc600078e0030 */
[----:B------:R-:W-:Y:S01]  /*6a20*/  F2FP.F16.F32.PACK_AB R51, R51, R72 ;  /* 0x000000483333723e */ /* 0x000fe200000000ff */
[----:B------:R-:W-:Y:S01]  /*6a30*/  IMAD.MOV.U32 R72, RZ, RZ, R50 ;  /* 0x000000ffff487224 */ /* 0x000fe200078e0032 */
[----:B------:R-:W-:-:S03]  /*6a40*/  F2FP.F16.F32.PACK_AB R43, R43, R121 ;  /* 0x000000792b2b723e */ /* 0x000fc600000000ff */
[----:B------:R-:W-:Y:S01]  /*6a50*/  IMAD.MOV.U32 R70, RZ, RZ, R51 ;  /* 0x000000ffff467224 */ /* 0x000fe200078e0033 */
[----:B------:R-:W-:-:S07]  /*6a60*/  MOV R74, R43 ;  /* 0x0000002b004a7202 */ /* 0x000fce0000000f00 */
.L_x_1598:
[----:B------:R-:W-:Y:S05]  /*6a70*/  BSYNC B3 ;  /* 0x0000000000037941 */ /* 0x000fea0003800000 */
.L_x_1597:
        /* <DEDUP_REMOVED lines=9> */
[----:B--2---:R2:W-:Y:S02]  /*6b10*/  STG.E.128 desc[UR4][R40.64], R68 ;  /* 0x0000004428007986 */ /* 0x0045e4000c101d04 */
[----:B--2---:R-:W-:-:S04]  /*6b20*/  @!P4 LEA R40, P5, R120, R106, 0x1 ;  /* 0x0000006a7828c211 */ /* 0x004fc800078a08ff */
[----:B------:R-:W-:-:S05]  /*6b30*/  @!P4 LEA.HI.X R41, R120, R107, R42, 0x1, P5 ;  /* 0x0000006b7829c211 */ /* 0x000fca00028f0c2a */
[----:B0-----:R0:W-:Y:S04]  /*6b40*/  @!P4 STG.E.128 desc[UR4][R40.64], R72 ;  /* 0x000000482800c986 */ /* 0x0011e8000c101d04 */
.L_x_1596:
[----:B------:R-:W-:Y:S05]  /*6b50*/  BSYNC B2 ;  /* 0x0000000000027941 */ /* 0x000fea0003800000 */
.L_x_1595:
[----:B------:R-:W-:-:S13]  /*6b60*/  ISETP.NE.AND P4, PT, R93, RZ, PT ;  /* 0x000000ff5d00720c */ /* 0x000fda0003f85270 */
[----:B------:R-:W-:Y:S05]  /*6b70*/  @!P4 BRA `(.L_x_1594) ;  /* 0x00000008000cc947 */ /* 0x000fea0003800000 */
[----:B------:R-:W2:Y:S01]  /*6b80*/  LDL R42, [R1+0x28] ;  /* 0x00002800012a7983 */ /* 0x000ea20000100800 */
[----:B0-----:R-:W-:Y:S01]  /*6b90*/  SEL R40, R29, R118, !P1 ;  /* 0x000000761d287207 */ /* 0x001fe20004800000 */
[----:B------:R-:W-:Y:S01]  /*6ba0*/  IMAD.SHL.U32 R43, R23, 0x40, RZ ;  /* 0x00000040172b7824 */ /* 0x000fe200078e00ff */
        /* <DEDUP_REMOVED lines=11> */
[----:B------:R-:W-:-:S03]  /*6c60*/  LOP3.LUT R41, R68, 0x38, RZ, 0xc0, !PT ;  /* 0x0000003844297812 */ /* 0x000fc600078ec0ff */
[----:B------:R-:W-:Y:S01]  /*6c70*/  IMAD.SHL.U32 R40, R40, 0x200, RZ ;  /* 0x0000020028287824 */ /* 0x000fe200078e00ff */
[----:B------:R-:W-:-:S04]  /*6c80*/  LOP3.LUT R41, R41, 0x1c0, R48, 0xf8, !PT ;  /* 0x000001c029297812 */ /* 0x000fc800078ef830 */
[----:B------:R-:W-:Y:S02]  /*6c90*/  LOP3.LUT R40, R40, 0x7ffff000, RZ, 0xc0, !PT ;  /* 0x7ffff00028287812 */ /* 0x000fe400078ec0ff */
[----:B------:R-:W-:-:S04]  /*6ca0*/  LOP3.LUT R41, R41, R43, RZ, 0x3c, !PT ;  /* 0x0000002b29297212 */ /* 0x000fc800078e3cff */
[----:B--2---:R-:W-:-:S05]  /*6cb0*/  IADD3 R40, R41, R40, R42 ;  /* 0x0000002829287210 */ /* 0x004fca0007ffe02a */
[C---:B------:R-:W-:Y:S01]  /*6cc0*/  IMAD R48, R17.reuse, 0x4000, R40 ;  /* 0x0000400011307824 */ /* 0x040fe200078e0228 */
[----:B------:R-:W-:-:S03]  /*6cd0*/  LEA R40, R17, R8, 0xe ;  /* 0x0000000811287211 */ /* 0x000fc600078e70ff */
        /* <DEDUP_REMOVED lines=9> */
[----:B------:R-:W-:Y:S01]  /*6d70*/  HADD2.F32 R71, -RZ, R138.H1_H1 ;  /* 0x3000008aff477230 */ /* 0x000fe20000004100 */
[----:B------:R-:W-:Y:S01]  /*6d80*/  SHF.R.U64 R38, R38, 0x10, R39 ;  /* 0x0000001026267819 */ /* 0x000fe20000001227 */
[----:B------:R-:W-:Y:S02]  /*6d90*/  HADD2.F32 R41, -RZ, R70.H0_H0 ;  /* 0x20000046ff297230 */ /* 0x000fe40000004100 */
[----:B------:R-:W-:Y:S02]  /*6da0*/  HADD2.F32 R73, -RZ, R69.H0_H0 ;  /* 0x20000045ff497230 */ /* 0x000fe40000004100 */
[----:B------:R-:W-:-:S02]  /*6db0*/  HADD2.F32 R72, -RZ, R136.H1_H1 ;  /* 0x30000088ff487230 */ /* 0x000fc40000004100 */
        /* <DEDUP_REMOVED lines=68> */
[----:B------:R-:W-:Y:S01]  /*7200*/  F2FP.F16.F32.PACK_AB R72, R40, R72 ;  /* 0x000000482848723e */ /* 0x000fe200000000ff */
[----:B------:R-:W-:-:S02]  /*7210*/  IMAD.MOV.U32 R40, RZ, RZ, R36 ;  /* 0x000000ffff287224 */ /* 0x000fc400078e0024 */
[-C--:B------:R-:W-:Y:S01]  /*7220*/  FFMA.FTZ R48, R47, R46.reuse, -R48 ;  /* 0x0000002e2f307223 */ /* 0x080fe20000010830 */
[----:B------:R-:W-:Y:S01]  /*7230*/  FFMA.FTZ R69, R45, R46, R69 ;  /* 0x0000002e2d457223 */ /* 0x000fe20000010045 */
[-C--:B------:R-:W-:Y:S01]  /*7240*/  FMUL.FTZ R45, R50, R39.reuse ;  /* 0x00000027322d7220 */ /* 0x080fe20000410000 */
[----:B------:R-:W-:-:S03]  /*7250*/  FMUL.FTZ R39, R42, R39 ;  /* 0x000000272a277220 */ /* 0x000fc60000410000 */
[-C--:B------:R-:W-:Y:S01]  /*7260*/  FFMA.FTZ R45, R42, R38.reuse, -R45 ;  /* 0x000000262a2d7223 */ /* 0x080fe2000001082d */
[----:B------:R-:W-:-:S04]  /*7270*/  FFMA.FTZ R39, R50, R38, R39 ;  /* 0x0000002632277223 */ /* 0x000fc80000010027 */
[----:B------:R-:W-:Y:S02]  /*7280*/  F2FP.F16.F32.PACK_AB R45, R45, R48 ;  /* 0x000000302d2d723e */ /* 0x000fe400000000ff */
[----:B------:R-:W-:Y:S02]  /*7290*/  F2FP.F16.F32.PACK_AB R39, R39, R69 ;  /* 0x000000452727723e */ /* 0x000fe400000000ff */
[----:B------:R-:W-:Y:S01]  /*72a0*/  MOV R48, R72 ;  /* 0x0000004800307202 */ /* 0x000fe20000000f00 */
[----:B------:R-:W-:Y:S02]  /*72b0*/  IMAD.MOV.U32 R42, RZ, RZ, R45 ;  /* 0x000000ffff2a7224 */ /* 0x000fe400078e002d */
[----:B------:R-:W-:-:S07]  /*72c0*/  IMAD.MOV.U32 R50, RZ, RZ, R39 ;  /* 0x000000ffff327224 */ /* 0x000fce00078e0027 */
.L_x_1600:
[----:B------:R-:W-:Y:S05]  /*72d0*/  BSYNC B2 ;  /* 0x0000000000027941 */ /* 0x000fea0003800000 */
.L_x_1599:
        /* <DEDUP_REMOVED lines=13> */
.L_x_1594:
[----:B------:R-:W-:Y:S05]  /*73b0*/  BSYNC B1 ;  /* 0x0000000000017941 */ /* 0x000fea0003800000 */
.L_x_1593:
[----:B---3--:R-:W-:Y:S02]  /*73c0*/  VIADD R37, R23, 0x20 ;  /* 0x0000002017257836 */ /* 0x008fe40000000000 */
[-C--:B--2---:R-:W-:Y:S02]  /*73d0*/  IMAD R36, R103, R112.reuse, RZ ;  /* 0x0000007067247224 */ /* 0x084fe400078e02ff */
[----:B------:R-:W-:-:S04]  /*73e0*/  IMAD.WIDE.U32 R110, R37, R112, R110 ;  /* 0x00000070256e7225 */ /* 0x000fc800078e006e */
[----:B------:R-:W-:Y:S01]  /*73f0*/  IMAD R113, R37, R113, R36 ;  /* 0x0000007125717224 */ /* 0x000fe200078e0224 */
[----:B------:R-:W-:Y:S06]  /*7400*/  @P3 BRA `(.L_x_1571) ;  /* 0x0000001000d83947 */ /* 0x000fec0003800000 */
[----:B------:R-:W-:Y:S01]  /*7410*/  ISETP.NE.AND P3, PT, R30, RZ, PT ;  /* 0x000000ff1e00720c */ /* 0x000fe20003f65270 */
[----:B------:R-:W-:Y:S01]  /*7420*/  BSSY B1, `(.L_x_1601) ;  /* 0x0000082000017945 */ /* 0x000fe20003800000 */
[----:B------:R-:W-:-:S11]  /*7430*/  IADD3 R48, R111, R113, RZ ;  /* 0x000000716f307210 */ /* 0x000fd60007ffe0ff */
[----:B------:R-:W-:Y:S05]  /*7440*/  @!P3 BRA `(.L_x_1602) ;  /* 0x0000000400fcb947 */ /* 0x000fea0003800000 */
[----:B------:R-:W2:Y:S01]  /*7450*/  LDL R38, [R1+0x24] ;  /* 0x0000240001267983 */ /* 0x000ea20000100800 */
[----:B------:R-:W-:Y:S01]  /*7460*/  SEL R36, R29, R118, !P0 ;  /* 0x000000761d247207 */ /* 0x000fe20004000000 */
[C---:B------:R-:W-:Y:S01]  /*7470*/  VIADD R39, R23.reuse, 0x20 ;  /* 0x0000002017277836 */ /* 0x040fe20000000000 */
[----:B------:R-:W-:Y:S01]  /*7480*/  ISETP.GE.AND P4, PT, R18, R116, PT ;  /* 0x000000741200720c */ /* 0x000fe20003f86270 */
[----:B0-----:R-:W-:Y:S01]  /*7490*/  VIADD R40, R23, 0x20 ;  /* 0x0000002017287836 */ /* 0x001fe20000000000 */
[----:B------:R-:W-:Y:S01]  /*74a0*/  SHF.R.S32.HI R37, RZ, 0x1f, R36 ;  /* 0x0000001fff257819 */ /* 0x000fe20000011424 */
[----:B------:R-:W-:Y:S01]  /*74b0*/  IMAD.SHL.U32 R39, R39, 0x40, RZ ;  /* 0x0000004027277824 */ /* 0x000fe200078e00ff */
[----:B------:R-:W-:Y:S01]  /*74c0*/  BSSY B2, `(.L_x_1603) ;  /* 0x000006b000027945 */ /* 0x000fe20003800000 */
[----:B------:R-:W-:Y:S01]  /*74d0*/  IMAD.SHL.U32 R40, R40, 0x40, RZ ;  /* 0x0000004028287824 */ /* 0x000fe200078e00ff */
[----:B------:R-:W-:Y:S02]  /*74e0*/  LEA.HI R36, R37, R36, RZ, 0x4 ;  /* 0x0000002425247211 */ /* 0x000fe400078f20ff */
[----:B------:R-:W-:-:S02]  /*74f0*/  LOP3.LUT R39, R39, 0x1c0, RZ, 0xc0, !PT ;  /* 0x000001c027277812 */ /* 0x000fc400078ec0ff */
[----:B------:R-:W-:Y:S02]  /*7500*/  LEA.HI.SX32 R36, R36, R35, 0x1c ;  /* 0x0000002324247211 */ /* 0x000fe400078fe2ff */
[----:B------:R-:W-:Y:S02]  /*7510*/  LOP3.LUT R40, R40, 0x1c0, RZ, 0xc0, !PT ;  /* 0x000001c028287812 */ /* 0x000fe400078ec0ff */
[----:B------:R-:W-:Y:S01]  /*7520*/  SHF.R.S32.HI R37, RZ, 0x1f, R36 ;  /* 0x0000001fff257819 */ /* 0x000fe20000011424 */
[----:B------:R-:W-:Y:S01]  /*7530*/  IMAD.SHL.U32 R44, R36, 0x8, RZ ;  /* 0x00000008242c7824 */ /* 0x000fe200078e00ff */
[----:B------:R-:W-:Y:S02]  /*7540*/  SHF.R.U32.HI R39, RZ, 0x3, R39 ;  /* 0x00000003ff277819 */ /* 0x000fe40000011627 */
[----:B------:R-:W-:Y:S02]  /*7550*/  LEA.HI R37, R37, R36, RZ, 0x3 ;  /* 0x0000002425257211 */ /* 0x000fe400078f18ff */
[----:B------:R-:W-:-:S02]  /*7560*/  LOP3.LUT R36, R40, 0x38, R44, 0xf8, !PT ;  /* 0x0000003828247812 */ /* 0x000fc400078ef82c */
[----:B------:R-:W-:Y:S01]  /*7570*/  ISETP.GE.AND P3, PT, R44, R117, PT ;  /* 0x000000752c00720c */ /* 0x000fe20003f66270 */
[----:B------:R-:W-:Y:S01]  /*7580*/  IMAD.SHL.U32 R37, R37, 0x200, RZ ;  /* 0x0000020025257824 */ /* 0x000fe200078e00ff */
[----:B------:R-:W-:-:S04]  /*7590*/  LOP3.LUT R36, R36, R39, RZ, 0x3c, !PT ;  /* 0x0000002724247212 */ /* 0x000fc800078e3cff */
[----:B------:R-:W-:-:S04]  /*75a0*/  LOP3.LUT R37, R37, 0x7ffff000, RZ, 0xc0, !PT ;  /* 0x7ffff00025257812 */ /* 0x000fc800078ec0ff */
[----:B--2---:R-:W-:Y:S02]  /*75b0*/  IADD3 R36, R36, R37, R38 ;  /* 0x0000002524247210 */ /* 0x004fe40007ffe026 */
[----:B------:R-:W-:-:S03]  /*75c0*/  LEA R37, R17, R5, 0xe ;  /* 0x0000000511257211 */ /* 0x000fc600078e70ff */
[----:B------:R-:W-:Y:S02]  /*75d0*/  IMAD R39, R17, 0x4000, R36 ;  /* 0x0000400011277824 */ /* 0x000fe400078e0224 */
[--C-:B------:R-:W-:Y:S02]  /*75e0*/  IMAD R37, R37, 0x2, R16.reuse ;  /* 0x0000000225257824 */ /* 0x100fe400078e0210 */
[----:B------:R-:W-:-:S04]  /*75f0*/  IMAD R40, R39, 0x2, R16 ;  /* 0x0000000227287824 */ /* 0x000fc800078e0210 */
[----:B------:R-:W0:Y:S04]  /*7600*/  LDS.128 R36, [R37+0x20400] ;  /* 0x0204000025247984 */ /* 0x000e280000000c00 */
[----:B------:R-:W2:Y:S01]  /*7610*/  LDS.128 R40, [R40+0x20400] ;  /* 0x0204000028287984 */ /* 0x000ea20000000c00 */
[----:B------:R-:W-:Y:S05]  /*7620*/  @P4 BRA `(.L_x_1604) ;  /* 0x0000000400504947 */ /* 0x000fea0003800000 */
[----:B------:R-:W-:Y:S01]  /*7630*/  HADD2.F32 R49, -RZ, R133.H1_H1 ;  /* 0x30000085ff317230 */ /* 0x000fe20000004100 */
[----:B------:R-:W-:Y:S01]  /*7640*/  SHF.R.U64 R64, R64, 0x10, R65 ;  /* 0x0000001040407819 */ /* 0x000fe20000001241 */
[----:B--2---:R-:W-:Y:S01]  /*7650*/  HADD2.F32 R45, -RZ, R41.H0_H0 ;  /* 0x20000029ff2d7230 */ /* 0x004fe20000004100 */
[----:B------:R-:W-:Y:S01]  /*7660*/  SHF.R.U64 R56, R56, 0x10, R57 ;  /* 0x0000001038387819 */ /* 0x000fe20000001239 */
[----:B0-----:R-:W-:Y:S01]  /*7670*/  HADD2.F32 R46, -RZ, R37.H0_H0 ;  /* 0x20000025ff2e7230 */ /* 0x001fe20000004100 */
        /* <DEDUP_REMOVED lines=10> */
[----:B------:R-:W-:Y:S02]  /*7720*/  HADD2.F32 R47, -RZ, R41.H1_H1 ;  /* 0x30000029ff2f7230 */ /* 0x000fe40000004100 */
[----:B------:R-:W-:Y:S02]  /*7730*/  HADD2.F32 R64, -RZ, R64.H0_H0 ;  /* 0x20000040ff407230 */ /* 0x000fe40000004100 */
[----:B------:R-:W-:Y:S02]  /*7740*/  HADD2.F32 R41, -RZ, R49.H0_H0 ;  /* 0x20000031ff297230 */ /* 0x000fe40000004100 */
[----:B------:R-:W-:-:S02]  /*7750*/  HADD2.F32 R49, -RZ, R37.H1_H1 ;  /* 0x30000025ff317230 */ /* 0x000fc40000004100 */
[----:B------:R-:W-:Y:S02]  /*7760*/  HADD2.F32 R37, -RZ, R50.H0_H0 ;  /* 0x20000032ff257230 */ /* 0x000fe40000004100 */
[-C--:B------:R-:W-:Y:S01]  /*7770*/  FMUL.FTZ R50, R47, R41.reuse ;  /* 0x000000292f327220 */ /* 0x080fe20000410000 */
        /* <DEDUP_REMOVED lines=13> */
[----:B------:R-:W-:Y:S02]  /*7850*/  HADD2.F32 R39, -RZ, R39.H1_H1 ;  /* 0x30000027ff277230 */ /* 0x000fe40000004100 */
[-C--:B------:R-:W-:Y:S01]  /*7860*/  FFMA.FTZ R68, R49, R51.reuse, -R68 ;  /* 0x0000003331447223 */ /* 0x080fe20000010844 */
[----:B------:R-:W-:Y:S01]  /*7870*/  SHF.R.U32.HI R49, RZ, 0x10, R59 ;  /* 0x00000010ff317819 */ /* 0x000fe2000001163b */
[----:B------:R-:W-:Y:S01]  /*7880*/  FFMA.FTZ R50, R47, R51, R50 ;  /* 0x000000332f327223 */ /* 0x000fe20000010032 */
[--C-:B------:R-:W-:Y:S01]  /*7890*/  SHF.R.U32.HI R47, RZ, 0x10, R67.reuse ;  /* 0x00000010ff2f7819 */ /* 0x100fe20000011643 */
[----:B------:R-:W-:Y:S01]  /*78a0*/  HADD2.F32 R132, -RZ, R132.H0_H0 ;  /* 0x20000084ff847230 */ /* 0x000fe20000004100 */
[----:B------:R-:W-:Y:S01]  /*78b0*/  SHF.R.U64 R59, R66, 0x10, R67 ;  /* 0x00000010423b7819 */ /* 0x000fe20000001243 */
[----:B------:R-:W-:Y:S01]  /*78c0*/  HADD2.F32 R49, -RZ, R49.H0_H0 ;  /* 0x20000031ff317230 */ /* 0x000fe20000004100 */
[----:B------:R-:W-:Y:S01]  /*78d0*/  F2FP.F16.F32.PACK_AB R45, R37, R45 ;  /* 0x0000002d252d723e */ /* 0x000fe200000000ff */
[----:B------:R-:W-:-:S02]  /*78e0*/  HADD2.F32 R47, -RZ, R47.H0_H0 ;  /* 0x2000002fff2f7230 */ /* 0x000fc40000004100 */
        /* <DEDUP_REMOVED lines=8> */
[--C-:B------:R-:W-:Y:S01]  /*7970*/  HADD2.F32 R43, -RZ, R36.reuse.H0_H0 ;  /* 0x20000024ff2b7230 */ /* 0x100fe20000004100 */
[----:B------:R-:W-:Y:S01]  /*7980*/  F2FP.F16.F32.PACK_AB R51, R51, R68 ;  /* 0x000000443333723e */ /* 0x000fe200000000ff */
[----:B------:R-:W-:Y:S02]  /*7990*/  IMAD.MOV.U32 R41, RZ, RZ, R45 ;  /* 0x000000ffff297224 */ /* 0x000fe400078e002d */
[-C--:B------:R-:W-:Y:S01]  /*79a0*/  FMUL.FTZ R49, R39, R133.reuse ;  /* 0x0000008527317220 */ /* 0x080fe20000410000 */
[----:B------:R-:W-:Y:S01]  /*79b0*/  F2FP.F16.F32.PACK_AB R47, R47, R50 ;  /* 0x000000322f2f723e */ /* 0x000fe200000000ff */
[C---:B------:R-:W-:Y:S02]  /*79c0*/  FMUL.FTZ R133, R43.reuse, R133 ;  /* 0x000000852b857220 */ /* 0x040fe40000410000 */
[-C--:B------:R-:W-:Y:S01]  /*79d0*/  FFMA.FTZ R49, R43, R131.reuse, -R49 ;  /* 0x000000832b317223 */ /* 0x080fe20000010831 */
[----:B------:R-:W-:Y:S02]  /*79e0*/  HADD2.F32 R43, -RZ, R36.H1_H1 ;  /* 0x30000024ff2b7230 */ /* 0x000fe40000004100 */
[----:B------:R-:W-:Y:S01]  /*79f0*/  FFMA.FTZ R133, R39, R131, R133 ;  /* 0x0000008327857223 */ /* 0x000fe20000010085 */
[----:B------:R-:W-:-:S02]  /*7a00*/  HADD2.F32 R39, -RZ, R40.H1_H1 ;  /* 0x30000028ff277230 */ /* 0x000fc40000004100 */
[----:B------:R-:W-:-:S03]  /*7a10*/  FMUL.FTZ R40, R43, R64 ;  /* 0x000000402b287220 */ /* 0x000fc60000410000 */
[C---:B------:R-:W-:Y:S01]  /*7a20*/  FMUL.FTZ R36, R39.reuse, R64 ;  /* 0x0000004027247220 */ /* 0x040fe20000410000 */
[-C--:B------:R-:W-:Y:S01]  /*7a30*/  FFMA.FTZ R40, R39, R56.reuse, R40 ;  /* 0x0000003827287223 */ /* 0x080fe20000010028 */
[----:B------:R-:W-:Y:S02]  /*7a40*/  HADD2.F32 R39, -RZ, R42.H0_H0 ;  /* 0x2000002aff277230 */ /* 0x000fe40000004100 */
[----:B------:R-:W-:Y:S01]  /*7a50*/  FFMA.FTZ R36, R43, R56, -R36 ;  /* 0x000000382b247223 */ /* 0x000fe20000010824 */
[----:B------:R-:W-:Y:S02]  /*7a60*/  HADD2.F32 R43, -RZ, R38.H0_H0 ;  /* 0x20000026ff2b7230 */ /* 0x000fe40000004100 */
[----:B------:R-:W-:Y:S02]  /*7a70*/  HADD2.F32 R42, -RZ, R42.H1_H1 ;  /* 0x3000002aff2a7230 */ /* 0x000fe40000004100 */
[----:B------:R-:W-:Y:S01]  /*7a80*/  FMUL.FTZ R56, R39, R132 ;  /* 0x0000008427387220 */ /* 0x000fe20000410000 */
[----:B------:R-:W-:-:S02]  /*7a90*/  HADD2.F32 R38, -RZ, R38.H1_H1 ;  /* 0x30000026ff267230 */ /* 0x000fc40000004100 */
[C---:B------:R-:W-:Y:S01]  /*7aa0*/  FMUL.FTZ R132, R43.reuse, R132 ;  /* 0x000000842b847220 */ /* 0x040fe20000410000 */
[----:B------:R-:W-:Y:S01]  /*7ab0*/  F2FP.F16.F32.PACK_AB R36, R36, R49 ;  /* 0x000000312424723e */ /* 0x000fe200000000ff */
[-C--:B------:R-:W-:Y:S01]  /*7ac0*/  FMUL.FTZ R65, R42, R59.reuse ;  /* 0x0000003b2a417220 */ /* 0x080fe20000410000 */
[-C--:B------:R-:W-:Y:S01]  /*7ad0*/  FFMA.FTZ R43, R43, R130.reuse, -R56 ;  /* 0x000000822b2b7223 */ /* 0x080fe20000010838 */
[C---:B------:R-:W-:Y:S01]  /*7ae0*/  FMUL.FTZ R59, R38.reuse, R59 ;  /* 0x0000003b263b7220 */ /* 0x040fe20000410000 */
[----:B------:R-:W-:Y:S01]  /*7af0*/  FFMA.FTZ R39, R39, R130, R132 ;  /* 0x0000008227277223 */ /* 0x000fe20000010084 */
[----:B------:R-:W-:Y:S01]  /*7b00*/  FFMA.FTZ R38, R38, R57, -R65 ;  /* 0x0000003926267223 */ /* 0x000fe20000010841 */
[----:B------:R-:W-:Y:S01]  /*7b10*/  F2FP.F16.F32.PACK_AB R40, R40, R133 ;  /* 0x000000852828723e */ /* 0x000fe200000000ff */
[----:B------:R-:W-:-:S03]  /*7b20*/  FFMA.FTZ R42, R42, R57, R59 ;  /* 0x000000392a2a7223 */ /* 0x000fc6000001003b */
[----:B------:R-:W-:Y:S02]  /*7b30*/  F2FP.F16.F32.PACK_AB R38, R38, R43 ;  /* 0x0000002b2626723e */ /* 0x000fe400000000ff */
[----:B------:R-:W-:Y:S01]  /*7b40*/  F2FP.F16.F32.PACK_AB R42, R42, R39 ;  /* 0x000000272a2a723e */ /* 0x000fe200000000ff */
[----:B------:R-:W-:Y:S01]  /*7b50*/  IMAD.MOV.U32 R39, RZ, RZ, R51 ;  /* 0x000000ffff277224 */ /* 0x000fe200078e0033 */
[----:B------:R-:W-:-:S07]  /*7b60*/  MOV R43, R47 ;  /* 0x0000002f002b7202 */ /* 0x000fce0000000f00 */
.L_x_1604:
[----:B------:R-:W-:Y:S05]  /*7b70*/  BSYNC B2 ;  /* 0x0000000000027941 */ /* 0x000fea0003800000 */
.L_x_1603:
[----:B------:R-:W-:Y:S01]  /*7b80*/  IADD3 R45, P4, P5, R88, R110, R90 ;  /* 0x0000006e582d7210 */ /* 0x000fe20007d9e05a */
[----:B------:R-:W-:Y:S01]  /*7b90*/  ULDC.64 UR4, c[0x0][0x208] ;  /* 0x0000820000047ab9 */ /* 0x000fe20000000a00 */
[----:B------:R-:W-:Y:S02]  /*7ba0*/  @!P3 SHF.R.S32.HI R49, RZ, 0x1f, R44 ;  /* 0x0000001fff31b819 */ /* 0x000fe4000001142c */
[----:B------:R-:W-:Y:S02]  /*7bb0*/  IADD3.X R56, R0, R48, R96, P4, P5 ;  /* 0x0000003000387210 */ /* 0x000fe400027ea460 */
[----:B------:R-:W-:-:S04]  /*7bc0*/  @!P3 IADD3 R47, P4, P5, R88, R110, R44 ;  /* 0x0000006e582fb210 */ /* 0x000fc80007d9e02c */
[----:B------:R-:W-:Y:S02]  /*7bd0*/  @!P3 IADD3.X R50, R0, R48, R49, P4, P5 ;  /* 0x000000300032b210 */ /* 0x000fe400027ea431 */
[-C--:B------:R-:W-:Y:S02]  /*7be0*/  LEA R44, P4, R45, R106.reuse, 0x1 ;  /* 0x0000006a2d2c7211 */ /* 0x080fe400078808ff */
[----:B------:R-:W-:Y:S02]  /*7bf0*/  @!P3 LEA R46, P5, R47, R106, 0x1 ;  /* 0x0000006a2f2eb211 */ /* 0x000fe400078a08ff */
[-C--:B------:R-:W-:Y:S02]  /*7c00*/  LEA.HI.X R45, R45, R107.reuse, R56, 0x1, P4 ;  /* 0x0000006b2d2d7211 */ /* 0x080fe400020f0c38 */
[----:B------:R-:W-:-:S03]  /*7c10*/  @!P3 LEA.HI.X R47, R47, R107, R50, 0x1, P5 ;  /* 0x0000006b2f2fb211 */ /* 0x000fc600028f0c32 */
[----:B0-----:R3:W-:Y:S04]  /*7c20*/  STG.E.128 desc[UR4][R44.64], R36 ;  /* 0x000000242c007986 */ /* 0x0017e8000c101d04 */
[----:B--2---:R3:W-:Y:S02]  /*7c30*/  @!P3 STG.E.128 desc[UR4][R46.64], R40 ;  /* 0x000000282e00b986 */ /* 0x0047e4000c101d04 */
.L_x_1602:
[----:B------:R-:W-:Y:S05]  /*7c40*/  BSYNC B1 ;  /* 0x0000000000017941 */ /* 0x000fea0003800000 */
.L_x_1601:
[----:B------:R-:W-:-:S13]  /*7c50*/  ISETP.NE.AND P3, PT, R93, RZ, PT ;  /* 0x000000ff5d00720c */ /* 0x000fda0003f65270 */
[----:B------:R-:W-:Y:S05]  /*7c60*/  @!P3 BRA `(.L_x_1571) ;  /* 0x0000000800c0b947 */ /* 0x000fea0003800000 */
[----:B---3--:R-:W2:Y:S01]  /*7c70*/  LDL R38, [R1+0x24] ;  /* 0x0000240001267983 */ /* 0x008ea20000100800 */
[----:B------:R-:W-:Y:S01]  /*7c80*/  SEL R118, R29, R118, !P1 ;  /* 0x000000761d767207 */ /* 0x000fe20004800000 */
[C---:B------:R-:W-:Y:S01]  /*7c90*/  VIADD R39, R23.reuse, 0x20 ;  /* 0x0000002017277836 */ /* 0x040fe20000000000 */
[----:B------:R-:W-:Y:S01]  /*7ca0*/  IADD3 R45, P3, P4, R88, R110, R92 ;  /* 0x0000006e582d7210 */ /* 0x000fe20007c7e05c */
[----:B------:R-:W-:Y:S01]  /*7cb0*/  VIADD R36, R23, 0x20 ;  /* 0x0000002017247836 */ /* 0x000fe20000000000 */
[----:B------:R-:W-:Y:S01]  /*7cc0*/  SHF.R.S32.HI R37, RZ, 0x1f, R118 ;  /* 0x0000001fff257819 */ /* 0x000fe20000011476 */
[----:B------:R-:W-:Y:S01]  /*7cd0*/  IMAD.SHL.U32 R39, R39, 0x40, RZ ;  /* 0x0000004027277824 */ /* 0x000fe200078e00ff */
[----:B------:R-:W-:Y:S01]  /*7ce0*/  IADD3.X R46, R0, R48, R97, P3, P4 ;  /* 0x00000030002e7210 */ /* 0x000fe20001fe8461 */
[----:B------:R-:W-:Y:S01]  /*7cf0*/  IMAD.SHL.U32 R36, R36, 0x40, RZ ;  /* 0x0000004024247824 */ /* 0x000fe200078e00ff */
[----:B------:R-:W-:Y:S01]  /*7d00*/  LEA.HI R118, R37, R118, RZ, 0x4 ;  /* 0x0000007625767211 */ /* 0x000fe200078f20ff */
[----:B------:R-:W-:Y:S01]  /*7d10*/  BSSY B1, `(.L_x_1605) ;  /* 0x000006a000017945 */ /* 0x000fe20003800000 */
        /* <DEDUP_REMOVED lines=10> */
[----:B------:R-:W-:Y:S02]  /*7dc0*/  LOP3.LUT R36, R36, R39, RZ, 0x3c, !PT ;  /* 0x0000002724247212 */ /* 0x000fe400078e3cff */
[----:B------:R-:W-:Y:S02]  /*7dd0*/  LEA R44, P3, R45, R106, 0x1 ;  /* 0x0000006a2d2c7211 */ /* 0x000fe400078608ff */
[----:B------:R-:W-:Y:S02]  /*7de0*/  LOP3.LUT R37, R37, 0x7ffff000, RZ, 0xc0, !PT ;  /* 0x7ffff00025257812 */ /* 0x000fe400078ec0ff */
[----:B------:R-:W-:Y:S02]  /*7df0*/  LEA.HI.X R45, R45, R107, R46, 0x1, P3 ;  /* 0x0000006b2d2d7211 */ /* 0x000fe400018f0c2e */
[----:B--2---:R-:W-:-:S02]  /*7e00*/  IADD3 R36, R36, R37, R38 ;  /* 0x0000002524247210 */ /* 0x004fc40007ffe026 */
[----:B------:R-:W-:-:S03]  /*7e10*/  LEA R37, R17, R7, 0xe ;  /* 0x0000000711257211 */ /* 0x000fc600078e70ff */
[----:B------:R-:W-:Y:S02]  /*7e20*/  IMAD R39, R17, 0x4000, R36 ;  /* 0x0000400011277824 */ /* 0x000fe400078e0224 */
[--C-:B------:R-:W-:Y:S02]  /*7e30*/  IMAD R37, R37, 0x2, R16.reuse ;  /* 0x0000000225257824 */ /* 0x100fe400078e0210 */
[----:B0-----:R-:W-:-:S04]  /*7e40*/  IMAD R40, R39, 0x2, R16 ;  /* 0x0000000227287824 */ /* 0x001fc800078e0210 */
[----:B------:R-:W0:Y:S04]  /*7e50*/  LDS.128 R36, [R37+0x20400] ;  /* 0x0204000025247984 */ /* 0x000e280000000c00 */
[----:B------:R-:W2:Y:S01]  /*7e60*/  LDS.128 R40, [R40+0x20400] ;  /* 0x0204000028287984 */ /* 0x000ea20000000c00 */
[----:B------:R-:W-:Y:S05]  /*7e70*/  @P4 BRA `(.L_x_1606) ;  /* 0x00000004004c4947 */ /* 0x000fea0003800000 */
[--C-:B------:R-:W-:Y:S01]  /*7e80*/  SHF.R.U64 R46, R52, 0x10, R53.reuse ;  /* 0x00000010342e7819 */ /* 0x100fe20000001235 */
[----:B------:R-:W-:Y:S01]  /*7e90*/  HADD2.F32 R58, -RZ, R127.H1_H1 ;  /* 0x3000007fff3a7230 */ /* 0x000fe20000004100 */
[----:B------:R-:W-:Y:S01]  /*7ea0*/  SHF.R.U32.HI R52, RZ, 0x10, R53 ;  /* 0x00000010ff347819 */ /* 0x000fe20000011635 */
[----:B--2---:R-:W-:Y:S01]  /*7eb0*/  IMAD.MOV.U32 R53, RZ, RZ, R41 ;  /* 0x000000ffff357224 */ /* 0x004fe200078e0029 */
[----:B------:R-:W-:Y:S01]  /*7ec0*/  SHF.R.U32.HI R59, RZ, 0x10, R61 ;  /* 0x00000010ff3b7819 */ /* 0x000fe2000001163d */
[----:B0-----:R-:W-:Y:S01]  /*7ed0*/  IMAD.MOV.U32 R41, RZ, RZ, R39 ;  /* 0x000000ffff297224 */ /* 0x001fe200078e0027 */
[----:B------:R-:W-:Y:S01]  /*7ee0*/  SHF.R.U64 R50, R54, 0x10, R55 ;  /* 0x0000001036327819 */ /* 0x000fe20000001237 */
[----:B------:R-:W-:Y:S01]  /*7ef0*/  HADD2.F32 R39, -RZ, R37.H0_H0 ;  /* 0x20000025ff277230 */ /* 0x000fe20000004100 */
[----:B------:R-:W-:Y:S01]  /*7f00*/  SHF.R.U64 R49, R60, 0x10, R61 ;  /* 0x000000103c317819 */ /* 0x000fe2000000123d */
[----:B------:R-:W-:Y:S01]  /*7f10*/  HADD2.F32 R60, -RZ, R129.H1_H1 ;  /* 0x30000081ff3c7230 */ /* 0x000fe20000004100 */
[----:B------:R-:W-:Y:S01]  /*7f20*/  SHF.R.U32.HI R54, RZ, 0x10, R55 ;  /* 0x00000010ff367819 */ /* 0x000fe20000011637 */
[--C-:B------:R-:W-:Y:S01]  /*7f30*/  HADD2.F32 R55, -RZ, R53.reuse.H0_H0 ;  /* 0x20000035ff377230 */ /* 0x100fe20000004100 */
[--C-:B------:R-:W-:Y:S01]  /*7f40*/  SHF.R.U64 R51, R62, 0x10, R63.reuse ;  /* 0x000000103e337819 */ /* 0x100fe2000000123f */
[----:B------:R-:W-:Y:S01]  /*7f50*/  HADD2.F32 R56, -RZ, R53.H1_H1 ;  /* 0x30000035ff387230 */ /* 0x000fe20000004100 */
[----:B------:R-:W-:Y:S01]  /*7f60*/  SHF.R.U32.HI R62, RZ, 0x10, R63 ;  /* 0x00000010ff3e7819 */ /* 0x000fe2000001163f */
[----:B------:R-:W-:-:S02]  /*7f70*/  HADD2.F32 R59, -RZ, R59.H0_H0 ;  /* 0x2000003bff3b7230 */ /* 0x000fc40000004100 */
[----:B------:R-:W-:Y:S02]  /*7f80*/  HADD2.F32 R57, -RZ, R52.H0_H0 ;  /* 0x20000034ff397230 */ /* 0x000fe40000004100 */
[-C--:B------:R-:W-:Y:S01]  /*7f90*/  FMUL.FTZ R52, R55, R60.reuse ;  /* 0x0000003c37347220 */ /* 0x080fe20000410000 */
[----:B------:R-:W-:Y:S02]  /*7fa0*/  HADD2.F32 R53, -RZ, R37.H1_H1 ;  /* 0x30000025ff357230 */ /* 0x000fe40000004100 */
[C---:B------:R-:W-:Y:S01]  /*7fb0*/  FMUL.FTZ R60, R39.reuse, R60 ;  /* 0x0000003c273c7220 */ /* 0x040fe20000410000 */
[-C--:B------:R-:W-:Y:S01]  /*7fc0*/  FMUL.FTZ R64, R56, R59.reuse ;  /* 0x0000003b38407220 */ /* 0x080fe20000410000 */
[-C--:B------:R-:W-:Y:S01]  /*7fd0*/  FFMA.FTZ R37, R39, R58.reuse, -R52 ;  /* 0x0000003a27257223 */ /* 0x080fe20000010834 */
[----:B------:R-:W-:Y:S02]  /*7fe0*/  HADD2.F32 R62, -RZ, R62.H0_H0 ;  /* 0x2000003eff3e7230 */ /* 0x000fe40000004100 */
[----:B------:R-:W-:Y:S01]  /*7ff0*/  FMUL.FTZ R59, R53, R59 ;  /* 0x0000003b353b7220 */ /* 0x000fe20000410000 */
[----:B------:R-:W-:Y:S01]  /*8000*/  FFMA.FTZ R39, R55, R58, R60 ;  /* 0x0000003a37277223 */ /* 0x000fe2000001003c */
[----:B------:R-:W-:Y:S01]  /*8010*/  FFMA.FTZ R52, R53, R57, -R64 ;  /* 0x0000003935347223 */ /* 0x000fe20000010840 */
[----:B------:R-:W-:-:S02]  /*8020*/  HADD2.F32 R64, -RZ, R128.H1_H1 ;  /* 0x30000080ff407230 */ /* 0x000fc40000004100 */
[----:B------:R-:W-:Y:S01]  /*8030*/  FFMA.FTZ R56, R56, R57, R59 ;  /* 0x0000003938387223 */ /* 0x000fe2000001003b */
[--C-:B------:R-:W-:Y:S02]  /*8040*/  HADD2.F32 R55, -RZ, R43.reuse.H0_H0 ;  /* 0x2000002bff377230 */ /* 0x100fe40000004100 */
[----:B------:R-:W-:Y:S01]  /*8050*/  HADD2.F32 R58, -RZ, R43.H1_H1 ;  /* 0x3000002bff3a7230 */ /* 0x000fe20000004100 */
[----:B------:R-:W-:Y:S01]  /*8060*/  F2FP.F16.F32.PACK_AB R37, R52, R37 ;  /* 0x000000253425723e */ /* 0x000fe200000000ff */
[--C-:B------:R-:W-:Y:S02]  /*8070*/  HADD2.F32 R43, -RZ, R41.reuse.H0_H0 ;  /* 0x20000029ff2b7230 */ /* 0x100fe40000004100 */
[----:B------:R-:W-:Y:S02]  /*8080*/  HADD2.F32 R53, -RZ, R41.H1_H1 ;  /* 0x30000029ff357230 */ /* 0x000fe40000004100 */
[----:B------:R-:W-:Y:S01]  /*8090*/  FMUL.FTZ R66, R58, R62 ;  /* 0x0000003e3a427220 */ /* 0x000fe20000410000 */
[----:B------:R-:W-:-:S02]  /*80a0*/  HADD2.F32 R60, -RZ, R126.H1_H1 ;  /* 0x3000007eff3c7230 */ /* 0x000fc40000004100 */
[----:B------:R-:W-:Y:S02]  /*80b0*/  HADD2.F32 R57, -RZ, R54.H0_H0 ;  /* 0x20000036ff397230 */ /* 0x000fe40000004100 */
[-C--:B------:R-:W-:Y:S01]  /*80c0*/  FMUL.FTZ R54, R55, R64.reuse ;  /* 0x0000004037367220 */ /* 0x080fe20000410000 */
[----:B------:R-:W-:Y:S01]  /*80d0*/  FMUL.FTZ R64, R43, R64 ;  /* 0x000000402b407220 */ /* 0x000fe20000410000 */
[----:B------:R-:W-:Y:S01]  /*80e0*/  FMUL.FTZ R59, R53, R62 ;  /* 0x0000003e353b7220 */ /* 0x000fe20000410000 */
[----:B------:R-:W-:Y:S02]  /*80f0*/  HADD2.F32 R62, -RZ, R129.H0_H0 ;  /* 0x20000081ff3e7230 */ /* 0x000fe40000004100 */
[-C--:B------:R-:W-:Y:S01]  /*8100*/  FFMA.FTZ R41, R43, R60.reuse, -R54 ;  /* 0x0000003c2b297223 */ /* 0x080fe20000010836 */
[----:B------:R-:W-:Y:S01]  /*8110*/  FFMA.FTZ R43, R55, R60, R64 ;  /* 0x0000003c372b7223 */ /* 0x000fe20000010040 */
[----:B------:R-:W-:Y:S02]  /*8120*/  HADD2.F32 R64, -RZ, R49.H0_H0 ;  /* 0x20000031ff407230 */ /* 0x000fe40000004100 */
[-C--:B------:R-:W-:Y:S01]  /*8130*/  FFMA.FTZ R54, R53, R57.reuse, -R66 ;  /* 0x0000003935367223 */ /* 0x080fe20000010842 */
[----:B------:R-:W-:Y:S01]  /*8140*/  FFMA.FTZ R58, R58, R57, R59 ;  /* 0x000000393a3a7223 */ /* 0x000fe2000001003b */
[----:B------:R-:W-:-:S02]  /*8150*/  HADD2.F32 R55, -RZ, R40.H0_H0 ;  /* 0x20000028ff377230 */ /* 0x000fc40000004100 */
[----:B------:R-:W-:Y:S01]  /*8160*/  HADD2.F32 R49, -RZ, R36.H0_H0 ;  /* 0x20000024ff317230 */ /* 0x000fe20000004100 */
[----:B------:R-:W-:Y:S01]  /*8170*/  F2FP.F16.F32.PACK_AB R54, R54, R41 ;  /* 0x000000293636723e */ /* 0x000fe200000000ff */
[----:B------:R-:W-:Y:S01]  /*8180*/  HADD2.F32 R57, -RZ, R40.H1_H1 ;  /* 0x30000028ff397230 */ /* 0x000fe20000004100 */
[----:B------:R-:W-:Y:S01]  /*8190*/  F2FP.F16.F32.PACK_AB R41, R56, R39 ;  /* 0x000000273829723e */ /* 0x000fe200000000ff */
[----:B------:R-:W-:Y:S02]  /*81a0*/  HADD2.F32 R53, -RZ, R36.H1_H1 ;  /* 0x30000024ff357230 */ /* 0x000fe40000004100 */
[-C--:B------:R-:W-:Y:S01]  /*81b0*/  FMUL.FTZ R36, R55, R62.reuse ;  /* 0x0000003e37247220 */ /* 0x080fe20000410000 */
[----:B------:R-:W-:Y:S02]  /*81c0*/  HADD2.F32 R60, -RZ, R127.H0_H0 ;  /* 0x2000007fff3c7230 */ /* 0x000fe40000004100 */
[----:B------:R-:W-:Y:S01]  /*81d0*/  FMUL.FTZ R40, R49, R62 ;  /* 0x0000003e31287220 */ /* 0x000fe20000410000 */
[----:B------:R-:W-:-:S02]  /*81e0*/  HADD2.F32 R46, -RZ, R46.H0_H0 ;  /* 0x2000002eff2e7230 */ /* 0x000fc40000004100 */
[-C--:B------:R-:W-:Y:S01]  /*81f0*/  FMUL.FTZ R62, R57, R64.reuse ;  /* 0x00000040393e7220 */ /* 0x080fe20000410000 */
[----:B------:R-:W-:Y:S01]  /*8200*/  FMUL.FTZ R64, R53, R64 ;  /* 0x0000004035407220 */ /* 0x000fe20000410000 */
[-C--:B------:R-:W-:Y:S01]  /*8210*/  FFMA.FTZ R36, R49, R60.reuse, -R36 ;  /* 0x0000003c31247223 */ /* 0x080fe20000010824 */
[----:B------:R-:W-:Y:S01]  /*8220*/  FFMA.FTZ R40, R55, R60, R40 ;  /* 0x0000003c37287223 */ /* 0x000fe20000010028 */
[-C--:B------:R-:W-:Y:S01]  /*8230*/  FFMA.FTZ R55, R53, R46.reuse, -R62 ;  /* 0x0000002e35377223 */ /* 0x080fe2000001083e */
[----:B------:R-:W-:Y:S01]  /*8240*/  FFMA.FTZ R57, R57, R46, R64 ;  /* 0x0000002e39397223 */ /* 0x000fe20000010040 */
[----:B------:R-:W-:Y:S01]  /*8250*/  HADD2.F32 R49, -RZ, R42.H0_H0 ;  /* 0x2000002aff317230 */ /* 0x000fe20000004100 */
[----:B------:R-:W-:Y:S01]  /*8260*/  F2FP.F16.F32.PACK_AB R43, R58, R43 ;  /* 0x0000002b3a2b723e */ /* 0x000fe200000000ff */
[----:B------:R-:W-:Y:S01]  /*8270*/  HADD2.F32 R128, -RZ, R128.H0_H0 ;  /* 0x20000080ff807230 */ /* 0x000fe20000004100 */
[----:B------:R-:W-:Y:S01]  /*8280*/  F2FP.F16.F32.PACK_AB R36, R55, R36 ;  /* 0x000000243724723e */ /* 0x000fe200000000ff */
[----:B------:R-:W-:Y:S01]  /*8290*/  HADD2.F32 R53, -RZ, R51.H0_H0 ;  /* 0x20000033ff357230 */ /* 0x000fe20000004100 */
[----:B------:R-:W-:Y:S01]  /*82a0*/  F2FP.F16.F32.PACK_AB R40, R57, R40 ;  /* 0x000000283928723e */ /* 0x000fe200000000ff */
[----:B------:R-:W-:-:S02]  /*82b0*/  HADD2.F32 R46, -RZ, R38.H0_H0 ;  /* 0x20000026ff2e7230 */ /* 0x000fc40000004100 */
[-C--:B------:R-:W-:Y:S01]  /*82c0*/  FMUL.FTZ R59, R49, R128.reuse ;  /* 0x00000080313b7220 */ /* 0x080fe20000410000 */
[----:B------:R-:W-:Y:S02]  /*82d0*/  HADD2.F32 R42, -RZ, R42.H1_H1 ;  /* 0x3000002aff2a7230 */ /* 0x000fe40000004100 */
[----:B------:R-:W-:Y:S02]  /*82e0*/  HADD2.F32 R38, -RZ, R38.H1_H1 ;  /* 0x30000026ff267230 */ /* 0x000fe40000004100 */
[----:B------:R-:W-:Y:S01]  /*82f0*/  FMUL.FTZ R128, R46, R128 ;  /* 0x000000802e807220 */ /* 0x000fe20000410000 */
[----:B------:R-:W-:Y:S02]  /*8300*/  HADD2.F32 R126, -RZ, R126.H0_H0 ;  /* 0x2000007eff7e7230 */ /* 0x000fe40000004100 */
[-C--:B------:R-:W-:Y:S01]  /*8310*/  FMUL.FTZ R61, R42, R53.reuse ;  /* 0x000000352a3d7220 */ /* 0x080fe20000410000 */
[----:B------:R-:W-:Y:S02]  /*8320*/  HADD2.F32 R51, -RZ, R50.H0_H0 ;  /* 0x20000032ff337230 */ /* 0x000fe40000004100 */
[----:B------:R-:W-:Y:S01]  /*8330*/  FMUL.FTZ R53, R38, R53 ;  /* 0x0000003526357220 */ /* 0x000fe20000410000 */
[----:B------:R-:W-:-:S02]  /*8340*/  IMAD.MOV.U32 R39, RZ, RZ, R54 ;  /* 0x000000ffff277224 */ /* 0x000fc400078e0036 */
[-C--:B------:R-:W-:Y:S01]  /*8350*/  FFMA.FTZ R59, R46, R126.reuse, -R59 ;  /* 0x0000007e2e3b7223 */ /* 0x080fe2000001083b */
[----:B------:R-:W-:Y:S01]  /*8360*/  FFMA.FTZ R128, R49, R126, R128 ;  /* 0x0000007e31807223 */ /* 0x000fe20000010080 */
[-C--:B------:R-:W-:Y:S01]  /*8370*/  FFMA.FTZ R38, R38, R51.reuse, -R61 ;  /* 0x0000003326267223 */ /* 0x080fe2000001083d */
[----:B------:R-:W-:-:S04]  /*8380*/  FFMA.FTZ R53, R42, R51, R53 ;  /* 0x000000332a357223 */ /* 0x000fc80000010035 */
[----:B------:R-:W-:Y:S02]  /*8390*/  F2FP.F16.F32.PACK_AB R38, R38, R59 ;  /* 0x0000003b2626723e */ /* 0x000fe400000000ff */
[----:B------:R-:W-:-:S07]  /*83a0*/  F2FP.F16.F32.PACK_AB R42, R53, R128 ;  /* 0x00000080352a723e */ /* 0x000fce00000000ff */
.L_x_1606:
[----:B------:R-:W-:Y:S05]  /*83b0*/  BSYNC B1 ;  /* 0x0000000000017941 */ /* 0x000fea0003800000 */
.L_x_1605:
[----:B------:R-:W-:Y:S01]  /*83c0*/  ISETP.GE.AND P3, PT, R47, R117, PT ;  /* 0x000000752f00720c */ /* 0x000fe20003f66270 */
[----:B------:R-:W-:Y:S02]  /*83d0*/  ULDC.64 UR4, c[0x0][0x208] ;  /* 0x0000820000047ab9 */ /* 0x000fe40000000a00 */
[----:B0-----:R4:W-:Y:S10]  /*83e0*/  STG.E.128 desc[UR4][R44.64], R36 ;  /* 0x000000242c007986 */ /* 0x0019f4000c101d04 */
[----:B------:R-:W-:Y:S05]  /*83f0*/  @P3 BRA `(.L_x_1571) ;  /* 0x0000000000dc3947 */ /* 0x000fea0003800000 */
[--C-:B------:R-:W-:Y:S01]  /*8400*/  IADD3 R110, P3, P4, R88, R110, R47.reuse ;  /* 0x0000006e586e7210 */ /* 0x100fe20007c7e02f */
[----:B------:R-:W-:Y:S01]  /*8410*/  ULDC.64 UR4, c[0x0][0x208] ;  /* 0x0000820000047ab9 */ /* 0x000fe20000000a00 */
[----:B------:R-:W-:-:S04]  /*8420*/  SHF.R.S32.HI R47, RZ, 0x1f, R47 ;  /* 0x0000001fff2f7819 */ /* 0x000fc8000001142f */
[----:B------:R-:W-:Y:S02]  /*8430*/  IADD3.X R48, R0, R48, R47, P3, P4 ;  /* 0x0000003000307210 */ /* 0x000fe40001fe842f */
[----:B------:R-:W-:-:S04]  /*8440*/  LEA R106, P3, R110, R106, 0x1 ;  /* 0x0000006a6e6a7211 */ /* 0x000fc800078608ff */
[----:B------:R-:W-:-:S05]  /*8450*/  LEA.HI.X R107, R110, R107, R48, 0x1, P3 ;  /* 0x0000006b6e6b7211 */ /* 0x000fca00018f0c30 */
[----:B--2---:R0:W-:Y:S01]  /*8460*/  STG.E.128 desc[UR4][R106.64], R40 ;  /* 0x000000286a007986 */ /* 0x0041e2000c101d04 */
[----:B------:R-:W-:Y:S05]  /*8470*/  BRA `(.L_x_1571) ;  /* 0x0000000000bc7947 */ /* 0x000fea0003800000 */
.L_x_1546:
[----:B------:R-:W2:Y:S02]  /*8480*/  LDL R36, [R1+0x20] ;  /* 0x0000200001247983 */ /* 0x000ea40000100800 */
[----:B--2---:R-:W-:-:S13]  /*8490*/  R2UR UR4, R36 ;  /* 0x00000000240472ca */ /* 0x004fda00000e0000 */
[----:B------:R-:W-:-:S06]  /*84a0*/  UISETP.NE.AND UP0, UPT, UR4, 0x3, UPT ;  /* 0x000000030400788c */ /* 0x000fcc000bf05270 */
[----:B------:R-:W-:-:S13]  /*84b0*/  PLOP3.LUT P2, PT, PT, PT, UP0, 0x80, 0x0 ;  /* 0x000000000000781c */ /* 0x000fda0003f4f008 */
[----:B------:R-:W-:Y:S05]  /*84c0*/  @!P2 BRA `(.L_x_1607) ;  /* 0x000000000004a947 */ /* 0x000fea0003800000 */
[----:B------:R-:W-:Y:S01]  /*84d0*/  BPT.TRAP 0x1 ;  /* 0x000000040000795c */ /* 0x000fe20000300000 */
.L_x_1607:
[----:B------:R-:W-:Y:S01]  /*84e0*/  LEA R99, R17, R16, 0x3 ;  /* 0x0000001011637211 */ /* 0x000fe200078e18ff */
[----:B------:R-:W-:Y:S01]  /*84f0*/  IMAD R105, R25, -0x40, R2 ;  /* 0xffffffc019697824 */ /* 0x000fe200078e0202 */
[----:B------:R-:W-:Y:S01]  /*8500*/  SHF.L.U32 R109, R236, 0x1f, RZ ;  /* 0x0000001fec6d7819 */ /* 0x000fe200000006ff */
[----:B------:R-:W-:Y:S03]  /*8510*/  BSSY B1, `(.L_x_1608) ;  /* 0x0000005000017945 */ /* 0x000fe60003800000 */
[----:B------:R-:W0:Y:S01]  /*8520*/  SYNCS.PHASECHK.TRANS64.TRYWAIT P3, [R99+URZ+0x30890], R109 ;  /* 0x0308906d630075a7 */ /* 0x000e22000806017f */
[----:B------:R-:W-:-:S04]  /*8530*/  VIMNMX R105, R105, 0x40, PT ;  /* 0x0000004069697848 */ /* 0x000fc80003fe0100 */
[----:B------:R-:W-:Y:S01]  /*8540*/  ISETP.GE.AND P4, PT, R23, R105, PT ;  /* 0x000000691700720c */ /* 0x000fe20003f86270 */
[----:B0-----:R-:W-:-:S12]  /*8550*/  @!P3 BRA `(.L_x_1609) ;  /* 0x000002640030b947 */ /* 0x001fd80003800000 */
.L_x_2022:
[----:B------:R-:W-:Y:S05]  /*8560*/  BSYNC B1 ;  /* 0x0000000000017941 */ /* 0x000fea0003800000 */
.L_x_1608:
[----:B------:R-:W-:Y:S04]  /*8570*/  BSSY B1, `(.L_x_1610) ;  /* 0x000000f000017945 */ /* 0x000fe80003800000 */
[----:B------:R-:W-:Y:S05]  /*8580*/  @P4 BRA `(.L_x_1611) ;  /* 0x0000000000344947 */ /* 0x000fea0003800000 */
[----:B------:R-:W-:Y:S01]  /*8590*/  ISETP.NE.AND P5, PT, R30, RZ, PT ;  /* 0x000000ff1e00720c */ /* 0x000fe20003fa5270 */
[----:B------:R-:W-:Y:S01]  /*85a0*/  ULDC.64 UR4, c[0x0][0x208] ;  /* 0x0000820000047ab9 */ /* 0x000fe20000000a00 */
[----:B------:R-:W-:Y:S02]  /*85b0*/  ISETP.NE.AND P4, PT, R93, RZ, PT ;  /* 0x000000ff5d00720c */ /* 0x000fe40003f85270 */
[----:B------:R-:W-:-:S09]  /*85c0*/  ISETP.NE.AND P3, PT, R94, RZ, PT ;  /* 0x000000ff5e00720c */ /* 0x000fd20003f65270 */
[----:B------:R-:W1:Y:S04]  /*85d0*/  @P5 LDS.128 R36, [R102+0x20400] ;  /* 0x0204000066245984 */ /* 0x000e680000000c00 */
[----:B------:R-:W2:Y:S04]  /*85e0*/  @P3 LDS.128 R40, [R102+0x24400] ;  /* 0x0244000066283984 */ /* 0x000ea80000000c00 */
[----:B-1----:R-:W-:Y:S01]  /*85f0*/  @P5 STG.E.128 desc[UR4][R50.64], R36 ;  /* 0x0000002432005986 */ /* 0x002fe2000c101d04 */
[----:B------:R-:W-:-:S03]  /*8600*/  ISETP.NE.AND P5, PT, R95, RZ, PT ;  /* 0x000000ff5f00720c */ /* 0x000fc60003fa5270 */
[----:B------:R-:W1:Y:S04]  /*8610*/  @P4 LDS.128 R36, [R102+0x22400] ;  /* 0x0224000066244984 */ /* 0x000e680000000c00 */
[----:B--2---:R-:W-:Y:S06]  /*8620*/  @P3 STG.E.128 desc[UR4][R50.64+0x100], R40 ;  /* 0x0001002832003986 */ /* 0x004fec000c101d04 */
[----:B------:R-:W2:Y:S04]  /*8630*/  @P5 LDS.128 R44, [R102+0x26400] ;  /* 0x02640000662c5984 */ /* 0x000ea80000000c00 */
[----:B-1----:R1:W-:Y:S04]  /*8640*/  @P4 STG.E.128 desc[UR4][R50.64+0x80], R36 ;  /* 0x0000802432004986 */ /* 0x0023e8000c101d04 */
[----:B--2---:R1:W-:Y:S02]  /*8650*/  @P5 STG.E.128 desc[UR4][R50.64+0x180], R44 ;  /* 0x0001802c32005986 */ /* 0x0043e4000c101d04 */
.L_x_1611:
[----:B------:R-:W-:Y:S05]  /*8660*/  BSYNC B1 ;  /* 0x0000000000017941 */ /* 0x000fea0003800000 */
.L_x_1610:
[----:B-1----:R-:W-:-:S05]  /*8670*/  VIADD R36, R23, 0x20 ;  /* 0x0000002017247836 */ /* 0x002fca0000000000 */
[----:B------:R-:W-:-:S13]  /*8680*/  ISETP.GE.AND P3, PT, R36, R105, PT ;  /* 0x000000692400720c */ /* 0x000fda0003f66270 */
        /* <DEDUP_REMOVED lines=14> */
.L_x_1571:
[----:B------:R-:W-:Y:S05]  /*8770*/  BSYNC B0 ;  /* 0x0000000000007941 */ /* 0x000fea0003800000 */
.L_x_1545:
[----:B-1234-:R-:W1:Y:S01]  /*8780*/  S2R R36, SR_TID.X ;  /* 0x0000000000247919 */ /* 0x01ee620000002100 */
        /* <DEDUP_REMOVED lines=8> */
[----:B-1----:R-:W-:Y:S01]  /*8810*/  LOP3.LUT R36, R36, 0x7f, RZ, 0xc0, !PT ;  /* 0x0000007f24247812 */ /* 0x002fe200078ec0ff */
[----:B--2---:R1:W-:Y:S03]  /*8820*/  BAR.SYNC.DEFER_BLOCKING R108, 0x80 ;  /* 0x0002006c0000751d */ /* 0x0043e60000010000 */
[----:B------:R-:W-:-:S13]  /*8830*/  ISETP.NE.AND P3, PT, R36, RZ, PT ;  /* 0x000000ff2400720c */ /* 0x000fda0003f65270 */
[----:B------:R-:W-:-:S05]  /*8840*/  @!P3 VIADD R36, R99, 0x308a0 ;  /* 0x000308a06324b836 */ /* 0x000fca0000000000 */
[----:B------:R-:W-:-:S04]  /*8850*/  @!P3 PRMT R36, RZ, 0x654, R36 ;  /* 0x00000654ff24b816 */ /* 0x000fc80000000024 */
[----:B------:R1:W-:Y:S01]  /*8860*/  @!P3 SYNCS.ARRIVE.TRANS64.RED.A1T0 RZ, [R36+URZ], RZ ;  /* 0x000000ff24ffb9a7 */ /* 0x0003e2000810043f */
[----:B------:R-:W-:Y:S05]  /*8870*/  @!P2 BRA `(.L_x_1613) ;  /* 0x000000000004a947 */ /* 0x000fea0003800000 */
[----:B------:R-:W-:Y:S01]  /*8880*/  BPT.TRAP 0x1 ;  /* 0x000000040000795c */ /* 0x000fe20000300000 */
.L_x_1613:
[----:B------:R-:W-:Y:S05]  /*8890*/  BSYNC B0 ;  /* 0x0000000000007941 */ /* 0x000fea0003800000 */
.L_x_1612:
[----:B------:R-:W2:Y:S01]  /*88a0*/  SYNCS.PHASECHK.TRANS64.TRYWAIT P2, [R99+URZ+0x308b0], R109 ;  /* 0x0308b06d630075a7 */ /* 0x000ea2000804017f */
[----:B------:R-:W-:Y:S01]  /*88b0*/  ULDC.64 UR4, c[0x0][0x318] ;  /* 0x0000c60000047ab9 */ /* 0x000fe20000000a00 */
[----:B------:R-:W-:Y:S01]  /*88c0*/  ULDC.64 UR60, c[0x0][0x328] ;  /* 0x0000ca00003c7ab9 */ /* 0x000fe20000000a00 */
[----:B-1----:R-:W-:Y:S01]  /*88d0*/  IMAD.U32 R36, RZ, RZ, UR5 ;  /* 0x00000005ff247e24 */ /* 0x002fe2000f8e00ff */
[----:B------:R-:W-:Y:S01]  /*88e0*/  BSSY B0, `(.L_x_1614) ;  /* 0x0000007000007945 */ /* 0x000fe20003800000 */
[----:B------:R-:W-:Y:S01]  /*88f0*/  IMAD.U32 R37, RZ, RZ, UR4 ;  /* 0x00000004ff257e24 */ /* 0x000fe2000f8e00ff */
[----:B------:R-:W-:Y:S01]  /*8900*/  ISETP.GE.AND P4, PT, R23, R105, PT ;  /* 0x000000691700720c */ /* 0x000fe20003f86270 */
[----:B------:R-:W-:Y:S01]  /*8910*/  IMAD.WIDE R48, R25, 0x40, R76 ;  /* 0x0000004019307825 */ /* 0x000fe200078e024c */
[----:B------:R1:W-:Y:S04]  /*8920*/  STL [R1], R36 ;  /* 0x0000002401007387 */ /* 0x0003e80000100800 */
[----:B------:R1:W-:Y:S02]  /*8930*/  STL [R1+0x4], R37 ;  /* 0x0000042501007387 */ /* 0x0003e40000100800 */
[----:B-12---:R-:W-:Y:S05]  /*8940*/  @!P2 BRA `(.L_x_1615) ;  /* 0x000002600048a947 */ /* 0x006fea0003800000 */
.L_x_2023:
[----:B------:R-:W-:Y:S05]  /*8950*/  BSYNC B0 ;  /* 0x0000000000007941 */ /* 0x000fea0003800000 */
.L_x_1614:
[----:B------:R-:W-:Y:S04]  /*8960*/  BSSY B0, `(.L_x_1616) ;  /* 0x000001e000007945 */ /* 0x000fe80003800000 */
[----:B------:R-:W-:Y:S05]  /*8970*/  @P4 BRA `(.L_x_1617) ;  /* 0x0000000000704947 */ /* 0x000fea0003800000 */
[----:B------:R-:W2:Y:S01]  /*8980*/  LDL R37, [R1+0x4] ;  /* 0x0000040001257983 */ /* 0x000ea20000100800 */
[----:B------:R-:W-:-:S03]  /*8990*/  ULDC UR6, c[0x0][0x2f4] ;  /* 0x0000bd0000067ab9 */ /* 0x000fc60000000800 */
[----:B------:R-:W3:Y:S04]  /*89a0*/  LDL R36, [R1] ;  /* 0x0000000001247983 */ /* 0x000ee80000100800 */
[----:B------:R-:W4:Y:S04]  /*89b0*/  LDL R44, [R1+0xc] ;  /* 0x00000c00012c7983 */ /* 0x000f280000100800 */
[----:B0-----:R-:W5:Y:S01]  /*89c0*/  LDL R42, [R1+0x10] ;  /* 0x00001000012a7983 */ /* 0x001f620000100800 */
[----:B------:R-:W-:Y:S01]  /*89d0*/  ISETP.GE.AND P5, PT, R18, UR6, PT ;  /* 0x0000000612007c0c */ /* 0x000fe2000bfa6270 */
[----:B------:R-:W-:Y:S01]  /*89e0*/  IMAD R43, R49, UR60, RZ ;  /* 0x0000003c312b7c24 */ /* 0x000fe2000f8e02ff */
[----:B------:R-:W-:Y:S01]  /*89f0*/  ISETP.GE.AND P4, PT, R221, UR6, PT ;  /* 0x00000006dd007c0c */ /* 0x000fe2000bf86270 */
[----:B------:R-:W-:-:S02]  /*8a00*/  IMAD.MOV.U32 R40, RZ, RZ, R86 ;  /* 0x000000ffff287224 */ /* 0x000fc400078e0056 */
[----:B------:R-:W-:Y:S02]  /*8a10*/  IMAD.MOV.U32 R41, RZ, RZ, R98 ;  /* 0x000000ffff297224 */ /* 0x000fe400078e0062 */
[C---:B------:R-:W-:Y:S02]  /*8a20*/  IMAD R43, R48.reuse, UR61, R43 ;  /* 0x0000003d302b7c24 */ /* 0x040fe4000f8e022b */
[----:B------:R-:W-:-:S05]  /*8a30*/  IMAD.WIDE.U32 R40, R48, UR60, R40 ;  /* 0x0000003c30287c25 */ /* 0x000fca000f8e0028 */
[----:B------:R-:W-:Y:S02]  /*8a40*/  IADD3 R41, R41, R43, RZ ;  /* 0x0000002b29297210 */ /* 0x000fe40007ffe0ff */
[----:B--2---:R-:W-:Y:S02]  /*8a50*/  R2UR UR4, R37 ;  /* 0x00000000250472ca */ /* 0x004fe400000e0000 */
[----:B---3--:R-:W-:Y:S02]  /*8a60*/  R2UR UR7, R36 ;  /* 0x00000000240772ca */ /* 0x008fe400000e0000 */
[----:B------:R-:W0:Y:S09]  /*8a70*/  @!P5 LDS.128 R36, [R102+0x400] ;  /* 0x000400006624d984 */ /* 0x000e320000000c00 */
[----:B------:R-:W-:Y:S01]  /*8a80*/  LEA R50, P2, R40, UR4, 0x1 ;  /* 0x0000000428327c11 */ /* 0x000fe2000f8408ff */
[----:B------:R-:W-:-:S03]  /*8a90*/  ULDC.64 UR4, c[0x0][0x208] ;  /* 0x0000820000047ab9 */ /* 0x000fc60000000a00 */
[----:B------:R-:W-:Y:S02]  /*8aa0*/  LEA.HI.X R51, R40, UR7, R41, 0x1, P2 ;  /* 0x0000000728337c11 */ /* 0x000fe400090f0c29 */
[----:B----4-:R-:W-:-:S03]  /*8ab0*/  ISETP.GE.AND P2, PT, R44, UR6, PT ;  /* 0x000000062c007c0c */ /* 0x010fc6000bf46270 */
[----:B0-----:R-:W-:Y:S01]  /*8ac0*/  @!P5 STG.E.128 desc[UR4][R50.64], R36 ;  /* 0x000000243200d986 */ /* 0x001fe2000c101d04 */
[----:B-----5:R-:W-:-:S03]  /*8ad0*/  ISETP.GE.AND P5, PT, R42, UR6, PT ;  /* 0x000000062a007c0c */ /* 0x020fc6000bfa6270 */
[----:B------:R-:W0:Y:S06]  /*8ae0*/  @!P4 LDS.128 R36, [R102+0x2400] ;  /* 0x002400006624c984 */ /* 0x000e2c0000000c00 */
[----:B------:R-:W2:Y:S04]  /*8af0*/  @!P2 LDS.128 R40, [R102+0x4400] ;  /* 0x004400006628a984 */ /* 0x000ea80000000c00 */
[----:B------:R-:W3:Y:S04]  /*8b00*/  @!P5 LDS.128 R44, [R102+0x6400] ;  /* 0x00640000662cd984 */ /* 0x000ee80000000c00 */
[----:B0-----:R4:W-:Y:S04]  /*8b10*/  @!P4 STG.E.128 desc[UR4][R50.64+0x80], R36 ;  /* 0x000080243200c986 */ /* 0x0019e8000c101d04 */
[----:B--2---:R4:W-:Y:S04]  /*8b20*/  @!P2 STG.E.128 desc[UR4][R50.64+0x100], R40 ;  /* 0x000100283200a986 */ /* 0x0049e8000c101d04 */
[----:B---3--:R4:W-:Y:S02]  /*8b30*/  @!P5 STG.E.128 desc[UR4][R50.64+0x180], R44 ;  /* 0x0001802c3200d986 */ /* 0x0089e4000c101d04 */
.L_x_1617:
[----:B------:R-:W-:Y:S05]  /*8b40*/  BSYNC B0 ;  /* 0x0000000000007941 */ /* 0x000fea0003800000 */
.L_x_1616:
[----:B----4-:R-:W-:Y:S01]  /*8b50*/  VIADD R36, R23, 0x20 ;  /* 0x0000002017247836 */ /* 0x010fe20000000000 */
[----:B------:R-:W-:Y:S04]  /*8b60*/  BSSY B0, `(.L_x_1618) ;  /* 0x0000023000007945 */ /* 0x000fe80003800000 */
[----:B------:R-:W-:-:S13]  /*8b70*/  ISETP.GE.AND P2, PT, R36, R105, PT ;  /* 0x000000692400720c */ /* 0x000fda0003f46270 */
[----:B------:R-:W-:Y:S05]  /*8b80*/  @P2 BRA `(.L_x_1619) ;  /* 0x0000000000802947 */ /* 0x000fea0003800000 */
[----:B------:R-:W2:Y:S01]  /*8b90*/  LDL R36, [R1] ;  /* 0x0000000001247983 */ /* 0x000ea20000100800 */
[----:B------:R-:W-:-:S03]  /*8ba0*/  ULDC UR6, c[0x0][0x2f4] ;  /* 0x0000bd0000067ab9 */ /* 0x000fc60000000800 */
[----:B------:R-:W3:Y:S04]  /*8bb0*/  LDL R39, [R1+0xc] ;  /* 0x00000c0001277983 */ /* 0x000ee80000100800 */
[----:B------:R-:W4:Y:S04]  /*8bc0*/  LDL R38, [R1+0x10] ;  /* 0x0000100001267983 */ /* 0x000f280000100800 */
[----:B------:R-:W5:Y:S01]  /*8bd0*/  LDL R37, [R1+0x4] ;  /* 0x0000040001257983 */ /* 0x000f620000100800 */
[----:B------:R-:W-:Y:S01]  /*8be0*/  ISETP.GE.AND P2, PT, R18, UR6, PT ;  /* 0x0000000612007c0c */ /* 0x000fe2000bf46270 */
[----:B0-----:R-:W-:Y:S01]  /*8bf0*/  IMAD.MOV.U32 R40, RZ, RZ, R86 ;  /* 0x000000ffff287224 */ /* 0x001fe200078e0056 */
[----:B------:R-:W-:Y:S01]  /*8c00*/  IADD3 R43, P4, R48, 0x20, RZ ;  /* 0x00000020302b7810 */ /* 0x000fe20007f9e0ff */
[----:B------:R-:W-:Y:S01]  /*8c10*/  IMAD.MOV.U32 R41, RZ, RZ, R98 ;  /* 0x000000ffff297224 */ /* 0x000fe200078e0062 */
[----:B------:R-:W-:-:S03]  /*8c20*/  ISETP.GE.AND P5, PT, R221, UR6, PT ;  /* 0x00000006dd007c0c */ /* 0x000fc6000bfa6270 */
[----:B------:R-:W-:Y:S02]  /*8c30*/  IMAD.X R48, RZ, RZ, R49, P4 ;  /* 0x000000ffff307224 */ /* 0x000fe400020e0631 */
[----:B------:R-:W-:-:S04]  /*8c40*/  IMAD.WIDE.U32 R40, R43, UR60, R40 ;  /* 0x0000003c2b287c25 */ /* 0x000fc8000f8e0028 */
[----:B------:R-:W-:-:S04]  /*8c50*/  IMAD R48, R48, UR60, RZ ;  /* 0x0000003c30307c24 */ /* 0x000fc8000f8e02ff */
[----:B------:R-:W-:-:S05]  /*8c60*/  IMAD R43, R43, UR61, R48 ;  /* 0x0000003d2b2b7c24 */ /* 0x000fca000f8e0230 */
[----:B------:R-:W-:Y:S02]  /*8c70*/  IADD3 R41, R41, R43, RZ ;  /* 0x0000002b29297210 */ /* 0x000fe40007ffe0ff */
[----:B--2---:R-:W-:Y:S01]  /*8c80*/  R2UR UR7, R36 ;  /* 0x00000000240772ca */ /* 0x004fe200000e0000 */
[----:B---3--:R-:W-:Y:S02]  /*8c90*/  IMAD.MOV.U32 R44, RZ, RZ, R39 ;  /* 0x000000ffff2c7224 */ /* 0x008fe400078e0027 */
[----:B----4-:R-:W-:Y:S01]  /*8ca0*/  IMAD.MOV.U32 R42, RZ, RZ, R38 ;  /* 0x000000ffff2a7224 */ /* 0x010fe200078e0026 */
[----:B-----5:R-:W-:Y:S02]  /*8cb0*/  R2UR UR4, R37 ;  /* 0x00000000250472ca */ /* 0x020fe400000e0000 */
[----:B------:R-:W0:Y:S11]  /*8cc0*/  @!P2 LDS.128 R36, [R102+0x1400] ;  /* 0x001400006624a984 */ /* 0x000e360000000c00 */
[----:B------:R-:W-:Y:S01]  /*8cd0*/  LEA R48, P4, R40, UR4, 0x1 ;  /* 0x0000000428307c11 */ /* 0x000fe2000f8808ff */
[----:B------:R-:W-:-:S03]  /*8ce0*/  ULDC.64 UR4, c[0x0][0x208] ;  /* 0x0000820000047ab9 */ /* 0x000fc60000000a00 */
[----:B------:R-:W-:Y:S02]  /*8cf0*/  LEA.HI.X R49, R40, UR7, R41, 0x1, P4 ;  /* 0x0000000728317c11 */ /* 0x000fe4000a0f0c29 */
[----:B------:R-:W-:-:S03]  /*8d00*/  ISETP.GE.AND P4, PT, R44, UR6, PT ;  /* 0x000000062c007c0c */ /* 0x000fc6000bf86270 */
[----:B0-----:R-:W-:Y:S01]  /*8d10*/  @!P2 STG.E.128 desc[UR4][R48.64], R36 ;  /* 0x000000243000a986 */ /* 0x001fe2000c101d04 */
[----:B------:R-:W-:-:S03]  /*8d20*/  ISETP.GE.AND P2, PT, R42, UR6, PT ;  /* 0x000000062a007c0c */ /* 0x000fc6000bf46270 */
[----:B------:R-:W0:Y:S06]  /*8d30*/  @!P5 LDS.128 R36, [R102+0x3400] ;  /* 0x003400006624d984 */ /* 0x000e2c0000000c00 */
[----:B------:R-:W2:Y:S04]  /*8d40*/  @!P4 LDS.128 R40, [R102+0x5400] ;  /* 0x005400006628c984 */ /* 0x000ea80000000c00 */
[----:B------:R-:W3:Y:S04]  /*8d50*/  @!P2 LDS.128 R44, [R102+0x7400] ;  /* 0x00740000662ca984 */ /* 0x000ee80000000c00 */
[----:B0-----:R4:W-:Y:S04]  /*8d60*/  @!P5 STG.E.128 desc[UR4][R48.64+0x80], R36 ;  /* 0x000080243000d986 */ /* 0x0019e8000c101d04 */
[----:B--2---:R4:W-:Y:S04]  /*8d70*/  @!P4 STG.E.128 desc[UR4][R48.64+0x100], R40 ;  /* 0x000100283000c986 */ /* 0x0049e8000c101d04 */
[----:B---3--:R4:W-:Y:S02]  /*8d80*/  @!P2 STG.E.128 desc[UR4][R48.64+0x180], R44 ;  /* 0x0001802c3000a986 */ /* 0x0089e4000c101d04 */
.L_x_1619:
[----:B------:R-:W-:Y:S05]  /*8d90*/  BSYNC B0 ;  /* 0x0000000000007941 */ /* 0x000fea0003800000 */
.L_x_1618:
[----:B------:R-:W-:Y:S01]  /*8da0*/  @!PT LDS RZ, [RZ] ;  /* 0x00000000fffff984 */ /* 0x000fe20000000800 */
[----:B------:R-:W-:Y:S01]  /*8db0*/  @!PT LDS RZ, [RZ] ;  /* 0x00000000fffff984 */ /* 0x000fe20000000800 */
[----:B------:R-:W-:Y:S01]  /*8dc0*/  @!PT LDS RZ, [RZ] ;  /* 0x00000000fffff984 */ /* 0x000fe20000000800 */
[----:B------:R-:W-:Y:S01]  /*8dd0*/  @!PT LDS RZ, [RZ] ;  /* 0x00000000fffff984 */ /* 0x000fe20000000800 */
[----:B------:R2:W-:Y:S06]  /*8de0*/  MEMBAR.ALL.CTA ;  /* 0x0000000000007992 */ /* 0x0005ec0000008000 */
[----:B--2---:R-:W2:Y:S01]  /*8df0*/  FENCE.VIEW.ASYNC.S ;  /* 0x00000000000073c6 */ /* 0x004ea20000000000 */
[----:B01----:R-:W-:Y:S01]  /*8e00*/  @!P3 VIADD R99, R99, 0x308c0 ;  /* 0x000308c06363b836 */ /* 0x003fe20000000000 */
[----:B--2---:R0:W-:Y:S01]  /*8e10*/  BAR.SYNC.DEFER_BLOCKING R108, 0x80 ;  /* 0x0002006c0000751d */ /* 0x0041e20000010000 */
[----:B------:R-:W-:Y:S01]  /*8e20*/  ISETP.NE.AND P4, PT, R100, RZ, PT ;  /* 0x000000ff6400720c */ /* 0x000fe20003f85270 */
[----:B------:R-:W-:-:S02]  /*8e30*/  VIADD R17, R17, 0x1 ;  /* 0x0000000111117836 */ /* 0x000fc40000000000 */
[----:B------:R-:W-:Y:S02]  /*8e40*/  @!P3 PRMT R99, RZ, 0x654, R99 ;  /* 0x00000654ff63b816 */ /* 0x000fe40000000063 */
[----:B------:R-:W-:Y:S02]  /*8e50*/  PLOP3.LUT P2, PT, PT, PT, PT, 0x8, 0x0 ;  /* 0x000000000000781c */ /* 0x000fe40003f4e170 */
[----:B------:R0:W-:Y:S01]  /*8e60*/  @!P3 SYNCS.ARRIVE.TRANS64.RED.A1T0 RZ, [R99+URZ], RZ ;  /* 0x000000ff63ffb9a7 */ /* 0x0001e2000810043f */
[----:B------:R-:W-:-:S04]  /*8e70*/  ISETP.NE.AND P3, PT, R17, 0x2, PT ;  /* 0x000000021100780c */ /* 0x000fc80003f65270 */
[----:B----4-:R-:W-:Y:S02]  /*8e80*/  SEL R37, RZ, 0x1, P3 ;  /* 0x00000001ff257807 */ /* 0x010fe40001800000 */
[----:B------:R-:W-:Y:S02]  /*8e90*/  SEL R17, R17, RZ, P3 ;  /* 0x000000ff11117207 */ /* 0x000fe40001800000 */
[----:B------:R-:W-:Y:S01]  /*8ea0*/  LOP3.LUT R236, R236, R37, RZ, 0x3c, !PT ;  /* 0x00000025ecec7212 */ /* 0x000fe200078e3cff */
[----:B0-----:R-:W-:Y:S06]  /*8eb0*/  @P4 BRA `(.L_x_1620) ;  /* 0xffffffa4000c4947 */ /* 0x001fec000383ffff */
.L_x_1540:
[----:B------:R-:W2:Y:S01]  /*8ec0*/  LDL R36, [R1+0x14] ;  /* 0x0000140001247983 */ /* 0x000ea20000100800 */
[----:B------:R-:W0:Y:S01]  /*8ed0*/  LDC R0, c[0x0][0x448] ;  /* 0x00011200ff007b82 */ /* 0x000e220000000800 */
[----:B------:R-:W-:Y:S01]  /*8ee0*/  IADD3 R7, R220, 0x1, -R219 ;  /* 0x00000001dc077810 */ /* 0x000fe20007ffe8db */
[----:B------:R-:W-:Y:S06]  /*8ef0*/  BSSY B0, `(.L_x_1621) ;  /* 0x000000d000007945 */ /* 0x000fec0003800000 */
[----:B------:R-:W1:Y:S01]  /*8f00*/  LDC.64 R2, c[0x0][0x9e0] ;  /* 0x00027800ff027b82 */ /* 0x000e620000000a00 */
[----:B0-----:R-:W-:-:S02]  /*8f10*/  ISETP.NE.AND P1, PT, R0, 0x1, PT ;  /* 0x000000010000780c */ /* 0x001fc40003f25270 */
[----:B-1----:R-:W-:-:S11]  /*8f20*/  ISETP.GE.AND P3, PT, R3, 0x1, PT ;  /* 0x000000010300780c */ /* 0x002fd60003f66270 */
[----:B------:R-:W0:Y:S08]  /*8f30*/  @P1 LDC R5, c[0x0][0x44c] ;  /* 0x00011300ff051b82 */ /* 0x000e300000000800 */
[----:B------:R-:W1:Y:S01]  /*8f40*/  @P1 LDC R4, c[0x0][0x450] ;  /* 0x00011400ff041b82 */ /* 0x000e620000000800 */
[----:B--2---:R-:W-:-:S04]  /*8f50*/  VIADD R0, R36, 0x7f ;  /* 0x0000007f24007836 */ /* 0x004fc80000000000 */
[----:B0-----:R-:W-:-:S05]  /*8f60*/  @P1 IMAD.HI.U32 R5, R0, R5, RZ ;  /* 0x0000000500051227 */ /* 0x001fca00078e00ff */
[----:B-1----:R-:W-:-:S05]  /*8f70*/  @P1 SHF.R.U32.HI R0, RZ, R4, R5 ;  /* 0x00000004ff001219 */ /* 0x002fca0000011605 */
[----:B------:R-:W-:Y:S01]  /*8f80*/  IMAD.IADD R7, R7, 0x1, R0 ;  /* 0x0000000107077824 */ /* 0x000fe200078e0200 */
[----:B------:R-:W-:Y:S06]  /*8f90*/  @P2 BRA `(.L_x_1622) ;  /* 0x0000000000082947 */ /* 0x000fec0003800000 */
[----:B------:R-:W0:Y:S02]  /*8fa0*/  FENCE.VIEW.ASYNC.G ;  /* 0x00000000000073c6 */ /* 0x000e240000000100 */
[----:B0-----:R-:W-:Y:S06]  /*8fb0*/  BAR.ARV 0xc, 0x180 ;  /* 0x0306000000007b1d */ /* 0x001fec0000002000 */
.L_x_1622:
[----:B------:R-:W-:Y:S05]  /*8fc0*/  BSYNC B0 ;  /* 0x0000000000007941 */ /* 0x000fea0003800000 */
.L_x_1621:
[----:B------:R-:W-:Y:S01]  /*8fd0*/  IMAD.IADD R2, R7, 0x1, R2 ;  /* 0x0000000107027824 */ /* 0x000fe200078e0202 */
[----:B------:R-:W-:Y:S06]  /*8fe0*/  @!P3 BRA `(.L_x_1623) ;  /* 0x000000000048b947 */ /* 0x000fec0003800000 */
[C---:B------:R-:W-:Y:S01]  /*8ff0*/  ISETP.GT.AND P0, PT, R7.reuse, RZ, PT ;  /* 0x000000ff0700720c */ /* 0x040fe20003f04270 */
[----:B------:R-:W-:Y:S01]  /*9000*/  BSSY B0, `(.L_x_1624) ;  /* 0x000000e000007945 */ /* 0x000fe20003800000 */
[----:B------:R-:W-:-:S11]  /*9010*/  VIADD R0, R7, 0xffffffff ;  /* 0xffffffff07007836 */ /* 0x000fd60000000000 */
[----:B------:R-:W-:Y:S05]  /*9020*/  @P0 BRA `(.L_x_1625) ;  /* 0x00000000001c0947 */ /* 0x000fea0003800000 */
[----:B------:R-:W-:Y:S02]  /*9030*/  ISETP.NE.AND P0, PT, R3, 0x1, PT ;  /* 0x000000010300780c */ /* 0x000fe40003f05270 */
[----:B------:R-:W-:-:S11]  /*9040*/  IADD3 R7, -R7, RZ, RZ ;  /* 0x000000ff07077210 */ /* 0x000fd60007ffe1ff */
[----:B------:R-:W0:Y:S02]  /*9050*/  @P0 LDC.64 R4, c[0x0][0x9e8] ;  /* 0x00027a00ff040b82 */ /* 0x000e240000000a00 */
[----:B0-----:R-:W-:-:S05]  /*9060*/  @P0 IMAD.HI.U32 R4, R7, R4, RZ ;  /* 0x0000000407040227 */ /* 0x001fca00078e00ff */
[----:B------:R-:W-:-:S04]  /*9070*/  @P0 SHF.R.U32.HI R7, RZ, R5, R4 ;  /* 0x00000005ff070219 */ /* 0x000fc80000011604 */
[----:B------:R-:W-:Y:S01]  /*9080*/  LOP3.LUT R0, RZ, R7, RZ, 0x33, !PT ;  /* 0x00000007ff007212 */ /* 0x000fe200078e33ff */
[----:B------:R-:W-:Y:S06]  /*9090*/  BRA `(.L_x_1626) ;  /* 0x0000000000107947 */ /* 0x000fec0003800000 */
.L_x_1625:
[----:B------:R-:W-:-:S13]  /*90a0*/  ISETP.NE.AND P0, PT, R3, 0x1, PT ;  /* 0x000000010300780c */ /* 0x000fda0003f05270 */
[----:B------:R-:W0:Y:S02]  /*90b0*/  @P0 LDC.64 R4, c[0x0][0x9e8] ;  /* 0x00027a00ff040b82 */ /* 0x000e240000000a00 */
[----:B0-----:R-:W-:-:S05]  /*90c0*/  @P0 IMAD.HI.U32 R4, R0, R4, RZ ;  /* 0x0000000400040227 */ /* 0x001fca00078e00ff */
[----:B------:R-:W-:-:S07]  /*90d0*/  @P0 SHF.R.U32.HI R0, RZ, R5, R4 ;  /* 0x00000005ff000219 */ /* 0x000fce0000011604 */
.L_x_1626:
[----:B------:R-:W-:Y:S05]  /*90e0*/  BSYNC B0 ;  /* 0x0000000000007941 */ /* 0x000fea0003800000 */
.L_x_1624:
[----:B------:R-:W-:-:S05]  /*90f0*/  IMAD R5, R0, R3, R3 ;  /* 0x0000000300057224 */ /* 0x000fca00078e0203 */
[----:B------:R-:W-:-:S07]  /*9100*/  VIMNMX R2, R2, R5, PT ;  /* 0x0000000502027248 */ /* 0x000fce0003fe0100 */
.L_x_1623:
[----:B------:R-:W0:Y:S01]  /*9110*/  @P1 LDC R0, c[0x0][0x44c] ;  /* 0x00011300ff001b82 */ /* 0x000e220000000800 */
[----:B------:R-:W-:Y:S01]  /*9120*/  VIADD R2, R2, 0x3f ;  /* 0x0000003f02027836 */ /* 0x000fe20000000000 */
[----:B------:R-:W-:Y:S01]  /*9130*/  ULDC UR4, c[0x0][0x9dc] ;  /* 0x0002770000047ab9 */ /* 0x000fe20000000800 */
[----:B------:R-:W-:-:S03]  /*9140*/  IMAD.MOV.U32 R7, RZ, RZ, R36 ;  /* 0x000000ffff077224 */ /* 0x000fc600078e0024 */
[----:B------:R-:W-:Y:S02]  /*9150*/  SHF.R.S32.HI R5, RZ, 0x1f, R2 ;  /* 0x0000001fff057819 */ /* 0x000fe40000011402 */
[----:B------:R-:W1:Y:S02]  /*9160*/  @P1 LDC R9, c[0x0][0x450] ;  /* 0x00011400ff091b82 */ /* 0x000e640000000800 */
[----:B------:R-:W-:-:S04]  /*9170*/  LEA.HI R5, R5, R2, RZ, 0x6 ;  /* 0x0000000205057211 */ /* 0x000fc800078f30ff */
[----:B------:R-:W-:Y:S01]  /*9180*/  SHF.R.S32.HI R5, RZ, 0x6, R5 ;  /* 0x00000006ff057819 */ /* 0x000fe20000011405 */
[----:B0-----:R-:W-:-:S05]  /*9190*/  @P1 IMAD.HI.U32 R0, R36, R0, RZ ;  /* 0x0000000024001227 */ /* 0x001fca00078e00ff */
[----:B-1----:R-:W-:Y:S02]  /*91a0*/  @P1 SHF.R.U32.HI R7, RZ, R9, R0 ;  /* 0x00000009ff071219 */ /* 0x002fe40000011600 */
[----:B------:R-:W-:-:S03]  /*91b0*/  VIMNMX R9, R104, R5, PT ;  /* 0x0000000568097248 */ /* 0x000fc60003fe0100 */
        /* <DEDUP_REMOVED lines=13> */
.L_x_1629:
[----:B------:R-:W-:-:S13]  /*9290*/  ISETP.NE.AND P0, PT, R3, 0x1, PT ;  /* 0x000000010300780c */ /* 0x000fda0003f05270 */
[----:B------:R-:W0:Y:S02]  /*92a0*/  @P0 LDC.64 R4, c[0x0][0x9e8] ;  /* 0x00027a00ff040b82 */ /* 0x000e240000000a00 */
[----:B0-----:R-:W-:-:S05]  /*92b0*/  @P0 IMAD.HI.U32 R4, R0, R4, RZ ;  /* 0x0000000400040227 */ /* 0x001fca00078e00ff */
[----:B------:R-:W-:-:S07]  /*92c0*/  @P0 SHF.R.U32.HI R0, RZ, R5, R4 ;  /* 0x00000005ff000219 */ /* 0x000fce0000011604 */
.L_x_1630:
[----:B------:R-:W-:Y:S05]  /*92d0*/  BSYNC B0 ;  /* 0x0000000000007941 */ /* 0x000fea0003800000 */
.L_x_1628:
[----:B------:R-:W-:-:S05]  /*92e0*/  IMAD R3, R0, R3, RZ ;  /* 0x0000000300037224 */ /* 0x000fca00078e02ff */
[----:B------:R-:W-:-:S07]  /*92f0*/  VIMNMX R2, R2, R3, !PT ;  /* 0x0000000302027248 */ /* 0x000fce0007fe0100 */
.L_x_1627:
[----:B------:R-:W-:Y:S01]  /*9300*/  SHF.R.S32.HI R3, RZ, 0x1f, R2 ;  /* 0x0000001fff037819 */ /* 0x000fe20000011402 */
[----:B------:R-:W-:Y:S01]  /*9310*/  BSSY B0, `(.L_x_1631) ;  /* 0x0000027000007945 */ /* 0x000fe20003800000 */
[----:B------:R-:W-:Y:S02]  /*9320*/  IMAD.MOV.U32 R100, RZ, RZ, RZ ;  /* 0x000000ffff647224 */ /* 0x000fe400078e00ff */
[----:B------:R-:W-:-:S04]  /*9330*/  LEA.HI R3, R3, R2, RZ, 0x6 ;  /* 0x0000000203037211 */ /* 0x000fc800078f30ff */
[----:B------:R-:W-:-:S04]  /*9340*/  SHF.R.S32.HI R3, RZ, 0x6, R3 ;  /* 0x00000006ff037819 */ /* 0x000fc80000011403 */
[----:B------:R-:W-:-:S04]  /*9350*/  VIMNMX R11, RZ, R3, !PT ;  /* 0x00000003ff0b7248 */ /* 0x000fc80007fe0100 */
[----:B------:R-:W-:-:S13]  /*9360*/  ISETP.GT.AND P0, PT, R9, R11, PT ;  /* 0x0000000b0900720c */ /* 0x000fda0003f04270 */
[----:B------:R-:W-:Y:S05]  /*9370*/  @!P0 BRA `(.L_x_1632) ;  /* 0x0000000000808947 */ /* 0x000fea0003800000 */
[----:B------:R-:W2:Y:S01]  /*9380*/  LDL R0, [R1+0x4c] ;  /* 0x00004c0001007983 */ /* 0x000ea20000100800 */
[----:B------:R-:W-:Y:S01]  /*9390*/  ULDC UR4, c[0x0][0x9f0] ;  /* 0x00027c0000047ab9 */ /* 0x000fe20000000800 */
[----:B--2---:R-:W-:-:S04]  /*93a0*/  ISETP.NE.AND P0, PT, R0, RZ, PT ;  /* 0x000000ff0000720c */ /* 0x004fc80003f05270 */
[----:B------:R-:W-:-:S04]  /*93b0*/  SEL R6, R0, UR4, P0 ;  /* 0x0000000400067c07 */ /* 0x000fc80008000000 */
[-C--:B------:R-:W-:Y:S02]  /*93c0*/  IABS R5, R6.reuse ;  /* 0x0000000600057213 */ /* 0x080fe40000000000 */
[----:B------:R-:W-:Y:S02]  /*93d0*/  IADD3 R0, R6, -0x1, R9 ;  /* 0xffffffff06007810 */ /* 0x000fe40007ffe009 */
[----:B------:R-:W0:Y:S01]  /*93e0*/  I2F.RP R4, R5 ;  /* 0x0000000500047306 */ /* 0x000e220000209400 */
[----:B------:R-:W-:Y:S02]  /*93f0*/  IABS R10, R6 ;  /* 0x00000006000a7213 */ /* 0x000fe40000000000 */
[----:B------:R-:W-:-:S05]  /*9400*/  IMAD.IADD R0, R0, 0x1, -R11 ;  /* 0x0000000100007824 */ /* 0x000fca00078e0a0b */
[----:B0-----:R-:W0:Y:S02]  /*9410*/  MUFU.RCP R4, R4 ;  /* 0x0000000400047308 */ /* 0x001e240000001000 */
[----:B0-----:R-:W-:Y:S02]  /*9420*/  VIADD R2, R4, 0xffffffe ;  /* 0x0ffffffe04027836 */ /* 0x001fe40000000000 */
[----:B------:R-:W-:-:S04]  /*9430*/  IMAD.MOV R4, RZ, RZ, -R10 ;  /* 0x000000ffff047224 */ /* 0x000fc800078e0a0a */
[----:B------:R0:W1:Y:S02]  /*9440*/  F2I.FTZ.U32.TRUNC.NTZ R3, R2 ;  /* 0x0000000200037305 */ /* 0x000064000021f000 */
[----:B0-----:R-:W-:Y:S01]  /*9450*/  IMAD.MOV.U32 R2, RZ, RZ, RZ ;  /* 0x000000ffff027224 */ /* 0x001fe200078e00ff */
[----:B-1----:R-:W-:-:S05]  /*9460*/  IADD3 R8, RZ, -R3, RZ ;  /* 0x80000003ff087210 */ /* 0x002fca0007ffe0ff */
[----:B------:R-:W-:Y:S01]  /*9470*/  IMAD R7, R8, R5, RZ ;  /* 0x0000000508077224 */ /* 0x000fe200078e02ff */
[----:B------:R-:W-:Y:S02]  /*9480*/  IABS R8, R0 ;  /* 0x0000000000087213 */ /* 0x000fe40000000000 */
[----:B------:R-:W-:Y:S01]  /*9490*/  LOP3.LUT R0, R0, R6, RZ, 0x3c, !PT ;  /* 0x0000000600007212 */ /* 0x000fe200078e3cff */
[----:B------:R-:W-:-:S03]  /*94a0*/  IMAD.HI.U32 R3, R3, R7, R2 ;  /* 0x0000000703037227 */ /* 0x000fc600078e0002 */
[----:B------:R-:W-:Y:S01]  /*94b0*/  ISETP.GE.AND P2, PT, R0, RZ, PT ;  /* 0x000000ff0000720c */ /* 0x000fe20003f46270 */
        /* <DEDUP_REMOVED lines=10> */
[----:B------:R-:W-:-:S05]  /*9560*/  @!P1 LOP3.LUT R3, RZ, R6, RZ, 0x33, !PT ;  /* 0x00000006ff039212 */ /* 0x000fca00078e33ff */
[----:B------:R-:W-:-:S07]  /*9570*/  IMAD.MOV.U32 R100, RZ, RZ, R3 ;  /* 0x000000ffff647224 */ /* 0x000fce00078e0003 */
.L_x_1632:
[----:B------:R-:W-:Y:S05]  /*9580*/  BSYNC B0 ;  /* 0x0000000000007941 */ /* 0x000fea0003800000 */
.L_x_1631:
        /* <DEDUP_REMOVED lines=67> */
[----:B--2---:R-:W-:-:S05]  /*99c0*/  IMAD R0, R0, R100, R11 ;  /* 0x0000006400007224 */ /* 0x004fca00078e020b */
[----:B------:R0:W-:Y:S01]  /*99d0*/  STL [R1+0x38], R0 ;  /* 0x0000380001007387 */ /* 0x0001e20000100800 */
[----:B------:R-:W-:-:S04]  /*99e0*/  VIADDMNMX R100, R0, R100, R9, PT ;  /* 0x0000006400647246 */ /* 0x000fc80003800109 */
[----:B------:R-:W-:-:S13]  /*99f0*/  ISETP.GT.AND P1, PT, R100, R0, PT ;  /* 0x000000006400720c */ /* 0x000fda0003f24270 */
[----:B0-----:R-:W-:Y:S05]  /*9a00*/  @!P1 BRA `(.L_x_1633) ;  /* 0x0000016000889947 */ /* 0x001fea0003800000 */
[----:B------:R-:W0:Y:S01]  /*9a10*/  S2R R0, SR_TID.X ;  /* 0x0000000000007919 */ /* 0x000e220000002100 */
[----:B------:R-:W-:Y:S01]  /*9a20*/  BSSY B6, `(.L_x_1634) ;  /* 0x0000020000067945 */ /* 0x000fe20003800000 */
[----:B0-----:R-:W-:-:S05]  /*9a30*/  VIADD R0, R0, 0xffffff80 ;  /* 0xffffff8000007836 */ /* 0x001fca0000000000 */
[----:B------:R-:W-:-:S04]  /*9a40*/  SHF.R.S32.HI R3, RZ, 0x1f, R0 ;  /* 0x0000001fff037819 */ /* 0x000fc80000011400 */
[----:B------:R-:W-:-:S04]  /*9a50*/  LEA.HI R3, R3, R0, RZ, 0x7 ;  /* 0x0000000003037211 */ /* 0x000fc800078f38ff */
[----:B------:R-:W-:-:S06]  /*9a60*/  SHF.R.S32.HI R0, RZ, 0x7, R3 ;  /* 0x00000007ff007819 */ /* 0x000fcc0000011403 */
[----:B------:R-:W0:Y:S02]  /*9a70*/  SHFL.IDX PT, R0, R0, RZ, 0x1f ;  /* 0x00001fff00007589 */ /* 0x000e2400000e0000 */
[----:B0-----:R-:W-:-:S04]  /*9a80*/  LEA.HI R2, R0, R0, RZ, 0x1 ;  /* 0x0000000000027211 */ /* 0x001fc800078f08ff */
[----:B------:R-:W-:Y:S01]  /*9a90*/  LOP3.LUT R3, R2, 0x1e, RZ, 0xc0, !PT ;  /* 0x0000001e02037812 */ /* 0x000fe200078ec0ff */
[----:B------:R-:W-:-:S04]  /*9aa0*/  VIADD R2, R16, 0x10400 ;  /* 0x0001040010027836 */ /* 0x000fc80000000000 */
[----:B------:R-:W-:Y:S01]  /*9ab0*/  IMAD.IADD R3, R0, 0x1, -R3 ;  /* 0x0000000100037824 */ /* 0x000fe200078e0a03 */
[----:B------:R-:W-:-:S03]  /*9ac0*/  LOP3.LUT P0, RZ, R2, 0x3ff, RZ, 0xc0, !PT ;  /* 0x000003ff02ff7812 */ /* 0x000fc6000780c0ff */
[----:B------:R-:W-:Y:S01]  /*9ad0*/  IMAD R3, R3, 0x2000, R2 ;  /* 0x0000200003037824 */ /* 0x000fe200078e0202 */
[----:B------:R-:W-:-:S04]  /*9ae0*/  P2R R24, PR, RZ, 0x1 ;  /* 0x00000001ff187803 */ /* 0x000fc80000000000 */
[----:B------:R-:W-:-:S04]  /*9af0*/  SHF.R.U32.HI R2, RZ, 0x4, R3 ;  /* 0x00000004ff027819 */ /* 0x000fc80000011603 */
[----:B------:R-:W-:Y:S01]  /*9b00*/  LOP3.LUT R2, R2, 0x3fff, RZ, 0xc0, !PT ;  /* 0x00003fff02027812 */ /* 0x000fe200078ec0ff */
[----:B------:R-:W-:Y:S06]  /*9b10*/  @!P0 BRA `(.L_x_1635) ;  /* 0x0000000000408947 */ /* 0x000fec0003800000 */
[----:B------:R-:W-:Y:S01]  /*9b20*/  MOV R14, 0x0 ;  /* 0x00000000000e7802 */ /* 0x000fe20000000f00 */
[----:B------:R-:W-:Y:S01]  /*9b30*/  ULDC.64 UR4, c[0x4][0xa8] ;  /* 0x01002a0000047ab9 */ /* 0x000fe20000000a00 */
[----:B------:R-:W-:Y:S01]  /*9b40*/  ULDC.64 UR6, c[0x4][0xb0] ;  /* 0x01002c0000067ab9 */ /* 0x000fe20000000a00 */
[----:B------:R-:W-:Y:S01]  /*9b50*/  MOV R4, UR4 ;  /* 0x0000000400047c02 */ /* 0x000fe20008000f00 */
[----:B------:R-:W-:Y:S01]  /*9b60*/  IMAD.U32 R5, RZ, RZ, UR5 ;  /* 0x00000005ff057e24 */ /* 0x000fe2000f8e00ff */
[----:B------:R-:W-:Y:S01]  /*9b70*/  ULDC.64 UR4, c[0x4][0x48] ;  /* 0x0100120000047ab9 */ /* 0x000fe20000000a00 */
[----:B------:R-:W0:Y:S01]  /*9b80*/  LDC.64 R14, c[0x4][R14] ;  /* 0x010000000e0e7b82 */ /* 0x000e220000000a00 */
        /* <DEDUP_REMOVED lines=8> */
[----:B0----5:R-:W-:Y:S05]  /*9c10*/  CALL.ABS.NOINC R14 ;  /* 0x000000000e007343 */ /* 0x021fea0003c00000 */
.L_x_1635:
[----:B------:R-:W-:Y:S05]  /*9c20*/  BSYNC B6 ;  /* 0x0000000000067941 */ /* 0x000fea0003800000 */
.L_x_1634:
[----:B------:R-:W-:Y:S02]  /*9c30*/  ULDC UR4, c[0x0][0x3f4] ;  /* 0x0000fd0000047ab9 */ /* 0x000fe40000000800 */
[----:B------:R-:W-:-:S13]  /*9c40*/  ISETP.LT.AND P0, PT, RZ, UR4, PT ;  /* 0x00000004ff007c0c */ /* 0x000fda000bf01270 */
[----:B------:R-:W-:Y:S05]  /*9c50*/  @P0 BRA `(.L_x_1636) ;  /* 0x0000000000400947 */ /* 0x000fea0003800000 */
[----:B------:R-:W2:Y:S02]  /*9c60*/  LDL R20, [R1+0x54] ;  /* 0x0000540001147983 */ /* 0x000ea40000100800 */
[----:B--2---:R-:W-:-:S04]  /*9c70*/  LEA.HI R0, R20, R20, RZ, 0x1 ;  /* 0x0000001414007211 */ /* 0x004fc800078f08ff */
[----:B------:R-:W-:-:S05]  /*9c80*/  LOP3.LUT R0, R0, 0xfffffffe, RZ, 0xc0, !PT ;  /* 0xfffffffe00007812 */ /* 0x000fca00078ec0ff */
[----:B------:R-:W-:-:S05]  /*9c90*/  IMAD.IADD R0, R20, 0x1, -R0 ;  /* 0x0000000114007824 */ /* 0x000fca00078e0a00 */
[----:B------:R-:W-:-:S04]  /*9ca0*/  SHF.L.U32 R3, R0, 0x1f, RZ ;  /* 0x0000001f00037819 */ /* 0x000fc800000006ff */
[----:B------:R0:W1:Y:S03]  /*9cb0*/  SYNCS.PHASECHK.TRANS64.TRYWAIT P0, [R16+URZ+0x30800], R3 ;  /* 0x03080003100075a7 */ /* 0x000066000800017f */
[----:B-1----:R-:W-:Y:S05]  /*9cc0*/  @!P0 NANOSLEEP.SYNCS 0x989680 ;  /* 0x009896800000895d */ /* 0x002fea0003900000 */
[----:B------:R-:W1:Y:S01]  /*9cd0*/  @!P0 SYNCS.PHASECHK.TRANS64 P0, [R16+URZ+0x30800], R3 ;  /* 0x03080003100085a7 */ /* 0x000e62000800007f */
[----:B------:R-:W-:Y:S04]  /*9ce0*/  BSSY B0, `(.L_x_1637) ;  /* 0x0000006000007945 */ /* 0x000fe80003800000 */
[----:B-1----:R-:W-:Y:S05]  /*9cf0*/  @P0 BRA `(.L_x_1638) ;  /* 0x0000000000100947 */ /* 0x002fea0003800000 */
.L_x_1639:
[----:B-1----:R1:W2:Y:S02]  /*9d00*/  SYNCS.PHASECHK.TRANS64.TRYWAIT P0, [R16+URZ+0x30800], R3 ;  /* 0x03080003100075a7 */ /* 0x0022a4000800017f */
[----:B--2---:R-:W-:Y:S05]  /*9d10*/  @!P0 NANOSLEEP.SYNCS 0x989680 ;  /* 0x009896800000895d */ /* 0x004fea0003900000 */
[----:B------:R-:W2:Y:S02]  /*9d20*/  @!P0 SYNCS.PHASECHK.TRANS64 P0, [R16+URZ+0x30800], R3 ;  /* 0x03080003100085a7 */ /* 0x000ea4000800007f */
[----:B--2---:R-:W-:Y:S05]  /*9d30*/  @!P0 BRA `(.L_x_1639) ;  /* 0xfffffffc00f08947 */ /* 0x004fea000383ffff */
.L_x_1638:
[----:B------:R-:W-:Y:S05]  /*9d40*/  BSYNC B0 ;  /* 0x0000000000007941 */ /* 0x000fea0003800000 */
.L_x_1637:
[----:B------:R-:W-:Y:S05]  /*9d50*/  BRA `(.L_x_1640) ;  /* 0x0000009400747947 */ /* 0x000fea0003800000 */
.L_x_1636:
[----:B------:R-:W-:Y:S01]  /*9d60*/  ISETP.NE.AND P0, PT, R24, RZ, PT ;  /* 0x000000ff1800720c */ /* 0x000fe20003f05270 */
[----:B------:R-:W-:Y:S01]  /*9d70*/  ULDC.64 UR4, c[0x0][0x3f8] ;  /* 0x0000fe0000047ab9 */ /* 0x000fe20000000a00 */
[----:B-----5:R-:W-:Y:S01]  /*9d80*/  SHF.R.S32.HI R0, RZ, 0x1f, R101 ;  /* 0x0000001fff007819 */ /* 0x020fe20000011465 */
[----:B------:R-:W-:Y:S01]  /*9d90*/  ULDC.64 UR6, c[0x0][0x408] ;  /* 0x0001020000067ab9 */ /* 0x000fe20000000a00 */
[----:B------:R-:W-:Y:S01]  /*9da0*/  IMAD.WIDE.U32 R24, R101, UR4, RZ ;  /* 0x0000000465187c25 */ /* 0x000fe2000f8e00ff */
[----:B------:R-:W-:Y:S03]  /*9db0*/  BSSY B6, `(.L_x_1641) ;  /* 0x0000019000067945 */ /* 0x000fe60003800000 */
[C---:B------:R-:W-:Y:S02]  /*9dc0*/  IMAD R4, R0.reuse, UR4, RZ ;  /* 0x0000000400047c24 */ /* 0x040fe4000f8e02ff */
[----:B------:R-:W-:-:S02]  /*9dd0*/  IMAD R0, R0, UR6, RZ ;  /* 0x0000000600007c24 */ /* 0x000fc4000f8e02ff */
[C---:B------:R-:W-:Y:S02]  /*9de0*/  IMAD R33, R101.reuse, UR5, R4 ;  /* 0x0000000565217c24 */ /* 0x040fe4000f8e0204 */
[C---:B------:R-:W-:Y:S02]  /*9df0*/  IMAD R29, R101.reuse, UR7, R0 ;  /* 0x00000007651d7c24 */ /* 0x040fe4000f8e0200 */
[----:B------:R-:W-:-:S04]  /*9e00*/  IMAD.WIDE.U32 R26, R101, UR6, RZ ;  /* 0x00000006651a7c25 */ /* 0x000fc8000f8e00ff */
[----:B------:R-:W-:Y:S02]  /*9e10*/  IMAD.IADD R33, R33, 0x1, R25 ;  /* 0x0000000121217824 */ /* 0x000fe400078e0219 */
[----:B------:R-:W-:Y:S01]  /*9e20*/  IMAD.IADD R29, R29, 0x1, R27 ;  /* 0x000000011d1d7824 */ /* 0x000fe200078e021b */
[----:B------:R-:W-:Y:S06]  /*9e30*/  @!P0 BRA `(.L_x_1642) ;  /* 0x0000000000408947 */ /* 0x000fec0003800000 */
[----:B------:R-:W-:Y:S01]  /*9e40*/  MOV R14, 0x0 ;  /* 0x00000000000e7802 */ /* 0x000fe20000000f00 */
[----:B------:R-:W-:Y:S01]  /*9e50*/  ULDC.64 UR4, c[0x4][0xa8] ;  /* 0x01002a0000047ab9 */ /* 0x000fe20000000a00 */
[----:B------:R-:W-:Y:S01]  /*9e60*/  ULDC.64 UR6, c[0x4][0xb0] ;  /* 0x01002c0000067ab9 */ /* 0x000fe20000000a00 */
[----:B------:R-:W-:Y:S01]  /*9e70*/  IMAD.U32 R4, RZ, RZ, UR4 ;  /* 0x00000004ff047e24 */ /* 0x000fe2000f8e00ff */
[----:B------:R-:W-:Y:S01]  /*9e80*/  MOV R6, UR6 ;  /* 0x0000000600067c02 */ /* 0x000fe20008000f00 */
[----:B------:R-:W-:Y:S01]  /*9e90*/  IMAD.U32 R5, RZ, RZ, UR5 ;  /* 0x00000005ff057e24 */ /* 0x000fe2000f8e00ff */
[----:B------:R-:W0:Y:S01]  /*9ea0*/  LDC.64 R14, c[0x4][R14] ;  /* 0x010000000e0e7b82 */ /* 0x000e220000000a00 */
[----:B------:R-:W-:Y:S01]  /*9eb0*/  ULDC.64 UR4, c[0x4][0x20] ;  /* 0x0100080000047ab9 */ /* 0x000fe20000000a00 */
        /* <DEDUP_REMOVED lines=8> */
.L_x_1642:
[----:B------:R-:W-:Y:S05]  /*9f40*/  BSYNC B6 ;  /* 0x0000000000067941 */ /* 0x000fea0003800000 */
.L_x_1641:
[----:B------:R-:W2:Y:S01]  /*9f50*/  LDL R90, [R1+0x14] ;  /* 0x00001400015a7983 */ /* 0x000ea20000100800 */
[----:B------:R-:W-:-:S03]  /*9f60*/  ULDC.U8 UR4, c[0x0][0x410] ;  /* 0x0001040000047ab9 */ /* 0x000fc60000000000 */
[----:B------:R-:W3:Y:S01]  /*9f70*/  LDL R20, [R1+0x44] ;  /* 0x0000440001147983 */ /* 0x000ee20000100800 */
[----:B------:R-:W-:Y:S01]  /*9f80*/  ISETP.NE.AND P0, PT, RZ, UR4, PT ;  /* 0x00000004ff007c0c */ /* 0x000fe2000bf05270 */
[----:B------:R-:W-:Y:S01]  /*9f90*/  BSSY B0, `(.L_x_1643) ;  /* 0x0000931000007945 */ /* 0x000fe20003800000 */
[----:B--2---:R-:W-:-:S05]  /*9fa0*/  IADD3 R0, R23, R90, RZ ;  /* 0x0000005a17007210 */ /* 0x004fca0007ffe0ff */
[----:B---3--:R-:W-:-:S06]  /*9fb0*/  IMAD R3, R20, 0x20, R0 ;  /* 0x0000002014037824 */ /* 0x008fcc00078e0200 */
[----:B------:R-:W-:Y:S05]  /*9fc0*/  @!P0 BRA `(.L_x_1644) ;  /* 0x0000004800188947 */ /* 0x000fea0003800000 */
[----:B------:R-:W0:Y:S01]  /*9fd0*/  LDC R10, c[0x0][0x448] ;  /* 0x00011200ff0a7b82 */ /* 0x000e220000000800 */
[----:B------:R-:W-:Y:S01]  /*9fe0*/  ULDC.64 UR4, c[0x0][0x3f8] ;  /* 0x0000fe0000047ab9 */ /* 0x000fe20000000a00 */
[----:B------:R-:W-:Y:S01]  /*9ff0*/  ULDC.64 UR6, c[0x0][0x408] ;  /* 0x0001020000067ab9 */ /* 0x000fe20000000a00 */
[----:B------:R-:W-:Y:S01]  /*a000*/  IMAD.MOV.U32 R32, RZ, RZ, R24 ;  /* 0x000000ffff207224 */ /* 0x000fe200078e0018 */
[----:B0-----:R-:W-:-:S13]  /*a010*/  ISETP.NE.AND P0, PT, R10, 0x1, PT ;  /* 0x000000010a00780c */ /* 0x001fda0003f05270 */
[----:B------:R-:W0:Y:S08]  /*a020*/  @P0 LDC R4, c[0x0][0x44c] ;  /* 0x00011300ff040b82 */ /* 0x000e300000000800 */
[----:B------:R-:W1:Y:S01]  /*a030*/  @P0 LDC R5, c[0x0][0x450] ;  /* 0x00011400ff050b82 */ /* 0x000e620000000800 */
[----:B0-----:R-:W-:-:S05]  /*a040*/  @P0 IMAD.HI.U32 R4, R3, R4, RZ ;  /* 0x0000000403040227 */ /* 0x001fca00078e00ff */
[----:B-1----:R-:W-:Y:S01]  /*a050*/  @P0 SHF.R.U32.HI R3, RZ, R5, R4 ;  /* 0x00000005ff030219 */ /* 0x002fe20000011604 */
[----:B------:R-:W-:Y:S02]  /*a060*/  IMAD.MOV.U32 R4, RZ, RZ, R26 ;  /* 0x000000ffff047224 */ /* 0x000fe400078e001a */
[----:B------:R-:W-:Y:S01]  /*a070*/  IMAD.MOV.U32 R5, RZ, RZ, R29 ;  /* 0x000000ffff057224 */ /* 0x000fe200078e001d */
[----:B------:R-:W-:Y:S01]  /*a080*/  SHF.R.S32.HI R6, RZ, 0x1f, R3 ;  /* 0x0000001fff067819 */ /* 0x000fe20000011403 */
[----:B------:R-:W-:-:S04]  /*a090*/  IMAD.WIDE.U32 R32, R3, UR4, R32 ;  /* 0x0000000403207c25 */ /* 0x000fc8000f8e0020 */
[C---:B------:R-:W-:Y:S02]  /*a0a0*/  IMAD R8, R6.reuse, UR4, RZ ;  /* 0x0000000406087c24 */ /* 0x040fe4000f8e02ff */
[----:B------:R-:W-:Y:S02]  /*a0b0*/  IMAD R6, R6, UR6, RZ ;  /* 0x0000000606067c24 */ /* 0x000fe4000f8e02ff */
[C---:B------:R-:W-:Y:S01]  /*a0c0*/  IMAD R7, R3.reuse, UR5, R8 ;  /* 0x0000000503077c24 */ /* 0x040fe2000f8e0208 */
[----:B------:R-:W-:Y:S01]  /*a0d0*/  ULDC.64 UR4, c[0x0][0x3e8] ;  /* 0x0000fa0000047ab9 */ /* 0x000fe20000000a00 */
[C---:B------:R-:W-:Y:S01]  /*a0e0*/  IMAD.WIDE.U32 R4, R3.reuse, UR6, R4 ;  /* 0x0000000603047c25 */ /* 0x040fe2000f8e0004 */
[----:B------:R-:W-:Y:S01]  /*a0f0*/  LEA R31, P0, R32, UR4, 0x1 ;  /* 0x00000004201f7c11 */ /* 0x000fe2000f8008ff */
[----:B------:R-:W-:Y:S02]  /*a100*/  UMOV UR4, 0xffffffff ;  /* 0xffffffff00047882 */ /* 0x000fe40000000000 */
[----:B------:R-:W-:Y:S01]  /*a110*/  IMAD R9, R3, UR7, R6 ;  /* 0x0000000703097c24 */ /* 0x000fe2000f8e0206 */
[----:B------:R-:W-:Y:S01]  /*a120*/  ULDC.64 UR6, c[0x0][0x400] ;  /* 0x0001000000067ab9 */ /* 0x000fe20000000a00 */
[----:B------:R-:W-:Y:S01]  /*a130*/  IMAD.IADD R3, R33, 0x1, R7 ;  /* 0x0000000121037824 */ /* 0x000fe200078e0207 */
[----:B------:R-:W-:Y:S01]  /*a140*/  LEA R30, P1, R4, UR6, 0x1 ;  /* 0x00000006041e7c11 */ /* 0x000fe2000f8208ff */
[----:B------:R-:W-:-:S03]  /*a150*/  IMAD.IADD R33, R5, 0x1, R9 ;  /* 0x0000000105217824 */ /* 0x000fc600078e0209 */
[----:B------:R-:W-:Y:S02]  /*a160*/  LEA.HI.X R32, R32, UR5, R3, 0x1, P0 ;  /* 0x0000000520207c11 */ /* 0x000fe400080f0c03 */
[----:B------:R-:W-:Y:S01]  /*a170*/  LEA.HI.X R33, R4, UR7, R33, 0x1, P1 ;  /* 0x0000000704217c11 */ /* 0x000fe200088f0c21 */
[----:B------:R-:W-:Y:S06]  /*a180*/  BRA.DIV UR4, `(.L_x_1645) ;  /* 0x0000024a044c7947 */ /* 0x000fec000b800000 */
[----:B------:R0:W1:Y:S04]  /*a190*/  SHFL.IDX PT, R9, R32, RZ, 0x181f ;  /* 0x00181fff20097589 */ /* 0x00006800000e0000 */
[----:B------:R0:W2:Y:S04]  /*a1a0*/  SHFL.IDX PT, R8, R31, RZ, 0x181f ;  /* 0x00181fff1f087589 */ /* 0x0000a800000e0000 */
[----:B------:R0:W3:Y:S04]  /*a1b0*/  SHFL.IDX PT, R26, R33, RZ, 0x181f ;  /* 0x00181fff211a7589 */ /* 0x0000e800000e0000 */
[----:B------:R0:W4:Y:S02]  /*a1c0*/  SHFL.IDX PT, R5, R30, RZ, 0x181f ;  /* 0x00181fff1e057589 */ /* 0x00012400000e0000 */
.L_x_2029:
[----:B------:R-:W-:Y:S01]  /*a1d0*/  IMAD R3, R219, R10, RZ ;  /* 0x0000000adb037224 */ /* 0x000fe200078e02ff */
        /* <DEDUP_REMOVED lines=8> */
[----:B------:R-:W-:Y:S02]  /*a260*/  CS2R R72, SRZ ;  /* 0x0000000000487805 */ /* 0x000fe4000001ff00 */
[----:B------:R-:W-:-:S03]  /*a270*/  CS2R R76, SRZ ;  /* 0x00000000004c7805 */ /* 0x000fc6000001ff00 */
[----:B------:R-:W-:Y:S05]  /*a280*/  @P0 BRA `(.L_x_1647) ;  /* 0x0000000000bc0947 */ /* 0x000fea0003800000 */
[----:B------:R-:W3:Y:S01]  /*a290*/  LDL R4, [R1+0x70] ;  /* 0x0000700001047983 */ /* 0x000ee20000100800 */
[----:B------:R-:W-:-:S03]  /*a2a0*/  ULDC UR4, c[0x0][0x3f4] ;  /* 0x0000fd0000047ab9 */ /* 0x000fc60000000800 */
[----:B------:R-:W3:Y:S04]  /*a2b0*/  LDL R6, [R1+0x74] ;  /* 0x0000740001067983 */ /* 0x000ee80000100800 */
[----:B------:R-:W3:Y:S01]  /*a2c0*/  LDL R29, [R1+0x6c] ;  /* 0x00006c00011d7983 */ /* 0x000ee20000100800 */
[----:B------:R-:W-:Y:S02]  /*a2d0*/  ISETP.GE.AND P2, PT, R234, UR4, PT ;  /* 0x00000004ea007c0c */ /* 0x000fe4000bf46270 */
[----:B------:R-:W-:Y:S02]  /*a2e0*/  ISETP.GE.AND P1, PT, R233, UR4, PT ;  /* 0x00000004e9007c0c */ /* 0x000fe4000bf26270 */
[----:B------:R-:W-:Y:S02]  /*a2f0*/  ISETP.GE.AND P0, PT, R235, UR4, PT ;  /* 0x00000004eb007c0c */ /* 0x000fe4000bf06270 */
[----:B------:R-:W-:-:S07]  /*a300*/  ISETP.GE.AND P3, PT, R200, UR4, PT ;  /* 0x00000004c8007c0c */ /* 0x000fce000bf66270 */
[----:B------:R-:W-:-:S04]  /*a310*/  @!P2 SHF.L.U32 R12, R234, 0x1, RZ ;  /* 0x00000001ea0ca819 */ /* 0x000fc800000006ff */
[-C--:B--2---:R-:W-:Y:S01]  /*a320*/  @!P2 IADD3 R14, P4, R8, R12.reuse, RZ ;  /* 0x0000000c080ea210 */ /* 0x084fe20007f9e0ff */
[----:B------:R-:W-:Y:S01]  /*a330*/  @!P0 IMAD.SHL.U32 R27, R235, 0x2, RZ ;  /* 0x00000002eb1b8824 */ /* 0x000fe200078e00ff */
[----:B----4-:R-:W-:Y:S01]  /*a340*/  @!P2 IADD3 R12, P6, R5, R12, RZ ;  /* 0x0000000c050ca210 */ /* 0x010fe20007fde0ff */
[----:B---3--:R-:W-:Y:S02]  /*a350*/  @!P3 IMAD.MOV.U32 R7, RZ, RZ, R26 ;  /* 0x000000ffff07b224 */ /* 0x008fe400078e001a */
[----:B-1----:R-:W-:Y:S01]  /*a360*/  @!P3 IMAD.WIDE R20, R200, 0x2, R8 ;  /* 0x00000002c814b825 */ /* 0x002fe200078e0208 */
        /* <DEDUP_REMOVED lines=8> */
[----:B------:R-:W-:Y:S02]  /*a3f0*/  ULDC.64 UR6, c[0x0][0x208] ;  /* 0x0000820000067ab9 */ /* 0x000fe40000000a00 */
[----:B------:R1:W5:Y:S01]  /*a400*/  @!P3 LD.E.64 R74, desc[UR6][R20.64] ;  /* 0x00000006144ab980 */ /* 0x000362000c101b00 */
[C---:B------:R-:W-:Y:S01]  /*a410*/  @!P1 SHF.L.U64.HI R28, R233.reuse, 0x1, R4 ;  /* 0x00000001e91c9819 */ /* 0x040fe20000010204 */
[----:B------:R-:W-:Y:S01]  /*a420*/  @!P1 IMAD.SHL.U32 R4, R233, 0x2, RZ ;  /* 0x00000002e9049824 */ /* 0x000fe200078e00ff */
[----:B------:R-:W-:Y:S01]  /*a430*/  @!P2 SHF.L.U64.HI R11, R234, 0x1, R6 ;  /* 0x00000001ea0ba819 */ /* 0x000fe20000010206 */
[----:B------:R-:W-:-:S03]  /*a440*/  @!P3 IMAD.MOV.U32 R6, RZ, RZ, R5 ;  /* 0x000000ffff06b224 */ /* 0x000fc600078e0005 */
[----:B------:R-:W-:Y:S01]  /*a450*/  @!P1 IADD3 R10, P5, R8, R4, RZ ;  /* 0x00000004080a9210 */ /* 0x000fe20007fbe0ff */
[----:B------:R-:W-:Y:S02]  /*a460*/  @!P2 IMAD.X R15, R9, 0x1, R11, P4 ;  /* 0x00000001090fa824 */ /* 0x000fe400020e060b */
[----:B------:R-:W-:-:S04]  /*a470*/  @!P3 IMAD.WIDE R24, R200, 0x2, R6 ;  /* 0x00000002c818b825 */ /* 0x000fc800078e0206 */
[----:B------:R-:W-:Y:S01]  /*a480*/  @!P2 IMAD.X R13, R26, 0x1, R11, P6 ;  /* 0x000000011a0da824 */ /* 0x000fe200030e060b */
[-C--:B------:R-:W-:Y:S01]  /*a490*/  @!P0 IADD3 R6, P6, R8, R27.reuse, RZ ;  /* 0x0000001b08068210 */ /* 0x080fe20007fde0ff */
[----:B------:R1:W5:Y:S01]  /*a4a0*/  @!P3 LD.E.64 R76, desc[UR6][R24.64] ;  /* 0x00000006184cb980 */ /* 0x000362000c101b00 */
[----:B------:R-:W-:Y:S02]  /*a4b0*/  @!P1 IADD3.X R11, R9, R28, RZ, P5, !PT ;  /* 0x0000001c090b9210 */ /* 0x000fe40002ffe4ff */
[----:B------:R-:W-:Y:S01]  /*a4c0*/  @!P0 IADD3 R8, P5, R5, R27, RZ ;  /* 0x0000001b05088210 */ /* 0x000fe20007fbe0ff */
[----:B------:R1:W5:Y:S01]  /*a4d0*/  @!P2 LD.E.64 R70, desc[UR6][R14.64] ;  /* 0x000000060e46a980 */ /* 0x000362000c101b00 */
[----:B------:R-:W-:Y:S02]  /*a4e0*/  @!P0 SHF.L.U64.HI R27, R235, 0x1, R29 ;  /* 0x00000001eb1b8819 */ /* 0x000fe4000001021d */
[----:B------:R-:W-:Y:S01]  /*a4f0*/  @!P1 IADD3 R4, P4, R5, R4, RZ ;  /* 0x0000000405049210 */ /* 0x000fe20007f9e0ff */
[----:B------:R1:W5:Y:S02]  /*a500*/  @!P2 LD.E.64 R72, desc[UR6][R12.64] ;  /* 0x000000060c48a980 */ /* 0x000364000c101b00 */
[----:B------:R-:W-:-:S02]  /*a510*/  @!P0 IMAD.X R7, R9, 0x1, R27, P6 ;  /* 0x0000000109078824 */ /* 0x000fc400030e061b */
[C---:B------:R-:W-:Y:S01]  /*a520*/  @!P1 IMAD.X R5, R26.reuse, 0x1, R28, P4 ;  /* 0x000000011a059824 */ /* 0x040fe200020e061c */
[----:B------:R1:W5:Y:S01]  /*a530*/  @!P1 LD.E.64 R66, desc[UR6][R10.64] ;  /* 0x000000060a429980 */ /* 0x000362000c101b00 */
[----:B------:R-:W-:-:S03]  /*a540*/  @!P0 IMAD.X R9, R26, 0x1, R27, P5 ;  /* 0x000000011a098824 */ /* 0x000fc600028e061b */
[----:B------:R1:W5:Y:S04]  /*a550*/  @!P1 LD.E.64 R68, desc[UR6][R4.64] ;  /* 0x0000000604449980 */ /* 0x000368000c101b00 */
[----:B------:R1:W5:Y:S04]  /*a560*/  @!P0 LD.E.64 R62, desc[UR6][R6.64] ;  /* 0x00000006063e8980 */ /* 0x000368000c101b00 */
[----:B------:R1:W5:Y:S02]  /*a570*/  @!P0 LD.E.64 R64, desc[UR6][R8.64] ;  /* 0x0000000608408980 */ /* 0x000364000c101b00 */
.L_x_1647:
[----:B------:R-:W-:Y:S05]  /*a580*/  BSYNC B1 ;  /* 0x0000000000017941 */ /* 0x000fea0003800000 */
.L_x_1646:
[----:B-1---5:R-:W-:Y:S01]  /*a590*/  IMAD.MOV.U32 R4, RZ, RZ, R62 ;  /* 0x000000ffff047224 */ /* 0x022fe200078e003e */
[----:B------:R-:W-:Y:S01]  /*a5a0*/  MOV R7, R67 ;  /* 0x0000004300077202 */ /* 0x000fe20000000f00 */
[----:B----4-:R-:W-:Y:S01]  /*a5b0*/  IMAD.MOV.U32 R5, RZ, RZ, R63 ;  /* 0x000000ffff057224 */ /* 0x010fe200078e003f */
[----:B------:R-:W-:Y:S01]  /*a5c0*/  UMOV UR4, 0xffffffff ;  /* 0xffffffff00047882 */ /* 0x000fe20000000000 */
[----:B------:R-:W-:Y:S01]  /*a5d0*/  IMAD.MOV.U32 R6, RZ, RZ, R66 ;  /* 0x000000ffff067224 */ /* 0x000fe200078e0042 */
[----:B------:R-:W-:Y:S01]  /*a5e0*/  PRMT R108, R108, 0x5410, R4 ;  /* 0x000054106c6c7816 */ /* 0x000fe20000000004 */
        /* <DEDUP_REMOVED lines=13> */
[----:B------:R-:W-:-:S02]  /*a6c0*/  MOV R6, R68 ;  /* 0x0000004400067202 */ /* 0x000fc40000000f00 */
[----:B------:R-:W-:Y:S02]  /*a6d0*/  CS2R R58, SRZ ;  /* 0x00000000003a7805 */ /* 0x000fe4000001ff00 */
        /* <DEDUP_REMOVED lines=9> */
[----:B------:R-:W-:Y:S02]  /*a770*/  PRMT R95, R95, 0x5410, R6 ;  /* 0x000054105f5f7816 */ /* 0x000fe40000000006 */
[----:B------:R-:W-:Y:S01]  /*a780*/  PRMT R113, R113, 0x5410, R7 ;  /* 0x0000541071717816 */ /* 0x000fe20000000007 */
[----:B------:R-:W-:Y:S06]  /*a790*/  BRA.DIV UR4, `(.L_x_1648) ;  /* 0x00000246043c7947 */ /* 0x000fec000b800000 */
[----:B------:R1:W4:Y:S04]  /*a7a0*/  SHFL.IDX PT, R9, R32, 0x1, 0x181f ;  /* 0x00381f0020097f89 */ /* 0x00032800000e0000 */
[----:B--2---:R1:W2:Y:S04]  /*a7b0*/  SHFL.IDX PT, R8, R31, 0x1, 0x181f ;  /* 0x00381f001f087f89 */ /* 0x0042a800000e0000 */
[----:B---3--:R1:W3:Y:S04]  /*a7c0*/  SHFL.IDX PT, R26, R33, 0x1, 0x181f ;  /* 0x00381f00211a7f89 */ /* 0x0082e800000e0000 */
[----:B------:R1:W0:Y:S02]  /*a7d0*/  SHFL.IDX PT, R5, R30, 0x1, 0x181f ;  /* 0x00381f001e057f89 */ /* 0x00022400000e0000 */
.L_x_2035:
[----:B------:R-:W-:Y:S01]  /*a7e0*/  VIADD R4, R0, 0x20 ;  /* 0x0000002000047836 */ /* 0x000fe20000000000 */
        /* <DEDUP_REMOVED lines=10> */
[----:B------:R-:W3:Y:S01]  /*a890*/  LDL R7, [R1+0x74] ;  /* 0x0000740001077983 */ /* 0x000ee20000100800 */
[----:B------:R-:W-:-:S03]  /*a8a0*/  ULDC UR4, c[0x0][0x3f4] ;  /* 0x0000fd0000047ab9 */ /* 0x000fc60000000800 */
[----:B------:R-:W3:Y:S04]  /*a8b0*/  LDL R6, [R1+0x70] ;  /* 0x0000700001067983 */ /* 0x000ee80000100800 */
[----:B------:R-:W3:Y:S01]  /*a8c0*/  LDL R29, [R1+0x6c] ;  /* 0x00006c00011d7983 */ /* 0x000ee20000100800 */
[----:B------:R-:W-:Y:S02]  /*a8d0*/  ISETP.GE.AND P2, PT, R234, UR4, PT ;  /* 0x00000004ea007c0c */ /* 0x000fe4000bf46270 */
[----:B------:R-:W-:Y:S02]  /*a8e0*/  CS2R R58, SRZ ;  /* 0x00000000003a7805 */ /* 0x000fe4000001ff00 */
[----:B------:R-:W-:Y:S02]  /*a8f0*/  ISETP.GE.AND P1, PT, R233, UR4, PT ;  /* 0x00000004e9007c0c */ /* 0x000fe4000bf26270 */
[----:B------:R-:W-:-:S02]  /*a900*/  CS2R R60, SRZ ;  /* 0x00000000003c7805 */ /* 0x000fc4000001ff00 */
[----:B------:R-:W-:Y:S01]  /*a910*/  ISETP.GE.AND P0, PT, R235, UR4, PT ;  /* 0x00000004eb007c0c */ /* 0x000fe2000bf06270 */
[----:B------:R-:W-:Y:S01]  /*a920*/  ULDC.64 UR6, c[0x0][0x208] ;  /* 0x0000820000067ab9 */ /* 0x000fe20000000a00 */
[----:B------:R-:W-:-:S03]  /*a930*/  ISETP.GE.AND P3, PT, R200, UR4, PT ;  /* 0x00000004c8007c0c */ /* 0x000fc6000bf66270 */
[----:B------:R-:W-:-:S04]  /*a940*/  @!P2 SHF.L.U32 R12, R234, 0x1, RZ ;  /* 0x00000001ea0ca819 */ /* 0x000fc800000006ff */
[----:B------:R-:W-:Y:S01]  /*a950*/  @!P1 IMAD.SHL.U32 R4, R233, 0x2, RZ ;  /* 0x00000002e9049824 */ /* 0x000fe200078e00ff */
[----:B--2---:R-:W-:-:S03]  /*a960*/  @!P2 IADD3 R14, P4, R8, R12, RZ ;  /* 0x0000000c080ea210 */ /* 0x004fc60007f9e0ff */
[----:B------:R-:W-:Y:S01]  /*a970*/  @!P0 IMAD.SHL.U32 R28, R235, 0x2, RZ ;  /* 0x00000002eb1c8824 */ /* 0x000fe200078e00ff */
[----:B0-----:R-:W-:Y:S01]  /*a980*/  @!P2 IADD3 R12, P6, R5, R12, RZ ;  /* 0x0000000c050ca210 */ /* 0x001fe20007fde0ff */
[----:B----4-:R-:W-:Y:S01]  /*a990*/  @!P3 IMAD.WIDE R20, R200, 0x2, R8 ;  /* 0x00000002c814b825 */ /* 0x010fe200078e0208 */
[----:B------:R-:W-:Y:S02]  /*a9a0*/  @!P1 IADD3 R10, P5, R8, R4, RZ ;  /* 0x00000004080a9210 */ /* 0x000fe40007fbe0ff */
[----:B------:R-:W-:Y:S02]  /*a9b0*/  CS2R R56, SRZ ;  /* 0x0000000000387805 */ /* 0x000fe4000001ff00 */
[----:B------:R-:W-:Y:S02]  /*a9c0*/  CS2R R54, SRZ ;  /* 0x0000000000367805 */ /* 0x000fe4000001ff00 */
[----:B------:R-:W-:Y:S02]  /*a9d0*/  CS2R R52, SRZ ;  /* 0x0000000000347805 */ /* 0x000fe4000001ff00 */
[----:B------:R-:W-:-:S02]  /*a9e0*/  CS2R R50, SRZ ;  /* 0x0000000000327805 */ /* 0x000fc4000001ff00 */
[----:B------:R-:W-:Y:S02]  /*a9f0*/  CS2R R48, SRZ ;  /* 0x0000000000307805 */ /* 0x000fe4000001ff00 */
[----:B------:R-:W-:Y:S01]  /*aa00*/  CS2R R46, SRZ ;  /* 0x00000000002e7805 */ /* 0x000fe2000001ff00 */
[----:B------:R0:W5:Y:S01]  /*aa10*/  @!P3 LD.E.64 R58, desc[UR6][R20.64] ;  /* 0x00000006143ab980 */ /* 0x000162000c101b00 */
[----:B---3--:R-:W-:Y:S01]  /*aa20*/  @!P2 SHF.L.U64.HI R11, R234, 0x1, R7 ;  /* 0x00000001ea0ba819 */ /* 0x008fe20000010207 */
[----:B------:R-:W-:Y:S01]  /*aa30*/  @!P3 IMAD.MOV.U32 R7, RZ, RZ, R26 ;  /* 0x000000ffff07b224 */ /* 0x000fe200078e001a */
[----:B------:R-:W-:Y:S01]  /*aa40*/  @!P1 SHF.L.U64.HI R27, R233, 0x1, R6 ;  /* 0x00000001e91b9819 */ /* 0x000fe20000010206 */
[----:B------:R-:W-:Y:S02]  /*aa50*/  @!P3 IMAD.MOV.U32 R6, RZ, RZ, R5 ;  /* 0x000000ffff06b224 */ /* 0x000fe400078e0005 */
[----:B------:R-:W-:Y:S01]  /*aa60*/  @!P2 IMAD.X R15, R9, 0x1, R11, P4 ;  /* 0x00000001090fa824 */ /* 0x000fe200020e060b */
[----:B------:R-:W-:Y:S01]  /*aa70*/  @!P1 IADD3 R4, P4, R5, R4, RZ ;  /* 0x0000000405049210 */ /* 0x000fe20007f9e0ff */
[----:B------:R-:W-:-:S03]  /*aa80*/  @!P3 IMAD.WIDE R24, R200, 0x2, R6 ;  /* 0x00000002c818b825 */ /* 0x000fc600078e0206 */
[----:B------:R0:W5:Y:S01]  /*aa90*/  @!P2 LD.E.64 R56, desc[UR6][R14.64] ;  /* 0x000000060e38a980 */ /* 0x000162000c101b00 */
[----:B------:R-:W-:Y:S01]  /*aaa0*/  @!P2 IMAD.X R13, R26, 0x1, R11, P6 ;  /* 0x000000011a0da824 */ /* 0x000fe200030e060b */
[-C--:B------:R-:W-:Y:S02]  /*aab0*/  @!P0 IADD3 R6, P6, R8, R28.reuse, RZ ;  /* 0x0000001c08068210 */ /* 0x080fe40007fde0ff */
[----:B------:R-:W-:Y:S01]  /*aac0*/  @!P1 IADD3.X R11, R9, R27, RZ, P5, !PT ;  /* 0x0000001b090b9210 */ /* 0x000fe20002ffe4ff */
[----:B------:R0:W5:Y:S01]  /*aad0*/  @!P3 LD.E.64 R60, desc[UR6][R24.64] ;  /* 0x00000006183cb980 */ /* 0x000162000c101b00 */
[----:B------:R-:W-:Y:S02]  /*aae0*/  @!P0 IADD3 R8, P5, R5, R28, RZ ;  /* 0x0000001c05088210 */ /* 0x000fe40007fbe0ff */
[----:B------:R-:W-:Y:S01]  /*aaf0*/  @!P0 SHF.L.U64.HI R28, R235, 0x1, R29 ;  /* 0x00000001eb1c8819 */ /* 0x000fe2000001021d */
[C---:B------:R-:W-:Y:S01]  /*ab00*/  @!P1 IMAD.X R5, R26.reuse, 0x1, R27, P4 ;  /* 0x000000011a059824 */ /* 0x040fe200020e061b */
[----:B------:R0:W5:Y:S03]  /*ab10*/  @!P2 LD.E.64 R54, desc[UR6][R12.64] ;  /* 0x000000060c36a980 */ /* 0x000166000c101b00 */
[--C-:B------:R-:W-:Y:S01]  /*ab20*/  @!P0 IMAD.X R7, R9, 0x1, R28.reuse, P6 ;  /* 0x0000000109078824 */ /* 0x100fe200030e061c */
[----:B------:R0:W5:Y:S01]  /*ab30*/  @!P1 LD.E.64 R52, desc[UR6][R10.64] ;  /* 0x000000060a349980 */ /* 0x000162000c101b00 */
[----:B------:R-:W-:-:S03]  /*ab40*/  @!P0 IMAD.X R9, R26, 0x1, R28, P5 ;  /* 0x000000011a098824 */ /* 0x000fc600028e061c */
[----:B------:R0:W5:Y:S04]  /*ab50*/  @!P1 LD.E.64 R50, desc[UR6][R4.64] ;  /* 0x0000000604329980 */ /* 0x000168000c101b00 */
[----:B------:R0:W5:Y:S04]  /*ab60*/  @!P0 LD.E.64 R48, desc[UR6][R6.64] ;  /* 0x0000000606308980 */ /* 0x000168000c101b00 */
[----:B------:R0:W5:Y:S02]  /*ab70*/  @!P0 LD.E.64 R46, desc[UR6][R8.64] ;  /* 0x00000006082e8980 */ /* 0x000164000c101b00 */
.L_x_1650:
[----:B------:R-:W-:Y:S05]  /*ab80*/  BSYNC B1 ;  /* 0x0000000000017941 */ /* 0x000fea0003800000 */
.L_x_1649:
[----:B0----5:R-:W-:Y:S01]  /*ab90*/  IMAD.MOV.U32 R4, RZ, RZ, R58 ;  /* 0x000000ffff047224 */ /* 0x021fe200078e003a */
[----:B------:R-:W-:Y:S01]  /*aba0*/  MOV R7, R47 ;  /* 0x0000002f00077202 */ /* 0x000fe20000000f00 */
[----:B------:R-:W-:Y:S01]  /*abb0*/  IMAD.MOV.U32 R5, RZ, RZ, R59 ;  /* 0x000000ffff057224 */ /* 0x000fe200078e003b */
[----:B------:R-:W-:Y:S01]  /*abc0*/  UMOV UR4, 0xffffffff ;  /* 0xffffffff00047882 */ /* 0x000fe20000000000 */
[----:B------:R-:W-:-:S03]  /*abd0*/  IMAD.MOV.U32 R6, RZ, RZ, R46 ;  /* 0x000000ffff067224 */ /* 0x000fc600078e002e */
[----:B------:R-:W-:Y:S01]  /*abe0*/  PRMT R106, R4, 0x5410, R5 ;  /* 0x00005410046a7816 */ /* 0x000fe20000000005 */
[----:B------:R-:W-:Y:S01]  /*abf0*/  IMAD.MOV.U32 R4, RZ, RZ, R50 ;  /* 0x000000ffff047224 */ /* 0x000fe200078e0032 */
[----:B------:R-:W-:Y:S01]  /*ac00*/  PRMT R86, R7, 0x5410, R6 ;  /* 0x0000541007567816 */ /* 0x000fe20000000006 */
[----:B------:R-:W-:Y:S02]  /*ac10*/  IMAD.MOV.U32 R5, RZ, RZ, R51 ;  /* 0x000000ffff057224 */ /* 0x000fe400078e0033 */
[----:B------:R-:W-:Y:S02]  /*ac20*/  IMAD.MOV.U32 R6, RZ, RZ, R54 ;  /* 0x000000ffff067224 */ /* 0x000fe400078e0036 */
[----:B------:R-:W-:Y:S01]  /*ac30*/  IMAD.MOV.U32 R7, RZ, RZ, R55 ;  /* 0x000000ffff077224 */ /* 0x000fe200078e0037 */
[----:B------:R-:W-:Y:S01]  /*ac40*/  PRMT R96, R4, 0x5410, R5 ;  /* 0x0000541004607816 */ /* 0x000fe20000000005 */
[----:B------:R-:W-:Y:S02]  /*ac50*/  IMAD.MOV.U32 R4, RZ, RZ, R60 ;  /* 0x000000ffff047224 */ /* 0x000fe400078e003c */
[----:B------:R-:W-:Y:S01]  /*ac60*/  IMAD.MOV.U32 R5, RZ, RZ, R61 ;  /* 0x000000ffff057224 */ /* 0x000fe200078e003d */
[----:B------:R-:W-:Y:S01]  /*ac70*/  PRMT R104, R6, 0x5410, R7 ;  /* 0x0000541006687816 */ /* 0x000fe20000000007 */
[----:B------:R-:W-:Y:S01]  /*ac80*/  IMAD.MOV.U32 R7, RZ, RZ, R57 ;  /* 0x000000ffff077224 */ /* 0x000fe200078e0039 */
[----:B------:R-:W-:-:S02]  /*ac90*/  MOV R6, R56 ;  /* 0x0000003800067202 */ /* 0x000fc40000000f00 */
[----:B------:R-:W-:Y:S01]  /*aca0*/  PRMT R107, R4, 0x5410, R5 ;  /* 0x00005410046b7816 */ /* 0x000fe20000000005 */
[----:B------:R-:W-:Y:S01]  /*acb0*/  IMAD.MOV.U32 R4, RZ, RZ, R52 ;  /* 0x000000ffff047224 */ /* 0x000fe200078e0034 */
[----:B------:R-:W-:Y:S01]  /*acc0*/  PRMT R105, R6, 0x5410, R7 ;  /* 0x0000541006697816 */ /* 0x000fe20000000007 */
[----:B------:R-:W-:Y:S02]  /*acd0*/  IMAD.MOV.U32 R5, RZ, RZ, R53 ;  /* 0x000000ffff057224 */ /* 0x000fe400078e0035 */
[----:B------:R-:W-:Y:S02]  /*ace0*/  IMAD.MOV.U32 R6, RZ, RZ, R48 ;  /* 0x000000ffff067224 */ /* 0x000fe400078e0030 */
[----:B------:R-:W-:Y:S01]  /*acf0*/  IMAD.MOV.U32 R7, RZ, RZ, R49 ;  /* 0x000000ffff077224 */ /* 0x000fe200078e0031 */
[----:B------:R-:W-:-:S04]  /*ad00*/  PRMT R97, R4, 0x5410, R5 ;  /* 0x0000541004617816 */ /* 0x000fc80000000005 */
[----:B------:R-:W-:Y:S01]  /*ad10*/  PRMT R87, R6, 0x5410, R7 ;  /* 0x0000541006577816 */ /* 0x000fe20000000007 */
[----:B------:R-:W-:Y:S06]  /*ad20*/  BRA.DIV UR4, `(.L_x_1651) ;  /* 0x00000242044c7947 */ /* 0x000fec000b800000 */
[----:B----4-:R0:W4:Y:S04]  /*ad30*/  SHFL.IDX PT, R9, R32, 0x2, 0x181f ;  /* 0x00581f0020097f89 */ /* 0x01012800000e0000 */
[----:B--2---:R0:W2:Y:S04]  /*ad40*/  SHFL.IDX PT, R8, R31, 0x2, 0x181f ;  /* 0x00581f001f087f89 */ /* 0x0040a800000e0000 */
[----:B------:R0:W0:Y:S04]  /*ad50*/  SHFL.IDX PT, R78, R33, 0x2, 0x181f ;  /* 0x00581f00214e7f89 */ /* 0x00002800000e0000 */
[----:B------:R0:W0:Y:S02]  /*ad60*/  SHFL.IDX PT, R5, R30, 0x2, 0x181f ;  /* 0x00581f001e057f89 */ /* 0x00002400000e0000 */
.L_x_2041:
        /* <DEDUP_REMOVED lines=10> */
[----:B---3--:R-:W-:-:S03]  /*ae10*/  CS2R R26, SRZ ;  /* 0x00000000001a7805 */ /* 0x008fc6000001ff00 */
        /* <DEDUP_REMOVED lines=43> */
[----:B------:R-:W-:Y:S01]  /*b0d0*/  @!P0 IMAD.X R9, R78, 0x1, R27, P5 ;  /* 0x000000014e098824 */ /* 0x000fe200028e061b */
[----:B------:R-:W-:-:S02]  /*b0e0*/  CS2R R26, SRZ ;  /* 0x00000000001a7805 */ /* 0x000fc4000001ff00 */
[----:B------:R0:W5:Y:S04]  /*b0f0*/  @!P1 LD.E.64 R34, desc[UR6][R4.64] ;  /* 0x0000000604229980 */ /* 0x000168000c101b00 */
[----:B------:R0:W5:Y:S04]  /*b100*/  @!P0 LD.E.64 R26, desc[UR6][R6.64] ;  /* 0x00000006061a8980 */ /* 0x000168000c101b00 */
[----:B------:R0:W5:Y:S02]  /*b110*/  @!P0 LD.E.64 R28, desc[UR6][R8.64] ;  /* 0x00000006081c8980 */ /* 0x000164000c101b00 */
.L_x_1653:
[----:B------:R-:W-:Y:S05]  /*b120*/  BSYNC B1 ;  /* 0x0000000000017941 */ /* 0x000fea0003800000 */
.L_x_1652:
        /* <DEDUP_REMOVED lines=23> */
[----:B------:R-:W-:-:S02]  /*b2a0*/  PRMT R82, R4, 0x5410, R5 ;  /* 0x0000541004527816 */ /* 0x000fc40000000005 */
[----:B------:R-:W-:Y:S02]  /*b2b0*/  CS2R R4, SRZ ;  /* 0x0000000000047805 */ /* 0x000fe4000001ff00 */
[----:B------:R-:W-:Y:S01]  /*b2c0*/  PRMT R85, R7, 0x5410, R6 ;  /* 0x0000541007557816 */ /* 0x000fe20000000006 */
[----:B------:R-:W-:Y:S06]  /*b2d0*/  BRA.DIV UR4, `(.L_x_1654) ;  /* 0x0000023e04547947 */ /* 0x000fec000b800000 */
[----:B------:R0:W3:Y:S04]  /*b2e0*/  SHFL.IDX PT, R79, R32, 0x3, 0x181f ;  /* 0x00781f00204f7f89 */ /* 0x0000e800000e0000 */
[----:B----4-:R0:W4:Y:S04]  /*b2f0*/  SHFL.IDX PT, R9, R31, 0x3, 0x181f ;  /* 0x00781f001f097f89 */ /* 0x01012800000e0000 */
[----:B------:R0:W0:Y:S04]  /*b300*/  SHFL.IDX PT, R80, R33, 0x3, 0x181f ;  /* 0x00781f0021507f89 */ /* 0x00002800000e0000 */
[----:B------:R0:W0:Y:S02]  /*b310*/  SHFL.IDX PT, R78, R30, 0x3, 0x181f ;  /* 0x00781f001e4e7f89 */ /* 0x00002400000e0000 */
.L_x_2047:
[----:B------:R-:W5:Y:S01]  /*b320*/  LDL R6, [R1+0x54] ;  /* 0x0000540001067983 */ /* 0x000f620000100800 */
[----:B------:R-:W-:Y:S01]  /*b330*/  VIADD R0, R0, 0x60 ;  /* 0x0000006000007836 */ /* 0x000fe20000000000 */
[----:B------:R-:W-:Y:S01]  /*b340*/  BSSY B1, `(.L_x_1655) ;  /* 0x000003f000017945 */ /* 0x000fe20003800000 */
[----:B------:R-:W-:Y:S02]  /*b350*/  CS2R R12, SRZ ;  /* 0x00000000000c7805 */ /* 0x000fe4000001ff00 */
[----:B------:R-:W-:Y:S02]  /*b360*/  CS2R R20, SRZ ;  /* 0x0000000000147805 */ /* 0x000fe4000001ff00 */
[----:B01----:R-:W-:Y:S02]  /*b370*/  CS2R R30, SRZ ;  /* 0x00000000001e7805 */ /* 0x003fe4000001ff00 */
[----:B------:R-:W-:Y:S02]  /*b380*/  ISETP.GE.AND P0, PT, R0, R3, PT ;  /* 0x000000030000720c */ /* 0x000fe40003f06270 */
[----:B------:R-:W-:-:S02]  /*b390*/  CS2R R32, SRZ ;  /* 0x0000000000207805 */ /* 0x000fc4000001ff00 */
[----:B------:R-:W-:Y:S02]  /*b3a0*/  CS2R R24, SRZ ;  /* 0x0000000000187805 */ /* 0x000fe4000001ff00 */
[----:B------:R-:W-:Y:S02]  /*b3b0*/  CS2R R14, SRZ ;  /* 0x00000000000e7805 */ /* 0x000fe4000001ff00 */
[----:B-----5:R-:W-:-:S04]  /*b3c0*/  LEA.HI R81, R6, R6, RZ, 0x1 ;  /* 0x0000000606517211 */ /* 0x020fc800078f08ff */
[----:B------:R-:W-:-:S04]  /*b3d0*/  LOP3.LUT R81, R81, 0xfffffffe, RZ, 0xc0, !PT ;  /* 0xfffffffe51517812 */ /* 0x000fc800078ec0ff */
[----:B------:R-:W-:Y:S02]  /*b3e0*/  IADD3 R81, R6, -R81, RZ ;  /* 0x8000005106517210 */ /* 0x000fe40007ffe0ff */
[----:B------:R-:W-:Y:S02]  /*b3f0*/  CS2R R6, SRZ ;  /* 0x0000000000067805 */ /* 0x000fe4000001ff00 */
[----:B------:R-:W-:Y:S01]  /*b400*/  SHF.L.U32 R81, R81, 0x1f, RZ ;  /* 0x0000001f51517819 */ /* 0x000fe200000006ff */
[----:B------:R-:W-:Y:S06]  /*b410*/  @P0 BRA `(.L_x_1656) ;  /* 0x0000000000c40947 */ /* 0x000fec0003800000 */
[----:B--2---:R-:W2:Y:S01]  /*b420*/  LDL R8, [R1+0x70] ;  /* 0x0000700001087983 */ /* 0x004ea20000100800 */
[----:B------:R-:W-:-:S03]  /*b430*/  ULDC UR4, c[0x0][0x3f4] ;  /* 0x0000fd0000047ab9 */ /* 0x000fc60000000800 */
[----:B------:R-:W2:Y:S04]  /*b440*/  LDL R10, [R1+0x74] ;  /* 0x00007400010a7983 */ /* 0x000ea80000100800 */
[----:B------:R-:W2:Y:S01]  /*b450*/  LDL R91, [R1+0x6c] ;  /* 0x00006c00015b7983 */ /* 0x000ea20000100800 */
[----:B------:R-:W-:Y:S02]  /*b460*/  ISETP.GE.AND P2, PT, R234, UR4, PT ;  /* 0x00000004ea007c0c */ /* 0x000fe4000bf46270 */
[----:B------:R-:W-:Y:S02]  /*b470*/  ISETP.GE.AND P1, PT, R233, UR4, PT ;  /* 0x00000004e9007c0c */ /* 0x000fe4000bf26270 */
[----:B------:R-:W-:Y:S02]  /*b480*/  ISETP.GE.AND P3, PT, R200, UR4, PT ;  /* 0x00000004c8007c0c */ /* 0x000fe4000bf66270 */
[----:B------:R-:W-:-:S02]  /*b490*/  ISETP.GE.AND P0, PT, R235, UR4, PT ;  /* 0x00000004eb007c0c */ /* 0x000fc4000bf06270 */
[----:B------:R-:W-:-:S05]  /*b4a0*/  CS2R R32, SRZ ;  /* 0x0000000000207805 */ /* 0x000fca000001ff00 */
[----:B------:R-:W-:-:S04]  /*b4b0*/  @!P2 IMAD.SHL.U32 R6, R234, 0x2, RZ ;  /* 0x00000002ea06a824 */ /* 0x000fc800078e00ff */
[----:B----4-:R-:W-:Y:S02]  /*b4c0*/  @!P3 IMAD.MOV.U32 R14, RZ, RZ, R9 ;  /* 0x000000ffff0eb224 */ /* 0x010fe400078e0009 */
[----:B---3--:R-:W-:Y:S01]  /*b4d0*/  @!P3 IMAD.MOV.U32 R15, RZ, RZ, R79 ;  /* 0x000000ffff0fb224 */ /* 0x008fe200078e004f */
[----:B------:R-:W-:Y:S01]  /*b4e0*/  @!P2 IADD3 R12, P4, R9, R6, RZ ;  /* 0x00000006090ca210 */ /* 0x000fe20007f9e0ff */
[----:B------:R-:W-:Y:S01]  /*b4f0*/  @!P0 IMAD.SHL.U32 R24, R235, 0x2, RZ ;  /* 0x00000002eb188824 */ /* 0x000fe200078e00ff */
[----:B------:R-:W-:Y:S01]  /*b500*/  @!P3 MOV R11, R80 ;  /* 0x00000050000bb202 */ /* 0x000fe20000000f00 */
[----:B------:R-:W-:Y:S01]  /*b510*/  @!P3 IMAD.WIDE R14, R200, 0x2, R14 ;  /* 0x00000002c80eb825 */ /* 0x000fe200078e020e */
[----:B------:R-:W-:Y:S01]  /*b520*/  @!P2 IADD3 R6, P6, R78, R6, RZ ;  /* 0x000000064e06a210 */ /* 0x000fe20007fde0ff */
[----:B------:R-:W-:Y:S01]  /*b530*/  ULDC.64 UR6, c[0x0][0x208] ;  /* 0x0000820000067ab9 */ /* 0x000fe20000000a00 */
[----:B------:R-:W-:Y:S02]  /*b540*/  CS2R R30, SRZ ;  /* 0x00000000001e7805 */ /* 0x000fe4000001ff00 */
[----:B------:R0:W5:Y:S01]  /*b550*/  @!P3 LD.E.64 R32, desc[UR6][R14.64] ;  /* 0x000000060e20b980 */ /* 0x000162000c101b00 */
[C---:B--2---:R-:W-:Y:S01]  /*b560*/  @!P1 SHF.L.U64.HI R0, R233.reuse, 0x1, R8 ;  /* 0x00000001e9009819 */ /* 0x044fe20000010208 */
[----:B------:R-:W-:Y:S01]  /*b570*/  @!P1 IMAD.SHL.U32 R8, R233, 0x2, RZ ;  /* 0x00000002e9089824 */ /* 0x000fe200078e00ff */
[----:B------:R-:W-:Y:S01]  /*b580*/  @!P2 SHF.L.U64.HI R5, R234, 0x1, R10 ;  /* 0x00000001ea05a819 */ /* 0x000fe2000001020a */
[----:B------:R-:W-:-:S03]  /*b590*/  @!P3 IMAD.MOV.U32 R10, RZ, RZ, R78 ;  /* 0x000000ffff0ab224 */ /* 0x000fc600078e004e */
[-C--:B------:R-:W-:Y:S02]  /*b5a0*/  @!P1 IADD3 R4, P5, R9, R8.reuse, RZ ;  /* 0x0000000809049210 */ /* 0x080fe40007fbe0ff */
[----:B0-----:R-:W-:Y:S01]  /*b5b0*/  @!P0 SHF.L.U64.HI R14, R235, 0x1, R91 ;  /* 0x00000001eb0e8819 */ /* 0x001fe2000001025b */
[----:B------:R-:W-:Y:S01]  /*b5c0*/  @!P2 IMAD.X R13, R79, 0x1, R5, P4 ;  /* 0x000000014f0da824 */ /* 0x000fe200020e0605 */
[----:B------:R-:W-:Y:S01]  /*b5d0*/  @!P1 IADD3 R8, P4, R78, R8, RZ ;  /* 0x000000084e089210 */ /* 0x000fe20007f9e0ff */
[----:B------:R-:W-:-:S04]  /*b5e0*/  @!P3 IMAD.WIDE R20, R200, 0x2, R10 ;  /* 0x00000002c814b825 */ /* 0x000fc800078e020a */
[----:B------:R-:W-:Y:S01]  /*b5f0*/  @!P2 IMAD.X R7, R80, 0x1, R5, P6 ;  /* 0x000000015007a824 */ /* 0x000fe200030e0605 */
[-C--:B------:R-:W-:Y:S01]  /*b600*/  @!P0 IADD3 R10, P6, R9, R24.reuse, RZ ;  /* 0x00000018090a8210 */ /* 0x080fe20007fde0ff */
[C---:B------:R-:W-:Y:S01]  /*b610*/  @!P1 IMAD.X R5, R79.reuse, 0x1, R0, P5 ;  /* 0x000000014f059824 */ /* 0x040fe200028e0600 */
[----:B------:R-:W-:Y:S01]  /*b620*/  @!P0 IADD3 R78, P5, R78, R24, RZ ;  /* 0x000000184e4e8210 */ /* 0x000fe20007fbe0ff */
[----:B------:R0:W5:Y:S02]  /*b630*/  @!P3 LD.E.64 R30, desc[UR6][R20.64] ;  /* 0x00000006141eb980 */ /* 0x000164000c101b00 */
[--C-:B------:R-:W-:Y:S01]  /*b640*/  @!P0 IMAD.X R11, R79, 0x1, R14.reuse, P6 ;  /* 0x000000014f0b8824 */ /* 0x100fe200030e060e */
[----:B------:R-:W-:Y:S01]  /*b650*/  CS2R R24, SRZ ;  /* 0x0000000000187805 */ /* 0x000fe2000001ff00 */
[C---:B------:R-:W-:Y:S01]  /*b660*/  @!P0 IMAD.X R79, R80.reuse, 0x1, R14, P5 ;  /* 0x00000001504f8824 */ /* 0x040fe200028e060e */
[----:B------:R-:W-:Y:S01]  /*b670*/  CS2R R14, SRZ ;  /* 0x00000000000e7805 */ /* 0x000fe2000001ff00 */
[----:B------:R-:W-:-:S03]  /*b680*/  @!P1 IMAD.X R9, R80, 0x1, R0, P4 ;  /* 0x0000000150099824 */ /* 0x000fc600020e0600 */
[----:B------:R1:W5:Y:S01]  /*b690*/  @!P2 LD.E.64 R24, desc[UR6][R12.64] ;  /* 0x000000060c18a980 */ /* 0x000362000c101b00 */
[----:B0-----:R-:W-:-:S03]  /*b6a0*/  CS2R R20, SRZ ;  /* 0x0000000000147805 */ /* 0x001fc6000001ff00 */
[----:B------:R0:W5:Y:S04]  /*b6b0*/  @!P1 LD.E.64 R14, desc[UR6][R4.64] ;  /* 0x00000006040e9980 */ /* 0x000168000c101b00 */
[----:B------:R2:W5:Y:S01]  /*b6c0*/  @!P2 LD.E.64 R20, desc[UR6][R6.64] ;  /* 0x000000060614a980 */ /* 0x000562000c101b00 */
[----:B-1----:R-:W-:Y:S02]  /*b6d0*/  CS2R R12, SRZ ;  /* 0x00000000000c7805 */ /* 0x002fe4000001ff00 */
[----:B0-----:R-:W-:-:S04]  /*b6e0*/  CS2R R4, SRZ ;  /* 0x0000000000047805 */ /* 0x001fc8000001ff00 */
[----:B------:R0:W5:Y:S01]  /*b6f0*/  @!P1 LD.E.64 R12, desc[UR6][R8.64] ;  /* 0x00000006080c9980 */ /* 0x000162000c101b00 */
[----:B--2---:R-:W-:-:S03]  /*b700*/  CS2R R6, SRZ ;  /* 0x0000000000067805 */ /* 0x004fc6000001ff00 */
[----:B------:R0:W5:Y:S04]  /*b710*/  @!P0 LD.E.64 R4, desc[UR6][R78.64] ;  /* 0x000000064e048980 */ /* 0x000168000c101b00 */
[----:B------:R0:W5:Y:S02]  /*b720*/  @!P0 LD.E.64 R6, desc[UR6][R10.64] ;  /* 0x000000060a068980 */ /* 0x000164000c101b00 */
.L_x_1656:
[----:B------:R-:W-:Y:S05]  /*b730*/  BSYNC B1 ;  /* 0x0000000000017941 */ /* 0x000fea0003800000 */
.L_x_1655:
[----:B------:R-:W1:Y:S01]  /*b740*/  SYNCS.PHASECHK.TRANS64.TRYWAIT P0, [R16+URZ+0x30800], R81 ;  /* 0x03080051100075a7 */ /* 0x000e62000800017f */
[----:B0-2--5:R-:W-:Y:S01]  /*b750*/  IMAD.MOV.U32 R8, RZ, RZ, R12 ;  /* 0x000000ffff087224 */ /* 0x025fe200078e000c */
[----:B------:R-:W-:Y:S01]  /*b760*/  MOV R10, R4 ;  /* 0x00000004000a7202 */ /* 0x000fe20000000f00 */
[----:B------:R-:W-:Y:S01]  /*b770*/  IMAD.MOV.U32 R0, RZ, RZ, R13 ;  /* 0x000000ffff007224 */ /* 0x000fe200078e000d */
[----:B------:R-:W-:Y:S01]  /*b780*/  BSSY B1, `(.L_x_1657) ;  /* 0x0000015000017945 */ /* 0x000fe20003800000 */
[----:B----4-:R-:W-:-:S03]  /*b790*/  IMAD.MOV.U32 R9, RZ, RZ, R5 ;  /* 0x000000ffff097224 */ /* 0x010fc600078e0005 */
[----:B---3--:R-:W-:Y:S01]  /*b7a0*/  PRMT R79, R8, 0x5410, R0 ;  /* 0x00005410084f7816 */ /* 0x008fe20000000000 */
[----:B------:R-:W-:Y:S01]  /*b7b0*/  IMAD.MOV.U32 R8, RZ, RZ, R30 ;  /* 0x000000ffff087224 */ /* 0x000fe200078e001e */
[----:B------:R-:W-:Y:S02]  /*b7c0*/  MOV R0, R31 ;  /* 0x0000001f00007202 */ /* 0x000fe40000000f00 */
[----:B------:R-:W-:Y:S01]  /*b7d0*/  PRMT R78, R9, 0x5410, R10 ;  /* 0x00005410094e7816 */ /* 0x000fe2000000000a */
[----:B------:R-:W-:Y:S01]  /*b7e0*/  IMAD.MOV.U32 R10, RZ, RZ, R20 ;  /* 0x000000ffff0a7224 */ /* 0x000fe200078e0014 */
[----:B------:R-:W-:Y:S01]  /*b7f0*/  PRMT R102, R8, 0x5410, R0 ;  /* 0x0000541008667816 */ /* 0x000fe20000000000 */
[----:B------:R-:W-:Y:S02]  /*b800*/  IMAD.MOV.U32 R8, RZ, RZ, R24 ;  /* 0x000000ffff087224 */ /* 0x000fe400078e0018 */
[----:B------:R-:W-:Y:S02]  /*b810*/  IMAD.MOV.U32 R0, RZ, RZ, R25 ;  /* 0x000000ffff007224 */ /* 0x000fe400078e0019 */
[----:B------:R-:W-:-:S03]  /*b820*/  IMAD.MOV.U32 R9, RZ, RZ, R21 ;  /* 0x000000ffff097224 */ /* 0x000fc600078e0015 */
[----:B------:R-:W-:Y:S01]  /*b830*/  PRMT R92, R8, 0x5410, R0 ;  /* 0x00005410085c7816 */ /* 0x000fe20000000000 */
[----:B------:R-:W-:Y:S01]  /*b840*/  IMAD.MOV.U32 R8, RZ, RZ, R14 ;  /* 0x000000ffff087224 */ /* 0x000fe200078e000e */
[----:B------:R-:W-:Y:S01]  /*b850*/  PRMT R91, R10, 0x5410, R9 ;  /* 0x000054100a5b7816 */ /* 0x000fe20000000009 */
[----:B------:R-:W-:Y:S02]  /*b860*/  IMAD.MOV.U32 R0, RZ, RZ, R15 ;  /* 0x000000ffff007224 */ /* 0x000fe400078e000f */
[----:B------:R-:W-:Y:S02]  /*b870*/  IMAD.MOV.U32 R10, RZ, RZ, R32 ;  /* 0x000000ffff0a7224 */ /* 0x000fe400078e0020 */
[----:B------:R-:W-:Y:S01]  /*b880*/  IMAD.MOV.U32 R9, RZ, RZ, R33 ;  /* 0x000000ffff097224 */ /* 0x000fe200078e0021 */
[----:B------:R-:W-:Y:S02]  /*b890*/  PRMT R80, R8, 0x5410, R0 ;  /* 0x0000541008507816 */ /* 0x000fe40000000000 */
[----:B------:R-:W-:-:S02]  /*b8a0*/  VIADDMNMX R0, R3, -R90, 0x80, PT ;  /* 0x0000008003007446 */ /* 0x000fc4000380095a */
[----:B------:R-:W-:Y:S01]  /*b8b0*/  PRMT R103, R10, 0x5410, R9 ;  /* 0x000054100a677816 */ /* 0x000fe20000000009 */
[----:B-1----:R-:W-:Y:S06]  /*b8c0*/  @!P0 BRA `(.L_x_1658) ;  /* 0x00000238004c8947 */ /* 0x002fec0003800000 */
.L_x_2048:
[----:B------:R-:W-:Y:S05]  /*b8d0*/  BSYNC B1 ;  /* 0x0000000000017941 */ /* 0x000fea0003800000 */
.L_x_1657:
[----:B------:R-:W-:Y:S01]  /*b8e0*/  ISETP.GE.AND P0, PT, R23, R0, PT ;  /* 0x000000001700720c */ /* 0x000fe20003f06270 */
[----:B------:R-:W-:Y:S01]  /*b8f0*/  IMAD.MOV.U32 R8, RZ, RZ, R7 ;  /* 0x000000ffff087224 */ /* 0x000fe200078e0007 */
[----:B------:R-:W-:Y:S01]  /*b900*/  MOV R3, R6 ;  /* 0x0000000600037202 */ /* 0x000fe20000000f00 */
[----:B------:R-:W-:Y:S03]  /*b910*/  BSSY B1, `(.L_x_1659) ;  /* 0x00000bb000017945 */ /* 0x000fe60003800000 */
[----:B------:R-:W-:-:S07]  /*b920*/  PRMT R3, R3, 0x5410, R8 ;  /* 0x0000541003037816 */ /* 0x000fce0000000008 */
[----:B------:R-:W-:Y:S05]  /*b930*/  @P0 BRA `(.L_x_1660) ;  /* 0x0000000800e00947 */ /* 0x000fea0003800000 */
[----:B------:R1:W5:Y:S01]  /*b940*/  LDL R114, [R1+0x30] ;  /* 0x0000300001727983 */ /* 0x0003620000100800 */
[----:B------:R-:W2:Y:S01]  /*b950*/  LDC R8, c[0x0][0x3f4] ;  /* 0x0000fd00ff087b82 */ /* 0x000ea20000000800 */
[----:B------:R-:W-:Y:S01]  /*b960*/  BSSY B2, `(.L_x_1661) ;  /* 0x0000030000027945 */ /* 0x000fe20003800000 */
[-C--:B--2---:R-:W-:Y:S02]  /*b970*/  ISETP.GE.AND P0, PT, R200, R8.reuse, PT ;  /* 0x00000008c800720c */ /* 0x084fe40003f06270 */
[-C--:B------:R-:W-:Y:S02]  /*b980*/  ISETP.GE.AND P1, PT, R234, R8.reuse, PT ;  /* 0x00000008ea00720c */ /* 0x080fe40003f26270 */
[-C--:B------:R-:W-:Y:S02]  /*b990*/  ISETP.GE.AND P2, PT, R233, R8.reuse, PT ;  /* 0x00000008e900720c */ /* 0x080fe40003f46270 */
[----:B------:R-:W-:-:S07]  /*b9a0*/  ISETP.GE.AND P3, PT, R235, R8, PT ;  /* 0x00000008eb00720c */ /* 0x000fce0003f66270 */
[----:B-1----:R-:W-:Y:S06]  /*b9b0*/  @P0 BRA `(.L_x_1662) ;  /* 0x0000000000a80947 */ /* 0x002fec0003800000 */
[----:B-----5:R-:W1:Y:S01]  /*b9c0*/  LDS.128 R8, [R114] ;  /* 0x0000000072087984 */ /* 0x020e620000000c00 */
[----:B0-----:R-:W-:Y:S02]  /*b9d0*/  SHF.R.U32.HI R81, RZ, 0x10, R77 ;  /* 0x00000010ff517819 */ /* 0x001fe4000001164d */
[--C-:B------:R-:W-:Y:S02]  /*b9e0*/  SHF.R.U32.HI R93, RZ, 0x10, R75.reuse ;  /* 0x00000010ff5d7819 */ /* 0x100fe4000001164b */
[----:B------:R-:W-:Y:S01]  /*b9f0*/  SHF.R.U64 R74, R74, 0x10, R75 ;  /* 0x000000104a4a7819 */ /* 0x000fe2000000124b */
[----:B------:R-:W-:Y:S01]  /*ba00*/  HADD2.F32 R81, -RZ, R81.H0_H0 ;  /* 0x20000051ff517230 */ /* 0x000fe20000004100 */
[----:B------:R-:W-:Y:S01]  /*ba10*/  SHF.R.U64 R76, R76, 0x10, R77 ;  /* 0x000000104c4c7819 */ /* 0x000fe2000000124d */
[----:B------:R-:W-:Y:S02]  /*ba20*/  HADD2.F32 R93, -RZ, R93.H0_H0 ;  /* 0x2000005dff5d7230 */ /* 0x000fe40000004100 */
[----:B------:R-:W-:-:S02]  /*ba30*/  HADD2.F32 R75, -RZ, R113.H1_H1 ;  /* 0x30000071ff4b7230 */ /* 0x000fc40000004100 */
[----:B------:R-:W-:Y:S02]  /*ba40*/  HADD2.F32 R77, -RZ, R113.H0_H0 ;  /* 0x20000071ff4d7230 */ /* 0x000fe40000004100 */
[----:B------:R-:W-:Y:S02]  /*ba50*/  HADD2.F32 R76, -RZ, R76.H0_H0 ;  /* 0x2000004cff4c7230 */ /* 0x000fe40000004100 */
[----:B------:R-:W-:Y:S02]  /*ba60*/  HADD2.F32 R74, -RZ, R74.H0_H0 ;  /* 0x2000004aff4a7230 */ /* 0x000fe40000004100 */
[--C-:B-1----:R-:W-:Y:S02]  /*ba70*/  HADD2.F32 R94, -RZ, R11.reuse.H1_H1 ;  /* 0x3000000bff5e7230 */ /* 0x102fe40000004100 */
[----:B------:R-:W-:-:S03]  /*ba80*/  HADD2.F32 R90, -RZ, R11.H0_H0 ;  /* 0x2000000bff5a7230 */ /* 0x000fc60000004100 */
[C---:B------:R-:W-:Y:S01]  /*ba90*/  FMUL.FTZ R11, R94.reuse, R81 ;  /* 0x000000515e0b7220 */ /* 0x040fe20000410000 */
[----:B------:R-:W-:-:S03]  /*baa0*/  FMUL.FTZ R94, R94, R93 ;  /* 0x0000005d5e5e7220 */ /* 0x000fc60000410000 */
[C---:B------:R-:W-:Y:S01]  /*bab0*/  FFMA.FTZ R11, R90.reuse, R93, -R11 ;  /* 0x0000005d5a0b7223 */ /* 0x040fe2000001080b */
[----:B------:R-:W-:Y:S01]  /*bac0*/  FFMA.FTZ R81, R90, R81, R94 ;  /* 0x000000515a517223 */ /* 0x000fe2000001005e */
[--C-:B------:R-:W-:Y:S02]  /*bad0*/  HADD2.F32 R90, -RZ, R95.reuse.H1_H1 ;  /* 0x3000005fff5a7230 */ /* 0x100fe40000004100 */
[--C-:B------:R-:W-:Y:S02]  /*bae0*/  HADD2.F32 R94, -RZ, R8.reuse.H1_H1 ;  /* 0x30000008ff5e7230 */ /* 0x100fe40000004100 */
[----:B------:R-:W-:Y:S01]  /*baf0*/  HADD2.F32 R93, -RZ, R95.H0_H0 ;  /* 0x2000005fff5d7230 */ /* 0x000fe20000004100 */
[----:B------:R-:W-:Y:S01]  /*bb00*/  F2FP.F16.F32.PACK_AB R11, R81, R11 ;  /* 0x0000000b510b723e */ /* 0x000fe200000000ff */
[----:B------:R-:W-:Y:S02]  /*bb10*/  HADD2.F32 R8, -RZ, R8.H0_H0 ;  /* 0x20000008ff087230 */ /* 0x000fe40000004100 */
[C---:B------:R-:W-:Y:S01]  /*bb20*/  FMUL.FTZ R95, R94.reuse, R90 ;  /* 0x0000005a5e5f7220 */ /* 0x040fe20000410000 */
[----:B------:R-:W-:-:S03]  /*bb30*/  FMUL.FTZ R94, R94, R93 ;  /* 0x0000005d5e5e7220 */ /* 0x000fc60000410000 */
[C---:B------:R-:W-:Y:S01]  /*bb40*/  FFMA.FTZ R95, R8.reuse, R93, -R95 ;  /* 0x0000005d085f7223 */ /* 0x040fe2000001085f */
[----:B------:R-:W-:Y:S01]  /*bb50*/  FFMA.FTZ R8, R8, R90, R94 ;  /* 0x0000005a08087223 */ /* 0x000fe2000001005e */
[--C-:B------:R-:W-:Y:S02]  /*bb60*/  HADD2.F32 R90, -RZ, R10.reuse.H1_H1 ;  /* 0x3000000aff5a7230 */ /* 0x100fe40000004100 */
[----:B------:R-:W-:Y:S02]  /*bb70*/  HADD2.F32 R10, -RZ, R10.H0_H0 ;  /* 0x2000000aff0a7230 */ /* 0x000fe40000004100 */
[----:B------:R-:W-:Y:S01]  /*bb80*/  F2FP.F16.F32.PACK_AB R8, R8, R95 ;  /* 0x0000005f0808723e */ /* 0x000fe200000000ff */
        /* <DEDUP_REMOVED lines=10> */
[----:B------:R-:W-:-:S05]  /*bc30*/  FFMA.FTZ R9, R9, R76, R75 ;  /* 0x0000004c09097223 */ /* 0x000fca000001004b */
[----:B------:R-:W-:-:S05]  /*bc40*/  F2FP.F16.F32.PACK_AB R9, R9, R74 ;  /* 0x0000004a0909723e */ /* 0x000fca00000000ff */
[----:B------:R1:W-:Y:S02]  /*bc50*/  STS.128 [R114], R8 ;  /* 0x0000000872007388 */ /* 0x0003e40000000c00 */
.L_x_1662:
[----:B------:R-:W-:Y:S05]  /*bc60*/  BSYNC B2 ;  /* 0x0000000000027941 */ /* 0x000fea0003800000 */
.L_x_1661:
[----:B------:R-:W-:Y:S04]  /*bc70*/  BSSY B2, `(.L_x_1663) ;  /* 0x000002c000027945 */ /* 0x000fe80003800000 */
[----:B------:R-:W-:Y:S05]  /*bc80*/  @P1 BRA `(.L_x_1664) ;  /* 0x0000000000a81947 */ /* 0x000fea0003800000 */
[----:B-1---5:R-:W1:Y:S01]  /*bc90*/  LDS.128 R8, [R114+0x4000] ;  /* 0x0040000072087984 */ /* 0x022e620000000c00 */
[----:B------:R-:W-:Y:S02]  /*bca0*/  SHF.R.U32.HI R75, RZ, 0x10, R73 ;  /* 0x00000010ff4b7819 */ /* 0x000fe40000011649 */
[----:B------:R-:W-:Y:S02]  /*bcb0*/  SHF.R.U32.HI R74, RZ, 0x10, R71 ;  /* 0x00000010ff4a7819 */ /* 0x000fe40000011647 */
[----:B------:R-:W-:Y:S01]  /*bcc0*/  SHF.R.U64 R73, R72, 0x10, R73 ;  /* 0x0000001048497819 */ /* 0x000fe20000001249 */
[----:B------:R-:W-:Y:S01]  /*bcd0*/  HADD2.F32 R75, -RZ, R75.H0_H0 ;  /* 0x2000004bff4b7230 */ /* 0x000fe20000004100 */
[----:B------:R-:W-:Y:S01]  /*bce0*/  SHF.R.U64 R70, R70, 0x10, R71 ;  /* 0x0000001046467819 */ /* 0x000fe20000001247 */
[----:B------:R-:W-:Y:S02]  /*bcf0*/  HADD2.F32 R74, -RZ, R74.H0_H0 ;  /* 0x2000004aff4a7230 */ /* 0x000fe40000004100 */
[----:B------:R-:W-:-:S02]  /*bd00*/  HADD2.F32 R71, -RZ, R111.H0_H0 ;  /* 0x2000006fff477230 */ /* 0x000fc40000004100 */
[----:B0-----:R-:W-:Y:S02]  /*bd10*/  HADD2.F32 R81, -RZ, R73.H0_H0 ;  /* 0x20000049ff517230 */ /* 0x001fe40000004100 */
[----:B------:R-:W-:Y:S02]  /*bd20*/  HADD2.F32 R70, -RZ, R70.H0_H0 ;  /* 0x20000046ff467230 */ /* 0x000fe40000004100 */
[--C-:B-1----:R-:W-:Y:S02]  /*bd30*/  HADD2.F32 R76, -RZ, R11.reuse.H1_H1 ;  /* 0x3000000bff4c7230 */ /* 0x102fe40000004100 */
[----:B------:R-:W-:Y:S02]  /*bd40*/  HADD2.F32 R11, -RZ, R11.H0_H0 ;  /* 0x2000000bff0b7230 */ /* 0x000fe40000004100 */
[----:B------:R-:W-:Y:S02]  /*bd50*/  HADD2.F32 R73, -RZ, R9.H1_H1 ;  /* 0x30000009ff497230 */ /* 0x000fe40000004100 */
[C---:B------:R-:W-:Y:S01]  /*bd60*/  FMUL.FTZ R77, R76.reuse, R75 ;  /* 0x0000004b4c4d7220 */ /* 0x040fe20000410000 */
[----:B------:R-:W-:-:S03]  /*bd70*/  FMUL.FTZ R76, R76, R74 ;  /* 0x0000004a4c4c7220 */ /* 0x000fc60000410000 */
[C---:B------:R-:W-:Y:S01]  /*bd80*/  FFMA.FTZ R74, R11.reuse, R74, -R77 ;  /* 0x0000004a0b4a7223 */ /* 0x040fe2000001084d */
[----:B------:R-:W-:Y:S01]  /*bd90*/  FFMA.FTZ R11, R11, R75, R76 ;  /* 0x0000004b0b0b7223 */ /* 0x000fe2000001004c */
[----:B------:R-:W-:Y:S02]  /*bda0*/  HADD2.F32 R75, -RZ, R112.H1_H1 ;  /* 0x30000070ff4b7230 */ /* 0x000fe40000004100 */
[--C-:B------:R-:W-:Y:S02]  /*bdb0*/  HADD2.F32 R76, -RZ, R8.reuse.H1_H1 ;  /* 0x30000008ff4c7230 */ /* 0x100fe40000004100 */
[----:B------:R-:W-:Y:S01]  /*bdc0*/  HADD2.F32 R77, -RZ, R111.H1_H1 ;  /* 0x3000006fff4d7230 */ /* 0x000fe20000004100 */
[----:B------:R-:W-:Y:S01]  /*bdd0*/  F2FP.F16.F32.PACK_AB R11, R11, R74 ;  /* 0x0000004a0b0b723e */ /* 0x000fe200000000ff */
[----:B------:R-:W-:Y:S02]  /*bde0*/  HADD2.F32 R8, -RZ, R8.H0_H0 ;  /* 0x20000008ff087230 */ /* 0x000fe40000004100 */
[C---:B------:R-:W-:Y:S01]  /*bdf0*/  FMUL.FTZ R72, R76.reuse, R75 ;  /* 0x0000004b4c487220 */ /* 0x040fe20000410000 */
[----:B------:R-:W-:-:S03]  /*be00*/  FMUL.FTZ R76, R76, R77 ;  /* 0x0000004d4c4c7220 */ /* 0x000fc60000410000 */
[C---:B------:R-:W-:Y:S01]  /*be10*/  FFMA.FTZ R72, R8.reuse, R77, -R72 ;  /* 0x0000004d08487223 */ /* 0x040fe20000010848 */
[----:B------:R-:W-:Y:S01]  /*be20*/  FFMA.FTZ R8, R8, R75, R76 ;  /* 0x0000004b08087223 */ /* 0x000fe2000001004c */
[----:B------:R-:W-:Y:S02]  /*be30*/  HADD2.F32 R75, -RZ, R112.H0_H0 ;  /* 0x20000070ff4b7230 */ /* 0x000fe40000004100 */
[--C-:B------:R-:W-:Y:S02]  /*be40*/  HADD2.F32 R76, -RZ, R10.reuse.H1_H1 ;  /* 0x3000000aff4c7230 */ /* 0x100fe40000004100 */
[----:B------:R-:W-:Y:S01]  /*be50*/  HADD2.F32 R10, -RZ, R10.H0_H0 ;  /* 0x2000000aff0a7230 */ /* 0x000fe20000004100 */
[----:B------:R-:W-:Y:S02]  /*be60*/  F2FP.F16.F32.PACK_AB R8, R8, R72 ;  /* 0x000000480808723e */ /* 0x000fe400000000ff */
[C---:B------:R-:W-:Y:S01]  /*be70*/  FMUL.FTZ R77, R76.reuse, R75 ;  /* 0x0000004b4c4d7220 */ /* 0x040fe20000410000 */
[----:B------:R-:W-:-:S03]  /*be80*/  FMUL.FTZ R76, R76, R71 ;  /* 0x000000474c4c7220 */ /* 0x000fc60000410000 */
[C---:B------:R-:W-:Y:S01]  /*be90*/  FFMA.FTZ R77, R10.reuse, R71, -R77 ;  /* 0x000000470a4d7223 */ /* 0x040fe2000001084d */
[----:B------:R-:W-:Y:S02]  /*bea0*/  HADD2.F32 R71, -RZ, R9.H0_H0 ;  /* 0x20000009ff477230 */ /* 0x000fe40000004100 */
[C---:B------:R-:W-:Y:S01]  /*beb0*/  FMUL.FTZ R9, R73.reuse, R81 ;  /* 0x0000005149097220 */ /* 0x040fe20000410000 */
[-C--:B------:R-:W-:Y:S01]  /*bec0*/  FMUL.FTZ R73, R73, R70.reuse ;  /* 0x0000004649497220 */ /* 0x080fe20000410000 */
[----:B------:R-:W-:Y:S02]  /*bed0*/  FFMA.FTZ R10, R10, R75, R76 ;  /* 0x0000004b0a0a7223 */ /* 0x000fe4000001004c */
[C---:B------:R-:W-:Y:S01]  /*bee0*/  FFMA.FTZ R9, R71.reuse, R70, -R9 ;  /* 0x0000004647097223 */ /* 0x040fe20000010809 */
[----:B------:R-:W-:Y:S02]  /*bef0*/  FFMA.FTZ R73, R71, R81, R73 ;  /* 0x0000005147497223 */ /* 0x000fe40000010049 */
[----:B------:R-:W-:-:S03]  /*bf00*/  F2FP.F16.F32.PACK_AB R10, R10, R77 ;  /* 0x0000004d0a0a723e */ /* 0x000fc600000000ff */
[----:B------:R-:W-:-:S05]  /*bf10*/  F2FP.F16.F32.PACK_AB R9, R73, R9 ;  /* 0x000000094909723e */ /* 0x000fca00000000ff */
[----:B------:R2:W-:Y:S02]  /*bf20*/  STS.128 [R114+0x4000], R8 ;  /* 0x0040000872007388 */ /* 0x0005e40000000c00 */
.L_x_1664:
[----:B------:R-:W-:Y:S05]  /*bf30*/  BSYNC B2 ;  /* 0x0000000000027941 */ /* 0x000fea0003800000 */
.L_x_1663:
[----:B------:R-:W-:Y:S04]  /*bf40*/  BSSY B2, `(.L_x_1665) ;  /* 0x000002c000027945 */ /* 0x000fe80003800000 */
[----:B------:R-:W-:Y:S05]  /*bf50*/  @P2 BRA `(.L_x_1666) ;  /* 0x0000000000a82947 */ /* 0x000fea0003800000 */
[----:B-12--5:R-:W1:Y:S01]  /*bf60*/  LDS.128 R8, [R114+0x8000] ;  /* 0x0080000072087984 */ /* 0x026e620000000c00 */
[----:B------:R-:W-:Y:S02]  /*bf70*/  SHF.R.U32.HI R74, RZ, 0x10, R69 ;  /* 0x00000010ff4a7819 */ /* 0x000fe40000011645 */
[--C-:B------:R-:W-:Y:S02]  /*bf80*/  SHF.R.U32.HI R72, RZ, 0x10, R67.reuse ;  /* 0x00000010ff487819 */ /* 0x100fe40000011643 */
[----:B------:R-:W-:Y:S01]  /*bf90*/  SHF.R.U64 R66, R66, 0x10, R67 ;  /* 0x0000001042427819 */ /* 0x000fe20000001243 */
[----:B------:R-:W-:Y:S01]  /*bfa0*/  HADD2.F32 R74, -RZ, R74.H0_H0 ;  /* 0x2000004aff4a7230 */ /* 0x000fe20000004100 */
[----:B------:R-:W-:Y:S01]  /*bfb0*/  SHF.R.U64 R67, R68, 0x10, R69 ;  /* 0x0000001044437819 */ /* 0x000fe20000001245 */
[----:B------:R-:W-:Y:S02]  /*bfc0*/  HADD2.F32 R72, -RZ, R72.H0_H0 ;  /* 0x20000048ff487230 */ /* 0x000fe40000004100 */
[----:B------:R-:W-:-:S02]  /*bfd0*/  HADD2.F32 R68, -RZ, R110.H0_H0 ;  /* 0x2000006eff447230 */ /* 0x000fc40000004100 */
[----:B------:R-:W-:Y:S02]  /*bfe0*/  HADD2.F32 R69, -RZ, R110.H1_H1 ;  /* 0x3000006eff457230 */ /* 0x000fe40000004100 */
[----:B------:R-:W-:Y:S02]  /*bff0*/  HADD2.F32 R67, -RZ, R67.H0_H0 ;  /* 0x20000043ff437230 */ /* 0x000fe40000004100 */
[----:B------:R-:W-:Y:S02]  /*c000*/  HADD2.F32 R66, -RZ, R66.H0_H0 ;  /* 0x20000042ff427230 */ /* 0x000fe40000004100 */
[--C-:B-1----:R-:W-:Y:S02]  /*c010*/  HADD2.F32 R71, -RZ, R11.reuse.H1_H1 ;  /* 0x3000000bff477230 */ /* 0x102fe40000004100 */
[----:B------:R-:W-:Y:S02]  /*c020*/  HADD2.F32 R70, -RZ, R11.H0_H0 ;  /* 0x2000000bff467230 */ /* 0x000fe40000004100 */
[----:B------:R-:W-:-:S02]  /*c030*/  HADD2.F32 R11, -RZ, R8.H0_H0 ;  /* 0x20000008ff0b7230 */ /* 0x000fc40000004100 */
[C---:B------:R-:W-:Y:S01]  /*c040*/  FMUL.FTZ R76, R71.reuse, R74 ;  /* 0x0000004a474c7220 */ /* 0x040fe20000410000 */
[----:B------:R-:W-:Y:S02]  /*c050*/  HADD2.F32 R8, -RZ, R8.H1_H1 ;  /* 0x30000008ff087230 */ /* 0x000fe40000004100 */
[-C--:B------:R-:W-:Y:S01]  /*c060*/  FMUL.FTZ R71, R71, R72.reuse ;  /* 0x0000004847477220 */ /* 0x080fe20000410000 */
[--C-:B------:R-:W-:Y:S02]  /*c070*/  HADD2.F32 R73, -RZ, R10.reuse.H0_H0 ;  /* 0x2000000aff497230 */ /* 0x100fe40000004100 */
[----:B------:R-:W-:Y:S01]  /*c080*/  FFMA.FTZ R76, R70, R72, -R76 ;  /* 0x00000048464c7223 */ /* 0x000fe2000001084c */
[----:B------:R-:W-:Y:S02]  /*c090*/  HADD2.F32 R10, -RZ, R10.H1_H1 ;  /* 0x3000000aff0a7230 */ /* 0x000fe40000004100 */
[----:B------:R-:W-:Y:S01]  /*c0a0*/  FMUL.FTZ R77, R8, R68 ;  /* 0x00000044084d7220 */ /* 0x000fe20000410000 */
[----:B------:R-:W-:Y:S01]  /*c0b0*/  FFMA.FTZ R71, R70, R74, R71 ;  /* 0x0000004a46477223 */ /* 0x000fe20000010047 */
[----:B------:R-:W-:Y:S01]  /*c0c0*/  FMUL.FTZ R70, R8, R69 ;  /* 0x0000004508467220 */ /* 0x000fe20000410000 */
[----:B------:R-:W-:-:S02]  /*c0d0*/  HADD2.F32 R75, -RZ, R9.H0_H0 ;  /* 0x20000009ff4b7230 */ /* 0x000fc40000004100 */
[C---:B------:R-:W-:Y:S01]  /*c0e0*/  FFMA.FTZ R8, R11.reuse, R69, -R77 ;  /* 0x000000450b087223 */ /* 0x040fe2000001084d */
[--C-:B------:R-:W-:Y:S02]  /*c0f0*/  HADD2.F32 R69, -RZ, R109.reuse.H1_H1 ;  /* 0x3000006dff457230 */ /* 0x100fe40000004100 */
[----:B------:R-:W-:Y:S01]  /*c100*/  FFMA.FTZ R70, R11, R68, R70 ;  /* 0x000000440b467223 */ /* 0x000fe20000010046 */
[----:B------:R-:W-:Y:S02]  /*c110*/  HADD2.F32 R72, -RZ, R109.H0_H0 ;  /* 0x2000006dff487230 */ /* 0x000fe40000004100 */
[----:B------:R-:W-:Y:S02]  /*c120*/  HADD2.F32 R9, -RZ, R9.H1_H1 ;  /* 0x30000009ff097230 */ /* 0x000fe40000004100 */
[----:B------:R-:W-:Y:S01]  /*c130*/  FMUL.FTZ R11, R10, R69 ;  /* 0x000000450a0b7220 */ /* 0x000fe20000410000 */
[----:B------:R-:W-:Y:S01]  /*c140*/  F2FP.F16.F32.PACK_AB R8, R70, R8 ;  /* 0x000000084608723e */ /* 0x000fe200000000ff */
[----:B------:R-:W-:Y:S01]  /*c150*/  FMUL.FTZ R68, R10, R72 ;  /* 0x000000480a447220 */ /* 0x000fe20000410000 */
[C---:B------:R-:W-:Y:S01]  /*c160*/  FMUL.FTZ R10, R9.reuse, R67 ;  /* 0x00000043090a7220 */ /* 0x040fe20000410000 */
[----:B------:R-:W-:Y:S01]  /*c170*/  FMUL.FTZ R9, R9, R66 ;  /* 0x0000004209097220 */ /* 0x000fe20000410000 */
[C---:B------:R-:W-:Y:S01]  /*c180*/  FFMA.FTZ R72, R73.reuse, R72, -R11 ;  /* 0x0000004849487223 */ /* 0x040fe2000001080b */
[----:B------:R-:W-:Y:S01]  /*c190*/  FFMA.FTZ R68, R73, R69, R68 ;  /* 0x0000004549447223 */ /* 0x000fe20000010044 */
[C---:B------:R-:W-:Y:S01]  /*c1a0*/  FFMA.FTZ R66, R75.reuse, R66, -R10 ;  /* 0x000000424b427223 */ /* 0x040fe2000001080a */
[----:B------:R-:W-:Y:S01]  /*c1b0*/  FFMA.FTZ R9, R75, R67, R9 ;  /* 0x000000434b097223 */ /* 0x000fe20000010009 */
[----:B------:R-:W-:-:S02]  /*c1c0*/  F2FP.F16.F32.PACK_AB R11, R71, R76 ;  /* 0x0000004c470b723e */ /* 0x000fc400000000ff */
[----:B------:R-:W-:Y:S02]  /*c1d0*/  F2FP.F16.F32.PACK_AB R10, R68, R72 ;  /* 0x00000048440a723e */ /* 0x000fe400000000ff */
[----:B------:R-:W-:-:S05]  /*c1e0*/  F2FP.F16.F32.PACK_AB R9, R9, R66 ;  /* 0x000000420909723e */ /* 0x000fca00000000ff */
[----:B------:R3:W-:Y:S02]  /*c1f0*/  STS.128 [R114+0x8000], R8 ;  /* 0x0080000872007388 */ /* 0x0007e40000000c00 */
.L_x_1666:
[----:B------:R-:W-:Y:S05]  /*c200*/  BSYNC B2 ;  /* 0x0000000000027941 */ /* 0x000fea0003800000 */
.L_x_1665:
[----:B------:R-:W-:Y:S05]  /*c210*/  @P3 BRA `(.L_x_1660) ;  /* 0x0000000000a83947 */ /* 0x000fea0003800000 */
[----:B-123-5:R-:W1:Y:S01]  /*c220*/  LDS.128 R8, [R114+0xc000] ;  /* 0x00c0000072087984 */ /* 0x02ee620000000c00 */
[--C-:B------:R-:W-:Y:S02]  /*c230*/  SHF.R.U64 R62, R62, 0x10, R63.reuse ;  /* 0x000000103e3e7819 */ /* 0x100fe4000000123f */
[----:B------:R-:W-:Y:S02]  /*c240*/  SHF.R.U32.HI R68, RZ, 0x10, R63 ;  /* 0x00000010ff447819 */ /* 0x000fe4000001163f */
[--C-:B------:R-:W-:Y:S01]  /*c250*/  SHF.R.U64 R63, R64, 0x10, R65.reuse ;  /* 0x00000010403f7819 */ /* 0x100fe20000001241 */
[--C-:B------:R-:W-:Y:S01]  /*c260*/  HADD2.F32 R64, -RZ, R108.reuse.H0_H0 ;  /* 0x2000006cff407230 */ /* 0x100fe20000004100 */
[----:B------:R-:W-:Y:S01]  /*c270*/  SHF.R.U32.HI R70, RZ, 0x10, R65 ;  /* 0x00000010ff467819 */ /* 0x000fe20000011641 */
[----:B------:R-:W-:Y:S02]  /*c280*/  HADD2.F32 R65, -RZ, R108.H1_H1 ;  /* 0x3000006cff417230 */ /* 0x000fe40000004100 */
[----:B------:R-:W-:-:S02]  /*c290*/  HADD2.F32 R63, -RZ, R63.H0_H0 ;  /* 0x2000003fff3f7230 */ /* 0x000fc40000004100 */
[----:B------:R-:W-:Y:S02]  /*c2a0*/  HADD2.F32 R70, -RZ, R70.H0_H0 ;  /* 0x20000046ff467230 */ /* 0x000fe40000004100 */
[----:B------:R-:W-:Y:S02]  /*c2b0*/  HADD2.F32 R68, -RZ, R68.H0_H0 ;  /* 0x20000044ff447230 */ /* 0x000fe40000004100 */
[----:B------:R-:W-:Y:S02]  /*c2c0*/  HADD2.F32 R62, -RZ, R62.H0_H0 ;  /* 0x2000003eff3e7230 */ /* 0x000fe40000004100 */
[--C-:B-1----:R-:W-:Y:S02]  /*c2d0*/  HADD2.F32 R66, -RZ, R11.reuse.H0_H0 ;  /* 0x2000000bff427230 */ /* 0x102fe40000004100 */
[----:B------:R-:W-:Y:S02]  /*c2e0*/  HADD2.F32 R67, -RZ, R11.H1_H1 ;  /* 0x3000000bff437230 */ /* 0x000fe40000004100 */
[----:B------:R-:W-:-:S02]  /*c2f0*/  HADD2.F32 R11, -RZ, R8.H0_H0 ;  /* 0x20000008ff0b7230 */ /* 0x000fc40000004100 */
[----:B------:R-:W-:Y:S02]  /*c300*/  HADD2.F32 R8, -RZ, R8.H1_H1 ;  /* 0x30000008ff087230 */ /* 0x000fe40000004100 */
[C---:B------:R-:W-:Y:S01]  /*c310*/  FMUL.FTZ R72, R67.reuse, R70 ;  /* 0x0000004643487220 */ /* 0x040fe20000410000 */
[--C-:B------:R-:W-:Y:S02]  /*c320*/  HADD2.F32 R69, -RZ, R10.reuse.H0_H0 ;  /* 0x2000000aff457230 */ /* 0x100fe40000004100 */
[----:B------:R-:W-:Y:S01]  /*c330*/  FMUL.FTZ R67, R67, R68 ;  /* 0x0000004443437220 */ /* 0x000fe20000410000 */
[----:B------:R-:W-:Y:S02]  /*c340*/  HADD2.F32 R10, -RZ, R10.H1_H1 ;  /* 0x3000000aff0a7230 */ /* 0x000fe40000004100 */
[C---:B------:R-:W-:Y:S01]  /*c350*/  FMUL.FTZ R73, R8.reuse, R64 ;  /* 0x0000004008497220 */ /* 0x040fe20000410000 */
[----:B------:R-:W-:Y:S01]  /*c360*/  FMUL.FTZ R8, R8, R65 ;  /* 0x0000004108087220 */ /* 0x000fe20000410000 */
[----:B------:R-:W-:-:S02]  /*c370*/  HADD2.F32 R71, -RZ, R9.H0_H0 ;  /* 0x20000009ff477230 */ /* 0x000fc40000004100 */
[C---:B------:R-:W-:Y:S01]  /*c380*/  FFMA.FTZ R72, R66.reuse, R68, -R72 ;  /* 0x0000004442487223 */ /* 0x040fe20000010848 */
[C---:B------:R-:W-:Y:S01]  /*c390*/  FFMA.FTZ R73, R11.reuse, R65, -R73 ;  /* 0x000000410b497223 */ /* 0x040fe20000010849 */
[--C-:B------:R-:W-:Y:S02]  /*c3a0*/  HADD2.F32 R65, -RZ, R98.reuse.H1_H1 ;  /* 0x30000062ff417230 */ /* 0x100fe40000004100 */
[----:B------:R-:W-:Y:S01]  /*c3b0*/  FFMA.FTZ R8, R11, R64, R8 ;  /* 0x000000400b087223 */ /* 0x000fe20000010008 */
[----:B------:R-:W-:Y:S02]  /*c3c0*/  HADD2.F32 R98, -RZ, R98.H0_H0 ;  /* 0x20000062ff627230 */ /* 0x000fe40000004100 */
[----:B------:R-:W-:Y:S01]  /*c3d0*/  FFMA.FTZ R67, R66, R70, R67 ;  /* 0x0000004642437223 */ /* 0x000fe20000010043 */
        /* <DEDUP_REMOVED lines=14> */
.L_x_1660:
[----:B------:R-:W-:Y:S05]  /*c4c0*/  BSYNC B1 ;  /* 0x0000000000017941 */ /* 0x000fea0003800000 */
.L_x_1659:
[----:B-1234-:R-:W-:Y:S01]  /*c4d0*/  VIADD R8, R23, 0x20 ;  /* 0x0000002017087836 */ /* 0x01efe20000000000 */
[----:B------:R-:W-:Y:S04]  /*c4e0*/  BSSY B1, `(.L_x_1667) ;  /* 0x00000bb000017945 */ /* 0x000fe80003800000 */
[----:B------:R-:W-:-:S13]  /*c4f0*/  ISETP.GE.AND P0, PT, R8, R0, PT ;  /* 0x000000000800720c */ /* 0x000fda0003f06270 */
        /* <DEDUP_REMOVED lines=9> */
[----:B-----5:R-:W1:Y:S01]  /*c590*/  LDS.128 R8, [R70+0x1000] ;  /* 0x0010000046087984 */ /* 0x020e620000000c00 */
[----:B------:R-:W-:Y:S02]  /*c5a0*/  SHF.R.U32.HI R67, RZ, 0x10, R61 ;  /* 0x00000010ff437819 */ /* 0x000fe4000001163d */
[--C-:B------:R-:W-:Y:S02]  /*c5b0*/  SHF.R.U32.HI R63, RZ, 0x10, R59.reuse ;  /* 0x00000010ff3f7819 */ /* 0x100fe4000001163b */
[----:B------:R-:W-:Y:S01]  /*c5c0*/  SHF.R.U64 R58, R58, 0x10, R59 ;  /* 0x000000103a3a7819 */ /* 0x000fe2000000123b */
[----:B------:R-:W-:Y:S01]  /*c5d0*/  HADD2.F32 R67, -RZ, R67.H0_H0 ;  /* 0x20000043ff437230 */ /* 0x000fe20000004100 */
[----:B------:R-:W-:Y:S01]  /*c5e0*/  SHF.R.U64 R59, R60, 0x10, R61 ;  /* 0x000000103c3b7819 */ /* 0x000fe2000000123d */
[----:B------:R-:W-:Y:S02]  /*c5f0*/  HADD2.F32 R63, -RZ, R63.H0_H0 ;  /* 0x2000003fff3f7230 */ /* 0x000fe40000004100 */
[----:B------:R-:W-:-:S02]  /*c600*/  HADD2.F32 R60, -RZ, R106.H0_H0 ;  /* 0x2000006aff3c7230 */ /* 0x000fc40000004100 */
[--C-:B------:R-:W-:Y:S02]  /*c610*/  HADD2.F32 R61, -RZ, R107.reuse.H0_H0 ;  /* 0x2000006bff3d7230 */ /* 0x100fe40000004100 */
[----:B------:R-:W-:Y:S02]  /*c620*/  HADD2.F32 R107, -RZ, R107.H1_H1 ;  /* 0x3000006bff6b7230 */ /* 0x000fe40000004100 */
[----:B------:R-:W-:Y:S02]  /*c630*/  HADD2.F32 R59, -RZ, R59.H0_H0 ;  /* 0x2000003bff3b7230 */ /* 0x000fe40000004100 */
[----:B------:R-:W-:Y:S02]  /*c640*/  HADD2.F32 R58, -RZ, R58.H0_H0 ;  /* 0x2000003aff3a7230 */ /* 0x000fe40000004100 */
[--C-:B-1----:R-:W-:Y:S02]  /*c650*/  HADD2.F32 R66, -RZ, R11.reuse.H1_H1 ;  /* 0x3000000bff427230 */ /* 0x102fe40000004100 */
[----:B------:R-:W-:-:S02]  /*c660*/  HADD2.F32 R64, -RZ, R11.H0_H0 ;  /* 0x2000000bff407230 */ /* 0x000fc40000004100 */
[--C-:B------:R-:W-:Y:S02]  /*c670*/  HADD2.F32 R65, -RZ, R8.reuse.H1_H1 ;  /* 0x30000008ff417230 */ /* 0x100fe40000004100 */
[C---:B------:R-:W-:Y:S01]  /*c680*/  FMUL.FTZ R69, R66.reuse, R67 ;  /* 0x0000004342457220 */ /* 0x040fe20000410000 */
[-C--:B------:R-:W-:Y:S01]  /*c690*/  FMUL.FTZ R68, R66, R63.reuse ;  /* 0x0000003f42447220 */ /* 0x080fe20000410000 */
[----:B------:R-:W-:Y:S02]  /*c6a0*/  HADD2.F32 R11, -RZ, R8.H0_H0 ;  /* 0x20000008ff0b7230 */ /* 0x000fe40000004100 */
[C---:B------:R-:W-:Y:S01]  /*c6b0*/  FFMA.FTZ R63, R64.reuse, R63, -R69 ;  /* 0x0000003f403f7223 */ /* 0x040fe20000010845 */
[----:B------:R-:W-:Y:S01]  /*c6c0*/  FFMA.FTZ R64, R64, R67, R68 ;  /* 0x0000004340407223 */ /* 0x000fe20000010044 */
[----:B------:R-:W-:Y:S02]  /*c6d0*/  HADD2.F32 R8, -RZ, R10.H0_H0 ;  /* 0x2000000aff087230 */ /* 0x000fe40000004100 */
[----:B------:R-:W-:Y:S01]  /*c6e0*/  FMUL.FTZ R66, R65, R61 ;  /* 0x0000003d41427220 */ /* 0x000fe20000410000 */
[----:B------:R-:W-:-:S02]  /*c6f0*/  HADD2.F32 R62, -RZ, R9.H0_H0 ;  /* 0x20000009ff3e7230 */ /* 0x000fc40000004100 */
[-C--:B------:R-:W-:Y:S01]  /*c700*/  FMUL.FTZ R68, R65, R60.reuse ;  /* 0x0000003c41447220 */ /* 0x080fe20000410000 */
[----:B------:R-:W-:Y:S02]  /*c710*/  HADD2.F32 R10, -RZ, R10.H1_H1 ;  /* 0x3000000aff0a7230 */ /* 0x000fe40000004100 */
[C---:B------:R-:W-:Y:S01]  /*c720*/  FFMA.FTZ R60, R11.reuse, R60, -R66 ;  /* 0x0000003c0b3c7223 */ /* 0x040fe20000010842 */
[----:B------:R-:W-:Y:S02]  /*c730*/  HADD2.F32 R9, -RZ, R9.H1_H1 ;  /* 0x30000009ff097230 */ /* 0x000fe40000004100 */
[----:B------:R-:W-:Y:S01]  /*c740*/  FFMA.FTZ R61, R11, R61, R68 ;  /* 0x0000003d0b3d7223 */ /* 0x000fe20000010044 */
[----:B------:R-:W-:Y:S02]  /*c750*/  HADD2.F32 R65, -RZ, R106.H1_H1 ;  /* 0x3000006aff417230 */ /* 0x000fe40000004100 */
[----:B------:R-:W-:Y:S01]  /*c760*/  FMUL.FTZ R67, R10, R107 ;  /* 0x0000006b0a437220 */ /* 0x000fe20000410000 */
[----:B------:R-:W-:-:S02]  /*c770*/  FMUL.FTZ R11, R9, R59 ;  /* 0x0000003b090b7220 */ /* 0x000fc40000410000 */
[-C--:B------:R-:W-:Y:S01]  /*c780*/  FMUL.FTZ R66, R10, R65.reuse ;  /* 0x000000410a427220 */ /* 0x080fe20000410000 */
[-C--:B------:R-:W-:Y:S01]  /*c790*/  FMUL.FTZ R10, R9, R58.reuse ;  /* 0x0000003a090a7220 */ /* 0x080fe20000410000 */
[----:B------:R-:W-:Y:S01]  /*c7a0*/  FFMA.FTZ R9, R62, R58, -R11 ;  /* 0x0000003a3e097223 */ /* 0x000fe2000001080b */
[C---:B------:R-:W-:Y:S01]  /*c7b0*/  FFMA.FTZ R67, R8.reuse, R65, -R67 ;  /* 0x0000004108437223 */ /* 0x040fe20000010843 */
[----:B------:R-:W-:Y:S01]  /*c7c0*/  FFMA.FTZ R66, R8, R107, R66 ;  /* 0x0000006b08427223 */ /* 0x000fe20000010042 */
[----:B------:R-:W-:Y:S01]  /*c7d0*/  FFMA.FTZ R62, R62, R59, R10 ;  /* 0x0000003b3e3e7223 */ /* 0x000fe2000001000a */
[----:B------:R-:W-:Y:S02]  /*c7e0*/  F2FP.F16.F32.PACK_AB R11, R64, R63 ;  /* 0x0000003f400b723e */ /* 0x000fe400000000ff */
[----:B------:R-:W-:Y:S02]  /*c7f0*/  F2FP.F16.F32.PACK_AB R8, R61, R60 ;  /* 0x0000003c3d08723e */ /* 0x000fe400000000ff */
[----:B------:R-:W-:-:S02]  /*c800*/  F2FP.F16.F32.PACK_AB R10, R66, R67 ;  /* 0x00000043420a723e */ /* 0x000fc400000000ff */
[----:B------:R-:W-:-:S05]  /*c810*/  F2FP.F16.F32.PACK_AB R9, R62, R9 ;  /* 0x000000093e09723e */ /* 0x000fca00000000ff */
[----:B------:R1:W-:Y:S02]  /*c820*/  STS.128 [R70+0x1000], R8 ;  /* 0x0010000846007388 */ /* 0x0003e40000000c00 */
.L_x_1670:
[----:B------:R-:W-:Y:S05]  /*c830*/  BSYNC B2 ;  /* 0x0000000000027941 */ /* 0x000fea0003800000 */
.L_x_1669:
[----:B------:R-:W-:Y:S04]  /*c840*/  BSSY B2, `(.L_x_1671) ;  /* 0x000002c000027945 */ /* 0x000fe80003800000 */
[----:B------:R-:W-:Y:S05]  /*c850*/  @P1 BRA `(.L_x_1672) ;  /* 0x0000000000a81947 */ /* 0x000fea0003800000 */
[----:B-1---5:R-:W1:Y:S01]  /*c860*/  LDS.128 R8, [R70+0x5000] ;  /* 0x0050000046087984 */ /* 0x022e620000000c00 */
[----:B------:R-:W-:Y:S01]  /*c870*/  SHF.R.U32.HI R64, RZ, 0x10, R55 ;  /* 0x00000010ff407819 */ /* 0x000fe20000011637 */
[--C-:B------:R-:W-:Y:S01]  /*c880*/  HADD2.F32 R61, -RZ, R105.reuse.H0_H0 ;  /* 0x20000069ff3d7230 */ /* 0x100fe20000004100 */
[----:B------:R-:W-:Y:S01]  /*c890*/  SHF.R.U32.HI R63, RZ, 0x10, R57 ;  /* 0x00000010ff3f7819 */ /* 0x000fe20000011639 */
[----:B------:R-:W-:Y:S01]  /*c8a0*/  HADD2.F32 R105, -RZ, R105.H1_H1 ;  /* 0x30000069ff697230 */ /* 0x000fe20000004100 */
        /* <DEDUP_REMOVED lines=8> */
[--C-:B-1----:R-:W-:Y:S02]  /*c930*/  HADD2.F32 R58, -RZ, R11.reuse.H0_H0 ;  /* 0x2000000bff3a7230 */ /* 0x102fe40000004100 */
[----:B------:R-:W-:Y:S02]  /*c940*/  HADD2.F32 R11, -RZ, R11.H1_H1 ;  /* 0x3000000bff0b7230 */ /* 0x000fe40000004100 */
[----:B------:R-:W-:-:S02]  /*c950*/  HADD2.F32 R62, -RZ, R8.H1_H1 ;  /* 0x30000008ff3e7230 */ /* 0x000fc40000004100 */
[----:B------:R-:W-:Y:S02]  /*c960*/  HADD2.F32 R60, -RZ, R8.H0_H0 ;  /* 0x20000008ff3c7230 */ /* 0x000fe40000004100 */
[C---:B------:R-:W-:Y:S01]  /*c970*/  FMUL.FTZ R65, R11.reuse, R64 ;  /* 0x000000400b417220 */ /* 0x040fe20000410000 */
[--C-:B------:R-:W-:Y:S02]  /*c980*/  HADD2.F32 R8, -RZ, R10.reuse.H0_H0 ;  /* 0x2000000aff087230 */ /* 0x100fe40000004100 */
[-C--:B------:R-:W-:Y:S01]  /*c990*/  FMUL.FTZ R67, R11, R63.reuse ;  /* 0x0000003f0b437220 */ /* 0x080fe20000410000 */
[----:B------:R-:W-:Y:S02]  /*c9a0*/  HADD2.F32 R57, -RZ, R10.H1_H1 ;  /* 0x3000000aff397230 */ /* 0x000fe40000004100 */
[----:B------:R-:W-:Y:S01]  /*c9b0*/  FFMA.FTZ R11, R58, R63, -R65 ;  /* 0x0000003f3a0b7223 */ /* 0x000fe20000010841 */
[--C-:B------:R-:W-:Y:S02]  /*c9c0*/  HADD2.F32 R10, -RZ, R9.reuse.H0_H0 ;  /* 0x20000009ff0a7230 */ /* 0x100fe40000004100 */
[----:B------:R-:W-:Y:S01]  /*c9d0*/  FMUL.FTZ R63, R62, R61 ;  /* 0x0000003d3e3f7220 */ /* 0x000fe20000410000 */
[----:B------:R-:W-:-:S02]  /*c9e0*/  HADD2.F32 R59, -RZ, R9.H1_H1 ;  /* 0x30000009ff3b7230 */ /* 0x000fc40000004100 */
[----:B------:R-:W-:Y:S01]  /*c9f0*/  FMUL.FTZ R9, R62, R55 ;  /* 0x000000373e097220 */ /* 0x000fe20000410000 */
[----:B------:R-:W-:-:S03]  /*ca00*/  FFMA.FTZ R58, R58, R64, R67 ;  /* 0x000000403a3a7223 */ /* 0x000fc60000010043 */
[C---:B------:R-:W-:Y:S01]  /*ca10*/  FFMA.FTZ R9, R60.reuse, R61, -R9 ;  /* 0x0000003d3c097223 */ /* 0x040fe20000010809 */
[C---:B------:R-:W-:Y:S01]  /*ca20*/  FMUL.FTZ R61, R57.reuse, R104 ;  /* 0x00000068393d7220 */ /* 0x040fe20000410000 */
[----:B------:R-:W-:Y:S01]  /*ca30*/  FFMA.FTZ R60, R60, R55, R63 ;  /* 0x000000373c3c7223 */ /* 0x000fe2000001003f */
[-C--:B------:R-:W-:Y:S01]  /*ca40*/  FMUL.FTZ R57, R57, R105.reuse ;  /* 0x0000006939397220 */ /* 0x080fe20000410000 */
        /* <DEDUP_REMOVED lines=8> */
[----:B------:R-:W-:Y:S02]  /*cad0*/  F2FP.F16.F32.PACK_AB R8, R60, R9 ;  /* 0x000000093c08723e */ /* 0x000fe400000000ff */
[----:B------:R-:W-:-:S05]  /*cae0*/  F2FP.F16.F32.PACK_AB R9, R54, R55 ;  /* 0x000000373609723e */ /* 0x000fca00000000ff */
[----:B------:R2:W-:Y:S02]  /*caf0*/  STS.128 [R70+0x5000], R8 ;  /* 0x0050000846007388 */ /* 0x0005e40000000c00 */
.L_x_1672:
[----:B------:R-:W-:Y:S05]  /*cb00*/  BSYNC B2 ;  /* 0x0000000000027941 */ /* 0x000fea0003800000 */
.L_x_1671:
[----:B------:R-:W-:Y:S04]  /*cb10*/  BSSY B2, `(.L_x_1673) ;  /* 0x000002c000027945 */ /* 0x000fe80003800000 */
[----:B------:R-:W-:Y:S05]  /*cb20*/  @P2 BRA `(.L_x_1674) ;  /* 0x0000000000a82947 */ /* 0x000fea0003800000 */
[----:B-12--5:R-:W1:Y:S01]  /*cb30*/  LDS.128 R8, [R70+0x9000] ;  /* 0x0090000046087984 */ /* 0x026e620000000c00 */
[----:B------:R-:W-:Y:S01]  /*cb40*/  SHF.R.U32.HI R58, RZ, 0x10, R51 ;  /* 0x00000010ff3a7819 */ /* 0x000fe20000011633 */
[----:B------:R-:W-:Y:S01]  /*cb50*/  HADD2.F32 R55, -RZ, R97.H0_H0 ;  /* 0x20000061ff377230 */ /* 0x000fe20000004100 */
[--C-:B------:R-:W-:Y:S01]  /*cb60*/  SHF.R.U32.HI R56, RZ, 0x10, R53.reuse ;  /* 0x00000010ff387819 */ /* 0x100fe20000011635 */
[----:B------:R-:W-:Y:S01]  /*cb70*/  HADD2.F32 R57, -RZ, R96.H0_H0 ;  /* 0x20000060ff397230 */ /* 0x000fe20000004100 */
[----:B------:R-:W-:Y:S01]  /*cb80*/  SHF.R.U64 R52, R52, 0x10, R53 ;  /* 0x0000001034347819 */ /* 0x000fe20000001235 */
[----:B------:R-:W-:Y:S01]  /*cb90*/  HADD2.F32 R58, -RZ, R58.H0_H0 ;  /* 0x2000003aff3a7230 */ /* 0x000fe20000004100 */
[----:B------:R-:W-:Y:S01]  /*cba0*/  SHF.R.U64 R61, R50, 0x10, R51 ;  /* 0x00000010323d7819 */ /* 0x000fe20000001233 */
[----:B------:R-:W-:Y:S02]  /*cbb0*/  HADD2.F32 R56, -RZ, R56.H0_H0 ;  /* 0x20000038ff387230 */ /* 0x000fe40000004100 */
[----:B------:R-:W-:-:S02]  /*cbc0*/  HADD2.F32 R96, -RZ, R96.H1_H1 ;  /* 0x30000060ff607230 */ /* 0x000fc40000004100 */
[----:B------:R-:W-:Y:S02]  /*cbd0*/  HADD2.F32 R97, -RZ, R97.H1_H1 ;  /* 0x30000061ff617230 */ /* 0x000fe40000004100 */
[----:B------:R-:W-:Y:S02]  /*cbe0*/  HADD2.F32 R52, -RZ, R52.H0_H0 ;  /* 0x20000034ff347230 */ /* 0x000fe40000004100 */
[--C-:B-1----:R-:W-:Y:S02]  /*cbf0*/  HADD2.F32 R54, -RZ, R11.reuse.H1_H1 ;  /* 0x3000000bff367230 */ /* 0x102fe40000004100 */
[----:B------:R-:W-:Y:S02]  /*cc00*/  HADD2.F32 R53, -RZ, R11.H0_H0 ;  /* 0x2000000bff357230 */ /* 0x000fe40000004100 */
[--C-:B------:R-:W-:Y:S02]  /*cc10*/  HADD2.F32 R11, -RZ, R8.reuse.H0_H0 ;  /* 0x20000008ff0b7230 */ /* 0x100fe40000004100 */
[----:B------:R-:W-:Y:S01]  /*cc20*/  FMUL.FTZ R60, R54, R58 ;  /* 0x0000003a363c7220 */ /* 0x000fe20000410000 */
[----:B------:R-:W-:-:S02]  /*cc30*/  HADD2.F32 R8, -RZ, R8.H1_H1 ;  /* 0x30000008ff087230 */ /* 0x000fc40000004100 */
[-C--:B------:R-:W-:Y:S01]  /*cc40*/  FMUL.FTZ R59, R54, R56.reuse ;  /* 0x00000038363b7220 */ /* 0x080fe20000410000 */
[--C-:B------:R-:W-:Y:S02]  /*cc50*/  HADD2.F32 R50, -RZ, R10.reuse.H0_H0 ;  /* 0x2000000aff327230 */ /* 0x100fe40000004100 */
[----:B------:R-:W-:Y:S01]  /*cc60*/  FFMA.FTZ R60, R53, R56, -R60 ;  /* 0x00000038353c7223 */ /* 0x000fe2000001083c */
[----:B------:R-:W-:Y:S02]  /*cc70*/  HADD2.F32 R51, -RZ, R10.H1_H1 ;  /* 0x3000000aff337230 */ /* 0x000fe40000004100 */
[C---:B------:R-:W-:Y:S01]  /*cc80*/  FMUL.FTZ R54, R8.reuse, R57 ;  /* 0x0000003908367220 */ /* 0x040fe20000410000 */
[--C-:B------:R-:W-:Y:S02]  /*cc90*/  HADD2.F32 R10, -RZ, R9.reuse.H0_H0 ;  /* 0x20000009ff0a7230 */ /* 0x100fe40000004100 */
[----:B------:R-:W-:Y:S01]  /*cca0*/  FMUL.FTZ R56, R8, R55 ;  /* 0x0000003708387220 */ /* 0x000fe20000410000 */
[----:B------:R-:W-:-:S02]  /*ccb0*/  HADD2.F32 R9, -RZ, R9.H1_H1 ;  /* 0x30000009ff097230 */ /* 0x000fc40000004100 */
[----:B------:R-:W-:Y:S01]  /*ccc0*/  FFMA.FTZ R59, R53, R58, R59 ;  /* 0x0000003a353b7223 */ /* 0x000fe2000001003b */
[----:B------:R-:W-:Y:S02]  /*ccd0*/  HADD2.F32 R8, -RZ, R61.H0_H0 ;  /* 0x2000003dff087230 */ /* 0x000fe40000004100 */
[C---:B------:R-:W-:Y:S01]  /*cce0*/  FFMA.FTZ R54, R11.reuse, R55, -R54 ;  /* 0x000000370b367223 */ /* 0x040fe20000010836 */
[----:B------:R-:W-:Y:S01]  /*ccf0*/  FFMA.FTZ R57, R11, R57, R56 ;  /* 0x000000390b397223 */ /* 0x000fe20000010038 */
[C---:B------:R-:W-:Y:S01]  /*cd00*/  FMUL.FTZ R53, R51.reuse, R96 ;  /* 0x0000006033357220 */ /* 0x040fe20000410000 */
        /* <DEDUP_REMOVED lines=12> */
.L_x_1674:
[----:B------:R-:W-:Y:S05]  /*cdd0*/  BSYNC B2 ;  /* 0x0000000000027941 */ /* 0x000fea0003800000 */
.L_x_1673:
[----:B------:R-:W-:Y:S05]  /*cde0*/  @P3 BRA `(.L_x_1668) ;  /* 0x0000000000a83947 */ /* 0x000fea0003800000 */
[----:B-123-5:R-:W1:Y:S01]  /*cdf0*/  LDS.128 R8, [R70+0xd000] ;  /* 0x00d0000046087984 */ /* 0x02ee620000000c00 */
[----:B------:R-:W-:Y:S01]  /*ce00*/  SHF.R.U32.HI R51, RZ, 0x10, R49 ;  /* 0x00000010ff337819 */ /* 0x000fe20000011631 */
[----:B------:R-:W-:Y:S01]  /*ce10*/  HADD2.F32 R50, -RZ, R87.H0_H0 ;  /* 0x20000057ff327230 */ /* 0x000fe20000004100 */
[----:B------:R-:W-:Y:S01]  /*ce20*/  SHF.R.U32.HI R53, RZ, 0x10, R47 ;  /* 0x00000010ff357819 */ /* 0x000fe2000001162f */
[--C-:B------:R-:W-:Y:S01]  /*ce30*/  HADD2.F32 R52, -RZ, R86.reuse.H1_H1 ;  /* 0x30000056ff347230 */ /* 0x100fe20000004100 */
[----:B------:R-:W-:Y:S01]  /*ce40*/  SHF.R.U64 R59, R48, 0x10, R49 ;  /* 0x00000010303b7819 */ /* 0x000fe20000001231 */
[----:B------:R-:W-:Y:S01]  /*ce50*/  HADD2.F32 R51, -RZ, R51.H0_H0 ;  /* 0x20000033ff337230 */ /* 0x000fe20000004100 */
[----:B------:R-:W-:Y:S01]  /*ce60*/  SHF.R.U64 R57, R46, 0x10, R47 ;  /* 0x000000102e397819 */ /* 0x000fe2000000122f */
[----:B------:R-:W-:Y:S02]  /*ce70*/  HADD2.F32 R53, -RZ, R53.H0_H0 ;  /* 0x20000035ff357230 */ /* 0x000fe40000004100 */
[----:B------:R-:W-:-:S02]  /*ce80*/  HADD2.F32 R86, -RZ, R86.H0_H0 ;  /* 0x20000056ff567230 */ /* 0x000fc40000004100 */
[----:B------:R-:W-:Y:S02]  /*ce90*/  HADD2.F32 R87, -RZ, R87.H1_H1 ;  /* 0x30000057ff577230 */ /* 0x000fe40000004100 */
[--C-:B-1----:R-:W-:Y:S02]  /*cea0*/  HADD2.F32 R49, -RZ, R11.reuse.H1_H1 ;  /* 0x3000000bff317230 */ /* 0x102fe40000004100 */
[----:B------:R-:W-:Y:S02]  /*ceb0*/  HADD2.F32 R48, -RZ, R11.H0_H0 ;  /* 0x2000000bff307230 */ /* 0x000fe40000004100 */
[--C-:B------:R-:W-:Y:S02]  /*cec0*/  HADD2.F32 R11, -RZ, R8.reuse.H0_H0 ;  /* 0x20000008ff0b7230 */ /* 0x100fe40000004100 */
[C---:B------:R-:W-:Y:S01]  /*ced0*/  FMUL.FTZ R56, R49.reuse, R51 ;  /* 0x0000003331387220 */ /* 0x040fe20000410000 */
[----:B------:R-:W-:Y:S02]  /*cee0*/  HADD2.F32 R8, -RZ, R8.H1_H1 ;  /* 0x30000008ff087230 */ /* 0x000fe40000004100 */
[----:B------:R-:W-:Y:S01]  /*cef0*/  FMUL.FTZ R55, R49, R53 ;  /* 0x0000003531377220 */ /* 0x000fe20000410000 */
[----:B------:R-:W-:-:S02]  /*cf00*/  HADD2.F32 R46, -RZ, R10.H0_H0 ;  /* 0x2000000aff2e7230 */ /* 0x000fc40000004100 */
[----:B------:R-:W-:Y:S01]  /*cf10*/  FFMA.FTZ R58, R48, R53, R56 ;  /* 0x00000035303a7223 */ /* 0x000fe20000010038 */
[----:B------:R-:W-:Y:S02]  /*cf20*/  HADD2.F32 R47, -RZ, R10.H1_H1 ;  /* 0x3000000aff2f7230 */ /* 0x000fe40000004100 */
[----:B------:R-:W-:Y:S01]  /*cf30*/  FMUL.FTZ R54, R8, R52 ;  /* 0x0000003408367220 */ /* 0x000fe20000410000 */
[--C-:B------:R-:W-:Y:S02]  /*cf40*/  HADD2.F32 R10, -RZ, R9.reuse.H0_H0 ;  /* 0x20000009ff0a7230 */ /* 0x100fe40000004100 */
[----:B------:R-:W-:Y:S01]  /*cf50*/  FFMA.FTZ R55, R48, R51, -R55 ;  /* 0x0000003330377223 */ /* 0x000fe20000010837 */
[-C--:B------:R-:W-:Y:S01]  /*cf60*/  FMUL.FTZ R56, R8, R50.reuse ;  /* 0x0000003208387220 */ /* 0x080fe20000410000 */
[----:B------:R-:W-:Y:S02]  /*cf70*/  HADD2.F32 R9, -RZ, R9.H1_H1 ;  /* 0x30000009ff097230 */ /* 0x000fe40000004100 */
[----:B------:R-:W-:Y:S01]  /*cf80*/  FFMA.FTZ R54, R11, R50, -R54 ;  /* 0x000000320b367223 */ /* 0x000fe20000010836 */
[----:B------:R-:W-:-:S02]  /*cf90*/  HADD2.F32 R48, -RZ, R57.H0_H0 ;  /* 0x20000039ff307230 */ /* 0x000fc40000004100 */
[----:B------:R-:W-:Y:S01]  /*cfa0*/  FFMA.FTZ R49, R11, R52, R56 ;  /* 0x000000340b317223 */ /* 0x000fe20000010038 */
[----:B------:R-:W-:Y:S02]  /*cfb0*/  HADD2.F32 R8, -RZ, R59.H0_H0 ;  /* 0x2000003bff087230 */ /* 0x000fe40000004100 */
        /* <DEDUP_REMOVED lines=13> */
.L_x_1668:
[----:B------:R-:W-:Y:S05]  /*d090*/  BSYNC B1 ;  /* 0x0000000000017941 */ /* 0x000fea0003800000 */
.L_x_1667:
        /* <DEDUP_REMOVED lines=13> */
[----:B------:R-:W-:Y:S01]  /*d170*/  SHF.R.U32.HI R47, RZ, 0x10, R45 ;  /* 0x00000010ff2f7819 */ /* 0x000fe2000001162d */
[----:B------:R-:W-:Y:S01]  /*d180*/  HADD2.F32 R46, -RZ, R101.H0_H0 ;  /* 0x20000065ff2e7230 */ /* 0x000fe20000004100 */
[----:B------:R-:W-:Y:S01]  /*d190*/  SHF.R.U32.HI R49, RZ, 0x10, R43 ;  /* 0x00000010ff317819 */ /* 0x000fe2000001162b */
[----:B------:R-:W-:Y:S01]  /*d1a0*/  HADD2.F32 R48, -RZ, R99.H0_H0 ;  /* 0x20000063ff307230 */ /* 0x000fe20000004100 */
[----:B------:R-:W-:Y:S01]  /*d1b0*/  SHF.R.U64 R55, R44, 0x10, R45 ;  /* 0x000000102c377819 */ /* 0x000fe2000000122d */
[----:B------:R-:W-:Y:S01]  /*d1c0*/  HADD2.F32 R47, -RZ, R47.H0_H0 ;  /* 0x2000002fff2f7230 */ /* 0x000fe20000004100 */
[----:B------:R-:W-:Y:S01]  /*d1d0*/  SHF.R.U64 R53, R42, 0x10, R43 ;  /* 0x000000102a357819 */ /* 0x000fe2000000122b */
[----:B------:R-:W-:Y:S02]  /*d1e0*/  HADD2.F32 R49, -RZ, R49.H0_H0 ;  /* 0x20000031ff317230 */ /* 0x000fe40000004100 */
[----:B------:R-:W-:-:S02]  /*d1f0*/  HADD2.F32 R99, -RZ, R99.H1_H1 ;  /* 0x30000063ff637230 */ /* 0x000fc40000004100 */
        /* <DEDUP_REMOVED lines=32> */
.L_x_1678:
[----:B------:R-:W-:Y:S05]  /*d400*/  BSYNC B2 ;  /* 0x0000000000027941 */ /* 0x000fea0003800000 */
.L_x_1677:
[----:B------:R-:W-:Y:S04]  /*d410*/  BSSY B2, `(.L_x_1679) ;  /* 0x000002c000027945 */ /* 0x000fe80003800000 */
[----:B------:R-:W-:Y:S05]  /*d420*/  @P1 BRA `(.L_x_1680) ;  /* 0x0000000000a81947 */ /* 0x000fea0003800000 */
[----:B-1---5:R-:W1:Y:S01]  /*d430*/  LDS.128 R8, [R56+0x6000] ;  /* 0x0060000038087984 */ /* 0x022e620000000c00 */
[----:B------:R-:W-:Y:S01]  /*d440*/  SHF.R.U32.HI R43, RZ, 0x10, R41 ;  /* 0x00000010ff2b7819 */ /* 0x000fe20000011629 */
[----:B------:R-:W-:Y:S01]  /*d450*/  HADD2.F32 R42, -RZ, R89.H0_H0 ;  /* 0x20000059ff2a7230 */ /* 0x000fe20000004100 */
[----:B------:R-:W-:Y:S01]  /*d460*/  SHF.R.U32.HI R45, RZ, 0x10, R39 ;  /* 0x00000010ff2d7819 */ /* 0x000fe20000011627 */
[--C-:B------:R-:W-:Y:S01]  /*d470*/  HADD2.F32 R44, -RZ, R88.reuse.H0_H0 ;  /* 0x20000058ff2c7230 */ /* 0x100fe20000004100 */
        /* <DEDUP_REMOVED lines=37> */
.L_x_1680:
[----:B------:R-:W-:Y:S05]  /*d6d0*/  BSYNC B2 ;  /* 0x0000000000027941 */ /* 0x000fea0003800000 */
.L_x_1679:
[----:B------:R-:W-:Y:S04]  /*d6e0*/  BSSY B2, `(.L_x_1681) ;  /* 0x000002c000027945 */ /* 0x000fe80003800000 */
[----:B------:R-:W-:Y:S05]  /*d6f0*/  @P2 BRA `(.L_x_1682) ;  /* 0x0000000000a82947 */ /* 0x000fea0003800000 */
[----:B-12--5:R-:W1:Y:S01]  /*d700*/  LDS.128 R8, [R56+0xa000] ;  /* 0x00a0000038087984 */ /* 0x026e620000000c00 */
        /* <DEDUP_REMOVED lines=41> */
.L_x_1682:
[----:B------:R-:W-:Y:S05]  /*d9a0*/  BSYNC B2 ;  /* 0x0000000000027941 */ /* 0x000fea0003800000 */
.L_x_1681:
[----:B------:R-:W-:Y:S05]  /*d9b0*/  @P3 BRA `(.L_x_1676) ;  /* 0x0000000000a83947 */ /* 0x000fea0003800000 */
[----:B-123-5:R-:W1:Y:S01]  /*d9c0*/  LDS.128 R8, [R56+0xe000] ;  /* 0x00e0000038087984 */ /* 0x02ee620000000c00 */
[----:B------:R-:W-:Y:S01]  /*d9d0*/  SHF.R.U32.HI R35, RZ, 0x10, R27 ;  /* 0x00000010ff237819 */ /* 0x000fe2000001161b */
[----:B------:R-:W-:Y:S01]  /*d9e0*/  HADD2.F32 R34, -RZ, R82.H1_H1 ;  /* 0x30000052ff227230 */ /* 0x000fe20000004100 */
[--C-:B------:R-:W-:Y:S01]  /*d9f0*/  SHF.R.U32.HI R37, RZ, 0x10, R29.reuse ;  /* 0x00000010ff257819 */ /* 0x100fe2000001161d */
[----:B------:R-:W-:Y:S01]  /*da00*/  HADD2.F32 R36, -RZ, R83.H1_H1 ;  /* 0x30000053ff247230 */ /* 0x000fe20000004100 */
[----:B------:R-:W-:Y:S01]  /*da10*/  SHF.R.U64 R41, R28, 0x10, R29 ;  /* 0x000000101c297819 */ /* 0x000fe2000000121d */
[----:B------:R-:W-:Y:S01]  /*da20*/  HADD2.F32 R35, -RZ, R35.H0_H0 ;  /* 0x20000023ff237230 */ /* 0x000fe20000004100 */
[----:B------:R-:W-:Y:S01]  /*da30*/  SHF.R.U64 R43, R26, 0x10, R27 ;  /* 0x000000101a2b7819 */ /* 0x000fe2000000121b */
[----:B------:R-:W-:Y:S02]  /*da40*/  HADD2.F32 R37, -RZ, R37.H0_H0 ;  /* 0x20000025ff257230 */ /* 0x000fe40000004100 */
[----:B------:R-:W-:-:S02]  /*da50*/  HADD2.F32 R83, -RZ, R83.H0_H0 ;  /* 0x20000053ff537230 */ /* 0x000fc40000004100 */
[----:B------:R-:W-:Y:S02]  /*da60*/  HADD2.F32 R82, -RZ, R82.H0_H0 ;  /* 0x20000052ff527230 */ /* 0x000fe40000004100 */
        /* <DEDUP_REMOVED lines=18> */
[CC--:B------:R-:W-:Y:S01]  /*db90*/  FMUL.FTZ R35, R27.reuse, R83.reuse ;  /* 0x000000531b237220 */ /* 0x0c0fe20000410000 */
        /* <DEDUP_REMOVED lines=12> */
.L_x_1676:
[----:B------:R-:W-:Y:S05]  /*dc60*/  BSYNC B1 ;  /* 0x0000000000017941 */ /* 0x000fea0003800000 */
.L_x_1675:
[----:B-1234-:R-:W-:-:S05]  /*dc70*/  VIADD R9, R23, 0x60 ;  /* 0x0000006017097836 */ /* 0x01efca0000000000 */
        /* <DEDUP_REMOVED lines=11> */
[--C-:B------:R-:W-:Y:S01]  /*dd30*/  SHF.R.U64 R38, R32, 0x10, R33.reuse ;  /* 0x0000001020267819 */ /* 0x100fe20000001221 */
[--C-:B------:R-:W-:Y:S01]  /*dd40*/  HADD2.F32 R29, -RZ, R103.reuse.H0_H0 ;  /* 0x20000067ff1d7230 */ /* 0x100fe20000004100 */
[----:B------:R-:W-:Y:S01]  /*dd50*/  SHF.R.U32.HI R33, RZ, 0x10, R33 ;  /* 0x00000010ff217819 */ /* 0x000fe20000011621 */
[----:B------:R-:W-:Y:S01]  /*dd60*/  HADD2.F32 R103, -RZ, R103.H1_H1 ;  /* 0x30000067ff677230 */ /* 0x000fe20000004100 */
[--C-:B------:R-:W-:Y:S02]  /*dd70*/  SHF.R.U32.HI R32, RZ, 0x10, R31.reuse ;  /* 0x00000010ff207819 */ /* 0x100fe4000001161f */
[----:B------:R-:W-:Y:S01]  /*dd80*/  SHF.R.U64 R36, R30, 0x10, R31 ;  /* 0x000000101e247819 */ /* 0x000fe2000000121f */
[----:B------:R-:W-:Y:S02]  /*dd90*/  HADD2.F32 R30, -RZ, R33.H0_H0 ;  /* 0x20000021ff1e7230 */ /* 0x000fe40000004100 */
[----:B------:R-:W-:-:S02]  /*dda0*/  HADD2.F32 R32, -RZ, R32.H0_H0 ;  /* 0x20000020ff207230 */ /* 0x000fc40000004100 */
[--C-:B------:R-:W-:Y:S02]  /*ddb0*/  HADD2.F32 R31, -RZ, R102.reuse.H0_H0 ;  /* 0x20000066ff1f7230 */ /* 0x100fe40000004100 */
[----:B------:R-:W-:Y:S02]  /*ddc0*/  HADD2.F32 R102, -RZ, R102.H1_H1 ;  /* 0x30000066ff667230 */ /* 0x000fe40000004100 */
[--C-:B-1----:R-:W-:Y:S02]  /*ddd0*/  HADD2.F32 R28, -RZ, R11.reuse.H1_H1 ;  /* 0x3000000bff1c7230 */ /* 0x102fe40000004100 */
[--C-:B------:R-:W-:Y:S02]  /*dde0*/  HADD2.F32 R0, -RZ, R8.reuse.H0_H0 ;  /* 0x20000008ff007230 */ /* 0x100fe40000004100 */
[----:B------:R-:W-:Y:S02]  /*ddf0*/  HADD2.F32 R27, -RZ, R11.H0_H0 ;  /* 0x2000000bff1b7230 */ /* 0x000fe40000004100 */
[----:B------:R-:W-:Y:S01]  /*de00*/  FMUL.FTZ R35, R28, R30 ;  /* 0x0000001e1c237220 */ /* 0x000fe20000410000 */
[----:B------:R-:W-:-:S02]  /*de10*/  HADD2.F32 R8, -RZ, R8.H1_H1 ;  /* 0x30000008ff087230 */ /* 0x000fc40000004100 */
[-C--:B------:R-:W-:Y:S01]  /*de20*/  FMUL.FTZ R34, R28, R32.reuse ;  /* 0x000000201c227220 */ /* 0x080fe20000410000 */
[--C-:B------:R-:W-:Y:S02]  /*de30*/  HADD2.F32 R11, -RZ, R10.reuse.H0_H0 ;  /* 0x2000000aff0b7230 */ /* 0x100fe40000004100 */
[C---:B------:R-:W-:Y:S01]  /*de40*/  FFMA.FTZ R37, R27.reuse, R32, R35 ;  /* 0x000000201b257223 */ /* 0x040fe20000010023 */
[----:B------:R-:W-:Y:S02]  /*de50*/  HADD2.F32 R26, -RZ, R10.H1_H1 ;  /* 0x3000000aff1a7230 */ /* 0x000fe40000004100 */
[C---:B------:R-:W-:Y:S01]  /*de60*/  FMUL.FTZ R33, R8.reuse, R31 ;  /* 0x0000001f08217220 */ /* 0x040fe20000410000 */
[--C-:B------:R-:W-:Y:S02]  /*de70*/  HADD2.F32 R10, -RZ, R9.reuse.H0_H0 ;  /* 0x20000009ff0a7230 */ /* 0x100fe40000004100 */
[----:B------:R-:W-:Y:S01]  /*de80*/  FFMA.FTZ R34, R27, R30, -R34 ;  /* 0x0000001e1b227223 */ /* 0x000fe20000010822 */
[----:B------:R-:W-:Y:S01]  /*de90*/  FMUL.FTZ R35, R8, R29 ;  /* 0x0000001d08237220 */ /* 0x000fe20000410000 */
[----:B------:R-:W-:-:S02]  /*dea0*/  HADD2.F32 R9, -RZ, R9.H1_H1 ;  /* 0x30000009ff097230 */ /* 0x000fc40000004100 */
[C---:B------:R-:W-:Y:S01]  /*deb0*/  FFMA.FTZ R33, R0.reuse, R29, -R33 ;  /* 0x0000001d00217223 */ /* 0x040fe20000010821 */
[----:B------:R-:W-:Y:S02]  /*dec0*/  HADD2.F32 R27, -RZ, R36.H0_H0 ;  /* 0x20000024ff1b7230 */ /* 0x000fe40000004100 */
[----:B------:R-:W-:Y:S01]  /*ded0*/  FFMA.FTZ R0, R0, R31, R35 ;  /* 0x0000001f00007223 */ /* 0x000fe20000010023 */
[----:B------:R-:W-:Y:S02]  /*dee0*/  HADD2.F32 R8, -RZ, R38.H0_H0 ;  /* 0x20000026ff087230 */ /* 0x000fe40000004100 */
[C---:B------:R-:W-:Y:S01]  /*def0*/  FMUL.FTZ R28, R26.reuse, R102 ;  /* 0x000000661a1c7220 */ /* 0x040fe20000410000 */
        /* <DEDUP_REMOVED lines=12> */
.L_x_1685:
[----:B------:R-:W-:Y:S05]  /*dfc0*/  BSYNC B1 ;  /* 0x0000000000017941 */ /* 0x000fea0003800000 */
.L_x_1684:
        /* <DEDUP_REMOVED lines=20> */
[C---:B------:R-:W-:Y:S01]  /*e110*/  FFMA.FTZ R33, R21.reuse, R28, R31 ;  /* 0x0000001c15217223 */ /* 0x040fe2000001001f */
[----:B------:R-:W-:Y:S02]  /*e120*/  HADD2.F32 R20, -RZ, R10.H1_H1 ;  /* 0x3000000aff147230 */ /* 0x000fe40000004100 */
[C---:B------:R-:W-:Y:S01]  /*e130*/  FMUL.FTZ R29, R8.reuse, R27 ;  /* 0x0000001b081d7220 */ /* 0x040fe20000410000 */
[--C-:B------:R-:W-:Y:S02]  /*e140*/  HADD2.F32 R10, -RZ, R9.reuse.H0_H0 ;  /* 0x20000009ff0a7230 */ /* 0x100fe40000004100 */
[----:B------:R-:W-:Y:S01]  /*e150*/  FFMA.FTZ R30, R21, R26, -R30 ;  /* 0x0000001a151e7223 */ /* 0x000fe2000001081e */
[-C--:B------:R-:W-:Y:S01]  /*e160*/  FMUL.FTZ R31, R8, R25.reuse ;  /* 0x00000019081f7220 */ /* 0x080fe20000410000 */
[----:B------:R-:W-:Y:S02]  /*e170*/  HADD2.F32 R9, -RZ, R9.H1_H1 ;  /* 0x30000009ff097230 */ /* 0x000fe40000004100 */
[----:B------:R-:W-:Y:S01]  /*e180*/  FFMA.FTZ R29, R0, R25, -R29 ;  /* 0x00000019001d7223 */ /* 0x000fe2000001081d */
[----:B------:R-:W-:-:S02]  /*e190*/  HADD2.F32 R21, -RZ, R32.H0_H0 ;  /* 0x20000020ff157230 */ /* 0x000fc40000004100 */
[C---:B------:R-:W-:Y:S01]  /*e1a0*/  FMUL.FTZ R24, R20.reuse, R91 ;  /* 0x0000005b14187220 */ /* 0x040fe20000410000 */
[----:B------:R-:W-:Y:S02]  /*e1b0*/  HADD2.F32 R8, -RZ, R34.H0_H0 ;  /* 0x20000022ff087230 */ /* 0x000fe40000004100 */
[-C--:B------:R-:W-:Y:S01]  /*e1c0*/  FMUL.FTZ R26, R20, R92.reuse ;  /* 0x0000005c141a7220 */ /* 0x080fe20000410000 */
[----:B------:R-:W-:Y:S01]  /*e1d0*/  FFMA.FTZ R0, R0, R27, R31 ;  /* 0x0000001b00007223 */ /* 0x000fe2000001001f */
[----:B------:R-:W-:Y:S01]  /*e1e0*/  FMUL.FTZ R25, R9, R21 ;  /* 0x0000001509197220 */ /* 0x000fe20000410000 */
[----:B------:R-:W-:Y:S01]  /*e1f0*/  FFMA.FTZ R24, R11, R92, -R24 ;  /* 0x0000005c0b187223 */ /* 0x000fe20000010818 */
[-C--:B------:R-:W-:Y:S01]  /*e200*/  FMUL.FTZ R20, R9, R8.reuse ;  /* 0x0000000809147220 */ /* 0x080fe20000410000 */
[----:B------:R-:W-:Y:S01]  /*e210*/  FFMA.FTZ R91, R11, R91, R26 ;  /* 0x0000005b0b5b7223 */ /* 0x000fe2000001001a */
[C---:B------:R-:W-:Y:S01]  /*e220*/  FFMA.FTZ R9, R10.reuse, R8, -R25 ;  /* 0x000000080a097223 */ /* 0x040fe20000010819 */
[----:B------:R-:W-:Y:S01]  /*e230*/  F2FP.F16.F32.PACK_AB R11, R33, R30 ;  /* 0x0000001e210b723e */ /* 0x000fe200000000ff */
[----:B------:R-:W-:Y:S01]  /*e240*/  FFMA.FTZ R20, R10, R21, R20 ;  /* 0x000000150a147223 */ /* 0x000fe20000010014 */
[----:B------:R-:W-:-:S02]  /*e250*/  F2FP.F16.F32.PACK_AB R8, R0, R29 ;  /* 0x0000001d0008723e */ /* 0x000fc400000000ff */
[----:B------:R-:W-:Y:S02]  /*e260*/  F2FP.F16.F32.PACK_AB R10, R91, R24 ;  /* 0x000000185b0a723e */ /* 0x000fe400000000ff */
[----:B------:R-:W-:-:S05]  /*e270*/  F2FP.F16.F32.PACK_AB R9, R20, R9 ;  /* 0x000000091409723e */ /* 0x000fca00000000ff */
[----:B------:R2:W-:Y:S02]  /*e280*/  STS.128 [R39+0x7000], R8 ;  /* 0x0070000827007388 */ /* 0x0005e40000000c00 */
.L_x_1687:
[----:B------:R-:W-:Y:S05]  /*e290*/  BSYNC B1 ;  /* 0x0000000000017941 */ /* 0x000fea0003800000 */
.L_x_1686:
[----:B------:R-:W-:Y:S04]  /*e2a0*/  BSSY B1, `(.L_x_1688) ;  /* 0x000002c000017945 */ /* 0x000fe80003800000 */
[----:B------:R-:W-:Y:S05]  /*e2b0*/  @P2 BRA `(.L_x_1689) ;  /* 0x0000000000a82947 */ /* 0x000fea0003800000 */
[----:B-12--5:R-:W1:Y:S01]  /*e2c0*/  LDS.128 R8, [R39+0xb000] ;  /* 0x00b0000027087984 */ /* 0x026e620000000c00 */
        /* <DEDUP_REMOVED lines=41> */
.L_x_1689:
[----:B------:R-:W-:Y:S05]  /*e560*/  BSYNC B1 ;  /* 0x0000000000017941 */ /* 0x000fea0003800000 */
.L_x_1688:
[----:B------:R-:W-:Y:S05]  /*e570*/  @P3 BRA `(.L_x_1683) ;  /* 0x0000004c00483947 */ /* 0x000fea0003800000 */
[----:B-123-5:R-:W1:Y:S01]  /*e580*/  LDS.128 R8, [R39+0xf000] ;  /* 0x00f0000027087984 */ /* 0x02ee620000000c00 */
[----:B------:R-:W-:Y:S01]  /*e590*/  SHF.R.U32.HI R12, RZ, 0x10, R7 ;  /* 0x00000010ff0c7819 */ /* 0x000fe20000011607 */
[--C-:B------:R-:W-:Y:S01]  /*e5a0*/  HADD2.F32 R13, -RZ, R78.reuse.H1_H1 ;  /* 0x3000004eff0d7230 */ /* 0x100fe20000004100 */
[----:B------:R-:W-:Y:S01]  /*e5b0*/  SHF.R.U32.HI R14, RZ, 0x10, R5 ;  /* 0x00000010ff0e7819 */ /* 0x000fe20000011605 */
[----:B------:R-:W-:Y:S01]  /*e5c0*/  HADD2.F32 R78, -RZ, R78.H0_H0 ;  /* 0x2000004eff4e7230 */ /* 0x000fe20000004100 */
[----:B------:R-:W-:Y:S01]  /*e5d0*/  SHF.R.U64 R25, R6, 0x10, R7 ;  /* 0x0000001006197819 */ /* 0x000fe20000001207 */
[----:B------:R-:W-:Y:S01]  /*e5e0*/  HADD2.F32 R12, -RZ, R12.H0_H0 ;  /* 0x2000000cff0c7230 */ /* 0x000fe20000004100 */
[----:B------:R-:W-:Y:S01]  /*e5f0*/  SHF.R.U64 R24, R4, 0x10, R5 ;  /* 0x0000001004187819 */ /* 0x000fe20000001205 */
[----:B------:R-:W-:Y:S02]  /*e600*/  HADD2.F32 R14, -RZ, R14.H0_H0 ;  /* 0x2000000eff0e7230 */ /* 0x000fe40000004100 */
[----:B------:R-:W-:-:S02]  /*e610*/  HADD2.F32 R7, -RZ, R3.H0_H0 ;  /* 0x20000003ff077230 */ /* 0x000fc40000004100 */
[--C-:B-1----:R-:W-:Y:S02]  /*e620*/  HADD2.F32 R6, -RZ, R11.reuse.H0_H0 ;  /* 0x2000000bff067230 */ /* 0x102fe40000004100 */
[----:B------:R-:W-:Y:S02]  /*e630*/  HADD2.F32 R11, -RZ, R11.H1_H1 ;  /* 0x3000000bff0b7230 */ /* 0x000fe40000004100 */
[--C-:B------:R-:W-:Y:S02]  /*e640*/  HADD2.F32 R0, -RZ, R8.reuse.H0_H0 ;  /* 0x20000008ff007230 */ /* 0x100fe40000004100 */
[----:B------:R-:W-:Y:S02]  /*e650*/  HADD2.F32 R8, -RZ, R8.H1_H1 ;  /* 0x30000008ff087230 */ /* 0x000fe40000004100 */
[C---:B------:R-:W-:Y:S01]  /*e660*/  FMUL.FTZ R15, R11.reuse, R14 ;  /* 0x0000000e0b0f7220 */ /* 0x040fe20000410000 */
[----:B------:R-:W-:Y:S01]  /*e670*/  FMUL.FTZ R21, R11, R12 ;  /* 0x0000000c0b157220 */ /* 0x000fe20000410000 */
[----:B------:R-:W-:-:S02]  /*e680*/  HADD2.F32 R5, -RZ, R10.H0_H0 ;  /* 0x2000000aff057230 */ /* 0x000fc40000004100 */
[----:B------:R-:W-:Y:S01]  /*e690*/  FMUL.FTZ R11, R8, R13 ;  /* 0x0000000d080b7220 */ /* 0x000fe20000410000 */
[C---:B------:R-:W-:Y:S01]  /*e6a0*/  FFMA.FTZ R20, R6.reuse, R12, -R15 ;  /* 0x0000000c06147223 */ /* 0x040fe2000001080f */
[----:B------:R-:W-:Y:S01]  /*e6b0*/  FFMA.FTZ R21, R6, R14, R21 ;  /* 0x0000000e06157223 */ /* 0x000fe20000010015 */
[----:B------:R-:W-:Y:S02]  /*e6c0*/  HADD2.F32 R10, -RZ, R10.H1_H1 ;  /* 0x3000000aff0a7230 */ /* 0x000fe40000004100 */
[-C--:B------:R-:W-:Y:S01]  /*e6d0*/  FMUL.FTZ R15, R8, R7.reuse ;  /* 0x00000007080f7220 */ /* 0x080fe20000410000 */
[----:B------:R-:W-:Y:S02]  /*e6e0*/  HADD2.F32 R4, -RZ, R9.H0_H0 ;  /* 0x20000009ff047230 */ /* 0x000fe40000004100 */
[C---:B------:R-:W-:Y:S01]  /*e6f0*/  FFMA.FTZ R11, R0.reuse, R7, -R11 ;  /* 0x00000007000b7223 */ /* 0x040fe2000001080b */
[----:B------:R-:W-:Y:S02]  /*e700*/  HADD2.F32 R6, -RZ, R3.H1_H1 ;  /* 0x30000003ff067230 */ /* 0x000fe40000004100 */
[----:B------:R-:W-:Y:S01]  /*e710*/  FFMA.FTZ R0, R0, R13, R15 ;  /* 0x0000000d00007223 */ /* 0x000fe2000001000f */
[----:B------:R-:W-:-:S02]  /*e720*/  HADD2.F32 R9, -RZ, R9.H1_H1 ;  /* 0x30000009ff097230 */ /* 0x000fc40000004100 */
[C---:B------:R-:W-:Y:S01]  /*e730*/  FMUL.FTZ R12, R10.reuse, R78 ;  /* 0x0000004e0a0c7220 */ /* 0x040fe20000410000 */
[----:B------:R-:W-:Y:S02]  /*e740*/  HADD2.F32 R7, -RZ, R24.H0_H0 ;  /* 0x20000018ff077230 */ /* 0x000fe40000004100 */
[-C--:B------:R-:W-:Y:S01]  /*e750*/  FMUL.FTZ R15, R10, R6.reuse ;  /* 0x000000060a0f7220 */ /* 0x080fe20000410000 */
[----:B------:R-:W-:Y:S02]  /*e760*/  HADD2.F32 R3, -RZ, R25.H0_H0 ;  /* 0x20000019ff037230 */ /* 0x000fe40000004100 */
[----:B------:R-:W-:Y:S01]  /*e770*/  FFMA.FTZ R6, R5, R6, -R12 ;  /* 0x0000000605067223 */ /* 0x000fe2000001080c */
[----:B------:R-:W-:Y:S01]  /*e780*/  FMUL.FTZ R13, R9, R7 ;  /* 0x00000007090d7220 */ /* 0x000fe20000410000 */
[----:B------:R-:W-:Y:S01]  /*e790*/  FFMA.FTZ R15, R5, R78, R15 ;  /* 0x0000004e050f7223 */ /* 0x000fe2000001000f */
[-C--:B------:R-:W-:Y:S02]  /*e7a0*/  FMUL.FTZ R8, R9, R3.reuse ;  /* 0x0000000309087220 */ /* 0x080fe40000410000 */
[----:B------:R-:W-:-:S02]  /*e7b0*/  FFMA.FTZ R5, R4, R3, -R13 ;  /* 0x0000000304057223 */ /* 0x000fc4000001080d */
[----:B------:R-:W-:Y:S01]  /*e7c0*/  FFMA.FTZ R8, R4, R7, R8 ;  /* 0x0000000704087223 */ /* 0x000fe20000010008 */
[----:B------:R-:W-:Y:S02]  /*e7d0*/  F2FP.F16.F32.PACK_AB R7, R21, R20 ;  /* 0x000000141507723e */ /* 0x000fe400000000ff */
[----:B------:R-:W-:Y:S02]  /*e7e0*/  F2FP.F16.F32.PACK_AB R6, R15, R6 ;  /* 0x000000060f06723e */ /* 0x000fe400000000ff */
[----:B------:R-:W-:Y:S02]  /*e7f0*/  F2FP.F16.F32.PACK_AB R4, R0, R11 ;  /* 0x0000000b0004723e */ /* 0x000fe400000000ff */
[----:B------:R-:W-:-:S05]  /*e800*/  F2FP.F16.F32.PACK_AB R5, R8, R5 ;  /* 0x000000050805723e */ /* 0x000fca00000000ff */
[----:B------:R4:W-:Y:S01]  /*e810*/  STS.128 [R39+0xf000], R4 ;  /* 0x00f0000427007388 */ /* 0x0009e20000000c00 */
[----:B------:R-:W-:Y:S05]  /*e820*/  BRA `(.L_x_1683) ;  /* 0x00000048009c7947 */ /* 0x000fea0003800000 */
.L_x_1644:
[----:B------:R-:W0:Y:S01]  /*e830*/  LDC R4, c[0x0][0x448] ;  /* 0x00011200ff047b82 */ /* 0x000e220000000800 */
[----:B------:R-:W-:Y:S01]  /*e840*/  ULDC.64 UR4, c[0x0][0x3f8] ;  /* 0x0000fe0000047ab9 */ /* 0x000fe20000000a00 */
[----:B------:R-:W-:Y:S01]  /*e850*/  ULDC.64 UR6, c[0x0][0x408] ;  /* 0x0001020000067ab9 */ /* 0x000fe20000000a00 */
[----:B------:R-:W-:Y:S02]  /*e860*/  IMAD.MOV.U32 R25, RZ, RZ, R33 ;  /* 0x000000ffff197224 */ /* 0x000fe400078e0021 */
[----:B------:R-:W-:Y:S01]  /*e870*/  IMAD.MOV.U32 R27, RZ, RZ, R29 ;  /* 0x000000ffff1b7224 */ /* 0x000fe200078e001d */
[----:B0-----:R-:W-:-:S13]  /*e880*/  ISETP.NE.AND P0, PT, R4, 0x1, PT ;  /* 0x000000010400780c */ /* 0x001fda0003f05270 */
[----:B------:R-:W0:Y:S08]  /*e890*/  @P0 LDC R6, c[0x0][0x44c] ;  /* 0x00011300ff060b82 */ /* 0x000e300000000800 */
[----:B------:R-:W1:Y:S01]  /*e8a0*/  @P0 LDC R5, c[0x0][0x450] ;  /* 0x00011400ff050b82 */ /* 0x000e620000000800 */
[----:B0-----:R-:W-:-:S05]  /*e8b0*/  @P0 IMAD.HI.U32 R6, R3, R6, RZ ;  /* 0x0000000603060227 */ /* 0x001fca00078e00ff */
[----:B-1----:R-:W-:-:S04]  /*e8c0*/  @P0 SHF.R.U32.HI R3, RZ, R5, R6 ;  /* 0x00000005ff030219 */ /* 0x002fc80000011606 */
[----:B------:R-:W-:Y:S01]  /*e8d0*/  SHF.R.S32.HI R5, RZ, 0x1f, R3 ;  /* 0x0000001fff057819 */ /* 0x000fe20000011403 */
[----:B------:R-:W-:-:S04]  /*e8e0*/  IMAD.WIDE.U32 R24, R3, UR4, R24 ;  /* 0x0000000403187c25 */ /* 0x000fc8000f8e0018 */
[C---:B------:R-:W-:Y:S02]  /*e8f0*/  IMAD R6, R5.reuse, UR4, RZ ;  /* 0x0000000405067c24 */ /* 0x040fe4000f8e02ff */
[----:B------:R-:W-:Y:S02]  /*e900*/  IMAD R8, R5, UR6, RZ ;  /* 0x0000000605087c24 */ /* 0x000fe4000f8e02ff */
[C---:B------:R-:W-:Y:S01]  /*e910*/  IMAD R5, R3.reuse, UR5, R6 ;  /* 0x0000000503057c24 */ /* 0x040fe2000f8e0206 */
[----:B------:R-:W-:Y:S01]  /*e920*/  ULDC.64 UR4, c[0x0][0x3e8] ;  /* 0x0000fa0000047ab9 */ /* 0x000fe20000000a00 */
[----:B------:R-:W-:Y:S01]  /*e930*/  IMAD.WIDE.U32 R26, R3, UR6, R26 ;  /* 0x00000006031a7c25 */ /* 0x000fe2000f8e001a */
[----:B------:R-:W-:Y:S01]  /*e940*/  LEA R21, P0, R24, UR4, 0x1 ;  /* 0x0000000418157c11 */ /* 0x000fe2000f8008ff */
[----:B------:R-:W-:Y:S01]  /*e950*/  UMOV UR4, 0xffffffff ;  /* 0xffffffff00047882 */ /* 0x000fe20000000000 */
[----:B------:R-:W-:Y:S01]  /*e960*/  IADD3 R5, R25, R5, RZ ;  /* 0x0000000519057210 */ /* 0x000fe20007ffe0ff */
[----:B------:R-:W-:Y:S01]  /*e970*/  IMAD R3, R3, UR7, R8 ;  /* 0x0000000703037c24 */ /* 0x000fe2000f8e0208 */
[----:B------:R-:W-:-:S02]  /*e980*/  ULDC.64 UR6, c[0x0][0x400] ;  /* 0x0001000000067ab9 */ /* 0x000fc40000000a00 */
[----:B------:R-:W-:Y:S01]  /*e990*/  LEA R20, P1, R26, UR6, 0x1 ;  /* 0x000000061a147c11 */ /* 0x000fe2000f8208ff */
[----:B------:R-:W-:Y:S01]  /*e9a0*/  IMAD.IADD R3, R27, 0x1, R3 ;  /* 0x000000011b037824 */ /* 0x000fe200078e0203 */
[----:B------:R-:W-:-:S04]  /*e9b0*/  LEA.HI.X R72, R24, UR5, R5, 0x1, P0 ;  /* 0x0000000518487c11 */ /* 0x000fc800080f0c05 */
[----:B------:R-:W-:Y:S01]  /*e9c0*/  LEA.HI.X R73, R26, UR7, R3, 0x1, P1 ;  /* 0x000000071a497c11 */ /* 0x000fe200088f0c03 */
[----:B------:R-:W-:Y:S06]  /*e9d0*/  BRA.DIV UR4, `(.L_x_1690) ;  /* 0x0000020a041c7947 */ /* 0x000fec000b800000 */
[----:B------:R0:W1:Y:S04]  /*e9e0*/  SHFL.IDX PT, R5, R72, RZ, 0x181f ;  /* 0x00181fff48057589 */ /* 0x00006800000e0000 */
[----:B------:R0:W2:Y:S04]  /*e9f0*/  SHFL.IDX PT, R8, R21, RZ, 0x181f ;  /* 0x00181fff15087589 */ /* 0x0000a800000e0000 */
[----:B------:R0:W3:Y:S04]  /*ea00*/  SHFL.IDX PT, R7, R73, RZ, 0x181f ;  /* 0x00181fff49077589 */ /* 0x0000e800000e0000 */
[----:B------:R0:W4:Y:S02]  /*ea10*/  SHFL.IDX PT, R14, R20, RZ, 0x181f ;  /* 0x00181fff140e7589 */ /* 0x00012400000e0000 */
.L_x_2054:
        /* <DEDUP_REMOVED lines=13> */
[----:B------:R-:W-:Y:S01]  /*eaf0*/  ULDC UR4, c[0x0][0x3f4] ;  /* 0x0000fd0000047ab9 */ /* 0x000fe20000000800 */
[----:B-1----:R-:W-:Y:S01]  /*eb00*/  IMAD.MOV.U32 R9, RZ, RZ, R5 ;  /* 0x000000ffff097224 */ /* 0x002fe200078e0005 */
[----:B------:R-:W-:Y:S02]  /*eb10*/  ISETP.GE.AND P2, PT, R18, UR4, PT ;  /* 0x0000000412007c0c */ /* 0x000fe4000bf46270 */
[----:B------:R-:W-:Y:S02]  /*eb20*/  CS2R R56, SRZ ;  /* 0x0000000000387805 */ /* 0x000fe4000001ff00 */
[----:B------:R-:W-:Y:S02]  /*eb30*/  ISETP.GE.AND P3, PT, R221, UR4, PT ;  /* 0x00000004dd007c0c */ /* 0x000fe4000bf66270 */
[----:B------:R-:W-:Y:S01]  /*eb40*/  CS2R R58, SRZ ;  /* 0x00000000003a7805 */ /* 0x000fe2000001ff00 */
[----:B------:R-:W-:-:S06]  /*eb50*/  ULDC.64 UR6, c[0x0][0x208] ;  /* 0x0000820000067ab9 */ /* 0x000fcc0000000a00 */
[C---:B------:R-:W-:Y:S01]  /*eb60*/  @!P2 IMAD.SHL.U32 R11, R18.reuse, 0x2, RZ ;  /* 0x00000002120ba824 */ /* 0x040fe200078e00ff */
[----:B------:R-:W-:-:S04]  /*eb70*/  @!P2 SHF.L.U64.HI R12, R18, 0x1, R19 ;  /* 0x00000001120ca819 */ /* 0x000fc80000010213 */
[----:B--2---:R-:W-:Y:S02]  /*eb80*/  @!P2 IADD3 R4, P0, R8, R11, RZ ;  /* 0x0000000b0804a210 */ /* 0x004fe40007f1e0ff */
[----:B------:R-:W-:Y:S02]  /*eb90*/  CS2R R64, SRZ ;  /* 0x0000000000407805 */ /* 0x000fe4000001ff00 */
[----:B------:R-:W-:Y:S02]  /*eba0*/  CS2R R66, SRZ ;  /* 0x0000000000427805 */ /* 0x000fe4000001ff00 */
[----:B------:R-:W-:Y:S02]  /*ebb0*/  CS2R R60, SRZ ;  /* 0x00000000003c7805 */ /* 0x000fe4000001ff00 */
[----:B------:R-:W-:Y:S02]  /*ebc0*/  CS2R R62, SRZ ;  /* 0x00000000003e7805 */ /* 0x000fe4000001ff00 */
[----:B------:R-:W-:-:S02]  /*ebd0*/  CS2R R68, SRZ ;  /* 0x0000000000447805 */ /* 0x000fc4000001ff00 */
[----:B------:R-:W-:Y:S02]  /*ebe0*/  CS2R R70, SRZ ;  /* 0x0000000000467805 */ /* 0x000fe4000001ff00 */
[----:B------:R-:W-:-:S05]  /*ebf0*/  @!P2 IADD3.X R5, R5, R12, RZ, P0, !PT ;  /* 0x0000000c0505a210 */ /* 0x000fca00007fe4ff */
[----:B------:R1:W5:Y:S01]  /*ec00*/  @!P2 LD.E.128 R60, desc[UR6][R4.64] ;  /* 0x00000006043ca980 */ /* 0x000362000c101d00 */
[----:B---3--:R-:W-:Y:S01]  /*ec10*/  @!P3 IMAD.SHL.U32 R13, R6, 0x8, RZ ;  /* 0x00000008060db824 */ /* 0x008fe200078e00ff */
[----:B----4-:R-:W-:-:S03]  /*ec20*/  @!P2 IADD3 R6, P1, R14, R11, RZ ;  /* 0x0000000b0e06a210 */ /* 0x010fc60007f3e0ff */
[----:B------:R-:W-:-:S04]  /*ec30*/  @!P3 IMAD.WIDE R10, R13, 0x2, R8 ;  /* 0x000000020d0ab825 */ /* 0x000fc800078e0208 */
[----:B------:R-:W-:Y:S01]  /*ec40*/  IMAD.MOV.U32 R8, RZ, RZ, R14 ;  /* 0x000000ffff087224 */ /* 0x000fe200078e000e */
[----:B------:R1:W5:Y:S01]  /*ec50*/  @!P3 LD.E.128 R56, desc[UR6][R10.64] ;  /* 0x000000060a38b980 */ /* 0x000362000c101d00 */
[----:B------:R-:W-:Y:S02]  /*ec60*/  IMAD.MOV.U32 R9, RZ, RZ, R7 ;  /* 0x000000ffff097224 */ /* 0x000fe400078e0007 */
[----:B------:R-:W-:Y:S02]  /*ec70*/  @!P2 IMAD.X R7, R7, 0x1, R12, P1 ;  /* 0x000000010707a824 */ /* 0x000fe400008e060c */
[----:B------:R-:W-:-:S03]  /*ec80*/  @!P3 IMAD.WIDE R8, R13, 0x2, R8 ;  /* 0x000000020d08b825 */ /* 0x000fc600078e0208 */
[----:B------:R1:W5:Y:S04]  /*ec90*/  @!P2 LD.E.128 R68, desc[UR6][R6.64] ;  /* 0x000000060644a980 */ /* 0x000368000c101d00 */
[----:B------:R1:W5:Y:S02]  /*eca0*/  @!P3 LD.E.128 R64, desc[UR6][R8.64] ;  /* 0x000000060840b980 */ /* 0x000364000c101d00 */
.L_x_1692:
[----:B------:R-:W-:Y:S05]  /*ecb0*/  BSYNC B1 ;  /* 0x0000000000017941 */ /* 0x000fea0003800000 */
.L_x_1691:
[----:B-1---5:R-:W-:Y:S01]  /*ecc0*/  IMAD.MOV.U32 R6, RZ, RZ, R70 ;  /* 0x000000ffff067224 */ /* 0x022fe200078e0046 */
[----:B------:R-:W-:Y:S01]  /*ecd0*/  UMOV UR4, 0xffffffff ;  /* 0xffffffff00047882 */ /* 0x000fe20000000000 */
[----:B---3--:R-:W-:Y:S01]  /*ece0*/  IMAD.MOV.U32 R7, RZ, RZ, R71 ;  /* 0x000000ffff077224 */ /* 0x008fe200078e0047 */
[----:B------:R-:W-:Y:S01]  /*ecf0*/  CS2R R52, SRZ ;  /* 0x0000000000347805 */ /* 0x000fe2000001ff00 */
        /* <DEDUP_REMOVED lines=25> */
[----:B------:R-:W-:Y:S02]  /*ee90*/  MOV R4, R56 ;  /* 0x0000003800047202 */ /* 0x000fe40000000f00 */
[----:B------:R-:W-:Y:S02]  /*eea0*/  PRMT R120, R5, 0x7610, R120 ;  /* 0x0000761005787816 */ /* 0x000fe40000000078 */
[----:B------:R-:W-:Y:S02]  /*eeb0*/  PRMT R119, R4, 0x7610, R119 ;  /* 0x0000761004777816 */ /* 0x000fe40000000077 */
[----:B------:R-:W-:Y:S02]  /*eec0*/  PRMT R118, R6, 0x7610, R118 ;  /* 0x0000761006767816 */ /* 0x000fe40000000076 */
[----:B------:R-:W-:Y:S01]  /*eed0*/  PRMT R117, R117, 0x5410, R7 ;  /* 0x0000541075757816 */ /* 0x000fe20000000007 */
[----:B------:R-:W-:Y:S06]  /*eee0*/  BRA.DIV UR4, `(.L_x_1693) ;  /* 0x0000020604487947 */ /* 0x000fec000b800000 */
[----:B------:R1:W3:Y:S04]  /*eef0*/  SHFL.IDX PT, R5, R72, 0x1, 0x181f ;  /* 0x00381f0048057f89 */ /* 0x0002e800000e0000 */
[----:B--2---:R1:W2:Y:S04]  /*ef00*/  SHFL.IDX PT, R8, R21, 0x1, 0x181f ;  /* 0x00381f0015087f89 */ /* 0x0042a800000e0000 */
[----:B------:R1:W0:Y:S04]  /*ef10*/  SHFL.IDX PT, R7, R73, 0x1, 0x181f ;  /* 0x00381f0049077f89 */ /* 0x00022800000e0000 */
[----:B----4-:R1:W4:Y:S02]  /*ef20*/  SHFL.IDX PT, R14, R20, 0x1, 0x181f ;  /* 0x00381f00140e7f89 */ /* 0x01032400000e0000 */
.L_x_2060:
        /* <DEDUP_REMOVED lines=11> */
[----:B------:R-:W4:Y:S01]  /*efe0*/  LDL R6, [R1+0x48] ;  /* 0x0000480001067983 */ /* 0x000f220000100800 */
[----:B------:R-:W-:Y:S01]  /*eff0*/  ULDC UR4, c[0x0][0x3f4] ;  /* 0x0000fd0000047ab9 */ /* 0x000fe20000000800 */
[----:B---3--:R-:W-:Y:S01]  /*f000*/  IMAD.MOV.U32 R9, RZ, RZ, R5 ;  /* 0x000000ffff097224 */ /* 0x008fe200078e0005 */
        /* <DEDUP_REMOVED lines=13> */
[----:B------:R-:W-:Y:S01]  /*f0e0*/  CS2R R54, SRZ ;  /* 0x0000000000367805 */ /* 0x000fe2000001ff00 */
[----:B------:R-:W-:-:S05]  /*f0f0*/  @!P2 IMAD.X R5, R5, 0x1, R12, P0 ;  /* 0x000000010505a824 */ /* 0x000fca00000e060c */
[----:B------:R2:W5:Y:S01]  /*f100*/  @!P2 LD.E.128 R44, desc[UR6][R4.64] ;  /* 0x00000006042ca980 */ /* 0x000562000c101d00 */
[----:B----4-:R-:W-:Y:S02]  /*f110*/  @!P3 SHF.L.U32 R13, R6, 0x3, RZ ;  /* 0x00000003060db819 */ /* 0x010fe400000006ff */
[----:B------:R-:W-:-:S03]  /*f120*/  @!P2 IADD3 R6, P1, R14, R11, RZ ;  /* 0x0000000b0e06a210 */ /* 0x000fc60007f3e0ff */
[----:B------:R-:W-:-:S04]  /*f130*/  @!P3 IMAD.WIDE R10, R13, 0x2, R8 ;  /* 0x000000020d0ab825 */ /* 0x000fc800078e0208 */
[----:B------:R-:W-:Y:S01]  /*f140*/  IMAD.MOV.U32 R8, RZ, RZ, R14 ;  /* 0x000000ffff087224 */ /* 0x000fe200078e000e */
[----:B------:R2:W5:Y:S01]  /*f150*/  @!P3 LD.E.128 R40, desc[UR6][R10.64] ;  /* 0x000000060a28b980 */ /* 0x000562000c101d00 */
[----:B0-----:R-:W-:Y:S02]  /*f160*/  IMAD.MOV.U32 R9, RZ, RZ, R7 ;  /* 0x000000ffff097224 */ /* 0x001fe400078e0007 */
[----:B------:R-:W-:Y:S02]  /*f170*/  @!P2 IMAD.X R7, R7, 0x1, R12, P1 ;  /* 0x000000010707a824 */ /* 0x000fe400008e060c */
[----:B------:R-:W-:-:S03]  /*f180*/  @!P3 IMAD.WIDE R8, R13, 0x2, R8 ;  /* 0x000000020d08b825 */ /* 0x000fc600078e0208 */
[----:B------:R2:W5:Y:S04]  /*f190*/  @!P2 LD.E.128 R52, desc[UR6][R6.64] ;  /* 0x000000060634a980 */ /* 0x000568000c101d00 */
[----:B------:R2:W5:Y:S02]  /*f1a0*/  @!P3 LD.E.128 R48, desc[UR6][R8.64] ;  /* 0x000000060830b980 */ /* 0x000564000c101d00 */
.L_x_1695:
[----:B------:R-:W-:Y:S05]  /*f1b0*/  BSYNC B1 ;  /* 0x0000000000017941 */ /* 0x000fea0003800000 */
.L_x_1694:
[----:B--2--5:R-:W-:Y:S01]  /*f1c0*/  IMAD.MOV.U32 R4, RZ, RZ, R52 ;  /* 0x000000ffff047224 */ /* 0x024fe200078e0034 */
[----:B------:R-:W-:Y:S01]  /*f1d0*/  MOV R6, R54 ;  /* 0x0000003600067202 */ /* 0x000fe20000000f00 */
[----:B---3--:R-:W-:Y:S01]  /*f1e0*/  IMAD.MOV.U32 R5, RZ, RZ, R53 ;  /* 0x000000ffff057224 */ /* 0x008fe200078e0035 */
[----:B------:R-:W-:Y:S01]  /*f1f0*/  UMOV UR4, 0xffffffff ;  /* 0xffffffff00047882 */ /* 0x000fe20000000000 */
[----:B0-----:R-:W-:Y:S01]  /*f200*/  IMAD.MOV.U32 R7, RZ, RZ, R55 ;  /* 0x000000ffff077224 */ /* 0x001fe200078e0037 */
[----:B------:R-:W-:Y:S01]  /*f210*/  PRMT R113, R4, 0x5410, R6 ;  /* 0x0000541004717816 */ /* 0x000fe20000000006 */
[----:B------:R-:W-:Y:S01]  /*f220*/  IMAD.MOV.U32 R4, RZ, RZ, R48 ;  /* 0x000000ffff047224 */ /* 0x000fe200078e0030 */
[----:B------:R-:W-:Y:S01]  /*f230*/  PRMT R116, R5, 0x7610, R116 ;  /* 0x0000761005747816 */ /* 0x000fe20000000074 */
[----:B------:R-:W-:Y:S01]  /*f240*/  IMAD.MOV.U32 R5, RZ, RZ, R49 ;  /* 0x000000ffff057224 */ /* 0x000fe200078e0031 */
[----:B------:R-:W-:Y:S01]  /*f250*/  PRMT R114, R7, 0x7610, R114 ;  /* 0x0000761007727816 */ /* 0x000fe20000000072 */
[----:B------:R-:W-:-:S02]  /*f260*/  IMAD.MOV.U32 R6, RZ, RZ, R50 ;  /* 0x000000ffff067224 */ /* 0x000fc400078e0032 */
[----:B------:R-:W-:Y:S01]  /*f270*/  IMAD.MOV.U32 R7, RZ, RZ, R51 ;  /* 0x000000ffff077224 */ /* 0x000fe200078e0033 */
[----:B------:R-:W-:Y:S01]  /*f280*/  PRMT R109, R4, 0x5410, R5 ;  /* 0x00005410046d7816 */ /* 0x000fe20000000005 */
[----:B------:R-:W-:Y:S01]  /*f290*/  IMAD.MOV.U32 R4, RZ, RZ, R44 ;  /* 0x000000ffff047224 */ /* 0x000fe200078e002c */
[----:B------:R-:W-:Y:S02]  /*f2a0*/  MOV R5, R45 ;  /* 0x0000002d00057202 */ /* 0x000fe40000000f00 */
[----:B------:R-:W-:Y:S01]  /*f2b0*/  PRMT R110, R6, 0x5410, R7 ;  /* 0x00005410066e7816 */ /* 0x000fe20000000007 */
[----:B------:R-:W-:Y:S01]  /*f2c0*/  IMAD.MOV.U32 R6, RZ, RZ, R46 ;  /* 0x000000ffff067224 */ /* 0x000fe200078e002e */
[----:B------:R-:W-:Y:S01]  /*f2d0*/  PRMT R116, R116, 0x5410, R5 ;  /* 0x0000541074747816 */ /* 0x000fe20000000005 */
[----:B------:R-:W-:Y:S02]  /*f2e0*/  IMAD.MOV.U32 R7, RZ, RZ, R47 ;  /* 0x000000ffff077224 */ /* 0x000fe400078e002f */
[----:B------:R-:W-:Y:S01]  /*f2f0*/  IMAD.MOV.U32 R5, RZ, RZ, R41 ;  /* 0x000000ffff057224 */ /* 0x000fe200078e0029 */
[----:B------:R-:W-:Y:S01]  /*f300*/  PRMT R114, R114, 0x5410, R6 ;  /* 0x0000541072727816 */ /* 0x000fe20000000006 */
[----:B------:R-:W-:Y:S01]  /*f310*/  IMAD.MOV.U32 R6, RZ, RZ, R42 ;  /* 0x000000ffff067224 */ /* 0x000fe200078e002a */
[----:B------:R-:W-:Y:S01]  /*f320*/  PRMT R115, R4, 0x5410, R7 ;  /* 0x0000541004737816 */ /* 0x000fe20000000007 */
[----:B------:R-:W-:-:S02]  /*f330*/  IMAD.MOV.U32 R4, RZ, RZ, R40 ;  /* 0x000000ffff047224 */ /* 0x000fc400078e0028 */
[----:B------:R-:W-:-:S03]  /*f340*/  IMAD.MOV.U32 R7, RZ, RZ, R43 ;  /* 0x000000ffff077224 */ /* 0x000fc600078e002b */
[----:B------:R-:W-:Y:S02]  /*f350*/  PRMT R111, R4, 0x5410, R5 ;  /* 0x00005410046f7816 */ /* 0x000fe40000000005 */
[----:B------:R-:W-:Y:S01]  /*f360*/  PRMT R112, R6, 0x5410, R7 ;  /* 0x0000541006707816 */ /* 0x000fe20000000007 */
[----:B------:R-:W-:Y:S06]  /*f370*/  BRA.DIV UR4, `(.L_x_1696) ;  /* 0x0000020204947947 */ /* 0x000fec000b800000 */
[----:B------:R0:W2:Y:S04]  /*f380*/  SHFL.IDX PT, R5, R72, 0x2, 0x181f ;  /* 0x00581f0048057f89 */ /* 0x0000a800000e0000 */
[----:B------:R0:W3:Y:S04]  /*f390*/  SHFL.IDX PT, R8, R21, 0x2, 0x181f ;  /* 0x00581f0015087f89 */ /* 0x0000e800000e0000 */
[----:B------:R0:W0:Y:S04]  /*f3a0*/  SHFL.IDX PT, R7, R73, 0x2, 0x181f ;  /* 0x00581f0049077f89 */ /* 0x00002800000e0000 */
[----:B----4-:R4:W0:Y:S02]  /*f3b0*/  SHFL.IDX PT, R14, R20, 0x2, 0x181f ;  /* 0x00581f00140e7f89 */ /* 0x01082400000e0000 */
.L_x_2066:
[----:B------:R-:W-:Y:S01]  /*f3c0*/  IADD3 R4, R0, 0x40, RZ ;  /* 0x0000004000047810 */ /* 0x000fe20007ffe0ff */
[----:B------:R-:W-:Y:S01]  /*f3d0*/  BSSY B1, `(.L_x_1697) ;  /* 0x0000028000017945 */ /* 0x000fe20003800000 */
[----:B------:R-:W-:Y:S02]  /*f3e0*/  CS2R R36, SRZ ;  /* 0x0000000000247805 */ /* 0x000fe4000001ff00 */
[----:B------:R-:W-:Y:S02]  /*f3f0*/  CS2R R38, SRZ ;  /* 0x0000000000267805 */ /* 0x000fe4000001ff00 */
[----:B------:R-:W-:Y:S02]  /*f400*/  ISETP.GE.AND P0, PT, R4, R3, PT ;  /* 0x000000030400720c */ /* 0x000fe40003f06270 */
[----:B------:R-:W-:Y:S02]  /*f410*/  CS2R R32, SRZ ;  /* 0x0000000000207805 */ /* 0x000fe4000001ff00 */
[----:B------:R-:W-:-:S02]  /*f420*/  CS2R R34, SRZ ;  /* 0x0000000000227805 */ /* 0x000fc4000001ff00 */
[----:B------:R-:W-:Y:S02]  /*f430*/  CS2R R28, SRZ ;  /* 0x00000000001c7805 */ /* 0x000fe4000001ff00 */
[----:B------:R-:W-:Y:S02]  /*f440*/  CS2R R30, SRZ ;  /* 0x00000000001e7805 */ /* 0x000fe4000001ff00 */
[----:B------:R-:W-:Y:S02]  /*f450*/  CS2R R24, SRZ ;  /* 0x0000000000187805 */ /* 0x000fe4000001ff00 */
[----:B------:R-:W-:Y:S01]  /*f460*/  CS2R R26, SRZ ;  /* 0x00000000001a7805 */ /* 0x000fe2000001ff00 */
[----:B------:R-:W-:Y:S06]  /*f470*/  @P0 BRA `(.L_x_1698) ;  /* 0x0000000000740947 */ /* 0x000fec0003800000 */
[----:B------:R-:W4:Y:S01]  /*f480*/  LDL R6, [R1+0x48] ;  /* 0x0000480001067983 */ /* 0x000f220000100800 */
[----:B------:R-:W-:Y:S01]  /*f490*/  ULDC UR4, c[0x0][0x3f4] ;  /* 0x0000fd0000047ab9 */ /* 0x000fe20000000800 */
[----:B--2---:R-:W-:Y:S01]  /*f4a0*/  IMAD.MOV.U32 R9, RZ, RZ, R5 ;  /* 0x000000ffff097224 */ /* 0x004fe200078e0005 */
[----:B------:R-:W-:Y:S02]  /*f4b0*/  ISETP.GE.AND P2, PT, R18, UR4, PT ;  /* 0x0000000412007c0c */ /* 0x000fe4000bf46270 */
[----:B------:R-:W-:Y:S02]  /*f4c0*/  CS2R R24, SRZ ;  /* 0x0000000000187805 */ /* 0x000fe4000001ff00 */
[----:B------:R-:W-:Y:S02]  /*f4d0*/  ISETP.GE.AND P3, PT, R221, UR4, PT ;  /* 0x00000004dd007c0c */ /* 0x000fe4000bf66270 */
[----:B------:R-:W-:Y:S01]  /*f4e0*/  CS2R R26, SRZ ;  /* 0x00000000001a7805 */ /* 0x000fe2000001ff00 */
[----:B------:R-:W-:-:S06]  /*f4f0*/  ULDC.64 UR6, c[0x0][0x208] ;  /* 0x0000820000067ab9 */ /* 0x000fcc0000000a00 */
[C---:B------:R-:W-:Y:S01]  /*f500*/  @!P2 IMAD.SHL.U32 R11, R18.reuse, 0x2, RZ ;  /* 0x00000002120ba824 */ /* 0x040fe200078e00ff */
[----:B------:R-:W-:-:S04]  /*f510*/  @!P2 SHF.L.U64.HI R12, R18, 0x1, R19 ;  /* 0x00000001120ca819 */ /* 0x000fc80000010213 */
[----:B---3--:R-:W-:Y:S02]  /*f520*/  @!P2 IADD3 R4, P0, R8, R11, RZ ;  /* 0x0000000b0804a210 */ /* 0x008fe40007f1e0ff */
        /* <DEDUP_REMOVED lines=8> */
[----:B----4-:R-:W-:Y:S01]  /*f5b0*/  @!P3 IMAD.SHL.U32 R13, R6, 0x8, RZ ;  /* 0x00000008060db824 */ /* 0x010fe200078e00ff */
[----:B0-----:R-:W-:-:S03]  /*f5c0*/  @!P2 IADD3 R6, P1, R14, R11, RZ ;  /* 0x0000000b0e06a210 */ /* 0x001fc60007f3e0ff */
[----:B------:R-:W-:-:S04]  /*f5d0*/  @!P3 IMAD.WIDE R10, R13, 0x2, R8 ;  /* 0x000000020d0ab825 */ /* 0x000fc800078e0208 */
[----:B------:R-:W-:Y:S01]  /*f5e0*/  IMAD.MOV.U32 R8, RZ, RZ, R14 ;  /* 0x000000ffff087224 */ /* 0x000fe200078e000e */
[----:B------:R2:W5:Y:S01]  /*f5f0*/  @!P3 LD.E.128 R24, desc[UR6][R10.64] ;  /* 0x000000060a18b980 */ /* 0x000562000c101d00 */
[----:B------:R-:W-:Y:S01]  /*f600*/  IMAD.MOV.U32 R9, RZ, RZ, R7 ;  /* 0x000000ffff097224 */ /* 0x000fe200078e0007 */
[----:B------:R-:W-:Y:S01]  /*f610*/  @!P2 IADD3.X R7, R7, R12, RZ, P1, !PT ;  /* 0x0000000c0707a210 */ /* 0x000fe20000ffe4ff */
[----:B------:R-:W-:-:S04]  /*f620*/  @!P3 IMAD.WIDE R8, R13, 0x2, R8 ;  /* 0x000000020d08b825 */ /* 0x000fc800078e0208 */
[----:B------:R2:W5:Y:S04]  /*f630*/  @!P2 LD.E.128 R36, desc[UR6][R6.64] ;  /* 0x000000060624a980 */ /* 0x000568000c101d00 */
[----:B------:R2:W5:Y:S02]  /*f640*/  @!P3 LD.E.128 R32, desc[UR6][R8.64] ;  /* 0x000000060820b980 */ /* 0x000564000c101d00 */
.L_x_1698:
[----:B------:R-:W-:Y:S05]  /*f650*/  BSYNC B1 ;  /* 0x0000000000017941 */ /* 0x000fea0003800000 */
.L_x_1697:
[----:B--2--5:R-:W-:Y:S01]  /*f660*/  IMAD.MOV.U32 R4, RZ, RZ, R36 ;  /* 0x000000ffff047224 */ /* 0x024fe200078e0024 */
[----:B------:R-:W-:Y:S01]  /*f670*/  UMOV UR4, 0xffffffff ;  /* 0xffffffff00047882 */ /* 0x000fe20000000000 */
[----:B------:R-:W-:Y:S02]  /*f680*/  IMAD.MOV.U32 R5, RZ, RZ, R37 ;  /* 0x000000ffff057224 */ /* 0x000fe400078e0025 */
[----:B------:R-:W-:Y:S02]  /*f690*/  IMAD.MOV.U32 R6, RZ, RZ, R38 ;  /* 0x000000ffff067224 */ /* 0x000fe400078e0026 */
[----:B0-----:R-:W-:Y:S01]  /*f6a0*/  IMAD.MOV.U32 R7, RZ, RZ, R39 ;  /* 0x000000ffff077224 */ /* 0x001fe200078e0027 */
        /* <DEDUP_REMOVED lines=18> */
[----:B------:R-:W-:Y:S02]  /*f7d0*/  PRMT R96, R5, 0x5410, R4 ;  /* 0x0000541005607816 */ /* 0x000fe40000000004 */
[----:B------:R-:W-:Y:S02]  /*f7e0*/  CS2R R4, SRZ ;  /* 0x0000000000047805 */ /* 0x000fe4000001ff00 */
[----:B------:R-:W-:Y:S01]  /*f7f0*/  PRMT R95, R7, 0x5410, R6 ;  /* 0x00005410075f7816 */ /* 0x000fe20000000006 */
[----:B------:R-:W-:Y:S06]  /*f800*/  BRA.DIV UR4, `(.L_x_1699) ;  /* 0x000001fe04e07947 */ /* 0x000fec000b800000 */
[----:B------:R0:W2:Y:S04]  /*f810*/  SHFL.IDX PT, R77, R72, 0x3, 0x181f ;  /* 0x00781f00484d7f89 */ /* 0x0000a800000e0000 */
[----:B-1----:R-:W1:Y:S04]  /*f820*/  SHFL.IDX PT, R21, R21, 0x3, 0x181f ;  /* 0x00781f0015157f89 */ /* 0x002e6800000e0000 */
[----:B------:R0:W0:Y:S04]  /*f830*/  SHFL.IDX PT, R80, R73, 0x3, 0x181f ;  /* 0x00781f0049507f89 */ /* 0x00002800000e0000 */
[----:B------:R0:W0:Y:S02]  /*f840*/  SHFL.IDX PT, R78, R20, 0x3, 0x181f ;  /* 0x00781f00144e7f89 */ /* 0x00002400000e0000 */
.L_x_2072:
[----:B------:R-:W5:Y:S01]  /*f850*/  LDL R12, [R1+0x54] ;  /* 0x00005400010c7983 */ /* 0x000f620000100800 */
[----:B------:R-:W-:Y:S01]  /*f860*/  VIADD R0, R0, 0x60 ;  /* 0x0000006000007836 */ /* 0x000fe20000000000 */
[----:B------:R-:W-:Y:S01]  /*f870*/  BSSY B1, `(.L_x_1700) ;  /* 0x000002c000017945 */ /* 0x000fe20003800000 */
[----:B------:R-:W-:Y:S02]  /*f880*/  CS2R R6, SRZ ;  /* 0x0000000000067805 */ /* 0x000fe4000001ff00 */
[----:B---3--:R-:W-:Y:S02]  /*f890*/  CS2R R8, SRZ ;  /* 0x0000000000087805 */ /* 0x008fe4000001ff00 */
[----:B------:R-:W-:Y:S02]  /*f8a0*/  CS2R R10, SRZ ;  /* 0x00000000000a7805 */ /* 0x000fe4000001ff00 */
[----:B------:R-:W-:Y:S02]  /*f8b0*/  ISETP.GE.AND P0, PT, R0, R3, PT ;  /* 0x000000030000720c */ /* 0x000fe40003f06270 */
[----:B------:R-:W-:-:S02]  /*f8c0*/  CS2R R14, SRZ ;  /* 0x00000000000e7805 */ /* 0x000fc4000001ff00 */
[----:B0-----:R-:W-:Y:S02]  /*f8d0*/  CS2R R72, SRZ ;  /* 0x0000000000487805 */ /* 0x001fe4000001ff00 */
[----:B------:R-:W-:Y:S02]  /*f8e0*/  CS2R R74, SRZ ;  /* 0x00000000004a7805 */ /* 0x000fe4000001ff00 */
[----:B-----5:R-:W-:-:S04]  /*f8f0*/  LEA.HI R81, R12, R12, RZ, 0x1 ;  /* 0x0000000c0c517211 */ /* 0x020fc800078f08ff */
[----:B------:R-:W-:-:S05]  /*f900*/  LOP3.LUT R81, R81, 0xfffffffe, RZ, 0xc0, !PT ;  /* 0xfffffffe51517812 */ /* 0x000fca00078ec0ff */
[----:B------:R-:W-:Y:S01]  /*f910*/  IMAD.IADD R81, R12, 0x1, -R81 ;  /* 0x000000010c517824 */ /* 0x000fe200078e0a51 */
[----:B------:R-:W-:-:S04]  /*f920*/  CS2R R12, SRZ ;  /* 0x00000000000c7805 */ /* 0x000fc8000001ff00 */
[----:B------:R-:W-:Y:S01]  /*f930*/  SHF.L.U32 R81, R81, 0x1f, RZ ;  /* 0x0000001f51517819 */ /* 0x000fe200000006ff */
[----:B------:R-:W-:Y:S06]  /*f940*/  @P0 BRA `(.L_x_1701) ;  /* 0x0000000000780947 */ /* 0x000fec0003800000 */
[----:B----4-:R-:W3:Y:S01]  /*f950*/  LDL R20, [R1+0x48] ;  /* 0x0000480001147983 */ /* 0x010ee20000100800 */
[----:B------:R-:W-:Y:S01]  /*f960*/  ULDC UR4, c[0x0][0x3f4] ;  /* 0x0000fd0000047ab9 */ /* 0x000fe20000000800 */
[----:B-1----:R-:W-:Y:S01]  /*f970*/  IMAD.MOV.U32 R4, RZ, RZ, R21 ;  /* 0x000000ffff047224 */ /* 0x002fe200078e0015 */
[----:B------:R-:W-:Y:S01]  /*f980*/  ISETP.GE.AND P3, PT, R221, UR4, PT ;  /* 0x00000004dd007c0c */ /* 0x000fe2000bf66270 */
[----:B--2---:R-:W-:Y:S01]  /*f990*/  IMAD.MOV.U32 R5, RZ, RZ, R77 ;  /* 0x000000ffff057224 */ /* 0x004fe200078e004d */
[----:B------:R-:W-:Y:S02]  /*f9a0*/  ISETP.GE.AND P2, PT, R18, UR4, PT ;  /* 0x0000000412007c0c */ /* 0x000fe4000bf46270 */
[----:B------:R-:W-:Y:S02]  /*f9b0*/  CS2R R72, SRZ ;  /* 0x0000000000487805 */ /* 0x000fe4000001ff00 */
[----:B------:R-:W-:Y:S01]  /*f9c0*/  CS2R R74, SRZ ;  /* 0x00000000004a7805 */ /* 0x000fe2000001ff00 */
[----:B------:R-:W-:Y:S01]  /*f9d0*/  IMAD.MOV.U32 R6, RZ, RZ, R78 ;  /* 0x000000ffff067224 */ /* 0x000fe200078e004e */
[----:B------:R-:W-:Y:S01]  /*f9e0*/  ULDC.64 UR6, c[0x0][0x208] ;  /* 0x0000820000067ab9 */ /* 0x000fe20000000a00 */
[----:B------:R-:W-:-:S06]  /*f9f0*/  IMAD.MOV.U32 R7, RZ, RZ, R80 ;  /* 0x000000ffff077224 */ /* 0x000fcc00078e0050 */
[C---:B------:R-:W-:Y:S02]  /*fa00*/  @!P2 SHF.L.U32 R76, R18.reuse, 0x1, RZ ;  /* 0x00000001124ca819 */ /* 0x040fe400000006ff */
[----:B------:R-:W-:Y:S02]  /*fa10*/  @!P2 SHF.L.U64.HI R0, R18, 0x1, R19 ;  /* 0x000000011200a819 */ /* 0x000fe40000010213 */
[----:B------:R-:W-:Y:S02]  /*fa20*/  CS2R R8, SRZ ;  /* 0x0000000000087805 */ /* 0x000fe4000001ff00 */
[----:B------:R-:W-:Y:S02]  /*fa30*/  CS2R R10, SRZ ;  /* 0x00000000000a7805 */ /* 0x000fe4000001ff00 */
[----:B------:R-:W-:Y:S02]  /*fa40*/  CS2R R12, SRZ ;  /* 0x00000000000c7805 */ /* 0x000fe4000001ff00 */
[----:B------:R-:W-:Y:S01]  /*fa50*/  CS2R R14, SRZ ;  /* 0x00000000000e7805 */ /* 0x000fe2000001ff00 */
[----:B---3--:R-:W-:Y:S01]  /*fa60*/  @!P3 IMAD.SHL.U32 R79, R20, 0x8, RZ ;  /* 0x00000008144fb824 */ /* 0x008fe200078e00ff */
[----:B------:R-:W-:-:S02]  /*fa70*/  @!P2 IADD3 R20, P0, R21, R76, RZ ;  /* 0x0000004c1514a210 */ /* 0x000fc40007f1e0ff */
[----:B------:R-:W-:Y:S01]  /*fa80*/  @!P2 IADD3 R76, P1, R78, R76, RZ ;  /* 0x0000004c4e4ca210 */ /* 0x000fe20007f3e0ff */
[----:B------:R-:W-:-:S04]  /*fa90*/  @!P3 IMAD.WIDE R4, R79, 0x2, R4 ;  /* 0x000000024f04b825 */ /* 0x000fc800078e0204 */
[----:B------:R-:W-:Y:S01]  /*faa0*/  @!P3 IMAD.WIDE R78, R79, 0x2, R6 ;  /* 0x000000024f4eb825 */ /* 0x000fe200078e0206 */
[----:B------:R0:W5:Y:S01]  /*fab0*/  @!P3 LD.E.128 R72, desc[UR6][R4.64] ;  /* 0x000000060448b980 */ /* 0x000162000c101d00 */
[----:B------:R-:W-:Y:S02]  /*fac0*/  CS2R R6, SRZ ;  /* 0x0000000000067805 */ /* 0x000fe4000001ff00 */
[--C-:B------:R-:W-:Y:S01]  /*fad0*/  @!P2 IMAD.X R21, R77, 0x1, R0.reuse, P0 ;  /* 0x000000014d15a824 */ /* 0x100fe200000e0600 */
[----:B------:R3:W5:Y:S01]  /*fae0*/  @!P3 LD.E.128 R8, desc[UR6][R78.64] ;  /* 0x000000064e08b980 */ /* 0x000762000c101d00 */
[----:B------:R-:W-:-:S03]  /*faf0*/  @!P2 IMAD.X R77, R80, 0x1, R0, P1 ;  /* 0x00000001504da824 */ /* 0x000fc600008e0600 */
[----:B------:R3:W5:Y:S01]  /*fb00*/  @!P2 LD.E.128 R12, desc[UR6][R20.64] ;  /* 0x00000006140ca980 */ /* 0x000762000c101d00 */
[----:B0-----:R-:W-:-:S06]  /*fb10*/  CS2R R4, SRZ ;  /* 0x0000000000047805 */ /* 0x001fcc000001ff00 */
[----:B------:R3:W5:Y:S02]  /*fb20*/  @!P2 LD.E.128 R4, desc[UR6][R76.64] ;  /* 0x000000064c04a980 */ /* 0x000764000c101d00 */
.L_x_1701:
[----:B------:R-:W-:Y:S05]  /*fb30*/  BSYNC B1 ;  /* 0x0000000000017941 */ /* 0x000fea0003800000 */
.L_x_1700:
[----:B---3--:R-:W3:Y:S01]  /*fb40*/  LDL R78, [R1+0x14] ;  /* 0x00001400014e7983 */ /* 0x008ee20000100800 */
[----:B------:R-:W0:Y:S01]  /*fb50*/  SYNCS.PHASECHK.TRANS64.TRYWAIT P0, [R16+URZ+0x30800], R81 ;  /* 0x03080051100075a7 */ /* 0x000e22000800017f */
[----:B----45:R-:W-:Y:S01]  /*fb60*/  IMAD.MOV.U32 R20, RZ, RZ, R6 ;  /* 0x000000ffff147224 */ /* 0x030fe200078e0006 */
[----:B-1----:R-:W-:Y:S01]  /*fb70*/  MOV R21, R5 ;  /* 0x0000000500157202 */ /* 0x002fe20000000f00 */
[----:B------:R-:W-:Y:S01]  /*fb80*/  IMAD.MOV.U32 R0, RZ, RZ, R7 ;  /* 0x000000ffff007224 */ /* 0x000fe200078e0007 */
[----:B--2---:R-:W-:Y:S01]  /*fb90*/  MOV R77, R12 ;  /* 0x0000000c004d7202 */ /* 0x004fe20000000f00 */
[----:B------:R-:W-:Y:S01]  /*fba0*/  IMAD.MOV.U32 R76, RZ, RZ, R4 ;  /* 0x000000ffff4c7224 */ /* 0x000fe200078e0004 */
[----:B------:R-:W-:Y:S02]  /*fbb0*/  BSSY B1, `(.L_x_1702) ;  /* 0x0000013000017945 */ /* 0x000fe40003800000 */
[----:B------:R-:W-:Y:S01]  /*fbc0*/  PRMT R99, R20, 0x5410, R0 ;  /* 0x0000541014637816 */ /* 0x000fe20000000000 */
[----:B------:R-:W-:Y:S01]  /*fbd0*/  IMAD.MOV.U32 R20, RZ, RZ, R10 ;  /* 0x000000ffff147224 */ /* 0x000fe200078e000a */
[----:B------:R-:W-:Y:S01]  /*fbe0*/  PRMT R98, R76, 0x5410, R21 ;  /* 0x000054104c627816 */ /* 0x000fe20000000015 */
[----:B------:R-:W-:-:S02]  /*fbf0*/  IMAD.MOV.U32 R0, RZ, RZ, R11 ;  /* 0x000000ffff007224 */ /* 0x000fc400078e000b */
[----:B------:R-:W-:Y:S02]  /*fc00*/  IMAD.MOV.U32 R21, RZ, RZ, R8 ;  /* 0x000000ffff157224 */ /* 0x000fe400078e0008 */
[----:B------:R-:W-:Y:S01]  /*fc10*/  IMAD.MOV.U32 R76, RZ, RZ, R9 ;  /* 0x000000ffff4c7224 */ /* 0x000fe200078e0009 */
[----:B------:R-:W-:Y:S01]  /*fc20*/  PRMT R84, R20, 0x5410, R0 ;  /* 0x0000541014547816 */ /* 0x000fe20000000000 */
[----:B------:R-:W-:Y:S02]  /*fc30*/  IMAD.MOV.U32 R20, RZ, RZ, R14 ;  /* 0x000000ffff147224 */ /* 0x000fe400078e000e */
[----:B------:R-:W-:Y:S01]  /*fc40*/  IMAD.MOV.U32 R0, RZ, RZ, R15 ;  /* 0x000000ffff007224 */ /* 0x000fe200078e000f */
[----:B------:R-:W-:Y:S01]  /*fc50*/  PRMT R21, R21, 0x5410, R76 ;  /* 0x0000541015157816 */ /* 0x000fe2000000004c */
[----:B------:R-:W-:-:S03]  /*fc60*/  IMAD.MOV.U32 R76, RZ, RZ, R13 ;  /* 0x000000ffff4c7224 */ /* 0x000fc600078e000d */
[----:B------:R-:W-:Y:S01]  /*fc70*/  PRMT R102, R20, 0x5410, R0 ;  /* 0x0000541014667816 */ /* 0x000fe20000000000 */
[----:B------:R-:W-:Y:S01]  /*fc80*/  IMAD.MOV.U32 R20, RZ, RZ, R72 ;  /* 0x000000ffff147224 */ /* 0x000fe200078e0048 */
[----:B------:R-:W-:Y:S01]  /*fc90*/  PRMT R101, R77, 0x5410, R76 ;  /* 0x000054104d657816 */ /* 0x000fe2000000004c */
[----:B------:R-:W-:-:S05]  /*fca0*/  IMAD.MOV.U32 R0, RZ, RZ, R73 ;  /* 0x000000ffff007224 */ /* 0x000fca00078e0049 */
[----:B------:R-:W-:Y:S02]  /*fcb0*/  PRMT R85, R20, 0x5410, R0 ;  /* 0x0000541014557816 */ /* 0x000fe40000000000 */
[----:B---3--:R-:W-:Y:S01]  /*fcc0*/  VIADDMNMX R0, R3, -R78, 0x80, PT ;  /* 0x0000008003007446 */ /* 0x008fe2000380094e */
[----:B0-----:R-:W-:Y:S06]  /*fcd0*/  @!P0 BRA `(.L_x_1703) ;  /* 0x000001fc00208947 */ /* 0x001fec0003800000 */
.L_x_2073:
[----:B------:R-:W-:Y:S05]  /*fce0*/  BSYNC B1 ;  /* 0x0000000000017941 */ /* 0x000fea0003800000 */
.L_x_1702:
        /* <DEDUP_REMOVED lines=8> */
[C---:B------:R-:W-:Y:S01]  /*fd70*/  IMAD.SHL.U32 R122, R23.reuse, 0x40, RZ ;  /* 0x00000040177a7824 */ /* 0x040fe200078e00ff */
[----:B------:R-:W-:Y:S01]  /*fd80*/  BSSY B2, `(.L_x_1706) ;  /* 0x0000068000027945 */ /* 0x000fe20003800000 */
[----:B------:R-:W-:-:S03]  /*fd90*/  IMAD.SHL.U32 R123, R23, 0x40, RZ ;  /* 0x00000040177b7824 */ /* 0x000fc600078e00ff */
[----:B------:R-:W-:-:S04]  /*fda0*/  LOP3.LUT R122, R122, 0x1c0, RZ, 0xc0, !PT ;  /* 0x000001c07a7a7812 */ /* 0x000fc800078ec0ff */
[----:B------:R-:W-:Y:S02]  /*fdb0*/  SHF.R.U32.HI R122, RZ, 0x3, R122 ;  /* 0x00000003ff7a7819 */ /* 0x000fe4000001167a */
[-C--:B--2---:R-:W-:Y:S02]  /*fdc0*/  ISETP.GE.AND P0, PT, R18, R3.reuse, PT ;  /* 0x000000031200720c */ /* 0x084fe40003f06270 */
[----:B------:R-:W-:-:S11]  /*fdd0*/  ISETP.GE.AND P1, PT, R221, R3, PT ;  /* 0x00000003dd00720c */ /* 0x000fd60003f26270 */
[----:B-1----:R-:W-:Y:S05]  /*fde0*/  @P0 BRA `(.L_x_1707) ;  /* 0x0000000400840947 */ /* 0x002fea0003800000 */
[----:B------:R-:W2:Y:S04]  /*fdf0*/  LDL R76, [R1+0x44] ;  /* 0x00004400014c7983 */ /* 0x000ea80000100800 */
[----:B------:R-:W0:Y:S01]  /*fe00*/  LDL R124, [R1+0x30] ;  /* 0x00003000017c7983 */ /* 0x000e220000100800 */
[----:B------:R-:W-:Y:S01]  /*fe10*/  HADD2.F32 R88, -RZ, R88.H0_H0 ;  /* 0x20000058ff587230 */ /* 0x000fe20000004100 */
[--C-:B------:R-:W-:Y:S01]  /*fe20*/  SHF.R.U32.HI R92, RZ, 0x10, R61.reuse ;  /* 0x00000010ff5c7819 */ /* 0x100fe2000001163d */
[----:B------:R-:W-:Y:S01]  /*fe30*/  HADD2.F32 R90, -RZ, R90.H0_H0 ;  /* 0x2000005aff5a7230 */ /* 0x000fe20000004100 */
[----:B------:R-:W-:Y:S02]  /*fe40*/  SHF.R.U64 R60, R60, 0x10, R61 ;  /* 0x000000103c3c7819 */ /* 0x000fe4000000123d */
[----:B------:R-:W-:Y:S01]  /*fe50*/  SHF.R.U64 R68, R68, 0x10, R69 ;  /* 0x0000001044447819 */ /* 0x000fe20000001245 */
[----:B------:R-:W-:Y:S01]  /*fe60*/  HADD2.F32 R92, -RZ, R92.H0_H0 ;  /* 0x2000005cff5c7230 */ /* 0x000fe20000004100 */
[----:B------:R-:W-:Y:S01]  /*fe70*/  SHF.R.U64 R70, R70, 0x10, R71 ;  /* 0x0000001046467819 */ /* 0x000fe20000001247 */
[----:B------:R-:W-:Y:S01]  /*fe80*/  HADD2.F32 R60, -RZ, R60.H0_H0 ;  /* 0x2000003cff3c7230 */ /* 0x000fe20000004100 */
[----:B------:R-:W-:Y:S01]  /*fe90*/  SHF.R.U64 R62, R62, 0x10, R63 ;  /* 0x000000103e3e7819 */ /* 0x000fe2000000123f */
[----:B------:R-:W-:-:S02]  /*fea0*/  HADD2.F32 R68, -RZ, R68.H0_H0 ;  /* 0x20000044ff447230 */ /* 0x000fc40000004100 */
[----:B------:R-:W-:Y:S02]  /*feb0*/  HADD2.F32 R70, -RZ, R70.H0_H0 ;  /* 0x20000046ff467230 */ /* 0x000fe40000004100 */
[----:B------:R-:W-:Y:S01]  /*fec0*/  HADD2.F32 R62, -RZ, R62.H0_H0 ;  /* 0x2000003eff3e7230 */ /* 0x000fe20000004100 */
[----:B--2---:R-:W-:-:S04]  /*fed0*/  LEA.HI R20, R3, R76, RZ, 0x1d ;  /* 0x0000004c03147211 */ /* 0x004fc800078fe8ff */
[----:B------:R-:W-:Y:S01]  /*fee0*/  SHF.R.S32.HI R76, RZ, 0x1f, R20 ;  /* 0x0000001fff4c7819 */ /* 0x000fe20000011414 */
[----:B------:R-:W-:Y:S01]  /*fef0*/  IMAD.SHL.U32 R77, R20, 0x8, RZ ;  /* 0x00000008144d7824 */ /* 0x000fe200078e00ff */
[----:B0-----:R-:W0:Y:S02]  /*ff00*/  LDS.128 R80, [R124] ;  /* 0x000000007c507984 */ /* 0x001e240000000c00 */
[----:B------:R-:W-:Y:S02]  /*ff10*/  LEA.HI R76, R76, R20, RZ, 0x3 ;  /* 0x000000144c4c7211 */ /* 0x000fe400078f18ff */
[----:B------:R-:W-:-:S03]  /*ff20*/  LOP3.LUT R20, R77, 0x38, RZ, 0xc0, !PT ;  /* 0x000000384d147812 */ /* 0x000fc600078ec0ff */
[----:B------:R-:W-:Y:S01]  /*ff30*/  IMAD.SHL.U32 R76, R76, 0x400, RZ ;  /* 0x000004004c4c7824 */ /* 0x000fe200078e00ff */
[----:B------:R-:W-:-:S04]  /*ff40*/  LOP3.LUT R20, R20, 0x1c0, R123, 0xf8, !PT ;  /* 0x000001c014147812 */ /* 0x000fc800078ef87b */
[----:B------:R-:W-:Y:S02]  /*ff50*/  LOP3.LUT R20, R20, R122, RZ, 0x3c, !PT ;  /* 0x0000007a14147212 */ /* 0x000fe400078e3cff */
[----:B------:R-:W-:-:S04]  /*ff60*/  LOP3.LUT R76, R76, 0x7fffe000, RZ, 0xc0, !PT ;  /* 0x7fffe0004c4c7812 */ /* 0x000fc800078ec0ff */
[----:B-----5:R-:W-:-:S05]  /*ff70*/  IADD3 R20, R20, R76, R121 ;  /* 0x0000004c14147210 */ /* 0x020fca0007ffe079 */
[----:B------:R-:W-:-:S05]  /*ff80*/  IMAD R20, R20, 0x2, R16 ;  /* 0x0000000214147824 */ /* 0x000fca00078e0210 */
[----:B------:R-:W1:Y:S01]  /*ff90*/  LDS.128 R76, [R20+0x10400] ;  /* 0x01040000144c7984 */ /* 0x000e620000000c00 */
[--C-:B0-----:R-:W-:Y:S02]  /*ffa0*/  HADD2.F32 R87, -RZ, R81.reuse.H0_H0 ;  /* 0x20000051ff577230 */ /* 0x101fe40000004100 */
[----:B------:R-:W-:Y:S02]  /*ffb0*/  HADD2.F32 R81, -RZ, R81.H1_H1 ;  /* 0x30000051ff517230 */ /* 0x000fe40000004100 */
[--C-:B------:R-:W-:Y:S02]  /*ffc0*/  HADD2.F32 R61, -RZ, R82.reuse.H0_H0 ;  /* 0x20000052ff3d7230 */ /* 0x100fe40000004100 */
[----:B------:R-:W-:Y:S02]  /*ffd0*/  HADD2.F32 R82, -RZ, R82.H1_H1 ;  /* 0x30000052ff527230 */ /* 0x000fe40000004100 */
[--C-:B-1----:R-:W-:Y:S02]  /*ffe0*/  HADD2.F32 R89, -RZ, R77.reuse.H0_H0 ;  /* 0x2000004dff597230 */ /* 0x102fe40000004100 */
[----:B------:R-:W-:-:S03]  /*fff0*/  HADD2.F32 R77, -RZ, R77.H1_H1 ;  /* 0x3000004dff4d7230 */ /* 0x000fc60000004100 */
[C---:B------:R-:W-:Y:S01]  /*10000*/  FMUL.FTZ R91, R89.reuse, R88 ;  /* 0x00000058595b7220 */ /* 0x040fe20000410000 */
[----:B------:R-:W-:-:S03]  /*10010*/  FMUL.FTZ R89, R89, R90 ;  /* 0x0000005a59597220 */ /* 0x000fc60000410000 */
[C---:B------:R-:W-:Y:S01]  /*10020*/  FFMA.FTZ R90, R87.reuse, R90, -R91 ;  /* 0x0000005a575a7223 */ /* 0x040fe2000001085b */
[----:B------:R-:W-:Y:S01]  /*10030*/  SHF.R.U32.HI R91, RZ, 0x10, R69 ;  /* 0x00000010ff5b7819 */ /* 0x000fe20000011645 */
[----:B------:R-:W-:Y:S01]  /*10040*/  FFMA.FTZ R87, R87, R88, R89 ;  /* 0x0000005857577223 */ /* 0x000fe20000010059 */
[----:B------:R-:W-:Y:S02]  /*10050*/  HADD2.F32 R89, -RZ, R97.H1_H1 ;  /* 0x30000061ff597230 */ /* 0x000fe40000004100 */
[----:B------:R-:W-:Y:S02]  /*10060*/  HADD2.F32 R69, -RZ, R108.H0_H0 ;  /* 0x2000006cff457230 */ /* 0x000fe40000004100 */
[----:B------:R-:W-:-:S05]  /*10070*/  HADD2.F32 R91, -RZ, R91.H0_H0 ;  /* 0x2000005bff5b7230 */ /* 0x000fca0000004100 */
[C---:B------:R-:W-:Y:S01]  /*10080*/  FMUL.FTZ R88, R77.reuse, R91 ;  /* 0x0000005b4d587220 */ /* 0x040fe20000410000 */
[----:B------:R-:W-:-:S03]  /*10090*/  FMUL.FTZ R77, R77, R92 ;  /* 0x0000005c4d4d7220 */ /* 0x000fc60000410000 */
[C---:B------:R-:W-:Y:S01]  /*100a0*/  FFMA.FTZ R92, R81.reuse, R92, -R88 ;  /* 0x0000005c515c7223 */ /* 0x040fe20000010858 */
[----:B------:R-:W-:Y:S01]  /*100b0*/  FFMA.FTZ R91, R81, R91, R77 ;  /* 0x0000005b515b7223 */ /* 0x000fe2000001004d */
[----:B------:R-:W-:Y:S02]  /*100c0*/  HADD2.F32 R77, -RZ, R97.H0_H0 ;  /* 0x20000061ff4d7230 */ /* 0x000fe40000004100 */
[----:B------:R-:W-:Y:S02]  /*100d0*/  HADD2.F32 R88, -RZ, R76.H0_H0 ;  /* 0x2000004cff587230 */ /* 0x000fe40000004100 */
[----:B------:R-:W-:Y:S02]  /*100e0*/  HADD2.F32 R81, -RZ, R80.H0_H0 ;  /* 0x20000050ff517230 */ /* 0x000fe40000004100 */
[----:B------:R-:W-:Y:S02]  /*100f0*/  HADD2.F32 R76, -RZ, R76.H1_H1 ;  /* 0x3000004cff4c7230 */ /* 0x000fe40000004100 */
[C---:B------:R-:W-:Y:S01]  /*10100*/  FMUL.FTZ R97, R88.reuse, R77 ;  /* 0x0000004d58617220 */ /* 0x040fe20000410000 */
[----:B------:R-:W-:Y:S01]  /*10110*/  FMUL.FTZ R88, R88, R89 ;  /* 0x0000005958587220 */ /* 0x000fe20000410000 */
[----:B------:R-:W-:-:S02]  /*10120*/  HADD2.F32 R80, -RZ, R80.H1_H1 ;  /* 0x30000050ff507230 */ /* 0x000fc40000004100 */
[C---:B------:R-:W-:Y:S01]  /*10130*/  FFMA.FTZ R89, R81.reuse, R89, -R97 ;  /* 0x0000005951597223 */ /* 0x040fe20000010861 */
[----:B------:R-:W-:Y:S01]  /*10140*/  FFMA.FTZ R81, R81, R77, R88 ;  /* 0x0000004d51517223 */ /* 0x000fe20000010058 */
[--C-:B------:R-:W-:Y:S02]  /*10150*/  HADD2.F32 R77, -RZ, R103.reuse.H0_H0 ;  /* 0x20000067ff4d7230 */ /* 0x100fe40000004100 */
[--C-:B------:R-:W-:Y:S02]  /*10160*/  HADD2.F32 R97, -RZ, R78.reuse.H0_H0 ;  /* 0x2000004eff617230 */ /* 0x100fe40000004100 */
[----:B------:R-:W-:Y:S02]  /*10170*/  HADD2.F32 R88, -RZ, R103.H1_H1 ;  /* 0x30000067ff587230 */ /* 0x000fe40000004100 */
[----:B------:R-:W-:Y:S02]  /*10180*/  HADD2.F32 R78, -RZ, R78.H1_H1 ;  /* 0x3000004eff4e7230 */ /* 0x000fe40000004100 */
[C---:B------:R-:W-:Y:S01]  /*10190*/  FMUL.FTZ R103, R97.reuse, R77 ;  /* 0x0000004d61677220 */ /* 0x040fe20000410000 */
[----:B------:R-:W-:-:S03]  /*101a0*/  FMUL.FTZ R97, R97, R88 ;  /* 0x0000005861617220 */ /* 0x000fc60000410000 */
[C---:B------:R-:W-:Y:S01]  /*101b0*/  FFMA.FTZ R88, R61.reuse, R88, -R103 ;  /* 0x000000583d587223 */ /* 0x040fe20000010867 */
[----:B------:R-:W-:Y:S01]  /*101c0*/  FFMA.FTZ R77, R61, R77, R97 ;  /* 0x0000004d3d4d7223 */ /* 0x000fe20000010061 */
[----:B------:R-:W-:Y:S02]  /*101d0*/  HADD2.F32 R61, -RZ, R108.H1_H1 ;  /* 0x3000006cff3d7230 */ /* 0x000fe40000004100 */
        /* <DEDUP_REMOVED lines=8> */
[----:B------:R-:W-:Y:S02]  /*10260*/  SHF.R.U32.HI R97, RZ, 0x10, R71 ;  /* 0x00000010ff617819 */ /* 0x000fe40000011647 */
[----:B------:R-:W-:Y:S01]  /*10270*/  SHF.R.U32.HI R103, RZ, 0x10, R63 ;  /* 0x00000010ff677819 */ /* 0x000fe2000001163f */
[C---:B------:R-:W-:Y:S01]  /*10280*/  FMUL.FTZ R63, R76.reuse, R68 ;  /* 0x000000444c3f7220 */ /* 0x040fe20000410000 */
[-C--:B------:R-:W-:Y:S01]  /*10290*/  FMUL.FTZ R76, R76, R60.reuse ;  /* 0x0000003c4c4c7220 */ /* 0x080fe20000410000 */
[----:B------:R-:W-:Y:S02]  /*102a0*/  HADD2.F32 R97, -RZ, R97.H0_H0 ;  /* 0x20000061ff617230 */ /* 0x000fe40000004100 */
[----:B------:R-:W-:Y:S02]  /*102b0*/  HADD2.F32 R103, -RZ, R103.H0_H0 ;  /* 0x20000067ff677230 */ /* 0x000fe40000004100 */
[----:B------:R-:W-:Y:S01]  /*102c0*/  FFMA.FTZ R60, R80, R60, -R63 ;  /* 0x0000003c503c7223 */ /* 0x000fe2000001083f */
[C---:B------:R-:W-:Y:S01]  /*102d0*/  FMUL.FTZ R63, R78.reuse, R70 ;  /* 0x000000464e3f7220 */ /* 0x040fe20000410000 */
[C---:B------:R-:W-:Y:S01]  /*102e0*/  FMUL.FTZ R108, R79.reuse, R97 ;  /* 0x000000614f6c7220 */ /* 0x040fe20000410000 */
[-C--:B------:R-:W-:Y:S01]  /*102f0*/  FMUL.FTZ R78, R78, R62.reuse ;  /* 0x0000003e4e4e7220 */ /* 0x080fe20000410000 */
[-C--:B------:R-:W-:Y:S01]  /*10300*/  FMUL.FTZ R79, R79, R103.reuse ;  /* 0x000000674f4f7220 */ /* 0x080fe20000410000 */
[----:B------:R-:W-:Y:S01]  /*10310*/  FFMA.FTZ R62, R82, R62, -R63 ;  /* 0x0000003e523e7223 */ /* 0x000fe2000001083f */
[C---:B------:R-:W-:Y:S01]  /*10320*/  FFMA.FTZ R108, R83.reuse, R103, -R108 ;  /* 0x00000067536c7223 */ /* 0x040fe2000001086c */
        /* <DEDUP_REMOVED lines=13> */
.L_x_1707:
[----:B------:R-:W-:Y:S05]  /*10400*/  BSYNC B2 ;  /* 0x0000000000027941 */ /* 0x000fea0003800000 */
.L_x_1706:
[----:B------:R-:W-:Y:S05]  /*10410*/  @P1 BRA `(.L_x_1705) ;  /* 0x0000000400841947 */ /* 0x000fea0003800000 */
[----:B-1----:R-:W2:Y:S04]  /*10420*/  LDL R20, [R1+0x48] ;  /* 0x0000480001147983 */ /* 0x002ea80000100800 */
[----:B------:R-:W3:Y:S01]  /*10430*/  LDL R89, [R1+0x98] ;  /* 0x0000980001597983 */ /* 0x000ee20000100800 */
[----:B------:R-:W-:Y:S01]  /*10440*/  HADD2.F32 R79, -RZ, R120.H0_H0 ;  /* 0x20000078ff4f7230 */ /* 0x000fe20000004100 */
[--C-:B------:R-:W-:Y:S02]  /*10450*/  SHF.R.U32.HI R80, RZ, 0x10, R57.reuse ;  /* 0x00000010ff507819 */ /* 0x100fe40000011639 */
[----:B------:R-:W-:Y:S02]  /*10460*/  SHF.R.U64 R56, R56, 0x10, R57 ;  /* 0x0000001038387819 */ /* 0x000fe40000001239 */
[----:B------:R-:W-:Y:S01]  /*10470*/  SHF.R.U32.HI R57, RZ, 0x10, R67 ;  /* 0x00000010ff397819 */ /* 0x000fe20000011643 */
[----:B------:R-:W-:Y:S01]  /*10480*/  HADD2.F32 R80, -RZ, R80.H0_H0 ;  /* 0x20000050ff507230 */ /* 0x000fe20000004100 */
[--C-:B------:R-:W-:Y:S01]  /*10490*/  SHF.R.U64 R58, R58, 0x10, R59.reuse ;  /* 0x000000103a3a7819 */ /* 0x100fe2000000123b */
[----:B------:R-:W-:Y:S01]  /*104a0*/  HADD2.F32 R56, -RZ, R56.H0_H0 ;  /* 0x20000038ff387230 */ /* 0x000fe20000004100 */
[----:B------:R-:W-:Y:S01]  /*104b0*/  SHF.R.U32.HI R59, RZ, 0x10, R59 ;  /* 0x00000010ff3b7819 */ /* 0x000fe2000001163b */
        /* <DEDUP_REMOVED lines=10> */
[----:B---3--:R-:W1:Y:S02]  /*10560*/  LDS.128 R68, [R89] ;  /* 0x0000000059447984 */ /* 0x008e640000000c00 */
[----:B------:R-:W-:Y:S01]  /*10570*/  LEA.HI R3, R3, R20, RZ, 0x3 ;  /* 0x0000001403037211 */ /* 0x000fe200078f18ff */
[----:B------:R-:W-:Y:S01]  /*10580*/  HADD2.F32 R20, -RZ, R120.H1_H1 ;  /* 0x30000078ff147230 */ /* 0x000fe20000004100 */
[----:B------:R-:W-:Y:S02]  /*10590*/  LOP3.LUT R60, R60, 0x38, RZ, 0xc0, !PT ;  /* 0x000000383c3c7812 */ /* 0x000fe400078ec0ff */
[----:B------:R-:W-:Y:S02]  /*105a0*/  SHF.L.U32 R3, R3, 0xa, RZ ;  /* 0x0000000a03037819 */ /* 0x000fe400000006ff */
[----:B------:R-:W-:-:S02]  /*105b0*/  LOP3.LUT R60, R60, 0x1c0, R123, 0xf8, !PT ;  /* 0x000001c03c3c7812 */ /* 0x000fc400078ef87b */
[----:B------:R-:W-:Y:S02]  /*105c0*/  LOP3.LUT R3, R3, 0x7fffe000, RZ, 0xc0, !PT ;  /* 0x7fffe00003037812 */ /* 0x000fe400078ec0ff */
[----:B------:R-:W-:-:S04]  /*105d0*/  LOP3.LUT R60, R60, R122, RZ, 0x3c, !PT ;  /* 0x0000007a3c3c7212 */ /* 0x000fc800078e3cff */
[----:B-----5:R-:W-:-:S05]  /*105e0*/  IADD3 R3, R60, R3, R121 ;  /* 0x000000033c037210 */ /* 0x020fca0007ffe079 */
[----:B------:R-:W-:-:S05]  /*105f0*/  IMAD R3, R3, 0x2, R16 ;  /* 0x0000000203037824 */ /* 0x000fca00078e0210 */
[----:B------:R-:W2:Y:S01]  /*10600*/  LDS.128 R60, [R3+0x10400] ;  /* 0x01040000033c7984 */ /* 0x000ea20000000c00 */
[----:B-1----:R-:W-:Y:S02]  /*10610*/  HADD2.F32 R77, -RZ, R69.H0_H0 ;  /* 0x20000045ff4d7230 */ /* 0x002fe40000004100 */
[----:B--2---:R-:W-:Y:S02]  /*10620*/  HADD2.F32 R76, -RZ, R61.H0_H0 ;  /* 0x2000003dff4c7230 */ /* 0x004fe40000004100 */
[----:B------:R-:W-:Y:S02]  /*10630*/  HADD2.F32 R82, -RZ, R62.H0_H0 ;  /* 0x2000003eff527230 */ /* 0x000fe40000004100 */
[--C-:B------:R-:W-:Y:S02]  /*10640*/  HADD2.F32 R88, -RZ, R63.reuse.H0_H0 ;  /* 0x2000003fff587230 */ /* 0x100fe40000004100 */
[C---:B------:R-:W-:Y:S01]  /*10650*/  FMUL.FTZ R78, R76.reuse, R20 ;  /* 0x000000144c4e7220 */ /* 0x040fe20000410000 */
[----:B------:R-:W-:Y:S01]  /*10660*/  FMUL.FTZ R76, R76, R79 ;  /* 0x0000004f4c4c7220 */ /* 0x000fe20000410000 */
[----:B------:R-:W-:-:S02]  /*10670*/  HADD2.F32 R63, -RZ, R63.H1_H1 ;  /* 0x3000003fff3f7230 */ /* 0x000fc40000004100 */
[C---:B------:R-:W-:Y:S01]  /*10680*/  FFMA.FTZ R79, R77.reuse, R79, -R78 ;  /* 0x0000004f4d4f7223 */ /* 0x040fe2000001084e */
[----:B------:R-:W-:Y:S01]  /*10690*/  FFMA.FTZ R77, R77, R20, R76 ;  /* 0x000000144d4d7223 */ /* 0x000fe2000001004c */
[----:B------:R-:W-:Y:S01]  /*106a0*/  SHF.R.U32.HI R20, RZ, 0x10, R65 ;  /* 0x00000010ff147819 */ /* 0x000fe20000011641 */
[----:B------:R-:W-:Y:S02]  /*106b0*/  HADD2.F32 R76, -RZ, R61.H1_H1 ;  /* 0x3000003dff4c7230 */ /* 0x000fe40000004100 */
[C---:B------:R-:W-:Y:S01]  /*106c0*/  FMUL.FTZ R65, R63.reuse, R57 ;  /* 0x000000393f417220 */ /* 0x040fe20000410000 */
[----:B------:R-:W-:Y:S02]  /*106d0*/  HADD2.F32 R61, -RZ, R69.H1_H1 ;  /* 0x30000045ff3d7230 */ /* 0x000fe40000004100 */
[----:B------:R-:W-:Y:S01]  /*106e0*/  FMUL.FTZ R63, R63, R59 ;  /* 0x0000003b3f3f7220 */ /* 0x000fe20000410000 */
[----:B------:R-:W-:Y:S02]  /*106f0*/  HADD2.F32 R20, -RZ, R20.H0_H0 ;  /* 0x20000014ff147230 */ /* 0x000fe40000004100 */
[----:B------:R-:W-:-:S02]  /*10700*/  HADD2.F32 R78, -RZ, R119.H0_H0 ;  /* 0x20000077ff4e7230 */ /* 0x000fc40000004100 */
[----:B------:R-:W-:Y:S02]  /*10710*/  HADD2.F32 R62, -RZ, R62.H1_H1 ;  /* 0x3000003eff3e7230 */ /* 0x000fe40000004100 */
[C---:B------:R-:W-:Y:S01]  /*10720*/  FMUL.FTZ R69, R76.reuse, R20 ;  /* 0x000000144c457220 */ /* 0x040fe20000410000 */
[----:B------:R-:W-:-:S03]  /*10730*/  FMUL.FTZ R76, R76, R80 ;  /* 0x000000504c4c7220 */ /* 0x000fc60000410000 */
[C---:B------:R-:W-:Y:S01]  /*10740*/  FFMA.FTZ R80, R61.reuse, R80, -R69 ;  /* 0x000000503d507223 */ /* 0x040fe20000010845 */
[----:B------:R-:W-:Y:S01]  /*10750*/  FFMA.FTZ R61, R61, R20, R76 ;  /* 0x000000143d3d7223 */ /* 0x000fe2000001004c */
[----:B------:R-:W-:Y:S02]  /*10760*/  HADD2.F32 R20, -RZ, R119.H1_H1 ;  /* 0x30000077ff147230 */ /* 0x000fe40000004100 */
[----:B------:R-:W-:Y:S02]  /*10770*/  HADD2.F32 R69, -RZ, R60.H0_H0 ;  /* 0x2000003cff457230 */ /* 0x000fe40000004100 */
[----:B------:R-:W-:Y:S01]  /*10780*/  HADD2.F32 R76, -RZ, R68.H0_H0 ;  /* 0x20000044ff4c7230 */ /* 0x000fe20000004100 */
[----:B------:R-:W-:Y:S01]  /*10790*/  F2FP.F16.F32.PACK_AB R61, R61, R77 ;  /* 0x0000004d3d3d723e */ /* 0x000fe200000000ff */
[----:B------:R-:W-:Y:S02]  /*107a0*/  HADD2.F32 R60, -RZ, R60.H1_H1 ;  /* 0x3000003cff3c7230 */ /* 0x000fe40000004100 */
[C---:B0-----:R-:W-:Y:S01]  /*107b0*/  FMUL.FTZ R81, R69.reuse, R20 ;  /* 0x0000001445517220 */ /* 0x041fe20000410000 */
[----:B------:R-:W-:Y:S01]  /*107c0*/  FMUL.FTZ R69, R69, R78 ;  /* 0x0000004e45457220 */ /* 0x000fe20000410000 */
[----:B------:R-:W-:-:S02]  /*107d0*/  HADD2.F32 R68, -RZ, R68.H1_H1 ;  /* 0x30000044ff447230 */ /* 0x000fc40000004100 */
[C---:B------:R-:W-:Y:S01]  /*107e0*/  FFMA.FTZ R78, R76.reuse, R78, -R81 ;  /* 0x0000004e4c4e7223 */ /* 0x040fe20000010851 */
[----:B------:R-:W-:Y:S01]  /*107f0*/  FFMA.FTZ R76, R76, R20, R69 ;  /* 0x000000144c4c7223 */ /* 0x000fe20000010045 */
[--C-:B------:R-:W-:Y:S02]  /*10800*/  HADD2.F32 R81, -RZ, R118.reuse.H1_H1 ;  /* 0x30000076ff517230 */ /* 0x100fe40000004100 */
[----:B------:R-:W-:Y:S02]  /*10810*/  HADD2.F32 R69, -RZ, R118.H0_H0 ;  /* 0x20000076ff457230 */ /* 0x000fe40000004100 */
[--C-:B------:R-:W-:Y:S02]  /*10820*/  HADD2.F32 R20, -RZ, R70.reuse.H0_H0 ;  /* 0x20000046ff147230 */ /* 0x100fe40000004100 */
[C---:B------:R-:W-:Y:S01]  /*10830*/  FMUL.FTZ R83, R82.reuse, R81 ;  /* 0x0000005152537220 */ /* 0x040fe20000410000 */
[----:B------:R-:W-:Y:S02]  /*10840*/  HADD2.F32 R70, -RZ, R70.H1_H1 ;  /* 0x30000046ff467230 */ /* 0x000fe40000004100 */
[-C--:B------:R-:W-:Y:S01]  /*10850*/  FMUL.FTZ R82, R82, R69.reuse ;  /* 0x0000004552527220 */ /* 0x080fe20000410000 */
[----:B------:R-:W-:Y:S01]  /*10860*/  FFMA.FTZ R69, R20, R69, -R83 ;  /* 0x0000004514457223 */ /* 0x000fe20000010853 */
[----:B------:R-:W-:-:S02]  /*10870*/  HADD2.F32 R83, -RZ, R117.H1_H1 ;  /* 0x30000075ff537230 */ /* 0x000fc40000004100 */
[----:B------:R-:W-:Y:S01]  /*10880*/  FFMA.FTZ R20, R20, R81, R82 ;  /* 0x0000005114147223 */ /* 0x000fe20000010052 */
[--C-:B------:R-:W-:Y:S02]  /*10890*/  HADD2.F32 R81, -RZ, R71.reuse.H0_H0 ;  /* 0x20000047ff517230 */ /* 0x100fe40000004100 */
[----:B------:R-:W-:Y:S02]  /*108a0*/  HADD2.F32 R71, -RZ, R71.H1_H1 ;  /* 0x30000047ff477230 */ /* 0x000fe40000004100 */
[----:B------:R-:W-:-:S03]  /*108b0*/  HADD2.F32 R82, -RZ, R117.H0_H0 ;  /* 0x20000075ff527230 */ /* 0x000fc60000004100 */
[C---:B------:R-:W-:Y:S01]  /*108c0*/  FFMA.FTZ R59, R71.reuse, R59, -R65 ;  /* 0x0000003b473b7223 */ /* 0x040fe20000010841 */
[----:B------:R-:W-:Y:S01]  /*108d0*/  FFMA.FTZ R63, R71, R57, R63 ;  /* 0x00000039473f7223 */ /* 0x000fe2000001003f */
[----:B------:R-:W-:Y:S01]  /*108e0*/  FMUL.FTZ R87, R88, R82 ;  /* 0x0000005258577220 */ /* 0x000fe20000410000 */
[----:B------:R-:W-:Y:S01]  /*108f0*/  FMUL.FTZ R65, R60, R64 ;  /* 0x000000403c417220 */ /* 0x000fe20000410000 */
[----:B------:R-:W-:Y:S01]  /*10900*/  FMUL.FTZ R57, R62, R66 ;  /* 0x000000423e397220 */ /* 0x000fe20000410000 */
[-C--:B------:R-:W-:Y:S01]  /*10910*/  FMUL.FTZ R88, R88, R83.reuse ;  /* 0x0000005358587220 */ /* 0x080fe20000410000 */
[----:B------:R-:W-:Y:S01]  /*10920*/  FMUL.FTZ R60, R60, R56 ;  /* 0x000000383c3c7220 */ /* 0x000fe20000410000 */
[----:B------:R-:W-:Y:S01]  /*10930*/  FMUL.FTZ R62, R62, R58 ;  /* 0x0000003a3e3e7220 */ /* 0x000fe20000410000 */
[C---:B------:R-:W-:Y:S01]  /*10940*/  FFMA.FTZ R87, R81.reuse, R83, -R87 ;  /* 0x0000005351577223 */ /* 0x040fe20000010857 */
        /* <DEDUP_REMOVED lines=14> */
.L_x_1705:
[----:B------:R-:W-:Y:S05]  /*10a30*/  BSYNC B1 ;  /* 0x0000000000017941 */ /* 0x000fea0003800000 */
.L_x_1704:
[----:B--2---:R-:W-:Y:S01]  /*10a40*/  VIADD R3, R23, 0x20 ;  /* 0x0000002017037836 */ /* 0x004fe20000000000 */
[----:B------:R-:W-:Y:S04]  /*10a50*/  BSSY B1, `(.L_x_1708) ;  /* 0x00000d2000017945 */ /* 0x000fe80003800000 */
[----:B------:R-:W-:-:S13]  /*10a60*/  ISETP.GE.AND P0, PT, R3, R0, PT ;  /* 0x000000000300720c */ /* 0x000fda0003f06270 */
[----:B------:R-:W-:Y:S05]  /*10a70*/  @P0 BRA `(.L_x_1709) ;  /* 0x0000000c003c0947 */ /* 0x000fea0003800000 */
[----:B------:R2:W5:Y:S01]  /*10a80*/  LDL R79, [R1+0x24] ;  /* 0x00002400014f7983 */ /* 0x0005620000100800 */
[----:B------:R-:W3:Y:S01]  /*10a90*/  LDC R3, c[0x0][0x3f4] ;  /* 0x0000fd00ff037b82 */ /* 0x000ee20000000800 */
[C---:B------:R-:W-:Y:S01]  /*10aa0*/  VIADD R80, R23.reuse, 0x20 ;  /* 0x0000002017507836 */ /* 0x040fe20000000000 */
[----:B------:R-:W-:Y:S01]  /*10ab0*/  BSSY B2, `(.L_x_1710) ;  /* 0x000006a000027945 */ /* 0x000fe20003800000 */
[----:B0-----:R-:W-:Y:S02]  /*10ac0*/  VIADD R81, R23, 0x20 ;  /* 0x0000002017517836 */ /* 0x001fe40000000000 */
[----:B------:R-:W-:Y:S02]  /*10ad0*/  IMAD.SHL.U32 R80, R80, 0x40, RZ ;  /* 0x0000004050507824 */ /* 0x000fe400078e00ff */
[----:B------:R-:W-:-:S03]  /*10ae0*/  IMAD.SHL.U32 R81, R81, 0x40, RZ ;  /* 0x0000004051517824 */ /* 0x000fc600078e00ff */
[----:B------:R-:W-:Y:S02]  /*10af0*/  LOP3.LUT R80, R80, 0x1c0, RZ, 0xc0, !PT ;  /* 0x000001c050507812 */ /* 0x000fe400078ec0ff */
[----:B------:R-:W-:Y:S02]  /*10b00*/  LOP3.LUT R81, R81, 0x1c0, RZ, 0xc0, !PT ;  /* 0x000001c051517812 */ /* 0x000fe400078ec0ff */
[----:B------:R-:W-:Y:S02]  /*10b10*/  SHF.R.U32.HI R80, RZ, 0x3, R80 ;  /* 0x00000003ff507819 */ /* 0x000fe40000011650 */
[-C--:B---3--:R-:W-:Y:S02]  /*10b20*/  ISETP.GE.AND P0, PT, R18, R3.reuse, PT ;  /* 0x000000031200720c */ /* 0x088fe40003f06270 */
[----:B------:R-:W-:-:S11]  /*10b30*/  ISETP.GE.AND P1, PT, R221, R3, PT ;  /* 0x00000003dd00720c */ /* 0x000fd60003f26270 */
[----:B--2---:R-:W-:Y:S05]  /*10b40*/  @P0 BRA `(.L_x_1711) ;  /* 0x0000000400800947 */ /* 0x004fea0003800000 */
[----:B-1----:R-:W2:Y:S04]  /*10b50*/  LDL R20, [R1+0x44] ;  /* 0x0000440001147983 */ /* 0x002ea80000100800 */
[----:B------:R-:W3:Y:S01]  /*10b60*/  LDL R82, [R1+0x94] ;  /* 0x0000940001527983 */ /* 0x000ee20000100800 */
[--C-:B------:R-:W-:Y:S01]  /*10b70*/  SHF.R.U64 R44, R44, 0x10, R45.reuse ;  /* 0x000000102c2c7819 */ /* 0x100fe2000000122d */
[--C-:B------:R-:W-:Y:S01]  /*10b80*/  HADD2.F32 R68, -RZ, R116.reuse.H1_H1 ;  /* 0x30000074ff447230 */ /* 0x100fe20000004100 */
[----:B------:R-:W-:Y:S01]  /*10b90*/  SHF.R.U32.HI R64, RZ, 0x10, R45 ;  /* 0x00000010ff407819 */ /* 0x000fe2000001162d */
[----:B------:R-:W-:Y:S01]  /*10ba0*/  HADD2.F32 R116, -RZ, R116.H0_H0 ;  /* 0x20000074ff747230 */ /* 0x000fe20000004100 */
[--C-:B------:R-:W-:Y:S02]  /*10bb0*/  SHF.R.U64 R45, R52, 0x10, R53.reuse ;  /* 0x00000010342d7819 */ /* 0x100fe40000001235 */
[----:B------:R-:W-:Y:S01]  /*10bc0*/  SHF.R.U32.HI R52, RZ, 0x10, R53 ;  /* 0x00000010ff347819 */ /* 0x000fe20000011635 */
[----:B------:R-:W-:Y:S01]  /*10bd0*/  HADD2.F32 R64, -RZ, R64.H0_H0 ;  /* 0x20000040ff407230 */ /* 0x000fe20000004100 */
[--C-:B------:R-:W-:Y:S01]  /*10be0*/  SHF.R.U64 R46, R46, 0x10, R47.reuse ;  /* 0x000000102e2e7819 */ /* 0x100fe2000000122f */
[----:B------:R-:W-:Y:S01]  /*10bf0*/  HADD2.F32 R45, -RZ, R45.H0_H0 ;  /* 0x2000002dff2d7230 */ /* 0x000fe20000004100 */
[----:B------:R-:W-:Y:S01]  /*10c00*/  SHF.R.U32.HI R53, RZ, 0x10, R47 ;  /* 0x00000010ff357819 */ /* 0x000fe2000001162f */
[----:B------:R-:W-:Y:S01]  /*10c10*/  HADD2.F32 R52, -RZ, R52.H0_H0 ;  /* 0x20000034ff347230 */ /* 0x000fe20000004100 */
[----:B------:R-:W-:-:S02]  /*10c20*/  SHF.R.U64 R47, R54, 0x10, R55 ;  /* 0x00000010362f7819 */ /* 0x000fc40000001237 */
[----:B------:R-:W-:-:S03]  /*10c30*/  SHF.R.U32.HI R55, RZ, 0x10, R55 ;  /* 0x00000010ff377819 */ /* 0x000fc60000011637 */
[----:B------:R-:W-:Y:S02]  /*10c40*/  HADD2.F32 R47, -RZ, R47.H0_H0 ;  /* 0x2000002fff2f7230 */ /* 0x000fe40000004100 */
[----:B------:R-:W-:Y:S01]  /*10c50*/  HADD2.F32 R55, -RZ, R55.H0_H0 ;  /* 0x20000037ff377230 */ /* 0x000fe20000004100 */
[----:B--2---:R-:W-:-:S04]  /*10c60*/  LEA.HI R20, R3, R20, RZ, 0x1d ;  /* 0x0000001403147211 */ /* 0x004fc800078fe8ff */
[----:B------:R-:W-:Y:S02]  /*10c70*/  SHF.R.S32.HI R57, RZ, 0x1f, R20 ;  /* 0x0000001fff397819 */ /* 0x000fe40000011414 */
[----:B------:R-:W-:Y:S02]  /*10c80*/  SHF.L.U32 R56, R20, 0x3, RZ ;  /* 0x0000000314387819 */ /* 0x000fe400000006ff */
[----:B------:R-:W-:Y:S02]  /*10c90*/  LEA.HI R57, R57, R20, RZ, 0x3 ;  /* 0x0000001439397211 */ /* 0x000fe400078f18ff */
[----:B------:R-:W-:-:S03]  /*10ca0*/  LOP3.LUT R20, R81, 0x38, R56, 0xf8, !PT ;  /* 0x0000003851147812 */ /* 0x000fc600078ef838 */
[----:B------:R-:W-:Y:S01]  /*10cb0*/  IMAD.SHL.U32 R57, R57, 0x400, RZ ;  /* 0x0000040039397824 */ /* 0x000fe200078e00ff */
[----:B------:R-:W-:-:S04]  /*10cc0*/  LOP3.LUT R20, R20, R80, RZ, 0x3c, !PT ;  /* 0x0000005014147212 */ /* 0x000fc800078e3cff */
[----:B------:R-:W-:Y:S02]  /*10cd0*/  LOP3.LUT R61, R57, 0x7fffe000, RZ, 0xc0, !PT ;  /* 0x7fffe000393d7812 */ /* 0x000fe400078ec0ff */
[----:B---3--:R-:W0:Y:S02]  /*10ce0*/  LDS.128 R56, [R82] ;  /* 0x0000000052387984 */ /* 0x008e240000000c00 */
[----:B-----5:R-:W-:-:S05]  /*10cf0*/  IADD3 R61, R20, R61, R79 ;  /* 0x0000003d143d7210 */ /* 0x020fca0007ffe04f */
[----:B------:R-:W-:-:S05]  /*10d00*/  IMAD R20, R61, 0x2, R16 ;  /* 0x000000023d147824 */ /* 0x000fca00078e0210 */
[----:B------:R-:W1:Y:S01]  /*10d10*/  LDS.128 R60, [R20+0x10400] ;  /* 0x01040000143c7984 */ /* 0x000e620000000c00 */
[--C-:B0-----:R-:W-:Y:S02]  /*10d20*/  HADD2.F32 R54, -RZ, R57.reuse.H0_H0 ;  /* 0x20000039ff367230 */ /* 0x101fe40000004100 */
[----:B------:R-:W-:Y:S02]  /*10d30*/  HADD2.F32 R65, -RZ, R57.H1_H1 ;  /* 0x30000039ff417230 */ /* 0x000fe40000004100 */
[----:B------:R-:W-:Y:S02]  /*10d40*/  HADD2.F32 R57, -RZ, R56.H0_H0 ;  /* 0x20000038ff397230 */ /* 0x000fe40000004100 */
[----:B------:R-:W-:Y:S02]  /*10d50*/  HADD2.F32 R66, -RZ, R58.H0_H0 ;  /* 0x2000003aff427230 */ /* 0x000fe40000004100 */
[--C-:B------:R-:W-:Y:S02]  /*10d60*/  HADD2.F32 R67, -RZ, R59.reuse.H0_H0 ;  /* 0x2000003bff437230 */ /* 0x100fe40000004100 */
[----:B------:R-:W-:-:S02]  /*10d70*/  HADD2.F32 R59, -RZ, R59.H1_H1 ;  /* 0x3000003bff3b7230 */ /* 0x000fc40000004100 */
[--C-:B-1----:R-:W-:Y:S02]  /*10d80*/  HADD2.F32 R69, -RZ, R61.reuse.H0_H0 ;  /* 0x2000003dff457230 */ /* 0x102fe40000004100 */
[----:B------:R-:W-:Y:S02]  /*10d90*/  HADD2.F32 R70, -RZ, R61.H1_H1 ;  /* 0x3000003dff467230 */ /* 0x000fe40000004100 */
[----:B------:R-:W-:Y:S02]  /*10da0*/  HADD2.F32 R61, -RZ, R60.H0_H0 ;  /* 0x2000003cff3d7230 */ /* 0x000fe40000004100 */
[C---:B------:R-:W-:Y:S01]  /*10db0*/  FMUL.FTZ R76, R69.reuse, R116 ;  /* 0x00000074454c7220 */ /* 0x040fe20000410000 */
[----:B------:R-:W-:Y:S01]  /*10dc0*/  FMUL.FTZ R69, R69, R68 ;  /* 0x0000004445457220 */ /* 0x000fe20000410000 */
[C---:B------:R-:W-:Y:S01]  /*10dd0*/  FMUL.FTZ R78, R70.reuse, R52 ;  /* 0x00000034464e7220 */ /* 0x040fe20000410000 */
[----:B------:R-:W-:Y:S01]  /*10de0*/  FMUL.FTZ R70, R70, R64 ;  /* 0x0000004046467220 */ /* 0x000fe20000410000 */
[----:B------:R-:W-:Y:S01]  /*10df0*/  FFMA.FTZ R76, R54, R68, -R76 ;  /* 0x00000044364c7223 */ /* 0x000fe2000001084c */
[----:B------:R-:W-:-:S02]  /*10e00*/  HADD2.F32 R68, -RZ, R113.H0_H0 ;  /* 0x20000071ff447230 */ /* 0x000fc40000004100 */
[----:B------:R-:W-:Y:S01]  /*10e10*/  FFMA.FTZ R69, R54, R116, R69 ;  /* 0x0000007436457223 */ /* 0x000fe20000010045 */
[----:B------:R-:W-:Y:S02]  /*10e20*/  HADD2.F32 R54, -RZ, R115.H0_H0 ;  /* 0x20000073ff367230 */ /* 0x000fe40000004100 */
[----:B------:R-:W-:Y:S01]  /*10e30*/  FFMA.FTZ R78, R65, R64, -R78 ;  /* 0x00000040414e7223 */ /* 0x000fe2000001084e */
[----:B------:R-:W-:Y:S02]  /*10e40*/  HADD2.F32 R71, -RZ, R62.H0_H0 ;  /* 0x2000003eff477230 */ /* 0x000fe40000004100 */
[C---:B------:R-:W-:Y:S01]  /*10e50*/  FMUL.FTZ R64, R61.reuse, R68 ;  /* 0x000000443d407220 */ /* 0x040fe20000410000 */
[----:B------:R-:W-:Y:S02]  /*10e60*/  HADD2.F32 R113, -RZ, R113.H1_H1 ;  /* 0x30000071ff717230 */ /* 0x000fe40000004100 */
[----:B------:R-:W-:Y:S01]  /*10e70*/  FMUL.FTZ R61, R61, R54 ;  /* 0x000000363d3d7220 */ /* 0x000fe20000410000 */
[----:B------:R-:W-:Y:S01]  /*10e80*/  FFMA.FTZ R70, R65, R52, R70 ;  /* 0x0000003441467223 */ /* 0x000fe20000010046 */
[----:B------:R-:W-:Y:S01]  /*10e90*/  FFMA.FTZ R64, R57, R54, -R64 ;  /* 0x0000003639407223 */ /* 0x000fe20000010840 */
[----:B------:R-:W-:-:S02]  /*10ea0*/  HADD2.F32 R54, -RZ, R114.H1_H1 ;  /* 0x30000072ff367230 */ /* 0x000fc40000004100 */
[----:B------:R-:W-:Y:S01]  /*10eb0*/  FFMA.FTZ R52, R57, R68, R61 ;  /* 0x0000004439347223 */ /* 0x000fe2000001003d */
[--C-:B------:R-:W-:Y:S02]  /*10ec0*/  HADD2.F32 R77, -RZ, R63.reuse.H0_H0 ;  /* 0x2000003fff4d7230 */ /* 0x100fe40000004100 */
[C---:B------:R-:W-:Y:S01]  /*10ed0*/  FMUL.FTZ R57, R71.reuse, R113 ;  /* 0x0000007147397220 */ /* 0x040fe20000410000 */
[----:B------:R-:W-:Y:S02]  /*10ee0*/  HADD2.F32 R63, -RZ, R63.H1_H1 ;  /* 0x3000003fff3f7230 */ /* 0x000fe40000004100 */
[-C--:B------:R-:W-:Y:S01]  /*10ef0*/  FMUL.FTZ R71, R71, R54.reuse ;  /* 0x0000003647477220 */ /* 0x080fe20000410000 */
[----:B------:R-:W-:Y:S02]  /*10f00*/  HADD2.F32 R60, -RZ, R60.H1_H1 ;  /* 0x3000003cff3c7230 */ /* 0x000fe40000004100 */
[----:B------:R-:W-:Y:S01]  /*10f10*/  FFMA.FTZ R54, R66, R54, -R57 ;  /* 0x0000003642367223 */ /* 0x000fe20000010839 */
[----:B------:R-:W-:-:S02]  /*10f20*/  HADD2.F32 R57, -RZ, R53.H0_H0 ;  /* 0x20000035ff397230 */ /* 0x000fc40000004100 */
[----:B------:R-:W-:Y:S01]  /*10f30*/  FFMA.FTZ R71, R66, R113, R71 ;  /* 0x0000007142477223 */ /* 0x000fe20000010047 */
[C---:B------:R-:W-:Y:S01]  /*10f40*/  FMUL.FTZ R66, R63.reuse, R55 ;  /* 0x000000373f427220 */ /* 0x040fe20000410000 */
[----:B------:R-:W-:Y:S02]  /*10f50*/  HADD2.F32 R62, -RZ, R62.H1_H1 ;  /* 0x3000003eff3e7230 */ /* 0x000fe40000004100 */
[----:B------:R-:W-:Y:S02]  /*10f60*/  HADD2.F32 R114, -RZ, R114.H0_H0 ;  /* 0x20000072ff727230 */ /* 0x000fe40000004100 */
[-C--:B------:R-:W-:Y:S01]  /*10f70*/  FMUL.FTZ R68, R63, R57.reuse ;  /* 0x000000393f447220 */ /* 0x080fe20000410000 */
[----:B------:R-:W-:Y:S01]  /*10f80*/  FFMA.FTZ R66, R59, R57, -R66 ;  /* 0x000000393b427223 */ /* 0x000fe20000010842 */
[----:B------:R-:W-:Y:S02]  /*10f90*/  HADD2.F32 R115, -RZ, R115.H1_H1 ;  /* 0x30000073ff737230 */ /* 0x000fe40000004100 */
[----:B------:R-:W-:Y:S01]  /*10fa0*/  FMUL.FTZ R63, R62, R47 ;  /* 0x0000002f3e3f7220 */ /* 0x000fe20000410000 */
[----:B------:R-:W-:-:S02]  /*10fb0*/  HADD2.F32 R57, -RZ, R44.H0_H0 ;  /* 0x2000002cff397230 */ /* 0x000fc40000004100 */
[----:B------:R-:W-:Y:S01]  /*10fc0*/  FFMA.FTZ R68, R59, R55, R68 ;  /* 0x000000373b447223 */ /* 0x000fe20000010044 */
[----:B------:R-:W-:Y:S02]  /*10fd0*/  HADD2.F32 R61, -RZ, R46.H0_H0 ;  /* 0x2000002eff3d7230 */ /* 0x000fe40000004100 */
[CC--:B------:R-:W-:Y:S01]  /*10fe0*/  FMUL.FTZ R53, R77.reuse, R114.reuse ;  /* 0x000000724d357220 */ /* 0x0c0fe20000410000 */
[----:B------:R-:W-:Y:S02]  /*10ff0*/  HADD2.F32 R56, -RZ, R56.H1_H1 ;  /* 0x30000038ff387230 */ /* 0x000fe40000004100 */
[C---:B------:R-:W-:Y:S01]  /*11000*/  FMUL.FTZ R55, R60.reuse, R45 ;  /* 0x0000002d3c377220 */ /* 0x040fe20000410000 */
[----:B------:R-:W-:Y:S02]  /*11010*/  HADD2.F32 R58, -RZ, R58.H1_H1 ;  /* 0x3000003aff3a7230 */ /* 0x000fe40000004100 */
[----:B------:R-:W-:Y:S01]  /*11020*/  FMUL.FTZ R77, R77, R115 ;  /* 0x000000734d4d7220 */ /* 0x000fe20000410000 */
        /* <DEDUP_REMOVED lines=15> */
[----:B------:R-:W-:-:S02]  /*11120*/  F2FP.F16.F32.PACK_AB R52, R59, R52 ;  /* 0x000000343b34723e */ /* 0x000fc400000000ff */
[----:B------:R-:W-:-:S05]  /*11130*/  F2FP.F16.F32.PACK_AB R54, R62, R71 ;  /* 0x000000473e36723e */ /* 0x000fca00000000ff */
[----:B------:R0:W-:Y:S02]  /*11140*/  STS.128 [R20+0x10400], R52 ;  /* 0x0104003414007388 */ /* 0x0001e40000000c00 */
.L_x_1711:
[----:B------:R-:W-:Y:S05]  /*11150*/  BSYNC B2 ;  /* 0x0000000000027941 */ /* 0x000fea0003800000 */
.L_x_1710:
[----:B------:R-:W-:Y:S05]  /*11160*/  @P1 BRA `(.L_x_1709) ;  /* 0x0000000400801947 */ /* 0x000fea0003800000 */
[----:B01----:R-:W2:Y:S04]  /*11170*/  LDL R20, [R1+0x48] ;  /* 0x0000480001147983 */ /* 0x003ea80000100800 */
[----:B------:R-:W3:Y:S01]  /*11180*/  LDL R69, [R1+0x90] ;  /* 0x0000900001457983 */ /* 0x000ee20000100800 */
[----:B------:R-:W-:Y:S01]  /*11190*/  HADD2.F32 R65, -RZ, R109.H1_H1 ;  /* 0x3000006dff417230 */ /* 0x000fe20000004100 */
[----:B------:R-:W-:Y:S01]  /*111a0*/  SHF.R.U32.HI R56, RZ, 0x10, R49 ;  /* 0x00000010ff387819 */ /* 0x000fe20000011631 */
[----:B------:R-:W-:Y:S01]  /*111b0*/  HADD2.F32 R64, -RZ, R111.H1_H1 ;  /* 0x3000006fff407230 */ /* 0x000fe20000004100 */
[----:B------:R-:W-:Y:S01]  /*111c0*/  SHF.R.U64 R42, R42, 0x10, R43 ;  /* 0x000000102a2a7819 */ /* 0x000fe2000000122b */
[----:B------:R-:W-:Y:S02]  /*111d0*/  HADD2.F32 R109, -RZ, R109.H0_H0 ;  /* 0x2000006dff6d7230 */ /* 0x000fe40000004100 */
[----:B------:R-:W-:-:S02]  /*111e0*/  HADD2.F32 R62, -RZ, R56.H0_H0 ;  /* 0x20000038ff3e7230 */ /* 0x000fc40000004100 */
[----:B------:R-:W-:Y:S01]  /*111f0*/  HADD2.F32 R111, -RZ, R111.H0_H0 ;  /* 0x2000006fff6f7230 */ /* 0x000fe20000004100 */
[----:B--2---:R-:W-:-:S04]  /*11200*/  LEA.HI R3, R3, R20, RZ, 0x1d ;  /* 0x0000001403037211 */ /* 0x004fc800078fe8ff */
[----:B------:R-:W-:Y:S01]  /*11210*/  SHF.R.S32.HI R44, RZ, 0x1f, R3 ;  /* 0x0000001fff2c7819 */ /* 0x000fe20000011403 */
[----:B------:R-:W-:-:S03]  /*11220*/  IMAD.SHL.U32 R20, R3, 0x8, RZ ;  /* 0x0000000803147824 */ /* 0x000fc600078e00ff */
[----:B------:R-:W-:Y:S02]  /*11230*/  LEA.HI R44, R44, R3, RZ, 0x3 ;  /* 0x000000032c2c7211 */ /* 0x000fe400078f18ff */
[----:B------:R-:W-:-:S03]  /*11240*/  LOP3.LUT R3, R81, 0x38, R20, 0xf8, !PT ;  /* 0x0000003851037812 */ /* 0x000fc600078ef814 */
[----:B------:R-:W-:Y:S01]  /*11250*/  IMAD.SHL.U32 R44, R44, 0x400, RZ ;  /* 0x000004002c2c7824 */ /* 0x000fe200078e00ff */
[----:B------:R-:W-:-:S04]  /*11260*/  LOP3.LUT R3, R3, R80, RZ, 0x3c, !PT ;  /* 0x0000005003037212 */ /* 0x000fc800078e3cff */
[----:B------:R-:W-:Y:S02]  /*11270*/  LOP3.LUT R20, R44, 0x7fffe000, RZ, 0xc0, !PT ;  /* 0x7fffe0002c147812 */ /* 0x000fe400078ec0ff */
[----:B---3--:R-:W0:Y:S02]  /*11280*/  LDS.128 R44, [R69] ;  /* 0x00000000452c7984 */ /* 0x008e240000000c00 */
[----:B-----5:R-:W-:Y:S02]  /*11290*/  IADD3 R3, R3, R20, R79 ;  /* 0x0000001403037210 */ /* 0x020fe40007ffe04f */
[--C-:B------:R-:W-:Y:S02]  /*112a0*/  SHF.R.U64 R20, R40, 0x10, R41.reuse ;  /* 0x0000001028147819 */ /* 0x100fe40000001229 */
[----:B------:R-:W-:Y:S01]  /*112b0*/  SHF.R.U32.HI R41, RZ, 0x10, R41 ;  /* 0x00000010ff297819 */ /* 0x000fe20000011629 */
[----:B------:R-:W-:Y:S01]  /*112c0*/  IMAD R3, R3, 0x2, R16 ;  /* 0x0000000203037824 */ /* 0x000fe200078e0210 */
[----:B------:R-:W-:-:S02]  /*112d0*/  SHF.R.U64 R40, R48, 0x10, R49 ;  /* 0x0000001030287819 */ /* 0x000fc40000001231 */
[----:B------:R-:W-:Y:S02]  /*112e0*/  SHF.R.U32.HI R48, RZ, 0x10, R43 ;  /* 0x00000010ff307819 */ /* 0x000fe4000001162b */
[----:B------:R-:W1:Y:S01]  /*112f0*/  LDS.128 R52, [R3+0x10400] ;  /* 0x0104000003347984 */ /* 0x000e620000000c00 */
[--C-:B------:R-:W-:Y:S02]  /*11300*/  SHF.R.U64 R43, R50, 0x10, R51.reuse ;  /* 0x00000010322b7819 */ /* 0x100fe40000001233 */
[----:B------:R-:W-:Y:S01]  /*11310*/  SHF.R.U32.HI R50, RZ, 0x10, R51 ;  /* 0x00000010ff327819 */ /* 0x000fe20000011633 */
[----:B------:R-:W-:-:S04]  /*11320*/  HADD2.F32 R48, -RZ, R48.H0_H0 ;  /* 0x20000030ff307230 */ /* 0x000fc80000004100 */
[----:B------:R-:W-:Y:S02]  /*11330*/  HADD2.F32 R50, -RZ, R50.H0_H0 ;  /* 0x20000032ff327230 */ /* 0x000fe40000004100 */
[--C-:B0-----:R-:W-:Y:S02]  /*11340*/  HADD2.F32 R58, -RZ, R45.reuse.H0_H0 ;  /* 0x2000002dff3a7230 */ /* 0x101fe40000004100 */
[----:B------:R-:W-:Y:S02]  /*11350*/  HADD2.F32 R57, -RZ, R45.H1_H1 ;  /* 0x3000002dff397230 */ /* 0x000fe40000004100 */
[----:B------:R-:W-:Y:S02]  /*11360*/  HADD2.F32 R49, -RZ, R44.H0_H0 ;  /* 0x2000002cff317230 */ /* 0x000fe40000004100 */
[----:B------:R-:W-:Y:S02]  /*11370*/  HADD2.F32 R45, -RZ, R46.H0_H0 ;  /* 0x2000002eff2d7230 */ /* 0x000fe40000004100 */
[----:B------:R-:W-:-:S02]  /*11380*/  HADD2.F32 R51, -RZ, R47.H0_H0 ;  /* 0x2000002fff337230 */ /* 0x000fc40000004100 */
[----:B------:R-:W-:Y:S02]  /*11390*/  HADD2.F32 R47, -RZ, R47.H1_H1 ;  /* 0x3000002fff2f7230 */ /* 0x000fe40000004100 */
[--C-:B-1----:R-:W-:Y:S02]  /*113a0*/  HADD2.F32 R63, -RZ, R53.reuse.H0_H0 ;  /* 0x20000035ff3f7230 */ /* 0x102fe40000004100 */
[----:B------:R-:W-:Y:S02]  /*113b0*/  HADD2.F32 R61, -RZ, R53.H1_H1 ;  /* 0x30000035ff3d7230 */ /* 0x000fe40000004100 */
[----:B------:R-:W-:Y:S02]  /*113c0*/  HADD2.F32 R60, -RZ, R52.H0_H0 ;  /* 0x20000034ff3c7230 */ /* 0x000fe40000004100 */
[C---:B------:R-:W-:Y:S01]  /*113d0*/  FMUL.FTZ R67, R63.reuse, R65 ;  /* 0x000000413f437220 */ /* 0x040fe20000410000 */
[----:B------:R-:W-:Y:S01]  /*113e0*/  FMUL.FTZ R63, R63, R64 ;  /* 0x000000403f3f7220 */ /* 0x000fe20000410000 */
[----:B------:R-:W-:Y:S01]  /*113f0*/  FMUL.FTZ R66, R61, R62 ;  /* 0x0000003e3d427220 */ /* 0x000fe20000410000 */
[----:B------:R-:W-:-:S02]  /*11400*/  HADD2.F32 R59, -RZ, R54.H0_H0 ;  /* 0x20000036ff3b7230 */ /* 0x000fc40000004100 */
[----:B------:R-:W-:Y:S01]  /*11410*/  FFMA.FTZ R56, R58, R64, -R67 ;  /* 0x000000403a387223 */ /* 0x000fe20000010843 */
[----:B------:R-:W-:Y:S02]  /*11420*/  HADD2.F32 R64, -RZ, R41.H0_H0 ;  /* 0x20000029ff407230 */ /* 0x000fe40000004100 */
[----:B------:R-:W-:Y:S01]  /*11430*/  FMUL.FTZ R68, R60, R111 ;  /* 0x0000006f3c447220 */ /* 0x000fe20000410000 */
[--C-:B------:R-:W-:Y:S02]  /*11440*/  HADD2.F32 R53, -RZ, R55.reuse.H0_H0 ;  /* 0x20000037ff357230 */ /* 0x100fe40000004100 */
[----:B------:R-:W-:Y:S01]  /*11450*/  FFMA.FTZ R58, R58, R65, R63 ;  /* 0x000000413a3a7223 */ /* 0x000fe2000001003f */
[----:B------:R-:W-:Y:S02]  /*11460*/  HADD2.F32 R55, -RZ, R55.H1_H1 ;  /* 0x30000037ff377230 */ /* 0x000fe40000004100 */
[-C--:B------:R-:W-:Y:S01]  /*11470*/  FMUL.FTZ R70, R61, R64.reuse ;  /* 0x000000403d467220 */ /* 0x080fe20000410000 */
[----:B------:R-:W-:Y:S01]  /*11480*/  FFMA.FTZ R41, R57, R64, -R66 ;  /* 0x0000004039297223 */ /* 0x000fe20000010842 */
[----:B------:R-:W-:Y:S01]  /*11490*/  FMUL.FTZ R66, R60, R109 ;  /* 0x0000006d3c427220 */ /* 0x000fe20000410000 */
[----:B------:R-:W-:-:S02]  /*114a0*/  HADD2.F32 R64, -RZ, R110.H0_H0 ;  /* 0x2000006eff407230 */ /* 0x000fc40000004100 */
[----:B------:R-:W-:Y:S01]  /*114b0*/  FFMA.FTZ R57, R57, R62, R70 ;  /* 0x0000003e39397223 */ /* 0x000fe20000010046 */
[----:B------:R-:W-:Y:S02]  /*114c0*/  HADD2.F32 R62, -RZ, R112.H0_H0 ;  /* 0x20000070ff3e7230 */ /* 0x000fe40000004100 */
[----:B------:R-:W-:Y:S01]  /*114d0*/  FFMA.FTZ R60, R49, R111, -R66 ;  /* 0x0000006f313c7223 */ /* 0x000fe20000010842 */
[----:B------:R-:W-:Y:S02]  /*114e0*/  HADD2.F32 R110, -RZ, R110.H1_H1 ;  /* 0x3000006eff6e7230 */ /* 0x000fe40000004100 */
[----:B------:R-:W-:Y:S01]  /*114f0*/  FMUL.FTZ R66, R59, R64 ;  /* 0x000000403b427220 */ /* 0x000fe20000410000 */
[----:B------:R-:W-:Y:S02]  /*11500*/  HADD2.F32 R112, -RZ, R112.H1_H1 ;  /* 0x30000070ff707230 */ /* 0x000fe40000004100 */
[----:B------:R-:W-:Y:S01]  /*11510*/  FFMA.FTZ R49, R49, R109, R68 ;  /* 0x0000006d31317223 */ /* 0x000fe20000010044 */
[-C--:B------:R-:W-:Y:S01]  /*11520*/  FMUL.FTZ R68, R59, R62.reuse ;  /* 0x0000003e3b447220 */ /* 0x080fe20000410000 */
[----:B------:R-:W-:Y:S01]  /*11530*/  FFMA.FTZ R59, R45, R62, -R66 ;  /* 0x0000003e2d3b7223 */ /* 0x000fe20000010842 */
[C---:B------:R-:W-:Y:S01]  /*11540*/  FMUL.FTZ R62, R53.reuse, R110 ;  /* 0x0000006e353e7220 */ /* 0x040fe20000410000 */
[----:B------:R-:W-:Y:S01]  /*11550*/  FMUL.FTZ R53, R53, R112 ;  /* 0x0000007035357220 */ /* 0x000fe20000410000 */
[----:B------:R-:W-:Y:S01]  /*11560*/  FFMA.FTZ R64, R45, R64, R68 ;  /* 0x000000402d407223 */ /* 0x000fe20000010044 */
[----:B------:R-:W-:-:S02]  /*11570*/  HADD2.F32 R52, -RZ, R52.H1_H1 ;  /* 0x30000034ff347230 */ /* 0x000fc40000004100 */
[C---:B------:R-:W-:Y:S01]  /*11580*/  FFMA.FTZ R62, R51.reuse, R112, -R62 ;  /* 0x00000070333e7223 */ /* 0x040fe2000001083e */
[----:B------:R-:W-:Y:S01]  /*11590*/  FFMA.FTZ R110, R51, R110, R53 ;  /* 0x0000006e336e7223 */ /* 0x000fe20000010035 */
[----:B------:R-:W-:Y:S02]  /*115a0*/  HADD2.F32 R54, -RZ, R54.H1_H1 ;  /* 0x30000036ff367230 */ /* 0x000fe40000004100 */
[C---:B------:R-:W-:Y:S01]  /*115b0*/  FMUL.FTZ R66, R55.reuse, R50 ;  /* 0x0000003237427220 */ /* 0x040fe20000410000 */
[----:B------:R-:W-:Y:S01]  /*115c0*/  FMUL.FTZ R68, R55, R48 ;  /* 0x0000003037447220 */ /* 0x000fe20000410000 */
[----:B------:R-:W-:Y:S01]  /*115d0*/  HADD2.F32 R51, -RZ, R40.H0_H0 ;  /* 0x20000028ff337230 */ /* 0x000fe20000004100 */
[----:B------:R-:W-:Y:S01]  /*115e0*/  F2FP.F16.F32.PACK_AB R41, R41, R56 ;  /* 0x000000382929723e */ /* 0x000fe200000000ff */
[----:B------:R-:W-:Y:S02]  /*115f0*/  HADD2.F32 R53, -RZ, R43.H0_H0 ;  /* 0x2000002bff357230 */ /* 0x000fe40000004100 */
[----:B------:R-:W-:Y:S01]  /*11600*/  FFMA.FTZ R63, R47, R48, -R66 ;  /* 0x000000302f3f7223 */ /* 0x000fe20000010842 */
[----:B------:R-:W-:-:S02]  /*11610*/  HADD2.F32 R45, -RZ, R20.H0_H0 ;  /* 0x20000014ff2d7230 */ /* 0x000fc40000004100 */
[----:B------:R-:W-:Y:S01]  /*11620*/  FFMA.FTZ R65, R47, R50, R68 ;  /* 0x000000322f417223 */ /* 0x000fe20000010044 */
[----:B------:R-:W-:Y:S02]  /*11630*/  HADD2.F32 R43, -RZ, R42.H0_H0 ;  /* 0x2000002aff2b7230 */ /* 0x000fe40000004100 */
[----:B------:R-:W-:Y:S01]  /*11640*/  FMUL.FTZ R47, R52, R51 ;  /* 0x00000033342f7220 */ /* 0x000fe20000410000 */
[----:B------:R-:W-:Y:S02]  /*11650*/  HADD2.F32 R44, -RZ, R44.H1_H1 ;  /* 0x3000002cff2c7230 */ /* 0x000fe40000004100 */
[----:B------:R-:W-:Y:S01]  /*11660*/  FMUL.FTZ R61, R54, R53 ;  /* 0x00000035363d7220 */ /* 0x000fe20000410000 */
[----:B------:R-:W-:Y:S02]  /*11670*/  HADD2.F32 R46, -RZ, R46.H1_H1 ;  /* 0x3000002eff2e7230 */ /* 0x000fe40000004100 */
[----:B------:R-:W-:Y:S01]  /*11680*/  FMUL.FTZ R52, R52, R45 ;  /* 0x0000002d34347220 */ /* 0x000fe20000410000 */
[----:B------:R-:W-:Y:S01]  /*11690*/  FMUL.FTZ R54, R54, R43 ;  /* 0x0000002b36367220 */ /* 0x000fe20000410000 */
[----:B------:R-:W-:Y:S01]  /*116a0*/  FFMA.FTZ R55, R44, R45, -R47 ;  /* 0x0000002d2c377223 */ /* 0x000fe2000001082f */
[----:B------:R-:W-:Y:S01]  /*116b0*/  F2FP.F16.F32.PACK_AB R47, R65, R110 ;  /* 0x0000006e412f723e */ /* 0x000fe200000000ff */
[----:B------:R-:W-:Y:S01]  /*116c0*/  FFMA.FTZ R42, R46, R43, -R61 ;  /* 0x0000002b2e2a7223 */ /* 0x000fe2000001083d */
[----:B------:R-:W-:Y:S01]  /*116d0*/  FFMA.FTZ R44, R44, R51, R52 ;  /* 0x000000332c2c7223 */ /* 0x000fe20000010034 */
[----:B------:R-:W-:Y:S01]  /*116e0*/  FFMA.FTZ R53, R46, R53, R54 ;  /* 0x000000352e357223 */ /* 0x000fe20000010036 */
[----:B------:R-:W-:-:S02]  /*116f0*/  F2FP.F16.F32.PACK_AB R43, R63, R62 ;  /* 0x0000003e3f2b723e */ /* 0x000fc400000000ff */
[----:B------:R-:W-:Y:S02]  /*11700*/  F2FP.F16.F32.PACK_AB R40, R55, R60 ;  /* 0x0000003c3728723e */ /* 0x000fe400000000ff */
[----:B------:R-:W-:Y:S02]  /*11710*/  F2FP.F16.F32.PACK_AB R42, R42, R59 ;  /* 0x0000003b2a2a723e */ /* 0x000fe400000000ff */
[----:B------:R-:W-:Y:S02]  /*11720*/  F2FP.F16.F32.PACK_AB R45, R57, R58 ;  /* 0x0000003a392d723e */ /* 0x000fe400000000ff */
[----:B------:R-:W-:Y:S01]  /*11730*/  F2FP.F16.F32.PACK_AB R44, R44, R49 ;  /* 0x000000312c2c723e */ /* 0x000fe200000000ff */
[----:B------:R2:W-:Y:S01]  /*11740*/  STS.128 [R69], R40 ;  /* 0x0000002845007388 */ /* 0x0005e20000000c00 */
[----:B------:R-:W-:-:S05]  /*11750*/  F2FP.F16.F32.PACK_AB R46, R53, R64 ;  /* 0x00000040352e723e */ /* 0x000fca00000000ff */
[----:B------:R2:W-:Y:S02]  /*11760*/  STS.128 [R3+0x10400], R44 ;  /* 0x0104002c03007388 */ /* 0x0005e40000000c00 */
.L_x_1709:
[----:B------:R-:W-:Y:S05]  /*11770*/  BSYNC B1 ;  /* 0x0000000000017941 */ /* 0x000fea0003800000 */
.L_x_1708:
[----:B--2---:R-:W-:Y:S01]  /*11780*/  VIADD R3, R23, 0x40 ;  /* 0x0000004017037836 */ /* 0x004fe20000000000 */
[----:B------:R-:W-:Y:S04]  /*11790*/  BSSY B1, `(.L_x_1712) ;  /* 0x00000d8000017945 */ /* 0x000fe80003800000 */
[----:B------:R-:W-:-:S13]  /*117a0*/  ISETP.GE.AND P0, PT, R3, R0, PT ;  /* 0x000000000300720c */ /* 0x000fda0003f06270 */
[----:B------:R-:W-:Y:S05]  /*117b0*/  @P0 BRA `(.L_x_1713) ;  /* 0x0000000c00540947 */ /* 0x000fea0003800000 */
[----:B01----:R-:W0:Y:S01]  /*117c0*/  LDC R20, c[0x0][0x3f4] ;  /* 0x0000fd00ff147b82 */ /* 0x003e220000000800 */
[----:B------:R-:W-:Y:S01]  /*117d0*/  BSSY B2, `(.L_x_1714) ;  /* 0x000006b000027945 */ /* 0x000fe20003800000 */
[-C--:B0-----:R-:W-:Y:S02]  /*117e0*/  ISETP.GE.AND P0, PT, R18, R20.reuse, PT ;  /* 0x000000141200720c */ /* 0x081fe40003f06270 */
[----:B------:R-:W-:-:S11]  /*117f0*/  ISETP.GE.AND P1, PT, R221, R20, PT ;  /* 0x00000014dd00720c */ /* 0x000fd60003f26270 */
[----:B------:R-:W-:Y:S05]  /*11800*/  @P0 BRA `(.L_x_1715) ;  /* 0x00000004009c0947 */ /* 0x000fea0003800000 */
[----:B------:R-:W2:Y:S04]  /*11810*/  LDL R40, [R1+0x44] ;  /* 0x0000440001287983 */ /* 0x000ea80000100800 */
[----:B------:R-:W3:Y:S01]  /*11820*/  LDL R63, [R1+0x8c] ;  /* 0x00008c00013f7983 */ /* 0x000ee20000100800 */
[----:B------:R-:W-:Y:S01]  /*11830*/  SHF.L.U32 R41, R3, 0x6, RZ ;  /* 0x0000000603297819 */ /* 0x000fe200000006ff */
[----:B------:R-:W-:Y:S01]  /*11840*/  HADD2.F32 R56, -RZ, R106.H1_H1 ;  /* 0x3000006aff387230 */ /* 0x000fe20000004100 */
[----:B------:R-:W-:Y:S01]  /*11850*/  SHF.R.S32.HI R42, RZ, 0x1f, R3 ;  /* 0x0000001fff2a7819 */ /* 0x000fe20000011403 */
[--C-:B------:R-:W-:Y:S01]  /*11860*/  HADD2.F32 R58, -RZ, R104.reuse.H1_H1 ;  /* 0x30000068ff3a7230 */ /* 0x100fe20000004100 */
[----:B------:R-:W-:Y:S01]  /*11870*/  LOP3.LUT R44, R41, 0x1c0, RZ, 0xc0, !PT ;  /* 0x000001c0292c7812 */ /* 0x000fe200078ec0ff */
[----:B------:R-:W-:Y:S01]  /*11880*/  HADD2.F32 R104, -RZ, R104.H0_H0 ;  /* 0x20000068ff687230 */ /* 0x000fe20000004100 */
[----:B------:R-:W-:Y:S01]  /*11890*/  LEA.HI R42, R42, R3, RZ, 0x3 ;  /* 0x000000032a2a7211 */ /* 0x000fe200078f18ff */
[----:B------:R-:W-:Y:S01]  /*118a0*/  HADD2.F32 R106, -RZ, R106.H0_H0 ;  /* 0x2000006aff6a7230 */ /* 0x000fe20000004100 */
[----:B------:R-:W-:-:S02]  /*118b0*/  SHF.R.U32.HI R59, RZ, 0x10, R37 ;  /* 0x00000010ff3b7819 */ /* 0x000fc40000011625 */
[--C-:B------:R-:W-:Y:S01]  /*118c0*/  SHF.R.U32.HI R57, RZ, 0x10, R29.reuse ;  /* 0x00000010ff397819 */ /* 0x100fe2000001161d */
[----:B------:R-:W-:Y:S01]  /*118d0*/  IMAD.SHL.U32 R42, R42, 0x40, RZ ;  /* 0x000000402a2a7824 */ /* 0x000fe200078e00ff */
[----:B------:R-:W-:Y:S01]  /*118e0*/  SHF.R.U64 R28, R28, 0x10, R29 ;  /* 0x000000101c1c7819 */ /* 0x000fe2000000121d */
[----:B------:R-:W-:Y:S01]  /*118f0*/  HADD2.F32 R59, -RZ, R59.H0_H0 ;  /* 0x2000003bff3b7230 */ /* 0x000fe20000004100 */
[----:B------:R-:W-:Y:S01]  /*11900*/  SHF.R.U64 R29, R36, 0x10, R37 ;  /* 0x00000010241d7819 */ /* 0x000fe20000001225 */
[----:B------:R-:W-:Y:S01]  /*11910*/  HADD2.F32 R57, -RZ, R57.H0_H0 ;  /* 0x20000039ff397230 */ /* 0x000fe20000004100 */
[----:B------:R-:W-:Y:S02]  /*11920*/  LOP3.LUT R46, R42, 0xfffffe00, RZ, 0xc0, !PT ;  /* 0xfffffe002a2e7812 */ /* 0x000fe400078ec0ff */
[--C-:B------:R-:W-:Y:S02]  /*11930*/  SHF.R.U64 R30, R30, 0x10, R31.reuse ;  /* 0x000000101e1e7819 */ /* 0x100fe4000000121f */
[----:B------:R-:W-:-:S02]  /*11940*/  SHF.R.U32.HI R36, RZ, 0x10, R31 ;  /* 0x00000010ff247819 */ /* 0x000fc4000001161f */
[--C-:B------:R-:W-:Y:S02]  /*11950*/  SHF.R.U64 R31, R38, 0x10, R39.reuse ;  /* 0x00000010261f7819 */ /* 0x100fe40000001227 */
[----:B------:R-:W-:Y:S01]  /*11960*/  SHF.R.U32.HI R38, RZ, 0x10, R39 ;  /* 0x00000010ff267819 */ /* 0x000fe20000011627 */
[----:B------:R-:W-:-:S04]  /*11970*/  HADD2.F32 R36, -RZ, R36.H0_H0 ;  /* 0x20000024ff247230 */ /* 0x000fc80000004100 */
[----:B------:R-:W-:Y:S01]  /*11980*/  HADD2.F32 R38, -RZ, R38.H0_H0 ;  /* 0x20000026ff267230 */ /* 0x000fe20000004100 */
[----:B--2---:R-:W-:-:S04]  /*11990*/  LEA.HI R40, R20, R40, RZ, 0x1d ;  /* 0x0000002814287211 */ /* 0x004fc800078fe8ff */
[----:B------:R-:W-:Y:S01]  /*119a0*/  SHF.R.S32.HI R43, RZ, 0x1f, R40 ;  /* 0x0000001fff2b7819 */ /* 0x000fe20000011428 */
[----:B------:R-:W-:-:S03]  /*119b0*/  IMAD.SHL.U32 R41, R40, 0x8, RZ ;  /* 0x0000000828297824 */ /* 0x000fc600078e00ff */
[----:B------:R-:W-:Y:S02]  /*119c0*/  LEA.HI R43, R43, R40, RZ, 0x3 ;  /* 0x000000282b2b7211 */ /* 0x000fe400078f18ff */
[----:B------:R-:W-:Y:S02]  /*119d0*/  LOP3.LUT R40, R44, 0x38, R41, 0xf8, !PT ;  /* 0x000000382c287812 */ /* 0x000fe400078ef829 */
[----:B------:R-:W-:Y:S01]  /*119e0*/  SHF.R.U32.HI R41, RZ, 0x3, R44 ;  /* 0x00000003ff297819 */ /* 0x000fe2000001162c */
[----:B------:R-:W-:-:S03]  /*119f0*/  IMAD.SHL.U32 R43, R43, 0x400, RZ ;  /* 0x000004002b2b7824 */ /* 0x000fc600078e00ff */
[----:B------:R-:W-:Y:S02]  /*11a00*/  LOP3.LUT R44, R40, R41, RZ, 0x3c, !PT ;  /* 0x00000029282c7212 */ /* 0x000fe400078e3cff */
[----:B------:R-:W-:Y:S02]  /*11a10*/  LOP3.LUT R45, R43, 0x7fffe000, RZ, 0xc0, !PT ;  /* 0x7fffe0002b2d7812 */ /* 0x000fe400078ec0ff */
[----:B---3--:R-:W0:Y:S02]  /*11a20*/  LDS.128 R40, [R63] ;  /* 0x000000003f287984 */ /* 0x008e240000000c00 */
[----:B------:R-:W-:-:S05]  /*11a30*/  IADD3 R45, R44, R45, R46 ;  /* 0x0000002d2c2d7210 */ /* 0x000fca0007ffe02e */
        /* <DEDUP_REMOVED lines=12> */
[-C--:B------:R-:W-:Y:S01]  /*11b00*/  FMUL.FTZ R62, R41, R56.reuse ;  /* 0x00000038293e7220 */ /* 0x080fe20000410000 */
[C---:B------:R-:W-:Y:S01]  /*11b10*/  FMUL.FTZ R61, R50.reuse, R59 ;  /* 0x0000003b323d7220 */ /* 0x040fe20000410000 */
[----:B------:R-:W-:Y:S02]  /*11b20*/  HADD2.F32 R55, -RZ, R46.H0_H0 ;  /* 0x2000002eff377230 */ /* 0x000fe40000004100 */
[C---:B------:R-:W-:Y:S01]  /*11b30*/  FFMA.FTZ R41, R49.reuse, R56, -R60 ;  /* 0x0000003831297223 */ /* 0x040fe2000001083c */
[----:B------:R-:W-:Y:S01]  /*11b40*/  FFMA.FTZ R45, R49, R58, R62 ;  /* 0x0000003a312d7223 */ /* 0x000fe2000001003e */
[----:B------:R-:W-:Y:S01]  /*11b50*/  FMUL.FTZ R49, R50, R57 ;  /* 0x0000003932317220 */ /* 0x000fe20000410000 */
[----:B------:R-:W-:-:S02]  /*11b60*/  HADD2.F32 R58, -RZ, R105.H0_H0 ;  /* 0x20000069ff3a7230 */ /* 0x000fc40000004100 */
[----:B------:R-:W-:Y:S01]  /*11b70*/  FMUL.FTZ R56, R54, R104 ;  /* 0x0000006836387220 */ /* 0x000fe20000410000 */
[----:B------:R-:W-:Y:S01]  /*11b80*/  FFMA.FTZ R50, R52, R57, -R61 ;  /* 0x0000003934327223 */ /* 0x000fe2000001083d */
[-C--:B------:R-:W-:Y:S01]  /*11b90*/  FMUL.FTZ R57, R54, R106.reuse ;  /* 0x0000006a36397220 */ /* 0x080fe20000410000 */
[----:B------:R-:W-:Y:S01]  /*11ba0*/  FFMA.FTZ R52, R52, R59, R49 ;  /* 0x0000003b34347223 */ /* 0x000fe20000010031 */
[----:B------:R-:W-:Y:S02]  /*11bb0*/  HADD2.F32 R54, -RZ, R107.H0_H0 ;  /* 0x2000006bff367230 */ /* 0x000fe40000004100 */
[----:B------:R-:W-:Y:S01]  /*11bc0*/  FFMA.FTZ R49, R51, R106, -R56 ;  /* 0x0000006a33317223 */ /* 0x000fe20000010838 */
[----:B------:R-:W-:Y:S02]  /*11bd0*/  HADD2.F32 R53, -RZ, R47.H0_H0 ;  /* 0x2000002fff357230 */ /* 0x000fe40000004100 */
[----:B------:R-:W-:Y:S01]  /*11be0*/  FMUL.FTZ R62, R55, R58 ;  /* 0x0000003a373e7220 */ /* 0x000fe20000410000 */
[----:B------:R-:W-:-:S02]  /*11bf0*/  HADD2.F32 R60, -RZ, R105.H1_H1 ;  /* 0x30000069ff3c7230 */ /* 0x000fc40000004100 */
[-C--:B------:R-:W-:Y:S01]  /*11c00*/  FMUL.FTZ R64, R55, R54.reuse ;  /* 0x0000003637407220 */ /* 0x080fe20000410000 */
[----:B------:R-:W-:Y:S02]  /*11c10*/  HADD2.F32 R56, -RZ, R107.H1_H1 ;  /* 0x3000006bff387230 */ /* 0x000fe40000004100 */
[----:B------:R-:W-:Y:S01]  /*11c20*/  FFMA.FTZ R62, R37, R54, -R62 ;  /* 0x00000036253e7223 */ /* 0x000fe2000001083e */
[----:B------:R-:W-:Y:S02]  /*11c30*/  HADD2.F32 R47, -RZ, R47.H1_H1 ;  /* 0x3000002fff2f7230 */ /* 0x000fe40000004100 */
[----:B------:R-:W-:Y:S01]  /*11c40*/  FMUL.FTZ R54, R53, R60 ;  /* 0x0000003c35367220 */ /* 0x000fe20000410000 */
[----:B------:R-:W-:Y:S01]  /*11c50*/  FFMA.FTZ R64, R37, R58, R64 ;  /* 0x0000003a25407223 */ /* 0x000fe20000010040 */
[-C--:B------:R-:W-:Y:S01]  /*11c60*/  FMUL.FTZ R53, R53, R56.reuse ;  /* 0x0000003835357220 */ /* 0x080fe20000410000 */
[----:B------:R-:W-:Y:S02]  /*11c70*/  HADD2.F32 R44, -RZ, R44.H1_H1 ;  /* 0x3000002cff2c7230 */ /* 0x000fe40000004100 */
[----:B------:R-:W-:Y:S01]  /*11c80*/  FFMA.FTZ R54, R39, R56, -R54 ;  /* 0x0000003827367223 */ /* 0x000fe20000010836 */
[----:B------:R-:W-:-:S02]  /*11c90*/  HADD2.F32 R46, -RZ, R46.H1_H1 ;  /* 0x3000002eff2e7230 */ /* 0x000fc40000004100 */
[----:B------:R-:W-:Y:S01]  /*11ca0*/  FFMA.FTZ R53, R39, R60, R53 ;  /* 0x0000003c27357223 */ /* 0x000fe20000010035 */
[C---:B------:R-:W-:Y:S01]  /*11cb0*/  FMUL.FTZ R58, R47.reuse, R38 ;  /* 0x000000262f3a7220 */ /* 0x040fe20000410000 */
[----:B------:R-:W-:Y:S01]  /*11cc0*/  FMUL.FTZ R56, R47, R36 ;  /* 0x000000242f387220 */ /* 0x000fe20000410000 */
[----:B------:R-:W-:Y:S02]  /*11cd0*/  HADD2.F32 R37, -RZ, R29.H0_H0 ;  /* 0x2000001dff257230 */ /* 0x000fe40000004100 */
[----:B------:R-:W-:Y:S01]  /*11ce0*/  FFMA.FTZ R51, R51, R104, R57 ;  /* 0x0000006833337223 */ /* 0x000fe20000010039 */
[----:B------:R-:W-:Y:S02]  /*11cf0*/  HADD2.F32 R39, -RZ, R31.H0_H0 ;  /* 0x2000001fff277230 */ /* 0x000fe40000004100 */
[C---:B------:R-:W-:Y:S01]  /*11d00*/  FFMA.FTZ R55, R43.reuse, R36, -R58 ;  /* 0x000000242b377223 */ /* 0x040fe2000001083a */
[----:B------:R-:W-:Y:S02]  /*11d10*/  HADD2.F32 R29, -RZ, R28.H0_H0 ;  /* 0x2000001cff1d7230 */ /* 0x000fe40000004100 */
[----:B------:R-:W-:Y:S01]  /*11d20*/  FFMA.FTZ R56, R43, R38, R56 ;  /* 0x000000262b387223 */ /* 0x000fe20000010038 */
[----:B------:R-:W-:-:S02]  /*11d30*/  HADD2.F32 R31, -RZ, R30.H0_H0 ;  /* 0x2000001eff1f7230 */ /* 0x000fc40000004100 */
        /* <DEDUP_REMOVED lines=17> */
[----:B------:R-:W-:Y:S02]  /*11e50*/  F2FP.F16.F32.PACK_AB R36, R36, R51 ;  /* 0x000000332424723e */ /* 0x000fe400000000ff */
[----:B------:R-:W-:-:S05]  /*11e60*/  F2FP.F16.F32.PACK_AB R38, R43, R64 ;  /* 0x000000402b26723e */ /* 0x000fca00000000ff */
[----:B------:R0:W-:Y:S02]  /*11e70*/  STS.128 [R48+0x10400], R36 ;  /* 0x0104002430007388 */ /* 0x0001e40000000c00 */
.L_x_1715:
[----:B------:R-:W-:Y:S05]  /*11e80*/  BSYNC B2 ;  /* 0x0000000000027941 */ /* 0x000fea0003800000 */
.L_x_1714:
[----:B------:R-:W-:Y:S05]  /*11e90*/  @P1 BRA `(.L_x_1713) ;  /* 0x00000004009c1947 */ /* 0x000fea0003800000 */
[----:B0-----:R-:W2:Y:S04]  /*11ea0*/  LDL R29, [R1+0x48] ;  /* 0x00004800011d7983 */ /* 0x001ea80000100800 */
[----:B------:R-:W3:Y:S01]  /*11eb0*/  LDL R55, [R1+0x88] ;  /* 0x0000880001377983 */ /* 0x000ee20000100800 */
[----:B------:R-:W-:Y:S01]  /*11ec0*/  IMAD.SHL.U32 R28, R3, 0x40, RZ ;  /* 0x00000040031c7824 */ /* 0x000fe200078e00ff */
[----:B------:R-:W-:Y:S01]  /*11ed0*/  SHF.R.S32.HI R30, RZ, 0x1f, R3 ;  /* 0x0000001fff1e7819 */ /* 0x000fe20000011403 */
[----:B------:R-:W-:Y:S01]  /*11ee0*/  HADD2.F32 R43, -RZ, R95.H1_H1 ;  /* 0x3000005fff2b7230 */ /* 0x000fe20000004100 */
[----:B------:R-:W-:Y:S01]  /*11ef0*/  SHF.R.U32.HI R44, RZ, 0x10, R33 ;  /* 0x00000010ff2c7819 */ /* 0x000fe20000011621 */
[--C-:B------:R-:W-:Y:S01]  /*11f00*/  HADD2.F32 R45, -RZ, R94.reuse.H0_H0 ;  /* 0x2000005eff2d7230 */ /* 0x100fe20000004100 */
[----:B------:R-:W-:Y:S01]  /*11f10*/  LOP3.LUT R31, R28, 0x1c0, RZ, 0xc0, !PT ;  /* 0x000001c01c1f7812 */ /* 0x000fe200078ec0ff */
[----:B------:R-:W-:Y:S01]  /*11f20*/  HADD2.F32 R94, -RZ, R94.H1_H1 ;  /* 0x3000005eff5e7230 */ /* 0x000fe20000004100 */
[----:B------:R-:W-:Y:S01]  /*11f30*/  LEA.HI R30, R30, R3, RZ, 0x3 ;  /* 0x000000031e1e7211 */ /* 0x000fe200078f18ff */
[----:B------:R-:W-:Y:S01]  /*11f40*/  HADD2.F32 R44, -RZ, R44.H0_H0 ;  /* 0x2000002cff2c7230 */ /* 0x000fe20000004100 */
[----:B------:R-:W-:-:S02]  /*11f50*/  SHF.R.U32.HI R46, RZ, 0x10, R25 ;  /* 0x00000010ff2e7819 */ /* 0x000fc40000011619 */
[----:B------:R-:W-:Y:S02]  /*11f60*/  SHF.L.U32 R30, R30, 0x6, RZ ;  /* 0x000000061e1e7819 */ /* 0x000fe400000006ff */
[----:B------:R-:W-:Y:S02]  /*11f70*/  SHF.R.U32.HI R51, RZ, 0x10, R35 ;  /* 0x00000010ff337819 */ /* 0x000fe40000011623 */
[----:B------:R-:W-:Y:S02]  /*11f80*/  LOP3.LUT R36, R30, 0xfffffe00, RZ, 0xc0, !PT ;  /* 0xfffffe001e247812 */ /* 0x000fe400078ec0ff */
[----:B------:R-:W-:Y:S02]  /*11f90*/  SHF.R.U32.HI R53, RZ, 0x10, R27 ;  /* 0x00000010ff357819 */ /* 0x000fe4000001161b */
        /* <DEDUP_REMOVED lines=10> */
[----:B------:R-:W-:Y:S02]  /*12040*/  IADD3 R3, R3, R20, R36 ;  /* 0x0000001403037210 */ /* 0x000fe40007ffe024 */
[----:B------:R-:W-:Y:S02]  /*12050*/  SHF.R.U64 R20, R24, 0x10, R25 ;  /* 0x0000001018147819 */ /* 0x000fe40000001219 */
[----:B------:R-:W-:Y:S01]  /*12060*/  SHF.R.U64 R25, R32, 0x10, R33 ;  /* 0x0000001020197819 */ /* 0x000fe20000001221 */
[----:B------:R-:W-:Y:S01]  /*12070*/  IMAD R3, R3, 0x2, R16 ;  /* 0x0000000203037824 */ /* 0x000fe200078e0210 */
[----:B------:R-:W-:-:S02]  /*12080*/  SHF.R.U64 R24, R26, 0x10, R27 ;  /* 0x000000101a187819 */ /* 0x000fc4000000121b */
[----:B------:R-:W-:Y:S02]  /*12090*/  SHF.R.U64 R26, R34, 0x10, R35 ;  /* 0x00000010221a7819 */ /* 0x000fe40000001223 */
[----:B------:R-:W1:Y:S01]  /*120a0*/  LDS.128 R36, [R3+0x10400] ;  /* 0x0104000003247984 */ /* 0x000e620000000c00 */
        /* <DEDUP_REMOVED lines=11> */
[----:B------:R-:W-:-:S02]  /*12160*/  HADD2.F32 R40, -RZ, R46.H0_H0 ;  /* 0x2000002eff287230 */ /* 0x000fc40000004100 */
[----:B------:R-:W-:Y:S01]  /*12170*/  FMUL.FTZ R46, R37, R44 ;  /* 0x0000002c252e7220 */ /* 0x000fe20000410000 */
[C---:B------:R-:W-:Y:S01]  /*12180*/  FFMA.FTZ R47, R32.reuse, R43, -R47 ;  /* 0x0000002b202f7223 */ /* 0x040fe2000001082f */
[----:B------:R-:W-:Y:S01]  /*12190*/  FFMA.FTZ R49, R32, R45, R49 ;  /* 0x0000002d20317223 */ /* 0x000fe20000010031 */
[----:B------:R-:W-:Y:S02]  /*121a0*/  HADD2.F32 R32, -RZ, R95.H0_H0 ;  /* 0x2000005fff207230 */ /* 0x000fe40000004100 */
[----:B------:R-:W-:Y:S01]  /*121b0*/  FFMA.FTZ R48, R29, R40, -R46 ;  /* 0x000000281d307223 */ /* 0x000fe2000001082e */
[----:B------:R-:W-:Y:S01]  /*121c0*/  FMUL.FTZ R46, R35, R94 ;  /* 0x0000005e232e7220 */ /* 0x000fe20000410000 */
[----:B------:R-:W-:Y:S01]  /*121d0*/  FMUL.FTZ R50, R37, R40 ;  /* 0x0000002825327220 */ /* 0x000fe20000410000 */
[----:B------:R-:W-:Y:S02]  /*121e0*/  HADD2.F32 R41, -RZ, R38.H0_H0 ;  /* 0x20000026ff297230 */ /* 0x000fe40000004100 */
[----:B------:R-:W-:Y:S01]  /*121f0*/  FMUL.FTZ R35, R35, R32 ;  /* 0x0000002023237220 */ /* 0x000fe20000410000 */
[----:B------:R-:W-:-:S02]  /*12200*/  HADD2.F32 R40, -RZ, R93.H1_H1 ;  /* 0x3000005dff287230 */ /* 0x000fc40000004100 */
[----:B------:R-:W-:Y:S01]  /*12210*/  FFMA.FTZ R46, R27, R32, -R46 ;  /* 0x000000201b2e7223 */ /* 0x000fe2000001082e */
[--C-:B------:R-:W-:Y:S02]  /*12220*/  HADD2.F32 R32, -RZ, R96.reuse.H0_H0 ;  /* 0x20000060ff207230 */ /* 0x100fe40000004100 */
[----:B------:R-:W-:Y:S01]  /*12230*/  FFMA.FTZ R50, R29, R44, R50 ;  /* 0x0000002c1d327223 */ /* 0x000fe20000010032 */
[----:B------:R-:W-:Y:S02]  /*12240*/  HADD2.F32 R42, -RZ, R39.H0_H0 ;  /* 0x20000027ff2a7230 */ /* 0x000fe40000004100 */
[----:B------:R-:W-:Y:S01]  /*12250*/  FFMA.FTZ R35, R27, R94, R35 ;  /* 0x0000005e1b237223 */ /* 0x000fe20000010023 */
[----:B------:R-:W-:Y:S02]  /*12260*/  HADD2.F32 R93, -RZ, R93.H0_H0 ;  /* 0x2000005dff5d7230 */ /* 0x000fe40000004100 */
[----:B------:R-:W-:Y:S01]  /*12270*/  FMUL.FTZ R44, R41, R40 ;  /* 0x00000028292c7220 */ /* 0x000fe20000410000 */
[----:B------:R-:W-:-:S02]  /*12280*/  HADD2.F32 R27, -RZ, R96.H1_H1 ;  /* 0x30000060ff1b7230 */ /* 0x000fc40000004100 */
[-C--:B------:R-:W-:Y:S01]  /*12290*/  FMUL.FTZ R52, R41, R32.reuse ;  /* 0x0000002029347220 */ /* 0x080fe20000410000 */
[----:B------:R-:W-:Y:S02]  /*122a0*/  HADD2.F32 R39, -RZ, R39.H1_H1 ;  /* 0x30000027ff277230 */ /* 0x000fe40000004100 */
[C---:B------:R-:W-:Y:S01]  /*122b0*/  FFMA.FTZ R41, R33.reuse, R32, -R44 ;  /* 0x0000002021297223 */ /* 0x040fe2000001082c */
[C---:B------:R-:W-:Y:S01]  /*122c0*/  FMUL.FTZ R29, R42.reuse, R93 ;  /* 0x0000005d2a1d7220 */ /* 0x040fe20000410000 */
[----:B------:R-:W-:Y:S02]  /*122d0*/  HADD2.F32 R44, -RZ, R51.H0_H0 ;  /* 0x20000033ff2c7230 */ /* 0x000fe40000004100 */
[-C--:B------:R-:W-:Y:S01]  /*122e0*/  FMUL.FTZ R42, R42, R27.reuse ;  /* 0x0000001b2a2a7220 */ /* 0x080fe20000410000 */
[----:B------:R-:W-:Y:S02]  /*122f0*/  HADD2.F32 R32, -RZ, R53.H0_H0 ;  /* 0x20000035ff207230 */ /* 0x000fe40000004100 */
[----:B------:R-:W-:Y:S01]  /*12300*/  FFMA.FTZ R52, R33, R40, R52 ;  /* 0x0000002821347223 */ /* 0x000fe20000010034 */
[C---:B------:R-:W-:Y:S01]  /*12310*/  FFMA.FTZ R40, R34.reuse, R27, -R29 ;  /* 0x0000001b22287223 */ /* 0x040fe2000001081d */
[----:B------:R-:W-:Y:S01]  /*12320*/  FFMA.FTZ R42, R34, R93, R42 ;  /* 0x0000005d222a7223 */ /* 0x000fe2000001002a */
[----:B------:R-:W-:-:S02]  /*12330*/  HADD2.F32 R36, -RZ, R36.H1_H1 ;  /* 0x30000024ff247230 */ /* 0x000fc40000004100 */
[C---:B------:R-:W-:Y:S01]  /*12340*/  FMUL.FTZ R54, R39.reuse, R44 ;  /* 0x0000002c27367220 */ /* 0x040fe20000410000 */
[----:B------:R-:W-:Y:S02]  /*12350*/  HADD2.F32 R38, -RZ, R38.H1_H1 ;  /* 0x30000026ff267230 */ /* 0x000fe40000004100 */
[-C--:B------:R-:W-:Y:S01]  /*12360*/  FMUL.FTZ R34, R39, R32.reuse ;  /* 0x0000002027227220 */ /* 0x080fe20000410000 */
[----:B------:R-:W-:Y:S02]  /*12370*/  HADD2.F32 R29, -RZ, R25.H0_H0 ;  /* 0x20000019ff1d7230 */ /* 0x000fe40000004100 */
[C---:B------:R-:W-:Y:S01]  /*12380*/  FFMA.FTZ R43, R31.reuse, R32, -R54 ;  /* 0x000000201f2b7223 */ /* 0x040fe20000010836 */
[----:B------:R-:W-:Y:S02]  /*12390*/  HADD2.F32 R33, -RZ, R26.H0_H0 ;  /* 0x2000001aff217230 */ /* 0x000fe40000004100 */
[----:B------:R-:W-:Y:S01]  /*123a0*/  FFMA.FTZ R45, R31, R44, R34 ;  /* 0x0000002c1f2d7223 */ /* 0x000fe20000010022 */
[----:B------:R-:W-:-:S02]  /*123b0*/  HADD2.F32 R25, -RZ, R20.H0_H0 ;  /* 0x20000014ff197230 */ /* 0x000fc40000004100 */
[----:B------:R-:W-:Y:S01]  /*123c0*/  FMUL.FTZ R31, R36, R29 ;  /* 0x0000001d241f7220 */ /* 0x000fe20000410000 */
[----:B------:R-:W-:Y:S02]  /*123d0*/  HADD2.F32 R27, -RZ, R24.H0_H0 ;  /* 0x20000018ff1b7230 */ /* 0x000fe40000004100 */
[----:B------:R-:W-:Y:S01]  /*123e0*/  FMUL.FTZ R39, R38, R33 ;  /* 0x0000002126277220 */ /* 0x000fe20000410000 */
[----:B------:R-:W-:Y:S02]  /*123f0*/  HADD2.F32 R28, -RZ, R28.H1_H1 ;  /* 0x3000001cff1c7230 */ /* 0x000fe40000004100 */
[----:B------:R-:W-:Y:S01]  /*12400*/  FMUL.FTZ R36, R36, R25 ;  /* 0x0000001924247220 */ /* 0x000fe20000410000 */
[----:B------:R-:W-:Y:S02]  /*12410*/  HADD2.F32 R30, -RZ, R30.H1_H1 ;  /* 0x3000001eff1e7230 */ /* 0x000fe40000004100 */
        /* <DEDUP_REMOVED lines=15> */
.L_x_1713:
[----:B------:R-:W-:Y:S05]  /*12510*/  BSYNC B1 ;  /* 0x0000000000017941 */ /* 0x000fea0003800000 */
.L_x_1712:
[----:B--2---:R-:W-:-:S05]  /*12520*/  VIADD R3, R23, 0x60 ;  /* 0x0000006017037836 */ /* 0x004fca0000000000 */
[----:B------:R-:W-:-:S13]  /*12530*/  ISETP.GE.AND P0, PT, R3, R0, PT ;  /* 0x000000000300720c */ /* 0x000fda0003f06270 */
[----:B------:R-:W-:Y:S05]  /*12540*/  @P0 BRA `(.L_x_1683) ;  /* 0x0000000c00540947 */ /* 0x000fea0003800000 */
[----:B------:R-:W2:Y:S01]  /*12550*/  LDC R0, c[0x0][0x3f4] ;  /* 0x0000fd00ff007b82 */ /* 0x000ea20000000800 */
[----:B------:R-:W-:Y:S01]  /*12560*/  BSSY B1, `(.L_x_1716) ;  /* 0x000006b000017945 */ /* 0x000fe20003800000 */
[-C--:B--2---:R-:W-:Y:S02]  /*12570*/  ISETP.GE.AND P0, PT, R18, R0.reuse, PT ;  /* 0x000000001200720c */ /* 0x084fe40003f06270 */
[----:B------:R-:W-:-:S11]  /*12580*/  ISETP.GE.AND P1, PT, R221, R0, PT ;  /* 0x00000000dd00720c */ /* 0x000fd60003f26270 */
[----:B------:R-:W-:Y:S05]  /*12590*/  @P0 BRA `(.L_x_1717) ;  /* 0x00000004009c0947 */ /* 0x000fea0003800000 */
[----:B01----:R-:W2:Y:S04]  /*125a0*/  LDL R20, [R1+0x44] ;  /* 0x0000440001147983 */ /* 0x003ea80000100800 */
[----:B------:R-:W3:Y:S01]  /*125b0*/  LDL R47, [R1+0x84] ;  /* 0x00008400012f7983 */ /* 0x000ee20000100800 */
[----:B------:R-:W-:Y:S01]  /*125c0*/  IMAD.SHL.U32 R24, R3, 0x40, RZ ;  /* 0x0000004003187824 */ /* 0x000fe200078e00ff */
[----:B------:R-:W-:Y:S01]  /*125d0*/  SHF.R.S32.HI R26, RZ, 0x1f, R3 ;  /* 0x0000001fff1a7819 */ /* 0x000fe20000011403 */
[----:B------:R-:W-:Y:S01]  /*125e0*/  HADD2.F32 R34, -RZ, R98.H1_H1 ;  /* 0x30000062ff227230 */ /* 0x000fe20000004100 */
[----:B------:R-:W-:Y:S01]  /*125f0*/  SHF.R.U64 R46, R12, 0x10, R13 ;  /* 0x000000100c2e7819 */ /* 0x000fe2000000120d */
[--C-:B------:R-:W-:Y:S01]  /*12600*/  HADD2.F32 R32, -RZ, R101.reuse.H1_H1 ;  /* 0x30000065ff207230 */ /* 0x100fe20000004100 */
[----:B------:R-:W-:Y:S01]  /*12610*/  LOP3.LUT R27, R24, 0x1c0, RZ, 0xc0, !PT ;  /* 0x000001c0181b7812 */ /* 0x000fe200078ec0ff */
[----:B------:R-:W-:Y:S01]  /*12620*/  HADD2.F32 R101, -RZ, R101.H0_H0 ;  /* 0x20000065ff657230 */ /* 0x000fe20000004100 */
[----:B------:R-:W-:-:S02]  /*12630*/  LEA.HI R26, R26, R3, RZ, 0x3 ;  /* 0x000000031a1a7211 */ /* 0x000fc400078f18ff */
[----:B------:R-:W-:Y:S02]  /*12640*/  SHF.R.U32.HI R33, RZ, 0x10, R13 ;  /* 0x00000010ff217819 */ /* 0x000fe4000001160d */
[--C-:B------:R-:W-:Y:S01]  /*12650*/  SHF.R.U64 R43, R4, 0x10, R5.reuse ;  /* 0x00000010042b7819 */ /* 0x100fe20000001205 */
[----:B------:R-:W-:Y:S01]  /*12660*/  IMAD.SHL.U32 R26, R26, 0x40, RZ ;  /* 0x000000401a1a7824 */ /* 0x000fe200078e00ff */
[----:B------:R-:W-:Y:S02]  /*12670*/  SHF.R.U32.HI R36, RZ, 0x10, R5 ;  /* 0x00000010ff247819 */ /* 0x000fe40000011605 */
[--C-:B------:R-:W-:Y:S02]  /*12680*/  SHF.R.U64 R45, R14, 0x10, R15.reuse ;  /* 0x000000100e2d7819 */ /* 0x100fe4000000120f */
[----:B------:R-:W-:Y:S01]  /*12690*/  LOP3.LUT R28, R26, 0xfffffe00, RZ, 0xc0, !PT ;  /* 0xfffffe001a1c7812 */ /* 0x000fe200078ec0ff */
[----:B------:R-:W-:Y:S01]  /*126a0*/  HADD2.F32 R36, -RZ, R36.H0_H0 ;  /* 0x20000024ff247230 */ /* 0x000fe20000004100 */
[----:B------:R-:W-:-:S02]  /*126b0*/  SHF.R.U32.HI R44, RZ, 0x10, R15 ;  /* 0x00000010ff2c7819 */ /* 0x000fc4000001160f */
[--C-:B------:R-:W-:Y:S02]  /*126c0*/  SHF.R.U32.HI R39, RZ, 0x10, R7.reuse ;  /* 0x00000010ff277819 */ /* 0x100fe40000011607 */
[----:B------:R-:W-:Y:S02]  /*126d0*/  SHF.R.U64 R41, R6, 0x10, R7 ;  /* 0x0000001006297819 */ /* 0x000fe40000001207 */
[----:B--2---:R-:W-:-:S04]  /*126e0*/  LEA.HI R20, R0, R20, RZ, 0x1d ;  /* 0x0000001400147211 */ /* 0x004fc800078fe8ff */
[----:B------:R-:W-:Y:S01]  /*126f0*/  SHF.R.S32.HI R25, RZ, 0x1f, R20 ;  /* 0x0000001fff197819 */ /* 0x000fe20000011414 */
[----:B------:R-:W-:-:S03]  /*12700*/  IMAD.SHL.U32 R24, R20, 0x8, RZ ;  /* 0x0000000814187824 */ /* 0x000fc600078e00ff */
[----:B------:R-:W-:Y:S02]  /*12710*/  LEA.HI R25, R25, R20, RZ, 0x3 ;  /* 0x0000001419197211 */ /* 0x000fe400078f18ff */
[----:B------:R-:W-:Y:S02]  /*12720*/  LOP3.LUT R20, R27, 0x38, R24, 0xf8, !PT ;  /* 0x000000381b147812 */ /* 0x000fe400078ef818 */
[----:B------:R-:W-:Y:S02]  /*12730*/  SHF.R.U32.HI R27, RZ, 0x3, R27 ;  /* 0x00000003ff1b7819 */ /* 0x000fe4000001161b */
[----:B------:R-:W-:Y:S02]  /*12740*/  SHF.L.U32 R25, R25, 0xa, RZ ;  /* 0x0000000a19197819 */ /* 0x000fe400000006ff */
[----:B------:R-:W-:Y:S02]  /*12750*/  LOP3.LUT R20, R20, R27, RZ, 0x3c, !PT ;  /* 0x0000001b14147212 */ /* 0x000fe400078e3cff */
[----:B------:R-:W-:-:S02]  /*12760*/  LOP3.LUT R29, R25, 0x7fffe000, RZ, 0xc0, !PT ;  /* 0x7fffe000191d7812 */ /* 0x000fc400078ec0ff */
        /* <DEDUP_REMOVED lines=15> */
[----:B------:R-:W-:Y:S02]  /*12860*/  HADD2.F32 R13, -RZ, R98.H0_H0 ;  /* 0x20000062ff0d7230 */ /* 0x000fe40000004100 */
[----:B------:R-:W-:Y:S01]  /*12870*/  FMUL.FTZ R42, R29, R36 ;  /* 0x000000241d2a7220 */ /* 0x000fe20000410000 */
[----:B------:R-:W-:Y:S01]  /*12880*/  FFMA.FTZ R38, R5, R32, -R38 ;  /* 0x0000002005267223 */ /* 0x000fe20000010826 */
[----:B------:R-:W-:-:S02]  /*12890*/  HADD2.F32 R32, -RZ, R33.H0_H0 ;  /* 0x20000021ff207230 */ /* 0x000fc40000004100 */
[----:B------:R-:W-:Y:S01]  /*128a0*/  FFMA.FTZ R40, R5, R34, R40 ;  /* 0x0000002205287223 */ /* 0x000fe20000010028 */
[C---:B------:R-:W-:Y:S01]  /*128b0*/  FMUL.FTZ R5, R12.reuse, R13 ;  /* 0x0000000d0c057220 */ /* 0x040fe20000410000 */
[-C--:B------:R-:W-:Y:S01]  /*128c0*/  FMUL.FTZ R12, R12, R101.reuse ;  /* 0x000000650c0c7220 */ /* 0x080fe20000410000 */
[----:B------:R-:W-:Y:S02]  /*128d0*/  HADD2.F32 R14, -RZ, R30.H0_H0 ;  /* 0x2000001eff0e7230 */ /* 0x000fe40000004100 */
[-C--:B------:R-:W-:Y:S01]  /*128e0*/  FMUL.FTZ R34, R29, R32.reuse ;  /* 0x000000201d227220 */ /* 0x080fe20000410000 */
[C---:B------:R-:W-:Y:S01]  /*128f0*/  FFMA.FTZ R33, R25.reuse, R32, -R42 ;  /* 0x0000002019217223 */ /* 0x040fe2000001082a */
[C---:B------:R-:W-:Y:S01]  /*12900*/  FFMA.FTZ R101, R4.reuse, R101, -R5 ;  /* 0x0000006504657223 */ /* 0x040fe20000010805 */
[----:B------:R-:W-:Y:S02]  /*12910*/  HADD2.F32 R15, -RZ, R31.H0_H0 ;  /* 0x2000001fff0f7230 */ /* 0x000fe40000004100 */
[----:B------:R-:W-:Y:S01]  /*12920*/  FFMA.FTZ R35, R25, R36, R34 ;  /* 0x0000002419237223 */ /* 0x000fe20000010022 */
[----:B------:R-:W-:Y:S01]  /*12930*/  FFMA.FTZ R25, R4, R13, R12 ;  /* 0x0000000d04197223 */ /* 0x000fe2000001000c */
[----:B------:R-:W-:-:S02]  /*12940*/  HADD2.F32 R29, -RZ, R99.H0_H0 ;  /* 0x20000063ff1d7230 */ /* 0x000fc40000004100 */
[--C-:B------:R-:W-:Y:S02]  /*12950*/  HADD2.F32 R5, -RZ, R102.reuse.H0_H0 ;  /* 0x20000066ff057230 */ /* 0x100fe40000004100 */
[----:B------:R-:W-:Y:S02]  /*12960*/  HADD2.F32 R12, -RZ, R99.H1_H1 ;  /* 0x30000063ff0c7230 */ /* 0x000fe40000004100 */
[C---:B------:R-:W-:Y:S01]  /*12970*/  FMUL.FTZ R13, R14.reuse, R29 ;  /* 0x0000001d0e0d7220 */ /* 0x040fe20000410000 */
[----:B------:R-:W-:Y:S02]  /*12980*/  HADD2.F32 R102, -RZ, R102.H1_H1 ;  /* 0x30000066ff667230 */ /* 0x000fe40000004100 */
[----:B------:R-:W-:Y:S01]  /*12990*/  FMUL.FTZ R37, R14, R5 ;  /* 0x000000050e257220 */ /* 0x000fe20000410000 */
[----:B------:R-:W-:Y:S02]  /*129a0*/  HADD2.F32 R31, -RZ, R31.H1_H1 ;  /* 0x3000001fff1f7230 */ /* 0x000fe40000004100 */
[----:B------:R-:W-:Y:S01]  /*129b0*/  FMUL.FTZ R34, R15, R12 ;  /* 0x0000000c0f227220 */ /* 0x000fe20000410000 */
[----:B------:R-:W-:-:S02]  /*129c0*/  HADD2.F32 R14, -RZ, R39.H0_H0 ;  /* 0x20000027ff0e7230 */ /* 0x000fc40000004100 */
[----:B------:R-:W-:Y:S01]  /*129d0*/  FMUL.FTZ R15, R15, R102 ;  /* 0x000000660f0f7220 */ /* 0x000fe20000410000 */
[----:B------:R-:W-:Y:S02]  /*129e0*/  HADD2.F32 R4, -RZ, R44.H0_H0 ;  /* 0x2000002cff047230 */ /* 0x000fe40000004100 */
[C---:B------:R-:W-:Y:S01]  /*129f0*/  FFMA.FTZ R32, R6.reuse, R5, -R13 ;  /* 0x0000000506207223 */ /* 0x040fe2000001080d */
[----:B------:R-:W-:Y:S01]  /*12a00*/  FFMA.FTZ R37, R6, R29, R37 ;  /* 0x0000001d06257223 */ /* 0x000fe20000010025 */
[----:B------:R-:W-:Y:S01]  /*12a10*/  FFMA.FTZ R6, R7, R12, R15 ;  /* 0x0000000c07067223 */ /* 0x000fe2000001000f */
[----:B------:R-:W-:Y:S02]  /*12a20*/  HADD2.F32 R28, -RZ, R28.H1_H1 ;  /* 0x3000001cff1c7230 */ /* 0x000fe40000004100 */
[----:B------:R-:W-:Y:S01]  /*12a30*/  FMUL.FTZ R36, R31, R14 ;  /* 0x0000000e1f247220 */ /* 0x000fe20000410000 */
[----:B------:R-:W-:Y:S02]  /*12a40*/  HADD2.F32 R30, -RZ, R30.H1_H1 ;  /* 0x3000001eff1e7230 */ /* 0x000fe40000004100 */
[----:B------:R-:W-:Y:S01]  /*12a50*/  FFMA.FTZ R34, R7, R102, -R34 ;  /* 0x0000006607227223 */ /* 0x000fe20000010822 */
[----:B------:R-:W-:Y:S01]  /*12a60*/  FMUL.FTZ R12, R31, R4 ;  /* 0x000000041f0c7220 */ /* 0x000fe20000410000 */
[----:B------:R-:W-:-:S02]  /*12a70*/  HADD2.F32 R13, -RZ, R43.H0_H0 ;  /* 0x2000002bff0d7230 */ /* 0x000fc40000004100 */
[C---:B------:R-:W-:Y:S01]  /*12a80*/  FFMA.FTZ R31, R27.reuse, R4, -R36 ;  /* 0x000000041b1f7223 */ /* 0x040fe20000010824 */
[----:B------:R-:W-:Y:S02]  /*12a90*/  HADD2.F32 R15, -RZ, R41.H0_H0 ;  /* 0x20000029ff0f7230 */ /* 0x000fe40000004100 */
[----:B------:R-:W-:Y:S01]  /*12aa0*/  FFMA.FTZ R39, R27, R14, R12 ;  /* 0x0000000e1b277223 */ /* 0x000fe2000001000c */
[----:B------:R-:W-:Y:S02]  /*12ab0*/  HADD2.F32 R5, -RZ, R46.H0_H0 ;  /* 0x2000002eff057230 */ /* 0x000fe40000004100 */
[----:B------:R-:W-:Y:S01]  /*12ac0*/  FMUL.FTZ R27, R28, R13 ;  /* 0x0000000d1c1b7220 */ /* 0x000fe20000410000 */
[----:B------:R-:W-:Y:S02]  /*12ad0*/  HADD2.F32 R7, -RZ, R45.H0_H0 ;  /* 0x2000002dff077230 */ /* 0x000fe40000004100 */
[----:B------:R-:W-:Y:S01]  /*12ae0*/  FMUL.FTZ R29, R30, R15 ;  /* 0x0000000f1e1d7220 */ /* 0x000fe20000410000 */
[----:B------:R-:W-:-:S02]  /*12af0*/  HADD2.F32 R24, -RZ, R24.H1_H1 ;  /* 0x30000018ff187230 */ /* 0x000fc40000004100 */
        /* <DEDUP_REMOVED lines=17> */
.L_x_1717:
[----:B------:R-:W-:Y:S05]  /*12c10*/  BSYNC B1 ;  /* 0x0000000000017941 */ /* 0x000fea0003800000 */
.L_x_1716:
[----:B------:R-:W-:Y:S05]  /*12c20*/  @P1 BRA `(.L_x_1683) ;  /* 0x00000004009c1947 */ /* 0x000fea0003800000 */
[----:B--2---:R-:W2:Y:S04]  /*12c30*/  LDL R5, [R1+0x48] ;  /* 0x0000480001057983 */ /* 0x004ea80000100800 */
[----:B0-----:R-:W3:Y:S01]  /*12c40*/  LDL R38, [R1+0x80] ;  /* 0x0000800001267983 */ /* 0x001ee20000100800 */
[----:B------:R-:W-:Y:S01]  /*12c50*/  IMAD.SHL.U32 R4, R3, 0x40, RZ ;  /* 0x0000004003047824 */ /* 0x000fe200078e00ff */
[----:B------:R-:W-:Y:S01]  /*12c60*/  SHF.R.S32.HI R6, RZ, 0x1f, R3 ;  /* 0x0000001fff067819 */ /* 0x000fe20000011403 */
[----:B------:R-:W-:Y:S01]  /*12c70*/  HADD2.F32 R27, -RZ, R85.H1_H1 ;  /* 0x30000055ff1b7230 */ /* 0x000fe20000004100 */
[----:B------:R-:W-:Y:S01]  /*12c80*/  SHF.R.U32.HI R26, RZ, 0x10, R9 ;  /* 0x00000010ff1a7819 */ /* 0x000fe20000011609 */
[--C-:B------:R-:W-:Y:S01]  /*12c90*/  HADD2.F32 R29, -RZ, R21.reuse.H1_H1 ;  /* 0x30000015ff1d7230 */ /* 0x100fe20000004100 */
[----:B------:R-:W-:Y:S01]  /*12ca0*/  LOP3.LUT R7, R4, 0x1c0, RZ, 0xc0, !PT ;  /* 0x000001c004077812 */ /* 0x000fe200078ec0ff */
[----:B------:R-:W-:Y:S01]  /*12cb0*/  HADD2.F32 R21, -RZ, R21.H0_H0 ;  /* 0x20000015ff157230 */ /* 0x000fe20000004100 */
[----:B------:R-:W-:Y:S01]  /*12cc0*/  LEA.HI R6, R6, R3, RZ, 0x3 ;  /* 0x0000000306067211 */ /* 0x000fe200078f18ff */
[----:B------:R-:W-:Y:S01]  /*12cd0*/  HADD2.F32 R26, -RZ, R26.H0_H0 ;  /* 0x2000001aff1a7230 */ /* 0x000fe20000004100 */
[--C-:B------:R-:W-:Y:S01]  /*12ce0*/  SHF.R.U64 R37, R72, 0x10, R73.reuse ;  /* 0x0000001048257819 */ /* 0x100fe20000001249 */
[----:B------:R-:W-:Y:S01]  /*12cf0*/  HADD2.F32 R85, -RZ, R85.H0_H0 ;  /* 0x20000055ff557230 */ /* 0x000fe20000004100 */
[----:B------:R-:W-:Y:S01]  /*12d00*/  SHF.R.U32.HI R72, RZ, 0x10, R73 ;  /* 0x00000010ff487819 */ /* 0x000fe20000011649 */
[----:B------:R-:W-:Y:S01]  /*12d10*/  IMAD.SHL.U32 R6, R6, 0x40, RZ ;  /* 0x0000004006067824 */ /* 0x000fe200078e00ff */
[----:B------:R-:W-:-:S02]  /*12d20*/  SHF.R.U64 R35, R8, 0x10, R9 ;  /* 0x0000001008237819 */ /* 0x000fc40000001209 */
[--C-:B------:R-:W-:Y:S02]  /*12d30*/  SHF.R.U64 R34, R10, 0x10, R11.reuse ;  /* 0x000000100a227819 */ /* 0x100fe4000000120b */
[----:B------:R-:W-:Y:S02]  /*12d40*/  LOP3.LUT R12, R6, 0xfffffe00, RZ, 0xc0, !PT ;  /* 0xfffffe00060c7812 */ /* 0x000fe400078ec0ff */
[----:B------:R-:W-:Y:S02]  /*12d50*/  SHF.R.U32.HI R32, RZ, 0x10, R11 ;  /* 0x00000010ff207819 */ /* 0x000fe4000001160b */
[--C-:B------:R-:W-:Y:S02]  /*12d60*/  SHF.R.U64 R36, R74, 0x10, R75.reuse ;  /* 0x000000104a247819 */ /* 0x100fe4000000124b */
        /* <DEDUP_REMOVED lines=27> */
[C---:B------:R-:W-:Y:S01]  /*12f20*/  FFMA.FTZ R31, R8.reuse, R27, -R31 ;  /* 0x0000001b081f7223 */ /* 0x040fe2000001081f */
[----:B------:R-:W-:Y:S01]  /*12f30*/  FFMA.FTZ R33, R8, R29, R33 ;  /* 0x0000001d08217223 */ /* 0x000fe20000010021 */
[----:B------:R-:W-:-:S02]  /*12f40*/  HADD2.F32 R24, -RZ, R14.H0_H0 ;  /* 0x2000000eff187230 */ /* 0x000fc40000004100 */
[-C--:B------:R-:W-:Y:S01]  /*12f50*/  FMUL.FTZ R30, R13, R20.reuse ;  /* 0x000000140d1e7220 */ /* 0x080fe20000410000 */
[----:B------:R-:W-:Y:S01]  /*12f60*/  FFMA.FTZ R28, R5, R20, -R28 ;  /* 0x00000014051c7223 */ /* 0x000fe2000001081c */
[C---:B------:R-:W-:Y:S01]  /*12f70*/  FMUL.FTZ R13, R11.reuse, R21 ;  /* 0x000000150b0d7220 */ /* 0x040fe20000410000 */
[----:B------:R-:W-:Y:S02]  /*12f80*/  HADD2.F32 R8, -RZ, R84.H0_H0 ;  /* 0x20000054ff087230 */ /* 0x000fe40000004100 */
[-C--:B------:R-:W-:Y:S01]  /*12f90*/  FMUL.FTZ R20, R11, R85.reuse ;  /* 0x000000550b147220 */ /* 0x080fe20000410000 */
[----:B------:R-:W-:Y:S01]  /*12fa0*/  FFMA.FTZ R30, R5, R26, R30 ;  /* 0x0000001a051e7223 */ /* 0x000fe2000001001e */
[----:B------:R-:W-:Y:S02]  /*12fb0*/  HADD2.F32 R5, -RZ, R86.H0_H0 ;  /* 0x20000056ff057230 */ /* 0x000fe40000004100 */
[C---:B------:R-:W-:Y:S01]  /*12fc0*/  FFMA.FTZ R85, R0.reuse, R85, -R13 ;  /* 0x0000005500557223 */ /* 0x040fe2000001080d */
[----:B------:R-:W-:Y:S01]  /*12fd0*/  FFMA.FTZ R21, R0, R21, R20 ;  /* 0x0000001500157223 */ /* 0x000fe20000010014 */
[----:B------:R-:W-:-:S02]  /*12fe0*/  HADD2.F32 R25, -RZ, R15.H0_H0 ;  /* 0x2000000fff197230 */ /* 0x000fc40000004100 */
[C---:B------:R-:W-:Y:S01]  /*12ff0*/  FMUL.FTZ R0, R24.reuse, R8 ;  /* 0x0000000818007220 */ /* 0x040fe20000410000 */
[----:B------:R-:W-:Y:S02]  /*13000*/  HADD2.F32 R84, -RZ, R84.H1_H1 ;  /* 0x30000054ff547230 */ /* 0x000fe40000004100 */
[-C--:B------:R-:W-:Y:S01]  /*13010*/  FMUL.FTZ R26, R24, R5.reuse ;  /* 0x00000005181a7220 */ /* 0x080fe20000410000 */
[----:B------:R-:W-:Y:S02]  /*13020*/  HADD2.F32 R86, -RZ, R86.H1_H1 ;  /* 0x30000056ff567230 */ /* 0x000fe40000004100 */
[----:B------:R-:W-:Y:S01]  /*13030*/  FFMA.FTZ R24, R9, R5, -R0 ;  /* 0x0000000509187223 */ /* 0x000fe20000010800 */
[----:B------:R-:W-:Y:S02]  /*13040*/  HADD2.F32 R15, -RZ, R15.H1_H1 ;  /* 0x3000000fff0f7230 */ /* 0x000fe40000004100 */
[----:B------:R-:W-:Y:S01]  /*13050*/  FMUL.FTZ R5, R25, R84 ;  /* 0x0000005419057220 */ /* 0x000fe20000410000 */
[----:B------:R-:W-:-:S02]  /*13060*/  HADD2.F32 R20, -RZ, R32.H0_H0 ;  /* 0x20000020ff147230 */ /* 0x000fc40000004100 */
[----:B------:R-:W-:Y:S01]  /*13070*/  FMUL.FTZ R25, R25, R86 ;  /* 0x0000005619197220 */ /* 0x000fe20000410000 */
[----:B------:R-:W-:Y:S02]  /*13080*/  HADD2.F32 R0, -RZ, R74.H0_H0 ;  /* 0x2000004aff007230 */ /* 0x000fe40000004100 */
[----:B------:R-:W-:Y:S01]  /*13090*/  FFMA.FTZ R26, R9, R8, R26 ;  /* 0x00000008091a7223 */ /* 0x000fe2000001001a */
[C---:B------:R-:W-:Y:S01]  /*130a0*/  FFMA.FTZ R86, R10.reuse, R86, -R5 ;  /* 0x000000560a567223 */ /* 0x040fe20000010805 */
[----:B------:R-:W-:Y:S01]  /*130b0*/  FFMA.FTZ R25, R10, R84, R25 ;  /* 0x000000540a197223 */ /* 0x000fe20000010019 */
[----:B------:R-:W-:Y:S02]  /*130c0*/  HADD2.F32 R12, -RZ, R12.H1_H1 ;  /* 0x3000000cff0c7230 */ /* 0x000fe40000004100 */
[C---:B------:R-:W-:Y:S01]  /*130d0*/  FMUL.FTZ R8, R15.reuse, R20 ;  /* 0x000000140f087220 */ /* 0x040fe20000410000 */
[----:B------:R-:W-:Y:S02]  /*130e0*/  HADD2.F32 R14, -RZ, R14.H1_H1 ;  /* 0x3000000eff0e7230 */ /* 0x000fe40000004100 */
        /* <DEDUP_REMOVED lines=27> */
.L_x_1683:
[----:B------:R-:W-:Y:S05]  /*132a0*/  BSYNC B0 ;  /* 0x0000000000007941 */ /* 0x000fea0003800000 */
.L_x_1643:
[----:B------:R-:W-:Y:S01]  /*132b0*/  @!PT LDS RZ, [RZ] ;  /* 0x00000000fffff984 */ /* 0x000fe20000000800 */
[----:B------:R-:W-:Y:S01]  /*132c0*/  @!PT LDS RZ, [RZ] ;  /* 0x00000000fffff984 */ /* 0x000fe20000000800 */
[----:B------:R-:W-:Y:S01]  /*132d0*/  @!PT LDS RZ, [RZ] ;  /* 0x00000000fffff984 */ /* 0x000fe20000000800 */
[----:B------:R-:W-:Y:S01]  /*132e0*/  @!PT LDS RZ, [RZ] ;  /* 0x00000000fffff984 */ /* 0x000fe20000000800 */
[----:B------:R0:W-:Y:S06]  /*132f0*/  MEMBAR.ALL.CTA ;  /* 0x0000000000007992 */ /* 0x0001ec0000008000 */
[----:B0-----:R-:W0:Y:S01]  /*13300*/  FENCE.VIEW.ASYNC.S ;  /* 0x00000000000073c6 */ /* 0x001e220000000000 */
[----:B------:R-:W-:Y:S05]  /*13310*/  WARPSYNC.ALL ;  /* 0x0000000000007948 */ /* 0x000fea0003800000 */
[----:B0-----:R-:W-:Y:S06]  /*13320*/  BAR.SYNC.DEFER_BLOCKING 0xd, 0x100 ;  /* 0x0344000000007b1d */ /* 0x001fec0000010000 */
.L_x_1640:
[----:B------:R-:W2:Y:S02]  /*13330*/  LDL R0, [R1+0x20] ;  /* 0x0000200001007983 */ /* 0x000ea40000100800 */
[----:B--2---:R-:W-:-:S13]  /*13340*/  R2UR UR4, R0 ;  /* 0x00000000000472ca */ /* 0x004fda00000e0000 */
[----:B------:R-:W-:-:S04]  /*13350*/  MOV R0, UR4 ;  /* 0x0000000400007c02 */ /* 0x000fc80008000f00 */
[----:B------:R-:W-:-:S13]  /*13360*/  ISETP.NE.AND P0, PT, R0, 0x3, PT ;  /* 0x000000030000780c */ /* 0x000fda0003f05270 */
[----:B------:R-:W-:Y:S05]  /*13370*/  @!P0 BRA `(.L_x_1718) ;  /* 0x0000000000048947 */ /* 0x000fea0003800000 */
[----:B------:R-:W-:Y:S01]  /*13380*/  BPT.TRAP 0x1 ;  /* 0x000000040000795c */ /* 0x000fe20000300000 */
.L_x_1718:
[----:B------:R-:W-:Y:S01]  /*13390*/  IMAD R0, R22, 0x8, R16 ;  /* 0x0000000816007824 */ /* 0x000fe200078e0210 */
[----:B01-3--:R-:W-:-:S04]  /*133a0*/  SHF.L.U32 R3, R218, 0x1f, RZ ;  /* 0x0000001fda037819 */ /* 0x00bfc800000006ff */
[----:B------:R0:W1:Y:S01]  /*133b0*/  SYNCS.PHASECHK.TRANS64.TRYWAIT P2, [R0+URZ+0x30830], R3 ;  /* 0x03083003000075a7 */ /* 0x000062000804017f */
[----:B------:R-:W-:Y:S05]  /*133c0*/  @!P0 BRA `(.L_x_1719) ;  /* 0x0000000000048947 */ /* 0x000fea0003800000 */
[----:B------:R-:W-:Y:S01]  /*133d0*/  BPT.TRAP 0x1 ;  /* 0x000000040000795c */ /* 0x000fe20000300000 */
.L_x_1719:
[----:B----4-:R-:W2:Y:S02]  /*133e0*/  S2R R4, SR_TID.X ;  /* 0x0000000000047919 */ /* 0x010ea40000002100 */
[----:B--2---:R-:W-:-:S04]  /*133f0*/  LOP3.LUT R4, R4, 0x7f, RZ, 0xc0, !PT ;  /* 0x0000007f04047812 */ /* 0x004fc800078ec0ff */
[----:B------:R-:W-:Y:S01]  /*13400*/  ISETP.NE.AND P1, PT, R4, RZ, PT ;  /* 0x000000ff0400720c */ /* 0x000fe20003f25270 */
[----:B-1----:R-:W-:-:S12]  /*13410*/  @P2 BRA `(.L_x_1720) ;  /* 0x0000000000082947 */ /* 0x002fd80003800000 */
[----:B------:R-:W1:Y:S02]  /*13420*/  SYNCS.PHASECHK.TRANS64.TRYWAIT P2, [R0+URZ+0x30830], R3 ;  /* 0x03083003000075a7 */ /* 0x000e64000804017f */
[----:B-1----:R-:W-:Y:S05]  /*13430*/  @!P2 BRA `(.L_x_1721) ;  /* 0x000001c4005ca947 */ /* 0x002fea0003800000 */
.L_x_1720:
[----:B------:R-:W-:Y:S05]  /*13440*/  WARPSYNC.ALL ;  /* 0x0000000000007948 */ /* 0x000fea0003800000 */
[----:B01----:R-:W-:Y:S01]  /*13450*/  VIADD R3, R16, 0x20400 ;  /* 0x0002040010037836 */ /* 0x003fe20000000000 */
[----:B------:R-:W2:Y:S04]  /*13460*/  LDL R66, [R1+0x34] ;  /* 0x0000340001427983 */ /* 0x000ea80000100800 */
[----:B------:R-:W-:Y:S01]  /*13470*/  SHF.R.U32.HI R3, RZ, 0x4, R3 ;  /* 0x00000004ff037819 */ /* 0x000fe20000011603 */
[----:B------:R-:W2:Y:S01]  /*13480*/  LDL R78, [R1+0x14] ;  /* 0x00001400014e7983 */ /* 0x000ea20000100800 */
[----:B------:R-:W-:Y:S01]  /*13490*/  LOP3.LUT R6, R2, 0x10000, RZ, 0xfc, !PT ;  /* 0x0001000002067812 */ /* 0x000fe200078efcff */
[----:B------:R-:W-:Y:S01]  /*134a0*/  IMAD.MOV.U32 R7, RZ, RZ, 0x40000040 ;  /* 0x40000040ff077424 */ /* 0x000fe200078e00ff */
[----:B------:R-:W-:Y:S01]  /*134b0*/  LOP3.LUT R3, R3, 0x3fff, RZ, 0xc0, !PT ;  /* 0x00003fff03037812 */ /* 0x000fe200078ec0ff */
[----:B-----5:R-:W-:Y:S01]  /*134c0*/  WARPGROUP.ARRIVE ;  /* 0x00000000000079c5 */ /* 0x020fe20000000000 */
[C---:B------:R-:W-:Y:S01]  /*134d0*/  R2UR UR4, R6.reuse ;  /* 0x00000000060472ca */ /* 0x040fe200000e0000 */
[C---:B------:R-:W-:Y:S01]  /*134e0*/  VIADD R224, R6.reuse, 0x2 ;  /* 0x0000000206e07836 */ /* 0x040fe20000000000 */
[----:B------:R-:W-:Y:S01]  /*134f0*/  LOP3.LUT R237, R3, 0x10000, RZ, 0xfc, !PT ;  /* 0x0001000003ed7812 */ /* 0x000fe200078efcff */
[----:B------:R-:W-:Y:S01]  /*13500*/  IMAD.MOV.U32 R3, RZ, RZ, 0x40000040 ;  /* 0x40000040ff037424 */ /* 0x000fe200078e00ff */
[----:B------:R-:W-:Y:S01]  /*13510*/  R2UR UR5, R7 ;  /* 0x00000000070572ca */ /* 0x000fe200000e0000 */
[----:B------:R-:W-:Y:S01]  /*13520*/  IMAD.MOV.U32 R225, RZ, RZ, 0x40000040 ;  /* 0x40000040ffe17424 */ /* 0x000fe200078e00ff */
[----:B------:R-:W-:Y:S01]  /*13530*/  IADD3 R216, R6, 0x6, RZ ;  /* 0x0000000606d87810 */ /* 0x000fe20007ffe0ff */
[----:B------:R-:W-:Y:S01]  /*13540*/  IMAD R2, R22, 0x800, R237 ;  /* 0x0000080016027824 */ /* 0x000fe200078e02ed */
[----:B------:R-:W-:Y:S01]  /*13550*/  R2UR UR7, R3 ;  /* 0x00000000030772ca */ /* 0x000fe200000e0000 */
[----:B------:R-:W-:Y:S01]  /*13560*/  IMAD.MOV.U32 R5, RZ, RZ, 0x40000040 ;  /* 0x40000040ff057424 */ /* 0x000fe200078e00ff */
[----:B------:R-:W-:Y:S01]  /*13570*/  MOV R211, 0x40000040 ;  /* 0x4000004000d37802 */ /* 0x000fe20000000f00 */
[----:B------:R-:W-:Y:S01]  /*13580*/  VIADD R222, R6, 0x4 ;  /* 0x0000000406de7836 */ /* 0x000fe20000000000 */
[C---:B------:R-:W-:Y:S01]  /*13590*/  R2UR UR6, R2.reuse ;  /* 0x00000000020672ca */ /* 0x040fe200000e0000 */
[----:B------:R-:W-:Y:S01]  /*135a0*/  IMAD.MOV.U32 R223, RZ, RZ, 0x40000040 ;  /* 0x40000040ffdf7424 */ /* 0x000fe200078e00ff */
[----:B------:R-:W-:Y:S01]  /*135b0*/  IADD3 R4, R2, 0x2, RZ ;  /* 0x0000000202047810 */ /* 0x000fe20007ffe0ff */
[----:B------:R-:W-:Y:S01]  /*135c0*/  IMAD.MOV.U32 R217, RZ, RZ, 0x40000040 ;  /* 0x40000040ffd97424 */ /* 0x000fe200078e00ff */
[C---:B------:R-:W-:Y:S01]  /*135d0*/  IADD3 R202, R6.reuse, 0x804, RZ ;  /* 0x0000080406ca7810 */ /* 0x040fe20007ffe0ff */
[----:B------:R-:W-:Y:S01]  /*135e0*/  VIADD R214, R6, 0x400 ;  /* 0x0000040006d67836 */ /* 0x000fe20000000000 */
[----:B------:R-:W-:Y:S01]  /*135f0*/  MOV R13, 0x40000040 ;  /* 0x40000040000d7802 */ /* 0x000fe20000000f00 */
[----:B------:R-:W-:-:S02]  /*13600*/  IMAD.MOV.U32 R215, RZ, RZ, 0x40000040 ;  /* 0x40000040ffd77424 */ /* 0x000fc400078e00ff */
[----:B------:R-:W-:Y:S02]  /*13610*/  VIADD R212, R6, 0x402 ;  /* 0x0000040206d47836 */ /* 0x000fe40000000000 */
[----:B------:R-:W-:Y:S02]  /*13620*/  IMAD.MOV.U32 R213, RZ, RZ, 0x40000040 ;  /* 0x40000040ffd57424 */ /* 0x000fe400078e00ff */
[----:B------:R-:W-:Y:S01]  /*13630*/  HGMMA.64x64x16.F32 R24, gdesc[UR4], RZ, !UPT, gsb0 ;  /* 0x00e00000041879f0 */ /* 0x000fe2000c0008ff */
[----:B------:R-:W-:Y:S01]  /*13640*/  R2UR UR4, R224 ;  /* 0x00000000e00472ca */ /* 0x000fe200000e0000 */
[C---:B------:R-:W-:Y:S01]  /*13650*/  VIADD R210, R6.reuse, 0x404 ;  /* 0x0000040406d27836 */ /* 0x040fe20000000000 */
[----:B------:R-:W-:Y:S01]  /*13660*/  R2UR UR5, R225 ;  /* 0x00000000e10572ca */ /* 0x000fe200000e0000 */
[----:B------:R-:W-:Y:S01]  /*13670*/  VIADD R208, R6, 0x406 ;  /* 0x0000040606d07836 */ /* 0x000fe20000000000 */
[----:B------:R-:W-:Y:S01]  /*13680*/  R2UR UR6, R4 ;  /* 0x00000000040672ca */ /* 0x000fe200000e0000 */
[----:B------:R-:W-:Y:S01]  /*13690*/  VIADD R4, R2, 0x4 ;  /* 0x0000000402047836 */ /* 0x000fe20000000000 */
[----:B------:R-:W-:Y:S01]  /*136a0*/  R2UR UR7, R5 ;  /* 0x00000000050772ca */ /* 0x000fe200000e0000 */
[----:B------:R-:W-:-:S02]  /*136b0*/  IMAD.MOV.U32 R5, RZ, RZ, 0x40000040 ;  /* 0x40000040ff057424 */ /* 0x000fc400078e00ff */
[----:B------:R-:W-:Y:S02]  /*136c0*/  IMAD.MOV.U32 R209, RZ, RZ, 0x40000040 ;  /* 0x40000040ffd17424 */ /* 0x000fe400078e00ff */
[C---:B------:R-:W-:Y:S02]  /*136d0*/  VIADD R206, R6.reuse, 0x800 ;  /* 0x0000080006ce7836 */ /* 0x040fe40000000000 */
[----:B------:R-:W-:Y:S02]  /*136e0*/  IMAD.MOV.U32 R207, RZ, RZ, 0x40000040 ;  /* 0x40000040ffcf7424 */ /* 0x000fe400078e00ff */
[----:B------:R-:W-:Y:S02]  /*136f0*/  VIADD R204, R6, 0x802 ;  /* 0x0000080206cc7836 */ /* 0x000fe40000000000 */
[----:B------:R-:W-:Y:S02]  /*13700*/  IMAD.MOV.U32 R205, RZ, RZ, 0x40000040 ;  /* 0x40000040ffcd7424 */ /* 0x000fe400078e00ff */
[----:B------:R-:W-:-:S02]  /*13710*/  IMAD.MOV.U32 R203, RZ, RZ, 0x40000040 ;  /* 0x40000040ffcb7424 */ /* 0x000fc400078e00ff */
[C---:B------:R-:W-:Y:S02]  /*13720*/  VIADD R20, R6.reuse, 0x806 ;  /* 0x0000080606147836 */ /* 0x040fe40000000000 */
[----:B------:R-:W-:Y:S02]  /*13730*/  IMAD.MOV.U32 R21, RZ, RZ, 0x40000040 ;  /* 0x40000040ff157424 */ /* 0x000fe400078e00ff */
[C---:B------:R-:W-:Y:S02]  /*13740*/  VIADD R14, R6.reuse, 0xc00 ;  /* 0x00000c00060e7836 */ /* 0x040fe40000000000 */
[----:B------:R-:W-:Y:S02]  /*13750*/  IMAD.MOV.U32 R15, RZ, RZ, 0x40000040 ;  /* 0x40000040ff0f7424 */ /* 0x000fe400078e00ff */
[C---:B------:R-:W-:Y:S02]  /*13760*/  VIADD R12, R6.reuse, 0xc02 ;  /* 0x00000c02060c7836 */ /* 0x040fe40000000000 */
[----:B------:R-:W-:-:S02]  /*13770*/  VIADD R10, R6, 0xc04 ;  /* 0x00000c04060a7836 */ /* 0x000fc40000000000 */
[----:B------:R-:W-:Y:S02]  /*13780*/  IMAD.MOV.U32 R11, RZ, RZ, 0x40000040 ;  /* 0x40000040ff0b7424 */ /* 0x000fe400078e00ff */
[----:B------:R-:W-:Y:S02]  /*13790*/  VIADD R8, R6, 0xc06 ;  /* 0x00000c0606087836 */ /* 0x000fe40000000000 */
[----:B------:R-:W-:Y:S02]  /*137a0*/  IMAD.MOV.U32 R9, RZ, RZ, 0x40000040 ;  /* 0x40000040ff097424 */ /* 0x000fe400078e00ff */
[----:B------:R-:W-:Y:S02]  /*137b0*/  IMAD.MOV.U32 R3, RZ, RZ, 0x40000040 ;  /* 0x40000040ff037424 */ /* 0x000fe400078e00ff */
[----:B------:R-:W-:Y:S02]  /*137c0*/  @!P1 VIADD R0, R0, 0x30840 ;  /* 0x0003084000009836 */ /* 0x000fe40000000000 */
[----:B------:R-:W-:-:S04]  /*137d0*/  IMAD.MOV.U32 R69, RZ, RZ, -0x40 ;  /* 0xffffffc0ff457424 */ /* 0x000fc800078e00ff */
[----:B------:R-:W-:Y:S01]  /*137e0*/  IMAD R69, R100, R69, 0x40 ;  /* 0x0000004064457424 */ /* 0x000fe200078e0245 */
[----:B------:R-:W-:Y:S02]  /*137f0*/  WARPGROUP.DEPBAR.LE gsb0, 0x0 ;  /* 0x00008000000079c5 */ /* 0x000fe40000010000 */
[----:B------:R-:W-:-:S06]  /*13800*/  WARPGROUP.ARRIVE ;  /* 0x00000000000079c5 */ /* 0x000fcc0000000000 */
[----:B------:R-:W-:Y:S01]  /*13810*/  HGMMA.64x64x16.F32 R24, gdesc[UR4], R24, gsb0 ;  /* 0x00e00000041879f0 */ /* 0x000fe20008000818 */
[----:B------:R-:W-:Y:S02]  /*13820*/  R2UR UR4, R222 ;  /* 0x00000000de0472ca */ /* 0x000fe400000e0000 */
[----:B------:R-:W-:Y:S02]  /*13830*/  R2UR UR5, R223 ;  /* 0x00000000df0572ca */ /* 0x000fe400000e0000 */
[----:B------:R-:W-:Y:S01]  /*13840*/  R2UR UR6, R4 ;  /* 0x00000000040672ca */ /* 0x000fe200000e0000 */
[----:B------:R-:W-:Y:S01]  /*13850*/  VIADD R4, R2, 0x6 ;  /* 0x0000000602047836 */ /* 0x000fe20000000000 */
[----:B------:R-:W-:Y:S01]  /*13860*/  R2UR UR7, R5 ;  /* 0x00000000050772ca */ /* 0x000fe200000e0000 */
[----:B------:R-:W-:Y:S01]  /*13870*/  IMAD.MOV.U32 R5, RZ, RZ, 0x40000040 ;  /* 0x40000040ff057424 */ /* 0x000fe200078e00ff */
[----:B------:R-:W-:Y:S02]  /*13880*/  WARPGROUP.DEPBAR.LE gsb0, 0x0 ;  /* 0x00008000000079c5 */ /* 0x000fe40000010000 */
[----:B------:R-:W-:-:S09]  /*13890*/  WARPGROUP.ARRIVE ;  /* 0x00000000000079c5 */ /* 0x000fd20000000000 */
[----:B------:R-:W-:Y:S01]  /*138a0*/  HGMMA.64x64x16.F32 R24, gdesc[UR4], R24, gsb0 ;  /* 0x00e00000041879f0 */ /* 0x000fe20008000818 */
[----:B------:R-:W-:Y:S02]  /*138b0*/  R2UR UR4, R216 ;  /* 0x00000000d80472ca */ /* 0x000fe400000e0000 */
[----:B------:R-:W-:Y:S02]  /*138c0*/  R2UR UR5, R217 ;  /* 0x00000000d90572ca */ /* 0x000fe400000e0000 */
[----:B------:R-:W-:Y:S01]  /*138d0*/  R2UR UR6, R4 ;  /* 0x00000000040672ca */ /* 0x000fe200000e0000 */
[----:B------:R-:W-:Y:S01]  /*138e0*/  VIADD R4, R2, 0x200 ;  /* 0x0000020002047836 */ /* 0x000fe20000000000 */
[----:B------:R-:W-:Y:S02]  /*138f0*/  R2UR UR7, R5 ;  /* 0x00000000050772ca */ /* 0x000fe400000e0000 */
[----:B------:R-:W-:Y:S01]  /*13900*/  MOV R5, 0x40000040 ;  /* 0x4000004000057802 */ /* 0x000fe20000000f00 */
[----:B------:R-:W-:-:S02]  /*13910*/  WARPGROUP.DEPBAR.LE gsb0, 0x0 ;  /* 0x00008000000079c5 */ /* 0x000fc40000010000 */
[----:B------:R-:W-:-:S08]  /*13920*/  WARPGROUP.ARRIVE ;  /* 0x00000000000079c5 */ /* 0x000fd00000000000 */
        /* <DEDUP_REMOVED lines=30> */
[----:B------:R-:W-:Y:S02]  /*13b10*/  R2UR UR6, R4 ;  /* 0x00000000040672ca */ /* 0x000fe400000e0000 */
[----:B------:R-:W-:Y:S01]  /*13b20*/  R2UR UR7, R5 ;  /* 0x00000000050772ca */ /* 0x000fe200000e0000 */
[----:B------:R-:W-:Y:S01]  /*13b30*/  IMAD.MOV.U32 R5, RZ, RZ, 0x40000040 ;  /* 0x40000040ff057424 */ /* 0x000fe200078e00ff */
[----:B------:R-:W-:Y:S01]  /*13b40*/  IADD3 R4, R2, 0x400, RZ ;  /* 0x0000040002047810 */ /* 0x000fe20007ffe0ff */
        /* <DEDUP_REMOVED lines=51> */
[C---:B------:R-:W-:Y:S01]  /*13e80*/  VIADD R4, R2.reuse, 0x604 ;  /* 0x0000060402047836 */ /* 0x040fe20000000000 */
        /* <DEDUP_REMOVED lines=8> */
[----:B------:R-:W-:Y:S02]  /*13f10*/  R2UR UR6, R4 ;  /* 0x00000000040672ca */ /* 0x000fe400000e0000 */
[----:B------:R-:W-:Y:S01]  /*13f20*/  R2UR UR7, R5 ;  /* 0x00000000050772ca */ /* 0x000fe200000e0000 */
[----:B------:R-:W-:Y:S02]  /*13f30*/  WARPGROUP.DEPBAR.LE gsb0, 0x0 ;  /* 0x00008000000079c5 */ /* 0x000fe40000010000 */
[----:B------:R-:W-:-:S10]  /*13f40*/  WARPGROUP.ARRIVE ;  /* 0x00000000000079c5 */ /* 0x000fd40000000000 */
[----:B------:R-:W-:Y:S01]  /*13f50*/  HGMMA.64x64x16.F32 R24, gdesc[UR4], R24, gsb0 ;  /* 0x00e00000041879f0 */ /* 0x000fe20008000818 */
[----:B------:R-:W-:Y:S02]  /*13f60*/  R2UR UR4, R8 ;  /* 0x00000000080472ca */ /* 0x000fe400000e0000 */
[----:B------:R-:W-:Y:S02]  /*13f70*/  R2UR UR5, R9 ;  /* 0x00000000090572ca */ /* 0x000fe400000e0000 */
[----:B------:R-:W-:Y:S02]  /*13f80*/  R2UR UR6, R2 ;  /* 0x00000000020672ca */ /* 0x000fe400000e0000 */
[----:B------:R-:W-:Y:S01]  /*13f90*/  R2UR UR7, R3 ;  /* 0x00000000030772ca */ /* 0x000fe200000e0000 */
[----:B------:R-:W0:Y:S02]  /*13fa0*/  LDC R2, c[0x0][0x448] ;  /* 0x00011200ff027b82 */ /* 0x000e240000000800 */
[----:B0-----:R-:W-:-:S13]  /*13fb0*/  ISETP.NE.AND P2, PT, R2, 0x1, PT ;  /* 0x000000010200780c */ /* 0x001fda0003f45270 */
[----:B------:R-:W0:Y:S01]  /*13fc0*/  @P2 LDC R3, c[0x0][0x44c] ;  /* 0x00011300ff032b82 */ /* 0x000e220000000800 */
[----:B------:R-:W-:Y:S02]  /*13fd0*/  WARPGROUP.DEPBAR.LE gsb0, 0x0 ;  /* 0x00008000000079c5 */ /* 0x000fe40000010000 */
[----:B------:R-:W-:-:S06]  /*13fe0*/  WARPGROUP.ARRIVE ;  /* 0x00000000000079c5 */ /* 0x000fcc0000000000 */
[----:B------:R-:W-:Y:S01]  /*13ff0*/  HGMMA.64x64x16.F32 R24, gdesc[UR4], R24, gsb0 ;  /* 0x00e00000041879f0 */ /* 0x000fe20008000818 */
[----:B------:R-:W-:Y:S02]  /*14000*/  ULDC UR4, c[0x0][0x9d8] ;  /* 0x0002760000047ab9 */ /* 0x000fe40000000800 */
[----:B------:R-:W-:Y:S02]  /*14010*/  WARPGROUP.DEPBAR.LE gsb0, 0x0 ;  /* 0x00008000000079c5 */ /* 0x000fe40000010000 */
[----:B------:R-:W-:Y:S01]  /*14020*/  FMUL.FTZ R57, R25, UR4 ;  /* 0x0000000419397c20 */ /* 0x000fe20008410000 */
[----:B------:R-:W-:Y:S01]  /*14030*/  FMUL.FTZ R58, R28, UR4 ;  /* 0x000000041c3a7c20 */ /* 0x000fe20008410000 */
[----:B------:R-:W1:Y:S01]  /*14040*/  @P2 LDC R25, c[0x0][0x450] ;  /* 0x00011400ff192b82 */ /* 0x000e620000000800 */
[----:B------:R-:W-:Y:S01]  /*14050*/  FMUL.FTZ R28, R34, UR4 ;  /* 0x00000004221c7c20 */ /* 0x000fe20008410000 */
[----:B------:R-:W-:Y:S01]  /*14060*/  FMUL.FTZ R34, R46, UR4 ;  /* 0x000000042e227c20 */ /* 0x000fe20008410000 */
[----:B------:R-:W-:Y:S01]  /*14070*/  FMUL.FTZ R46, R48, UR4 ;  /* 0x00000004302e7c20 */ /* 0x000fe20008410000 */
[----:B--2---:R-:W-:-:S02]  /*14080*/  IMAD.IADD R48, R66, 0x1, R78 ;  /* 0x0000000142307824 */ /* 0x004fc400078e024e */
[----:B------:R-:W-:Y:S01]  /*14090*/  FMUL.FTZ R56, R24, UR4 ;  /* 0x0000000418387c20 */ /* 0x000fe20008410000 */
[----:B------:R-:W-:Y:S01]  /*140a0*/  FMUL.FTZ R4, R26, UR4 ;  /* 0x000000041a047c20 */ /* 0x000fe20008410000 */
[----:B------:R-:W-:Y:S01]  /*140b0*/  FMUL.FTZ R60, R32, UR4 ;  /* 0x00000004203c7c20 */ /* 0x000fe20008410000 */
[----:B0-----:R-:W-:-:S04]  /*140c0*/  @P2 IMAD.HI.U32 R2, R48, R3, RZ ;  /* 0x0000000330022227 */ /* 0x001fc800078e00ff */
        /* <DEDUP_REMOVED lines=15> */
[----:B-1----:R-:W-:Y:S01]  /*141c0*/  @P2 SHF.R.U32.HI R48, RZ, R25, R2 ;  /* 0x00000019ff302219 */ /* 0x002fe20000011602 */
[----:B------:R-:W-:Y:S01]  /*141d0*/  FMUL.FTZ R33, R43, UR4 ;  /* 0x000000042b217c20 */ /* 0x000fe20008410000 */
[----:B------:R-:W0:Y:S01]  /*141e0*/  LDC.64 R24, c[0x0][0x9e0] ;  /* 0x00027800ff187b82 */ /* 0x000e220000000a00 */
[----:B------:R-:W-:Y:S01]  /*141f0*/  @!P1 PRMT R2, RZ, 0x654, R0 ;  /* 0x00000654ff029816 */ /* 0x000fe20000000000 */
        /* <DEDUP_REMOVED lines=8> */
[----:B------:R-:W-:Y:S01]  /*14280*/  ULDC UR4, c[0x0][0x9dc] ;  /* 0x0002770000047ab9 */ /* 0x000fe20000000800 */
[----:B------:R1:W-:Y:S01]  /*14290*/  @!P1 SYNCS.ARRIVE.TRANS64.RED.A1T0 RZ, [R2+URZ], RZ ;  /* 0x000000ff02ff99a7 */ /* 0x0003e2000810043f */
[----:B------:R-:W-:Y:S01]  /*142a0*/  ULOP3.LUT UR8, URZ, UR4, URZ, 0x33, !UPT ;  /* 0x000000043f087292 */ /* 0x000fe2000f8e333f */
[----:B------:R-:W2:Y:S01]  /*142b0*/  SHFL.IDX PT, R39, R48, RZ, 0x1c1f ;  /* 0x001c1fff30277589 */ /* 0x000ea200000e0000 */
[----:B------:R-:W3:Y:S01]  /*142c0*/  MUFU.TANH R56, R56 ;  /* 0x0000003800387308 */ /* 0x000ee20000002400 */
[----:B------:R-:W-:-:S02]  /*142d0*/  IADD3 R66, -R230, R220, R69 ;  /* 0x000000dce6427210 */ /* 0x000fc40007ffe145 */
[----:B------:R-:W-:Y:S02]  /*142e0*/  LEA R52, R100, 0xffffffc0, 0x6 ;  /* 0xffffffc064347811 */ /* 0x000fe400078e30ff */
[----:B-1----:R-:W-:-:S03]  /*142f0*/  IADD3 R2, -R230, 0x1, R69 ;  /* 0x00000001e6027810 */ /* 0x002fc60007ffe145 */
[----:B------:R-:W1:Y:S01]  /*14300*/  MUFU.TANH R57, R57 ;  /* 0x0000003900397308 */ /* 0x000e620000002400 */
[----:B------:R-:W-:Y:S01]  /*14310*/  IADD3 R71, -R219, R2, R220 ;  /* 0x00000002db477210 */ /* 0x000fe20007ffe1dc */
[----:B------:R-:W-:Y:S01]  /*14320*/  IMAD.U32 R2, RZ, RZ, UR8 ;  /* 0x00000008ff027e24 */ /* 0x000fe2000f8e00ff */
[----:B0-----:R-:W-:Y:S02]  /*14330*/  ISETP.GE.AND P3, PT, R25, 0x1, PT ;  /* 0x000000011900780c */ /* 0x001fe40003f66270 */
[C---:B------:R-:W-:Y:S01]  /*14340*/  IADD3 R54, R71.reuse, UR8, RZ ;  /* 0x0000000847367c10 */ /* 0x040fe2000fffe0ff */
[----:B------:R-:W-:Y:S01]  /*14350*/  IMAD.IADD R71, R71, 0x1, R24 ;  /* 0x0000000147477824 */ /* 0x000fe200078e0218 */
[----:B------:R0:W-:Y:S01]  /*14360*/  STL [R1+0x8], R2 ;  /* 0x0000080201007387 */ /* 0x0001e20000100800 */
[----:B------:R-:W4:Y:S02]  /*14370*/  MUFU.TANH R4, R4 ;  /* 0x0000000400047308 */ /* 0x000f240000002400 */
[----:B--2---:R-:W-:-:S06]  /*14380*/  IMAD.IADD R70, R54, 0x1, R39 ;  /* 0x0000000136467824 */ /* 0x004fcc00078e0227 */
[----:B------:R-:W2:Y:S01]  /*14390*/  MUFU.TANH R5, R5 ;  /* 0x0000000500057308 */ /* 0x000ea20000002400 */
[----:B------:R-:W-:-:S07]  /*143a0*/  VIADDMNMX R68, R39, R71, R66, PT ;  /* 0x0000004727447246 */ /* 0x000fce0003800142 */
        /* <DEDUP_REMOVED lines=27> */
[----:B------:R-:W0:Y:S01]  /*14560*/  MUFU.TANH R38, R38 ;  /* 0x0000002600267308 */ /* 0x000e220000002400 */
[----:B-1234-:R-:W-:Y:S05]  /*14570*/  @!P3 BRA `(.L_x_1722) ;  /* 0x000000000050b947 */ /* 0x01efea0003800000 */
[----:B------:R-:W-:Y:S01]  /*14580*/  IADD3 R39, -R219, R220, R39 ;  /* 0x000000dcdb277210 */ /* 0x000fe20007ffe127 */
[----:B------:R-:W-:Y:S03]  /*14590*/  BSSY B0, `(.L_x_1723) ;  /* 0x000000e000007945 */ /* 0x000fe60003800000 */
[----:B------:R-:W-:-:S13]  /*145a0*/  ISETP.GT.AND P4, PT, R39, -0x1, PT ;  /* 0xffffffff2700780c */ /* 0x000fda0003f84270 */
[----:B------:R-:W-:Y:S05]  /*145b0*/  @P4 BRA `(.L_x_1724) ;  /* 0x00000000001c4947 */ /* 0x000fea0003800000 */
[----:B------:R-:W-:Y:S02]  /*145c0*/  ISETP.NE.AND P4, PT, R25, 0x1, PT ;  /* 0x000000011900780c */ /* 0x000fe40003f85270 */
[----:B------:R-:W-:-:S11]  /*145d0*/  LOP3.LUT R39, RZ, R39, RZ, 0x33, !PT ;  /* 0x00000027ff277212 */ /* 0x000fd600078e33ff */
[----:B0-----:R-:W0:Y:S02]  /*145e0*/  @P4 LDC.64 R2, c[0x0][0x9e8] ;  /* 0x00027a00ff024b82 */ /* 0x001e240000000a00 */
[----:B0-----:R-:W-:-:S05]  /*145f0*/  @P4 IMAD.HI.U32 R2, R39, R2, RZ ;  /* 0x0000000227024227 */ /* 0x001fca00078e00ff */
[----:B------:R-:W-:-:S04]  /*14600*/  @P4 SHF.R.U32.HI R39, RZ, R3, R2 ;  /* 0x00000003ff274219 */ /* 0x000fc80000011602 */
[----:B------:R-:W-:Y:S01]  /*14610*/  LOP3.LUT R39, RZ, R39, RZ, 0x33, !PT ;  /* 0x00000027ff277212 */ /* 0x000fe200078e33ff */
[----:B------:R-:W-:Y:S06]  /*14620*/  BRA `(.L_x_1725) ;  /* 0x0000000000107947 */ /* 0x000fec0003800000 */
.L_x_1724:
[----:B------:R-:W-:-:S13]  /*14630*/  ISETP.NE.AND P4, PT, R25, 0x1, PT ;  /* 0x000000011900780c */ /* 0x000fda0003f85270 */
[----:B0-----:R-:W0:Y:S02]  /*14640*/  @P4 LDC.64 R2, c[0x0][0x9e8] ;  /* 0x00027a00ff024b82 */ /* 0x001e240000000a00 */
[----:B0-----:R-:W-:-:S05]  /*14650*/  @P4 IMAD.HI.U32 R2, R39, R2, RZ ;  /* 0x0000000227024227 */ /* 0x001fca00078e00ff */
[----:B------:R-:W-:-:S07]  /*14660*/  @P4 SHF.R.U32.HI R39, RZ, R3, R2 ;  /* 0x00000003ff274219 */ /* 0x000fce0000011602 */
.L_x_1725:
[----:B------:R-:W-:Y:S05]  /*14670*/  BSYNC B0 ;  /* 0x0000000000007941 */ /* 0x000fea0003800000 */
.L_x_1723:
[----:B------:R-:W-:-:S04]  /*14680*/  IMAD R39, R39, R25, -R52 ;  /* 0x0000001927277224 */ /* 0x000fc800078e0a34 */
[----:B------:R-:W-:-:S05]  /*14690*/  IMAD.IADD R39, R39, 0x1, -R230 ;  /* 0x0000000127277824 */ /* 0x000fca00078e0ae6 */
[----:B------:R-:W-:Y:S02]  /*146a0*/  VIMNMX R70, R70, R39, !PT ;  /* 0x0000002746467248 */ /* 0x000fe40007fe0100 */
[----:B------:R-:W-:-:S07]  /*146b0*/  VIADDMNMX R68, R39, R25, R68, PT ;  /* 0x0000001927447246 */ /* 0x000fce0003800144 */
.L_x_1722:
[C---:B------:R-:W-:Y:S02]  /*146c0*/  ISETP.GE.AND P4, PT, R69.reuse, 0x2, PT ;  /* 0x000000024500780c */ /* 0x040fe40003f86270 */
[----:B------:R-:W-:Y:S02]  /*146d0*/  ISETP.GE.AND P6, PT, R69, 0x9, PT ;  /* 0x000000094500780c */ /* 0x000fe40003fc6270 */
[----:B------:R-:W-:Y:S02]  /*146e0*/  ISETP.GT.AND P5, PT, R70, 0x1, !P4 ;  /* 0x000000014600780c */ /* 0x000fe400067a4270 */
[----:B------:R-:W-:Y:S02]  /*146f0*/  P2R R75, PR, RZ, 0x40 ;  /* 0x00000040ff4b7803 */ /* 0x000fe40000000000 */
[----:B------:R-:W-:-:S04]  /*14700*/  ISETP.LT.OR P5, PT, R68, 0x2, P5 ;  /* 0x000000024400780c */ /* 0x000fc80002fa1670 */
[----:B------:R-:W-:Y:S02]  /*14710*/  FSEL R39, R57, -INF , !P5 ;  /* 0xff80000039277808 */ /* 0x000fe40006800000 */
[----:B------:R-:W-:Y:S02]  /*14720*/  ISETP.GT.AND P5, PT, R70, 0x8, !P6 ;  /* 0x000000084600780c */ /* 0x000fe400077a4270 */
[----:B------:R-:W-:Y:S02]  /*14730*/  ISETP.GE.AND P6, PT, R69, 0xa, PT ;  /* 0x0000000a4500780c */ /* 0x000fe40003fc6270 */
[----:B------:R-:W-:-:S04]  /*14740*/  ISETP.LT.OR P5, PT, R68, 0x9, P5 ;  /* 0x000000094400780c */ /* 0x000fc80002fa1670 */
[----:B0-----:R-:W-:Y:S02]  /*14750*/  FSEL R41, R58, -INF , !P5 ;  /* 0xff8000003a297808 */ /* 0x001fe40006800000 */
        /* <DEDUP_REMOVED lines=23> */
[----:B------:R-:W-:Y:S02]  /*148d0*/  ISETP.GE.AND P6, PT, R69, 0x21, PT ;  /* 0x000000214500780c */ /* 0x000fe40003fc6270 */
        /* <DEDUP_REMOVED lines=39> */
[----:B------:R-:W-:Y:S02]  /*14b50*/  ISETP.GE.AND P6, PT, R69, 0x3a, PT ;  /* 0x0000003a4500780c */ /* 0x000fe40003fc6270 */
[----:B------:R-:W0:Y:S02]  /*14b60*/  SHFL.IDX PT, R69, R48, 0x1, 0x1c1f ;  /* 0x003c1f0030457f89 */ /* 0x000e2400000e0000 */
[----:B------:R-:W-:Y:S02]  /*14b70*/  P2R R46, PR, RZ, 0x40 ;  /* 0x00000040ff2e7803 */ /* 0x000fe40000000000 */
[----:B------:R-:W-:-:S04]  /*14b80*/  ISETP.GT.AND P6, PT, R70, 0x39, !P6 ;  /* 0x000000394600780c */ /* 0x000fc800077c4270 */
[----:B------:R-:W-:-:S04]  /*14b90*/  ISETP.LT.OR P6, PT, R68, 0x3a, P6 ;  /* 0x0000003a4400780c */ /* 0x000fc800037c1670 */
[----:B------:R-:W-:Y:S02]  /*14ba0*/  FSEL R67, R67, -INF , !P6 ;  /* 0xff80000043437808 */ /* 0x000fe40007000000 */
[----:B0-----:R-:W-:Y:S01]  /*14bb0*/  VIADDMNMX R66, R69, R71, R66, PT ;  /* 0x0000004745427246 */ /* 0x001fe20003800142 */
[----:B------:R-:W-:Y:S01]  /*14bc0*/  IMAD.IADD R54, R54, 0x1, R69 ;  /* 0x0000000136367824 */ /* 0x000fe200078e0245 */
[----:B------:R-:W-:Y:S06]  /*14bd0*/  @!P3 BRA `(.L_x_1726) ;  /* 0x000000000050b947 */ /* 0x000fec0003800000 */
[----:B------:R-:W-:Y:S01]  /*14be0*/  IADD3 R69, -R219, R220, R69 ;  /* 0x000000dcdb457210 */ /* 0x000fe20007ffe145 */
[----:B------:R-:W-:Y:S03]  /*14bf0*/  BSSY B0, `(.L_x_1727) ;  /* 0x000000e000007945 */ /* 0x000fe60003800000 */
        /* <DEDUP_REMOVED lines=9> */
.L_x_1728:
[----:B------:R-:W-:-:S13]  /*14c90*/  ISETP.NE.AND P6, PT, R25, 0x1, PT ;  /* 0x000000011900780c */ /* 0x000fda0003fc5270 */
[----:B------:R-:W0:Y:S02]  /*14ca0*/  @P6 LDC.64 R2, c[0x0][0x9e8] ;  /* 0x00027a00ff026b82 */ /* 0x000e240000000a00 */
[----:B0-----:R-:W-:-:S05]  /*14cb0*/  @P6 IMAD.HI.U32 R2, R69, R2, RZ ;  /* 0x0000000245026227 */ /* 0x001fca00078e00ff */
[----:B------:R-:W-:-:S07]  /*14cc0*/  @P6 SHF.R.U32.HI R69, RZ, R3, R2 ;  /* 0x00000003ff456219 */ /* 0x000fce0000011602 */
.L_x_1729:
[----:B------:R-:W-:Y:S05]  /*14cd0*/  BSYNC B0 ;  /* 0x0000000000007941 */ /* 0x000fea0003800000 */
.L_x_1727:
[----:B------:R-:W-:-:S04]  /*14ce0*/  IMAD R69, R69, R25, -R52 ;  /* 0x0000001945457224 */ /* 0x000fc800078e0a34 */
[----:B------:R-:W-:-:S05]  /*14cf0*/  IMAD.IADD R69, R69, 0x1, -R230 ;  /* 0x0000000145457824 */ /* 0x000fca00078e0ae6 */
[----:B------:R-:W-:Y:S02]  /*14d00*/  VIMNMX R54, R54, R69, !PT ;  /* 0x0000004536367248 */ /* 0x000fe40007fe0100 */
[----:B------:R-:W-:-:S07]  /*14d10*/  VIADDMNMX R66, R69, R25, R66, PT ;  /* 0x0000001945427246 */ /* 0x000fce0003800142 */
.L_x_1726:
[----:B------:R-:W-:Y:S01]  /*14d20*/  ISETP.GT.AND P4, PT, R54, 0x1, !P4 ;  /* 0x000000013600780c */ /* 0x000fe20006784270 */
[----:B------:R-:W-:Y:S01]  /*14d30*/  ULDC UR4, c[0x0][0x988] ;  /* 0x0002620000047ab9 */ /* 0x000fe20000000800 */
[----:B------:R-:W-:Y:S02]  /*14d40*/  ISETP.NE.AND P6, PT, R75, RZ, PT ;  /* 0x000000ff4b00720c */ /* 0x000fe40003fc5270 */
[----:B------:R-:W-:Y:S02]  /*14d50*/  ISETP.LT.OR P4, PT, R66, 0x2, P4 ;  /* 0x000000024200780c */ /* 0x000fe40002781670 */
[----:B------:R-:W-:Y:S02]  /*14d60*/  FMNMX.FTZ R2, R56, R39, !PT ;  /* 0x0000002738027209 */ /* 0x000fe40007810000 */
[----:B------:R-:W-:Y:S02]  /*14d70*/  FSEL R5, R5, -INF , !P4 ;  /* 0xff80000005057808 */ /* 0x000fe40006000000 */
[----:B------:R-:W-:-:S02]  /*14d80*/  ISETP.GT.AND P4, PT, R54, 0x8, !P6 ;  /* 0x000000083600780c */ /* 0x000fc40007784270 */
[----:B------:R-:W-:Y:S02]  /*14d90*/  FMNMX.FTZ R2, R41, R2, !PT ;  /* 0x0000000229027209 */ /* 0x000fe40007810000 */
[----:B------:R-:W-:Y:S02]  /*14da0*/  ISETP.LT.OR P4, PT, R66, 0x9, P4 ;  /* 0x000000094200780c */ /* 0x000fe40002781670 */
[----:B------:R-:W-:Y:S02]  /*14db0*/  FMNMX.FTZ R2, R43, R2, !PT ;  /* 0x000000022b027209 */ /* 0x000fe40007810000 */
[----:B------:R-:W-:Y:S02]  /*14dc0*/  FSEL R69, R26, -INF , !P4 ;  /* 0xff8000001a457808 */ /* 0x000fe40006000000 */
[----:B------:R-:W-:Y:S02]  /*14dd0*/  ISETP.NE.AND P4, PT, R58, RZ, PT ;  /* 0x000000ff3a00720c */ /* 0x000fe40003f85270 */
[----:B------:R-:W-:-:S02]  /*14de0*/  FMNMX.FTZ R2, R45, R2, !PT ;  /* 0x000000022d027209 */ /* 0x000fc40007810000 */
[----:B------:R-:W-:Y:S02]  /*14df0*/  ISETP.GT.AND P4, PT, R54, 0x9, !P4 ;  /* 0x000000093600780c */ /* 0x000fe40006784270 */
[----:B------:R-:W-:Y:S02]  /*14e00*/  FMNMX.FTZ R2, R47, R2, !PT ;  /* 0x000000022f027209 */ /* 0x000fe40007810000 */
[----:B------:R-:W-:Y:S02]  /*14e10*/  ISETP.LT.OR P4, PT, R66, 0xa, P4 ;  /* 0x0000000a4200780c */ /* 0x000fe40002781670 */
        /* <DEDUP_REMOVED lines=21> */
[----:B------:R-:W-:Y:S02]  /*14f70*/  ISETP.NE.AND P6, PT, R50, RZ, PT ;  /* 0x000000ff3200720c */ /* 0x000fe40003fc5270 */
[----:B------:R-:W-:Y:S02]  /*14f80*/  FSEL R73, R30, -INF , !P4 ;  /* 0xff8000001e497808 */ /* 0x000fe40006000000 */
[----:B------:R-:W-:Y:S02]  /*14f90*/  ISETP.NE.AND P4, PT, R62, RZ, PT ;  /* 0x000000ff3e00720c */ /* 0x000fe40003f85270 */
[----:B------:R-:W-:Y:S01]  /*14fa0*/  FMNMX.FTZ R30, R67, R2, !PT ;  /* 0x00000002431e7209 */ /* 0x000fe20007810000 */
[----:B------:R-:W-:Y:S01]  /*14fb0*/  IMAD.U32 R2, RZ, RZ, UR4 ;  /* 0x00000004ff027e24 */ /* 0x000fe2000f8e00ff */
[C---:B------:R-:W-:Y:S02]  /*14fc0*/  ISETP.GT.AND P4, PT, R54.reuse, 0x19, !P4 ;  /* 0x000000193600780c */ /* 0x040fe40006784270 */
[----:B------:R-:W-:Y:S01]  /*14fd0*/  ISETP.GT.AND P5, PT, R54, 0x38, !P5 ;  /* 0x000000383600780c */ /* 0x000fe20006fa4270 */
[----:B------:R-:W0:Y:S01]  /*14fe0*/  SHFL.BFLY PT, R3, R30, 0x2, 0x1f ;  /* 0x0c401f001e037f89 */ /* 0x000e2200000e0000 */
[----:B------:R-:W-:-:S02]  /*14ff0*/  ISETP.LT.OR P4, PT, R66, 0x1a, P4 ;  /* 0x0000001a4200780c */ /* 0x000fc40002781670 */
[----:B------:R-:W-:Y:S02]  /*15000*/  ISETP.LT.OR P5, PT, R66, 0x39, P5 ;  /* 0x000000394200780c */ /* 0x000fe40002fa1670 */
[----:B------:R-:W-:Y:S02]  /*15010*/  FSEL R31, R31, -INF , !P4 ;  /* 0xff8000001f1f7808 */ /* 0x000fe40006000000 */
[----:B------:R-:W-:-:S04]  /*15020*/  ISETP.NE.AND P4, PT, R74, RZ, PT ;  /* 0x000000ff4a00720c */ /* 0x000fc80003f85270 */
[----:B------:R-:W-:-:S04]  /*15030*/  ISETP.GT.AND P4, PT, R54, 0x20, !P4 ;  /* 0x000000203600780c */ /* 0x000fc80006784270 */
[----:B------:R-:W-:-:S04]  /*15040*/  ISETP.LT.OR P4, PT, R66, 0x21, P4 ;  /* 0x000000214200780c */ /* 0x000fc80002781670 */
[----:B------:R-:W-:Y:S02]  /*15050*/  FSEL R75, R32, -INF , !P4 ;  /* 0xff800000204b7808 */ /* 0x000fe40006000000 */
[----:B------:R-:W-:Y:S02]  /*15060*/  ISETP.NE.AND P4, PT, R76, RZ, PT ;  /* 0x000000ff4c00720c */ /* 0x000fe40003f85270 */
[----:B0-----:R-:W-:Y:S02]  /*15070*/  FMNMX.FTZ R32, R30, R3, !PT ;  /* 0x000000031e207209 */ /* 0x001fe40007810000 */
[----:B------:R-:W-:-:S03]  /*15080*/  ISETP.GT.AND P4, PT, R54, 0x21, !P4 ;  /* 0x000000213600780c */ /* 0x000fc60006784270 */
[----:B------:R-:W0:Y:S01]  /*15090*/  SHFL.BFLY PT, R3, R32, 0x1, 0x1f ;  /* 0x0c201f0020037f89 */ /* 0x000e2200000e0000 */
[----:B------:R-:W-:-:S04]  /*150a0*/  ISETP.LT.OR P4, PT, R66, 0x22, P4 ;  /* 0x000000224200780c */ /* 0x000fc80002781670 */
[----:B------:R-:W-:Y:S02]  /*150b0*/  FSEL R33, R33, -INF , !P4 ;  /* 0xff80000021217808 */ /* 0x000fe40006000000 */
[----:B------:R-:W-:-:S04]  /*150c0*/  ISETP.NE.AND P4, PT, R64, RZ, PT ;  /* 0x000000ff4000720c */ /* 0x000fc80003f85270 */
[----:B------:R-:W-:-:S04]  /*150d0*/  ISETP.GT.AND P4, PT, R54, 0x28, !P4 ;  /* 0x000000283600780c */ /* 0x000fc80006784270 */
[----:B------:R-:W-:-:S04]  /*150e0*/  ISETP.LT.OR P4, PT, R66, 0x29, P4 ;  /* 0x000000294200780c */ /* 0x000fc80002781670 */
[----:B------:R-:W-:Y:S02]  /*150f0*/  FSEL R77, R34, -INF , !P4 ;  /* 0xff800000224d7808 */ /* 0x000fe40006000000 */
[----:B------:R-:W-:Y:S02]  /*15100*/  ISETP.NE.AND P4, PT, R42, RZ, PT ;  /* 0x000000ff2a00720c */ /* 0x000fe40003f85270 */
[----:B------:R-:W1:Y:S01]  /*15110*/  @P2 LDC R42, c[0x0][0x450] ;  /* 0x00011400ff2a2b82 */ /* 0x000e620000000800 */
[----:B0-----:R-:W-:Y:S02]  /*15120*/  FMNMX.FTZ R3, R32, R3, !PT ;  /* 0x0000000320037209 */ /* 0x001fe40007810000 */
[----:B------:R-:W-:-:S03]  /*15130*/  ISETP.GT.AND P4, PT, R54, 0x29, !P4 ;  /* 0x000000293600780c */ /* 0x000fc60006784270 */
[----:B------:R-:W-:Y:S01]  /*15140*/  FMUL.FTZ R28, R3, R2 ;  /* 0x00000002031c7220 */ /* 0x000fe20000410000 */
[----:B------:R-:W-:-:S04]  /*15150*/  ISETP.LT.OR P4, PT, R66, 0x2a, P4 ;  /* 0x0000002a4200780c */ /* 0x000fc80002781670 */
[----:B------:R-:W-:Y:S02]  /*15160*/  FSEL R35, R35, -INF , !P4 ;  /* 0xff80000023237808 */ /* 0x000fe40006000000 */
[----:B------:R-:W-:-:S04]  /*15170*/  ISETP.NE.AND P4, PT, R44, RZ, PT ;  /* 0x000000ff2c00720c */ /* 0x000fc80003f85270 */
[----:B------:R-:W-:-:S04]  /*15180*/  ISETP.GT.AND P4, PT, R54, 0x30, !P4 ;  /* 0x000000303600780c */ /* 0x000fc80006784270 */
[----:B------:R-:W-:-:S04]  /*15190*/  ISETP.LT.OR P4, PT, R66, 0x31, P4 ;  /* 0x000000314200780c */ /* 0x000fc80002781670 */
[----:B------:R-:W-:Y:S02]  /*151a0*/  FSEL R37, R37, -INF , !P4 ;  /* 0xff80000025257808 */ /* 0x000fe40006000000 */
[----:B------:R-:W-:Y:S02]  /*151b0*/  ISETP.GT.AND P4, PT, R54, RZ, !P6 ;  /* 0x000000ff3600720c */ /* 0x000fe40007784270 */
[----:B------:R-:W-:Y:S02]  /*151c0*/  ISETP.NE.AND P6, PT, R46, RZ, PT ;  /* 0x000000ff2e00720c */ /* 0x000fe40003fc5270 */
[----:B------:R-:W-:Y:S02]  /*151d0*/  ISETP.LT.OR P4, PT, R66, 0x1, P4 ;  /* 0x000000014200780c */ /* 0x000fe40002781670 */
[----:B------:R-:W-:Y:S02]  /*151e0*/  ISETP.GT.AND P6, PT, R54, 0x39, !P6 ;  /* 0x000000393600780c */ /* 0x000fe400077c4270 */
[----:B------:R-:W-:-:S02]  /*151f0*/  FSEL R26, R4, -INF , !P4 ;  /* 0xff800000041a7808 */ /* 0x000fc40006000000 */
[----:B------:R-:W-:Y:S02]  /*15200*/  FSETP.NEU.FTZ.AND P4, PT, R3, -INF , PT ;  /* 0xff8000000300780b */ /* 0x000fe40003f9d000 */
[----:B------:R-:W-:Y:S02]  /*15210*/  FMNMX.FTZ R4, R26, R5, !PT ;  /* 0x000000051a047209 */ /* 0x000fe40007810000 */
[----:B------:R-:W-:Y:S02]  /*15220*/  FSEL R28, R28, RZ, P4 ;  /* 0x000000ff1c1c7208 */ /* 0x000fe40002000000 */
[----:B------:R-:W-:Y:S02]  /*15230*/  FMNMX.FTZ R4, R69, R4, !PT ;  /* 0x0000000445047209 */ /* 0x000fe40007810000 */
[----:B------:R-:W-:Y:S01]  /*15240*/  ISETP.NE.AND P4, PT, R40, RZ, PT ;  /* 0x000000ff2800720c */ /* 0x000fe20003f85270 */
[--C-:B------:R-:W-:Y:S01]  /*15250*/  FFMA.FTZ R81, R39, R2, -R28.reuse ;  /* 0x0000000227517223 */ /* 0x100fe2000001081c */
[----:B------:R-:W-:Y:S01]  /*15260*/  FMNMX.FTZ R4, R27, R4, !PT ;  /* 0x000000041b047209 */ /* 0x000fe20007810000 */
[-CC-:B------:R-:W-:Y:S01]  /*15270*/  FFMA.FTZ R196, R56, R2.reuse, -R28.reuse ;  /* 0x0000000238c47223 */ /* 0x180fe2000001081c */
[----:B------:R-:W-:Y:S01]  /*15280*/  ISETP.GT.AND P4, PT, R54, 0x31, !P4 ;  /* 0x000000313600780c */ /* 0x000fe20006784270 */
[--C-:B------:R-:W-:Y:S01]  /*15290*/  FFMA.FTZ R198, R41, R2, -R28.reuse ;  /* 0x0000000229c67223 */ /* 0x100fe2000001081c */
[----:B------:R-:W-:Y:S01]  /*152a0*/  FMNMX.FTZ R4, R71, R4, !PT ;  /* 0x0000000447047209 */ /* 0x000fe20007810000 */
[----:B------:R-:W-:Y:S01]  /*152b0*/  MUFU.EX2 R81, R81 ;  /* 0x0000005100517308 */ /* 0x000fe20000000800 */
[----:B------:R-:W-:Y:S01]  /*152c0*/  ISETP.LT.OR P4, PT, R66, 0x32, P4 ;  /* 0x000000324200780c */ /* 0x000fe20002781670 */
[--C-:B------:R-:W-:Y:S01]  /*152d0*/  FFMA.FTZ R41, R43, R2, -R28.reuse ;  /* 0x000000022b297223 */ /* 0x100fe2000001081c */
[----:B------:R-:W-:Y:S01]  /*152e0*/  FMNMX.FTZ R4, R29, R4, !PT ;  /* 0x000000041d047209 */ /* 0x000fe20007810000 */
[-CC-:B------:R-:W-:Y:S01]  /*152f0*/  FFMA.FTZ R192, R45, R2.reuse, -R28.reuse ;  /* 0x000000022dc07223 */ /* 0x180fe2000001081c */
[----:B------:R-:W-:Y:S01]  /*15300*/  FSEL R79, R36, -INF , !P4 ;  /* 0xff800000244f7808 */ /* 0x000fe20006000000 */
[--C-:B------:R-:W-:Y:S01]  /*15310*/  FFMA.FTZ R43, R47, R2, -R28.reuse ;  /* 0x000000022f2b7223 */ /* 0x100fe2000001081c */
[----:B------:R-:W-:Y:S01]  /*15320*/  FMNMX.FTZ R4, R73, R4, !PT ;  /* 0x0000000449047209 */ /* 0x000fe20007810000 */
[----:B------:R-:W0:Y:S01]  /*15330*/  MUFU.EX2 R196, R196 ;  /* 0x000000c400c47308 */ /* 0x000e220000000800 */
[----:B------:R-:W-:Y:S01]  /*15340*/  ISETP.LT.OR P6, PT, R66, 0x3a, P6 ;  /* 0x0000003a4200780c */ /* 0x000fe200037c1670 */
[--C-:B------:R-:W-:Y:S01]  /*15350*/  FFMA.FTZ R194, R49, R2, -R28.reuse ;  /* 0x0000000231c27223 */ /* 0x100fe2000001081c */
[----:B------:R-:W-:Y:S01]  /*15360*/  FMNMX.FTZ R4, R31, R4, !PT ;  /* 0x000000041f047209 */ /* 0x000fe20007810000 */
[-CC-:B------:R-:W-:Y:S01]  /*15370*/  FFMA.FTZ R45, R51, R2.reuse, -R28.reuse ;  /* 0x00000002332d7223 */ /* 0x180fe2000001081c */
[----:B------:R-:W-:Y:S01]  /*15380*/  FSEL R39, R0, -INF , !P5 ;  /* 0xff80000000277808 */ /* 0x000fe20006800000 */
[--C-:B------:R-:W-:Y:S01]  /*15390*/  FFMA.FTZ R188, R53, R2, -R28.reuse ;  /* 0x0000000235bc7223 */ /* 0x100fe2000001081c */
[----:B------:R-:W-:Y:S01]  /*153a0*/  FMNMX.FTZ R4, R75, R4, !PT ;  /* 0x000000044b047209 */ /* 0x000fe20007810000 */
[----:B------:R-:W2:Y:S01]  /*153b0*/  MUFU.EX2 R198, R198 ;  /* 0x000000c600c67308 */ /* 0x000ea20000000800 */
[----:B------:R-:W-:Y:S01]  /*153c0*/  FSEL R83, R38, -INF , !P6 ;  /* 0xff80000026537808 */ /* 0x000fe20007000000 */
[--C-:B------:R-:W-:Y:S01]  /*153d0*/  FFMA.FTZ R47, R55, R2, -R28.reuse ;  /* 0x00000002372f7223 */ /* 0x100fe2000001081c */
[----:B------:R-:W-:Y:S01]  /*153e0*/  FMNMX.FTZ R4, R33, R4, !PT ;  /* 0x0000000421047209 */ /* 0x000fe20007810000 */
[-CC-:B------:R-:W-:Y:S01]  /*153f0*/  FFMA.FTZ R190, R57, R2.reuse, -R28.reuse ;  /* 0x0000000239be7223 */ /* 0x180fe2000001081c */
[-CC-:B------:R-:W-:Y:S01]  /*15400*/  FFMA.FTZ R49, R59, R2.reuse, -R28.reuse ;  /* 0x000000023b317223 */ /* 0x180fe2000001081c */
[--C-:B------:R-:W-:Y:S01]  /*15410*/  FFMA.FTZ R184, R61, R2, -R28.reuse ;  /* 0x000000023db87223 */ /* 0x100fe2000001081c */
[----:B------:R-:W-:Y:S01]  /*15420*/  FMNMX.FTZ R4, R77, R4, !PT ;  /* 0x000000044d047209 */ /* 0x000fe20007810000 */
[----:B------:R-:W3:Y:S01]  /*15430*/  MUFU.EX2 R41, R41 ;  /* 0x0000002900297308 */ /* 0x000ee20000000800 */
[-CC-:B------:R-:W-:Y:S01]  /*15440*/  FFMA.FTZ R51, R65, R2.reuse, -R28.reuse ;  /* 0x0000000241337223 */ /* 0x180fe2000001081c */
[--C-:B------:R-:W-:Y:S01]  /*15450*/  FFMA.FTZ R186, R63, R2, -R28.reuse ;  /* 0x000000023fba7223 */ /* 0x100fe2000001081c */
[----:B------:R-:W-:Y:S01]  /*15460*/  FMNMX.FTZ R4, R35, R4, !PT ;  /* 0x0000000423047209 */ /* 0x000fe20007810000 */
[----:B------:R-:W-:-:S03]  /*15470*/  FFMA.FTZ R53, R67, R2, -R28 ;  /* 0x0000000243357223 */ /* 0x000fc6000001081c */
[----:B------:R-:W-:Y:S01]  /*15480*/  FMNMX.FTZ R4, R37, R4, !PT ;  /* 0x0000000425047209 */ /* 0x000fe20007810000 */
[----:B------:R-:W4:Y:S03]  /*15490*/  MUFU.EX2 R192, R192 ;  /* 0x000000c000c07308 */ /* 0x000f260000000800 */
[----:B------:R-:W-:-:S04]  /*154a0*/  FMNMX.FTZ R4, R79, R4, !PT ;  /* 0x000000044f047209 */ /* 0x000fc80007810000 */
[----:B------:R-:W-:Y:S01]  /*154b0*/  FMNMX.FTZ R4, R39, R4, !PT ;  /* 0x0000000427047209 */ /* 0x000fe20007810000 */
[----:B------:R-:W5:Y:S03]  /*154c0*/  MUFU.EX2 R43, R43 ;  /* 0x0000002b002b7308 */ /* 0x000f660000000800 */
[----:B------:R-:W-:-:S05]  /*154d0*/  FMNMX.FTZ R4, R83, R4, !PT ;  /* 0x0000000453047209 */ /* 0x000fca0007810000 */
[----:B------:R-:W1:Y:S01]  /*154e0*/  SHFL.BFLY PT, R85, R4, 0x2, 0x1f ;  /* 0x0c401f0004557f89 */ /* 0x000e6200000e0000 */
[----:B------:R-:W5:Y:S08]  /*154f0*/  MUFU.EX2 R194, R194 ;  /* 0x000000c200c27308 */ /* 0x000f700000000800 */
[----:B------:R-:W5:Y:S08]  /*15500*/  MUFU.EX2 R45, R45 ;  /* 0x0000002d002d7308 */ /* 0x000f700000000800 */
[----:B------:R-:W-:Y:S01]  /*15510*/  MUFU.EX2 R188, R188 ;  /* 0x000000bc00bc7308 */ /* 0x000fe20000000800 */
[----:B-1----:R-:W-:-:S07]  /*15520*/  FMNMX.FTZ R85, R4, R85, !PT ;  /* 0x0000005504557209 */ /* 0x002fce0007810000 */
[----:B------:R-:W-:Y:S01]  /*15530*/  MUFU.EX2 R47, R47 ;  /* 0x0000002f002f7308 */ /* 0x000fe20000000800 */
[----:B------:R-:W1:Y:S07]  /*15540*/  SHFL.BFLY PT, R4, R85, 0x1, 0x1f ;  /* 0x0c201f0055047f89 */ /* 0x000e6e00000e0000 */
[----:B------:R-:W-:Y:S08]  /*15550*/  MUFU.EX2 R190, R190 ;  /* 0x000000be00be7308 */ /* 0x000ff00000000800 */
[----:B------:R-:W-:Y:S08]  /*15560*/  MUFU.EX2 R49, R49 ;  /* 0x0000003100317308 */ /* 0x000ff00000000800 */
[----:B------:R-:W-:Y:S01]  /*15570*/  MUFU.EX2 R184, R184 ;  /* 0x000000b800b87308 */ /* 0x000fe20000000800 */
[----:B-1----:R-:W-:-:S04]  /*15580*/  FMNMX.FTZ R4, R85, R4, !PT ;  /* 0x0000000455047209 */ /* 0x002fc80007810000 */
[C---:B------:R-:W-:Y:S01]  /*15590*/  FSETP.NEU.FTZ.AND P4, PT, R4.reuse, -INF , PT ;  /* 0xff8000000400780b */ /* 0x040fe20003f9d000 */
[----:B------:R-:W-:Y:S02]  /*155a0*/  FMUL.FTZ R30, R4, R2 ;  /* 0x00000002041e7220 */ /* 0x000fe40000410000 */
[----:B------:R-:W-:Y:S03]  /*155b0*/  MUFU.EX2 R51, R51 ;  /* 0x0000003300337308 */ /* 0x000fe60000000800 */
[----:B------:R-:W-:-:S05]  /*155c0*/  FSEL R30, R30, RZ, P4 ;  /* 0x000000ff1e1e7208 */ /* 0x000fca0002000000 */
[----:B------:R-:W-:Y:S01]  /*155d0*/  MUFU.EX2 R186, R186 ;  /* 0x000000ba00ba7308 */ /* 0x000fe20000000800 */
[-CC-:B------:R-:W-:Y:S01]  /*155e0*/  FFMA.FTZ R197, R26, R2.reuse, -R30.reuse ;  /* 0x000000021ac57223 */ /* 0x180fe2000001081e */
[-CC-:B------:R-:W-:Y:S01]  /*155f0*/  FFMA.FTZ R0, R5, R2.reuse, -R30.reuse ;  /* 0x0000000205007223 */ /* 0x180fe2000001081e */
[-CC-:B------:R-:W-:Y:S01]  /*15600*/  FFMA.FTZ R199, R69, R2.reuse, -R30.reuse ;  /* 0x0000000245c77223 */ /* 0x180fe2000001081e */
[-CC-:B------:R-:W-:Y:S01]  /*15610*/  FFMA.FTZ R26, R27, R2.reuse, -R30.reuse ;  /* 0x000000021b1a7223 */ /* 0x180fe2000001081e */
[-CC-:B------:R-:W-:Y:S01]  /*15620*/  FFMA.FTZ R193, R71, R2.reuse, -R30.reuse ;  /* 0x0000000247c17223 */ /* 0x180fe2000001081e */
[----:B0-----:R-:W-:Y:S01]  /*15630*/  FADD.FTZ R5, R196, R81 ;  /* 0x00000051c4057221 */ /* 0x001fe20000010000 */
[-CC-:B------:R-:W-:Y:S01]  /*15640*/  FFMA.FTZ R28, R29, R2.reuse, -R30.reuse ;  /* 0x000000021d1c7223 */ /* 0x180fe2000001081e */
[----:B------:R-:W-:Y:S01]  /*15650*/  MUFU.EX2 R197, R197 ;  /* 0x000000c500c57308 */ /* 0x000fe20000000800 */
[-CC-:B------:R-:W-:Y:S01]  /*15660*/  FFMA.FTZ R195, R73, R2.reuse, -R30.reuse ;  /* 0x0000000249c37223 */ /* 0x180fe2000001081e */
[----:B--2---:R-:W-:Y:S01]  /*15670*/  FADD.FTZ R36, R198, R5 ;  /* 0x00000005c6247221 */ /* 0x004fe20000010000 */
[-CC-:B------:R-:W-:Y:S01]  /*15680*/  FFMA.FTZ R32, R31, R2.reuse, -R30.reuse ;  /* 0x000000021f207223 */ /* 0x180fe2000001081e */
[-CC-:B------:R-:W-:Y:S01]  /*15690*/  FFMA.FTZ R189, R75, R2.reuse, -R30.reuse ;  /* 0x000000024bbd7223 */ /* 0x180fe2000001081e */
[-C--:B------:R-:W-:Y:S01]  /*156a0*/  FFMA.FTZ R34, R33, R2.reuse, -R30 ;  /* 0x0000000221227223 */ /* 0x080fe2000001081e */
[----:B---3--:R-:W-:Y:S01]  /*156b0*/  FADD.FTZ R5, R41, R36 ;  /* 0x0000002429057221 */ /* 0x008fe20000010000 */
[-CC-:B------:R-:W-:Y:S01]  /*156c0*/  FFMA.FTZ R191, R77, R2.reuse, -R30.reuse ;  /* 0x000000024dbf7223 */ /* 0x180fe2000001081e */
[----:B------:R-:W0:Y:S01]  /*156d0*/  MUFU.EX2 R0, R0 ;  /* 0x0000000000007308 */ /* 0x000e220000000800 */
[-CC-:B------:R-:W-:Y:S01]  /*156e0*/  FFMA.FTZ R36, R35, R2.reuse, -R30.reuse ;  /* 0x0000000223247223 */ /* 0x180fe2000001081e */
[----:B----4-:R-:W-:Y:S01]  /*156f0*/  FADD.FTZ R40, R192, R5 ;  /* 0x00000005c0287221 */ /* 0x010fe20000010000 */
[----:B------:R-:W1:Y:S01]  /*15700*/  @P2 LDC R31, c[0x0][0x44c] ;  /* 0x00011300ff1f2b82 */ /* 0x000e620000000800 */
[-CC-:B------:R-:W-:Y:S01]  /*15710*/  FFMA.FTZ R185, R37, R2.reuse, -R30.reuse ;  /* 0x0000000225b97223 */ /* 0x180fe2000001081e */
[-C--:B------:R-:W-:Y:S01]  /*15720*/  FFMA.FTZ R79, R79, R2.reuse, -R30 ;  /* 0x000000024f4f7223 */ /* 0x080fe2000001081e */
[----:B-----5:R-:W-:Y:S01]  /*15730*/  FADD.FTZ R27, R43, R40 ;  /* 0x000000282b1b7221 */ /* 0x020fe20000010000 */
[-CC-:B------:R-:W-:Y:S01]  /*15740*/  FFMA.FTZ R39, R39, R2.reuse, -R30.reuse ;  /* 0x0000000227277223 */ /* 0x180fe2000001081e */
[----:B------:R-:W2:Y:S01]  /*15750*/  MUFU.EX2 R199, R199 ;  /* 0x000000c700c77308 */ /* 0x000ea20000000800 */
[----:B------:R-:W-:Y:S01]  /*15760*/  FFMA.FTZ R83, R83, R2, -R30 ;  /* 0x0000000253537223 */ /* 0x000fe2000001081e */
[----:B------:R-:W-:Y:S01]  /*15770*/  FADD.FTZ R40, R194, R27 ;  /* 0x0000001bc2287221 */ /* 0x000fe20000010000 */
[----:B------:R-:W-:-:S02]  /*15780*/  MOV R29, R78 ;  /* 0x0000004e001d7202 */ /* 0x000fc40000000f00 */
[----:B------:R-:W-:Y:S01]  /*15790*/  F2FP.F16.F32.PACK_AB R196, R81, R196 ;  /* 0x000000c451c4723e */ /* 0x000fe200000000ff */
[----:B------:R-:W-:Y:S01]  /*157a0*/  FADD.FTZ R27, R45, R40 ;  /* 0x000000282d1b7221 */ /* 0x000fe20000010000 */
[----:B------:R-:W-:Y:S01]  /*157b0*/  F2FP.F16.F32.PACK_AB R198, R41, R198 ;  /* 0x000000c629c6723e */ /* 0x000fe200000000ff */
[----:B------:R-:W3:Y:S01]  /*157c0*/  MUFU.EX2 R26, R26 ;  /* 0x0000001a001a7308 */ /* 0x000ee20000000800 */
[----:B0-----:R-:W-:Y:S01]  /*157d0*/  FADD.FTZ R38, R197, R0 ;  /* 0x00000000c5267221 */ /* 0x001fe20000010000 */
[----:B------:R-:W-:Y:S01]  /*157e0*/  FADD.FTZ R40, R188, R27 ;  /* 0x0000001bbc287221 */ /* 0x000fe20000010000 */
[----:B------:R-:W-:Y:S02]  /*157f0*/  F2FP.F16.F32.PACK_AB R197, R0, R197 ;  /* 0x000000c500c5723e */ /* 0x000fe400000000ff */
[----:B------:R-:W-:Y:S01]  /*15800*/  F2FP.F16.F32.PACK_AB R192, R43, R192 ;  /* 0x000000c02bc0723e */ /* 0x000fe200000000ff */
[----:B------:R-:W-:Y:S01]  /*15810*/  FADD.FTZ R27, R47, R40 ;  /* 0x000000282f1b7221 */ /* 0x000fe20000010000 */
[----:B------:R-:W-:Y:S01]  /*15820*/  F2FP.F16.F32.PACK_AB R194, R45, R194 ;  /* 0x000000c22dc2723e */ /* 0x000fe200000000ff */
[----:B------:R-:W0:Y:S01]  /*15830*/  MUFU.EX2 R193, R193 ;  /* 0x000000c100c17308 */ /* 0x000e220000000800 */
[----:B--2---:R-:W-:Y:S01]  /*15840*/  FADD.FTZ R5, R199, R38 ;  /* 0x00000026c7057221 */ /* 0x004fe20000010000 */
[----:B------:R-:W-:Y:S01]  /*15850*/  FADD.FTZ R40, R190, R27 ;  /* 0x0000001bbe287221 */ /* 0x000fe20000010000 */
[----:B-1----:R-:W-:Y:S01]  /*15860*/  @P2 IMAD.HI.U32 R31, R78, R31, RZ ;  /* 0x0000001f4e1f2227 */ /* 0x002fe200078e00ff */
[----:B------:R-:W-:-:S03]  /*15870*/  F2FP.F16.F32.PACK_AB R188, R47, R188 ;  /* 0x000000bc2fbc723e */ /* 0x000fc600000000ff */
[C---:B------:R-:W-:Y:S01]  /*15880*/  FADD.FTZ R27, R49.reuse, R40 ;  /* 0x00000028311b7221 */ /* 0x040fe20000010000 */
[----:B------:R-:W-:Y:S01]  /*15890*/  F2FP.F16.F32.PACK_AB R190, R49, R190 ;  /* 0x000000be31be723e */ /* 0x000fe200000000ff */
[----:B------:R-:W1:Y:S01]  /*158a0*/  MUFU.EX2 R28, R28 ;  /* 0x0000001c001c7308 */ /* 0x000e620000000800 */
[----:B---3--:R-:W-:Y:S01]  /*158b0*/  FADD.FTZ R38, R26, R5 ;  /* 0x000000051a267221 */ /* 0x008fe20000010000 */
[----:B------:R-:W-:Y:S01]  /*158c0*/  FADD.FTZ R40, R184, R27 ;  /* 0x0000001bb8287221 */ /* 0x000fe20000010000 */
[----:B------:R-:W-:Y:S02]  /*158d0*/  @P2 SHF.R.U32.HI R29, RZ, R42, R31 ;  /* 0x0000002aff1d2219 */ /* 0x000fe4000001161f */
[C---:B------:R-:W-:Y:S01]  /*158e0*/  F2FP.F16.F32.PACK_AB R184, R51.reuse, R184 ;  /* 0x000000b833b8723e */ /* 0x040fe200000000ff */
[----:B------:R-:W-:Y:S01]  /*158f0*/  FADD.FTZ R27, R51, R40 ;  /* 0x00000028331b7221 */ /* 0x000fe20000010000 */
[----:B------:R-:W-:Y:S01]  /*15900*/  F2FP.F16.F32.PACK_AB R199, R26, R199 ;  /* 0x000000c71ac7723e */ /* 0x000fe200000000ff */
[----:B------:R-:W2:Y:S01]  /*15910*/  MUFU.EX2 R195, R195 ;  /* 0x000000c300c37308 */ /* 0x000ea20000000800 */
[----:B0-----:R-:W-:Y:S01]  /*15920*/  FADD.FTZ R5, R193, R38 ;  /* 0x00000026c1057221 */ /* 0x001fe20000010000 */
[----:B------:R-:W-:-:S02]  /*15930*/  IMAD.IADD R29, R154, 0x1, R29 ;  /* 0x000000019a1d7824 */ /* 0x000fc400078e021d */
[----:B------:R-:W-:Y:S02]  /*15940*/  FADD.FTZ R42, R186, R27 ;  /* 0x0000001bba2a7221 */ /* 0x000fe40000010000 */
[----:B------:R-:W-:Y:S02]  /*15950*/  IMAD.IADD R24, R29, 0x1, R24 ;  /* 0x000000011d187824 */ /* 0x000fe400078e0218 */
[----:B------:R-:W0:Y:S01]  /*15960*/  MUFU.EX2 R32, R32 ;  /* 0x0000002000207308 */ /* 0x000e220000000800 */
[C---:B-1----:R-:W-:Y:S01]  /*15970*/  FADD.FTZ R38, R28.reuse, R5 ;  /* 0x000000051c267221 */ /* 0x042fe20000010000 */
[----:B------:R-:W-:-:S06]  /*15980*/  F2FP.F16.F32.PACK_AB R193, R28, R193 ;  /* 0x000000c11cc1723e */ /* 0x000fcc00000000ff */
        /* <DEDUP_REMOVED lines=21> */
[----:B-1----:R-:W-:-:S04]  /*15ae0*/  FADD.FTZ R5, R39, R0 ;  /* 0x0000000027057221 */ /* 0x002fc80000010000 */
[C---:B--2---:R-:W-:Y:S01]  /*15af0*/  FADD.FTZ R226, R38.reuse, R5 ;  /* 0x0000000526e27221 */ /* 0x044fe20000010000 */
[----:B------:R-:W-:Y:S01]  /*15b00*/  F2FP.F16.F32.PACK_AB R187, R38, R39 ;  /* 0x0000002726bb723e */ /* 0x000fe200000000ff */
[----:B------:R-:W-:Y:S02]  /*15b10*/  VIADD R5, R100, 0xfffffffe ;  /* 0xfffffffe64057836 */ /* 0x000fe40000000000 */
[C---:B0-----:R-:W-:Y:S01]  /*15b20*/  FADD.FTZ R227, R53.reuse, R42 ;  /* 0x0000002a35e37221 */ /* 0x041fe20000010000 */
[----:B------:R-:W-:Y:S01]  /*15b30*/  F2FP.F16.F32.PACK_AB R186, R53, R186 ;  /* 0x000000ba35ba723e */ /* 0x000fe200000000ff */
[----:B------:R-:W-:Y:S06]  /*15b40*/  @!P3 BRA `(.L_x_1730) ;  /* 0x000000000048b947 */ /* 0x000fec0003800000 */
        /* <DEDUP_REMOVED lines=11> */
.L_x_1732:
[----:B------:R-:W-:-:S13]  /*15c00*/  ISETP.NE.AND P4, PT, R25, 0x1, PT ;  /* 0x000000011900780c */ /* 0x000fda0003f85270 */
[----:B------:R-:W0:Y:S02]  /*15c10*/  @P4 LDC.64 R26, c[0x0][0x9e8] ;  /* 0x00027a00ff1a4b82 */ /* 0x000e240000000a00 */
[----:B0-----:R-:W-:-:S05]  /*15c20*/  @P4 IMAD.HI.U32 R26, R0, R26, RZ ;  /* 0x0000001a001a4227 */ /* 0x001fca00078e00ff */
[----:B------:R-:W-:-:S07]  /*15c30*/  @P4 SHF.R.U32.HI R0, RZ, R27, R26 ;  /* 0x0000001bff004219 */ /* 0x000fce000001161a */
.L_x_1733:
[----:B------:R-:W-:Y:S05]  /*15c40*/  BSYNC B0 ;  /* 0x0000000000007941 */ /* 0x000fea0003800000 */
.L_x_1731:
[----:B------:R-:W-:-:S05]  /*15c50*/  IMAD R25, R0, R25, R25 ;  /* 0x0000001900197224 */ /* 0x000fca00078e0219 */
[----:B------:R-:W-:-:S07]  /*15c60*/  VIMNMX R24, R24, R25, PT ;  /* 0x0000001918187248 */ /* 0x000fce0003fe0100 */
.L_x_1730:
[----:B------:R-:W2:Y:S01]  /*15c70*/  LDL R26, [R1+0x38] ;  /* 0x00003800011a7983 */ /* 0x000ea20000100800 */
[----:B------:R-:W-:Y:S01]  /*15c80*/  SHF.R.S32.HI R25, RZ, 0x1f, R24 ;  /* 0x0000001fff197819 */ /* 0x000fe20000011418 */
[----:B------:R-:W-:Y:S01]  /*15c90*/  BSSY B0, `(.L_x_1734) ;  /* 0x000033d000007945 */ /* 0x000fe20003800000 */
[----:B------:R-:W-:Y:S01]  /*15ca0*/  IMAD.MOV.U32 R0, RZ, RZ, 0x3f800000 ;  /* 0x3f800000ff007424 */ /* 0x000fe200078e00ff */
[----:B------:R-:W-:Y:S02]  /*15cb0*/  MOV R152, 0x3f800000 ;  /* 0x3f80000000987802 */ /* 0x000fe40000000f00 */
[----:B------:R-:W-:Y:S02]  /*15cc0*/  CS2R R150, SRZ ;  /* 0x0000000000967805 */ /* 0x000fe4000001ff00 */
[----:B------:R-:W-:Y:S02]  /*15cd0*/  LEA.HI R24, R25, R24, RZ, 0x6 ;  /* 0x0000001819187211 */ /* 0x000fe400078f30ff */
[----:B------:R-:W-:-:S02]  /*15ce0*/  CS2R R148, SRZ ;  /* 0x0000000000947805 */ /* 0x000fc4000001ff00 */
[----:B------:R-:W-:Y:S02]  /*15cf0*/  CS2R R146, SRZ ;  /* 0x0000000000927805 */ /* 0x000fe4000001ff00 */
[----:B------:R-:W-:Y:S02]  /*15d00*/  CS2R R144, SRZ ;  /* 0x0000000000907805 */ /* 0x000fe4000001ff00 */
[----:B------:R-:W-:Y:S02]  /*15d10*/  SHF.R.S32.HI R24, RZ, 0x6, R24 ;  /* 0x00000006ff187819 */ /* 0x000fe40000011418 */
        /* <DEDUP_REMOVED lines=58> */
[----:B--2---:R-:W-:Y:S02]  /*160c0*/  VIMNMX R26, R26, R24, !PT ;  /* 0x000000181a1a7248 */ /* 0x004fe40007fe0100 */
[----:B------:R-:W-:Y:S02]  /*160d0*/  CS2R R24, SRZ ;  /* 0x0000000000187805 */ /* 0x000fe4000001ff00 */
[----:B------:R-:W-:Y:S01]  /*160e0*/  ISETP.GE.AND P4, PT, R5, R26, PT ;  /* 0x0000001a0500720c */ /* 0x000fe20003f86270 */
[----:B------:R0:W-:Y:S02]  /*160f0*/  STL [R1+0x18], R26 ;  /* 0x0000181a01007387 */ /* 0x0001e40000100800 */
[----:B0-----:R-:W-:-:S10]  /*16100*/  CS2R R26, SRZ ;  /* 0x00000000001a7805 */ /* 0x001fd4000001ff00 */
[----:B------:R-:W-:Y:S05]  /*16110*/  @!P4 BRA `(.L_x_1735) ;  /* 0x0000002c00d0c947 */ /* 0x000fea0003800000 */
[----:B------:R-:W-:Y:S01]  /*16120*/  BSSY B1, `(.L_x_1736) ;  /* 0x00002ef000017945 */ /* 0x000fe20003800000 */
[----:B------:R-:W-:Y:S02]  /*16130*/  IMAD.MOV.U32 R0, RZ, RZ, 0x3f800000 ;  /* 0x3f800000ff007424 */ /* 0x000fe400078e00ff */
[----:B------:R-:W-:-:S07]  /*16140*/  IMAD.MOV.U32 R151, RZ, RZ, RZ ;  /* 0x000000ffff977224 */ /* 0x000fce00078e00ff */
.L_x_1755:
[----:B------:R-:W-:-:S05]  /*16150*/  VIADD R232, R22, 0x1 ;  /* 0x0000000116e87836 */ /* 0x000fca0000000000 */
[----:B------:R-:W-:-:S04]  /*16160*/  ISETP.NE.AND P4, PT, R232, 0x2, PT ;  /* 0x00000002e800780c */ /* 0x000fc80003f85270 */
[----:B------:R-:W-:Y:S02]  /*16170*/  SEL R231, RZ, 0x1, P4 ;  /* 0x00000001ffe77807 */ /* 0x000fe40002000000 */
[----:B------:R-:W-:Y:S02]  /*16180*/  SEL R232, R232, RZ, P4 ;  /* 0x000000ffe8e87207 */ /* 0x000fe40002000000 */
[----:B------:R-:W-:Y:S01]  /*16190*/  LOP3.LUT R231, R218, R231, RZ, 0x3c, !PT ;  /* 0x000000e7dae77212 */ /* 0x000fe200078e3cff */
[----:B------:R-:W-:Y:S06]  /*161a0*/  @!P0 BRA `(.L_x_1737) ;  /* 0x0000000000048947 */ /* 0x000fec0003800000 */
[----:B------:R-:W-:Y:S01]  /*161b0*/  BPT.TRAP 0x1 ;  /* 0x000000040000795c */ /* 0x000fe20000300000 */
.L_x_1737:
[----:B------:R-:W-:Y:S01]  /*161c0*/  IMAD R2, R232, 0x8, R16 ;  /* 0x00000008e8027824 */ /* 0x000fe200078e0210 */
[----:B------:R-:W-:-:S04]  /*161d0*/  SHF.L.U32 R154, R231, 0x1f, RZ ;  /* 0x0000001fe79a7819 */ /* 0x000fc800000006ff */
[----:B------:R0:W1:Y:S01]  /*161e0*/  SYNCS.PHASECHK.TRANS64.TRYWAIT P4, [R2+URZ+0x30830], R154 ;  /* 0x0308309a020075a7 */ /* 0x000062000808017f */
[----:B------:R-:W-:Y:S05]  /*161f0*/  @!P0 BRA `(.L_x_1738) ;  /* 0x0000000000048947 */ /* 0x000fea0003800000 */
[----:B------:R-:W-:Y:S01]  /*16200*/  BPT.TRAP 0x1 ;  /* 0x000000040000795c */ /* 0x000fe20000300000 */
.L_x_1738:
[----:B------:R-:W-:Y:S01]  /*16210*/  IMAD R153, R232, 0x800, R237 ;  /* 0x00000800e8997824 */ /* 0x000fe200078e02ed */
[----:B------:R-:W-:Y:S03]  /*16220*/  BSSY B2, `(.L_x_1739) ;  /* 0x0000006000027945 */ /* 0x000fe60003800000 */
[C---:B------:R-:W-:Y:S01]  /*16230*/  VIADD R158, R153.reuse, 0x2 ;  /* 0x00000002999e7836 */ /* 0x040fe20000000000 */
[----:B------:R-:W-:Y:S01]  /*16240*/  IADD3 R157, R153, 0x4, RZ ;  /* 0x00000004999d7810 */ /* 0x000fe20007ffe0ff */
[----:B-1----:R-:W-:Y:S06]  /*16250*/  @P4 BRA `(.L_x_1740) ;  /* 0x0000000000084947 */ /* 0x002fec0003800000 */
[----:B------:R-:W1:Y:S02]  /*16260*/  SYNCS.PHASECHK.TRANS64.TRYWAIT P4, [R2+URZ+0x30830], R154 ;  /* 0x0308309a020075a7 */ /* 0x000e64000808017f */
[----:B-1----:R-:W-:Y:S05]  /*16270*/  @!P4 BRA `(.L_x_1741) ;  /* 0x0000019400e0c947 */ /* 0x002fea0003800000 */
.L_x_1740:
[----:B------:R-:W-:Y:S05]  /*16280*/  BSYNC B2 ;  /* 0x0000000000027941 */ /* 0x000fea0003800000 */
.L_x_1739:
[----:B01----:R-:W-:Y:S02]  /*16290*/  IMAD.MOV.U32 R154, RZ, RZ, R153 ;  /* 0x000000ffff9a7224 */ /* 0x003fe400078e0099 */
[-C--:B------:R-:W-:Y:S01]  /*162a0*/  FMUL.FTZ R24, R24, R152.reuse ;  /* 0x0000009818187220 */ /* 0x080fe20000410000 */
[----:B------:R-:W-:Y:S02]  /*162b0*/  VIADD R156, R153, 0x6 ;  /* 0x00000006999c7836 */ /* 0x000fe40000000000 */
[-C--:B------:R-:W-:Y:S01]  /*162c0*/  FMUL.FTZ R25, R25, R152.reuse ;  /* 0x0000009819197220 */ /* 0x080fe20000410000 */
[----:B------:R-:W-:Y:S01]  /*162d0*/  IMAD.MOV.U32 R155, RZ, RZ, 0x40000040 ;  /* 0x40000040ff9b7424 */ /* 0x000fe200078e00ff */
[----:B------:R-:W-:Y:S01]  /*162e0*/  R2UR UR6, R154 ;  /* 0x000000009a0672ca */ /* 0x000fe200000e0000 */
[----:B------:R-:W-:Y:S01]  /*162f0*/  IMAD.MOV.U32 R154, RZ, RZ, R158 ;  /* 0x000000ffff9a7224 */ /* 0x000fe200078e009e */
[----:B------:R-:W-:Y:S01]  /*16300*/  R2UR UR10, R156 ;  /* 0x000000009c0a72ca */ /* 0x000fe200000e0000 */
[----:B------:R-:W-:Y:S01]  /*16310*/  VIADD R158, R153, 0x204 ;  /* 0x00000204999e7836 */ /* 0x000fe20000000000 */
[----:B------:R-:W-:Y:S01]  /*16320*/  R2UR UR5, R155 ;  /* 0x000000009b0572ca */ /* 0x000fe200000e0000 */
[C---:B------:R-:W-:Y:S01]  /*16330*/  VIADD R156, R153.reuse, 0x202 ;  /* 0x00000202999c7836 */ /* 0x040fe20000000000 */
[----:B------:R-:W-:Y:S01]  /*16340*/  R2UR UR4, R154 ;  /* 0x000000009a0472ca */ /* 0x000fe200000e0000 */
[----:B------:R-:W-:Y:S01]  /*16350*/  IMAD.MOV.U32 R154, RZ, RZ, R157 ;  /* 0x000000ffff9a7224 */ /* 0x000fe200078e009d */
[----:B------:R-:W-:Y:S01]  /*16360*/  MOV R157, 0x40000040 ;  /* 0x40000040009d7802 */ /* 0x000fe20000000f00 */
[----:B------:R-:W-:Y:S01]  /*16370*/  IMAD.MOV.U32 R159, RZ, RZ, 0x40000040 ;  /* 0x40000040ff9f7424 */ /* 0x000fe200078e00ff */
[----:B------:R-:W-:Y:S01]  /*16380*/  R2UR UR22, R158 ;  /* 0x000000009e1672ca */ /* 0x000fe200000e0000 */
[C---:B------:R-:W-:Y:S01]  /*16390*/  VIADD R158, R153.reuse, 0x400 ;  /* 0x00000400999e7836 */ /* 0x040fe20000000000 */
[----:B------:R-:W-:Y:S01]  /*163a0*/  R2UR UR8, R154 ;  /* 0x000000009a0872ca */ /* 0x000fe200000e0000 */
[----:B------:R-:W-:Y:S01]  /*163b0*/  VIADD R154, R153, 0x200 ;  /* 0x00000200999a7836 */ /* 0x000fe20000000000 */
[----:B------:R-:W-:Y:S01]  /*163c0*/  R2UR UR11, R157 ;  /* 0x000000009d0b72ca */ /* 0x000fe200000e0000 */
[-C--:B------:R-:W-:Y:S01]  /*163d0*/  FMUL.FTZ R28, R28, R152.reuse ;  /* 0x000000981c1c7220 */ /* 0x080fe20000410000 */
[----:B------:R-:W-:Y:S01]  /*163e0*/  R2UR UR18, R156 ;  /* 0x000000009c1272ca */ /* 0x000fe200000e0000 */
[C---:B------:R-:W-:Y:S01]  /*163f0*/  VIADD R156, R153.reuse, 0x402 ;  /* 0x00000402999c7836 */ /* 0x040fe20000000000 */
[----:B------:R-:W-:Y:S01]  /*16400*/  R2UR UR14, R154 ;  /* 0x000000009a0e72ca */ /* 0x000fe200000e0000 */
[C---:B------:R-:W-:Y:S01]  /*16410*/  VIADD R154, R153.reuse, 0x206 ;  /* 0x00000206999a7836 */ /* 0x040fe20000000000 */
[----:B------:R-:W-:Y:S01]  /*16420*/  R2UR UR30, R158 ;  /* 0x000000009e1e72ca */ /* 0x000fe200000e0000 */
[----:B------:R-:W-:Y:S01]  /*16430*/  VIADD R158, R153, 0x406 ;  /* 0x00000406999e7836 */ /* 0x000fe20000000000 */
[----:B------:R-:W-:Y:S01]  /*16440*/  MOV R228, UR10 ;  /* 0x0000000a00e47c02 */ /* 0x000fe20008000f00 */
[----:B------:R-:W-:Y:S01]  /*16450*/  UMOV UR10, UR4 ;  /* 0x00000004000a7c82 */ /* 0x000fe20008000000 */
[----:B------:R-:W-:Y:S01]  /*16460*/  R2UR UR26, R154 ;  /* 0x000000009a1a72ca */ /* 0x000fe200000e0000 */
[-C--:B------:R-:W-:Y:S01]  /*16470*/  FMUL.FTZ R29, R29, R152.reuse ;  /* 0x000000981d1d7220 */ /* 0x080fe20000410000 */
[C---:B------:R-:W-:Y:S01]  /*16480*/  IADD3 R154, R153.reuse, 0x404, RZ ;  /* 0x00000404999a7810 */ /* 0x040fe20007ffe0ff */
[-C--:B------:R-:W-:Y:S01]  /*16490*/  FMUL.FTZ R32, R32, R152.reuse ;  /* 0x0000009820207220 */ /* 0x080fe20000410000 */
[----:B------:R-:W-:Y:S01]  /*164a0*/  MOV R229, UR11 ;  /* 0x0000000b00e57c02 */ /* 0x000fe20008000f00 */
[----:B------:R-:W-:Y:S01]  /*164b0*/  UMOV UR11, UR5 ;  /* 0x00000005000b7c82 */ /* 0x000fe20008000000 */
        /* <DEDUP_REMOVED lines=10> */
[----:B------:R-:W-:Y:S01]  /*16560*/  R2UR UR4, R6 ;  /* 0x00000000060472ca */ /* 0x000fe200000e0000 */
[-C--:B------:R-:W-:Y:S01]  /*16570*/  FMUL.FTZ R36, R36, R152.reuse ;  /* 0x0000009824247220 */ /* 0x080fe20000410000 */
[----:B------:R-:W-:Y:S01]  /*16580*/  R2UR UR5, R7 ;  /* 0x00000000070572ca */ /* 0x000fe200000e0000 */
[-C--:B------:R-:W-:Y:S01]  /*16590*/  FMUL.FTZ R37, R37, R152.reuse ;  /* 0x0000009825257220 */ /* 0x080fe20000410000 */
[C---:B------:R-:W-:Y:S01]  /*165a0*/  R2UR UR9, R155.reuse ;  /* 0x000000009b0972ca */ /* 0x040fe200000e0000 */
[-C--:B------:R-:W-:Y:S01]  /*165b0*/  FMUL.FTZ R40, R40, R152.reuse ;  /* 0x0000009828287220 */ /* 0x080fe20000410000 */
[----:B------:R-:W-:Y:S01]  /*165c0*/  R2UR UR15, R155 ;  /* 0x000000009b0f72ca */ /* 0x000fe200000e0000 */
        /* <DEDUP_REMOVED lines=69> */
[----:B------:R-:W-:Y:S01]  /*16a20*/  R2UR UR12, R214 ;  /* 0x00000000d60c72ca */ /* 0x000fe200000e0000 */
[----:B------:R-:W-:Y:S01]  /*16a30*/  WARPGROUP.ARRIVE ;  /* 0x00000000000079c5 */ /* 0x000fe20000000000 */
[----:B------:R-:W-:Y:S01]  /*16a40*/  R2UR UR13, R215 ;  /* 0x00000000d70d72ca */ /* 0x000fe200000e0000 */
[-C--:B------:R-:W-:Y:S01]  /*16a50*/  FMUL.FTZ R26, R26, R0.reuse ;  /* 0x000000001a1a7220 */ /* 0x080fe20000410000 */
[----:B------:R-:W-:Y:S01]  /*16a60*/  R2UR UR16, R212 ;  /* 0x00000000d41072ca */ /* 0x000fe200000e0000 */
[-C--:B------:R-:W-:Y:S01]  /*16a70*/  FMUL.FTZ R27, R27, R0.reuse ;  /* 0x000000001b1b7220 */ /* 0x080fe20000410000 */
[----:B------:R-:W-:Y:S01]  /*16a80*/  R2UR UR17, R213 ;  /* 0x00000000d51172ca */ /* 0x000fe200000e0000 */
[----:B------:R-:W-:Y:S01]  /*16a90*/  HGMMA.64x64x16.F32 R152, gdesc[UR4], RZ, !UPT, gsb0 ;  /* 0x00e00000049879f0 */ /* 0x000fe2000c0008ff */
[----:B------:R-:W-:Y:S01]  /*16aa0*/  UMOV UR6, UR8 ;  /* 0x0000000800067c82 */ /* 0x000fe20008000000 */
[----:B------:R-:W-:Y:S01]  /*16ab0*/  UMOV UR7, UR9 ;  /* 0x0000000900077c82 */ /* 0x000fe20008000000 */
        /* <DEDUP_REMOVED lines=92> */
[----:B------:R-:W-:Y:S01]  /*17080*/  FMUL.FTZ R151, R151, R0 ;  /* 0x0000000097977220 */ /* 0x000fe20000410000 */
[----:B------:R-:W-:-:S02]  /*17090*/  WARPGROUP.DEPBAR.LE gsb0, 0x0 ;  /* 0x00008000000079c5 */ /* 0x000fc40000010000 */
        /* <DEDUP_REMOVED lines=44> */
.L_x_1742:
[----:B------:R-:W-:Y:S01]  /*17360*/  SHF.L.U32 R218, R218, 0x1f, RZ ;  /* 0x0000001fdada7819 */ /* 0x000fe200000006ff */
[----:B------:R-:W-:-:S04]  /*17370*/  IMAD R0, R22, 0x8, R16 ;  /* 0x0000000816007824 */ /* 0x000fc800078e0210 */
[----:B------:R0:W1:Y:S01]  /*17380*/  SYNCS.PHASECHK.TRANS64.TRYWAIT P4, [R0+URZ+0x30850], R218 ;  /* 0x030850da000075a7 */ /* 0x000062000808017f */
[----:B------:R-:W-:Y:S05]  /*17390*/  @!P0 BRA `(.L_x_1743) ;  /* 0x0000000000048947 */ /* 0x000fea0003800000 */
[----:B------:R-:W-:Y:S01]  /*173a0*/  BPT.TRAP 0x1 ;  /* 0x000000040000795c */ /* 0x000fe20000300000 */
.L_x_1743:
[----:B------:R-:W-:Y:S04]  /*173b0*/  BSSY B2, `(.L_x_1744) ;  /* 0x0000004000027945 */ /* 0x000fe80003800000 */
[----:B-1----:R-:W-:Y:S05]  /*173c0*/  @P4 BRA `(.L_x_1745) ;  /* 0x0000000000084947 */ /* 0x002fea0003800000 */
[----:B------:R-:W1:Y:S02]  /*173d0*/  SYNCS.PHASECHK.TRANS64.TRYWAIT P4, [R0+URZ+0x30850], R218 ;  /* 0x030850da000075a7 */ /* 0x000e64000808017f */
[----:B-1----:R-:W-:Y:S05]  /*173e0*/  @!P4 BRA `(.L_x_1746) ;  /* 0x000001840098c947 */ /* 0x002fea0003800000 */
.L_x_1745:
[----:B------:R-:W-:Y:S05]  /*173f0*/  BSYNC B2 ;  /* 0x0000000000027941 */ /* 0x000fea0003800000 */
.L_x_1744:
[----:B------:R-:W2:Y:S01]  /*17400*/  LDL R228, [R1+0x8] ;  /* 0x0000080001e47983 */ /* 0x000ea20000100800 */
[----:B01----:R-:W-:Y:S01]  /*17410*/  IADD3 R218, R16, 0x400, RZ ;  /* 0x0000040010da7810 */ /* 0x003fe20007ffe0ff */
[----:B------:R-:W-:Y:S01]  /*17420*/  IMAD.MOV.U32 R229, RZ, RZ, 0x40000040 ;  /* 0x40000040ffe57424 */ /* 0x000fe200078e00ff */
[----:B------:R-:W-:Y:S01]  /*17430*/  WARPGROUP.ARRIVE ;  /* 0x00000000000079c5 */ /* 0x000fe20000000000 */
[----:B------:R-:W-:Y:S01]  /*17440*/  ULDC UR5, c[0x0][0x9d8] ;  /* 0x0002760000057ab9 */ /* 0x000fe20000000800 */
[----:B------:R-:W-:-:S04]  /*17450*/  SHF.R.U32.HI R218, RZ, 0x4, R218 ;  /* 0x00000004ffda7819 */ /* 0x000fc800000116da */
[----:B------:R-:W-:-:S04]  /*17460*/  LOP3.LUT R218, R218, 0x3fff, RZ, 0xc0, !PT ;  /* 0x00003fffdada7812 */ /* 0x000fc800078ec0ff */
[----:B------:R-:W-:Y:S02]  /*17470*/  LOP3.LUT R218, R218, 0x2000000, RZ, 0xfc, !PT ;  /* 0x02000000dada7812 */ /* 0x000fe400078efcff */
[----:B------:R-:W-:Y:S02]  /*17480*/  R2UR UR7, R229 ;  /* 0x00000000e50772ca */ /* 0x000fe400000e0000 */
[----:B--2---:R-:W-:Y:S01]  /*17490*/  R2UR UR4, R228 ;  /* 0x00000000e40472ca */ /* 0x004fe200000e0000 */
[----:B------:R-:W-:Y:S02]  /*174a0*/  IMAD R228, R22, 0x800, R218 ;  /* 0x0000080016e47824 */ /* 0x000fe400078e02da */
[----:B------:R-:W2:Y:S01]  /*174b0*/  LDL R218, [R1+0x34] ;  /* 0x0000340001da7983 */ /* 0x000ea20000100800 */
[----:B------:R-:W-:Y:S01]  /*174c0*/  IMAD.MOV.U32 R229, RZ, RZ, 0x40000040 ;  /* 0x40000040ffe57424 */ /* 0x000fe200078e00ff */
[----:B------:R-:W0:Y:S01]  /*174d0*/  @P2 LDC R22, c[0x0][0x44c] ;  /* 0x00011300ff162b82 */ /* 0x000e220000000800 */
[----:B------:R-:W-:-:S13]  /*174e0*/  R2UR UR6, R228 ;  /* 0x00000000e40672ca */ /* 0x000fda00000e0000 */
[----:B------:R-:W-:Y:S03]  /*174f0*/  HGMMA.64x256x16.F32 R24, R196, gdesc[UR4].tnspB, R24, gsb0 ;  /* 0x43e00004c4187df0 */ /* 0x000fe60008000818 */
[----:B------:R-:W-:Y:S02]  /*17500*/  WARPGROUP.DEPBAR.LE gsb0, 0x0 ;  /* 0x00008000000079c5 */ /* 0x000fe40000010000 */
[----:B------:R-:W-:Y:S01]  /*17510*/  VIADD R196, R228, 0x80 ;  /* 0x00000080e4c47836 */ /* 0x000fe20000000000 */
[----:B------:R-:W2:Y:S01]  /*17520*/  LDL R199, [R1+0x14] ;  /* 0x0000140001c77983 */ /* 0x000ea20000100800 */
[----:B------:R-:W-:Y:S01]  /*17530*/  IMAD.MOV.U32 R197, RZ, RZ, 0x40000040 ;  /* 0x40000040ffc57424 */ /* 0x000fe200078e00ff */
[----:B------:R-:W-:Y:S01]  /*17540*/  WARPGROUP.ARRIVE ;  /* 0x00000000000079c5 */ /* 0x000fe20000000000 */
[----:B------:R-:W-:Y:S01]  /*17550*/  @!P1 VIADD R2, R2, 0x30840 ;  /* 0x0003084002029836 */ /* 0x000fe20000000000 */
[----:B------:R-:W-:Y:S01]  /*17560*/  R2UR UR6, R196 ;  /* 0x00000000c40672ca */ /* 0x000fe200000e0000 */
[----:B------:R-:W-:Y:S01]  /*17570*/  FMUL.FTZ R152, R152, UR5 ;  /* 0x0000000598987c20 */ /* 0x000fe20008410000 */
[----:B------:R-:W-:Y:S01]  /*17580*/  R2UR UR7, R197 ;  /* 0x00000000c50772ca */ /* 0x000fe200000e0000 */
[----:B------:R-:W-:Y:S01]  /*17590*/  FMUL.FTZ R157, R157, UR5 ;  /* 0x000000059d9d7c20 */ /* 0x000fe20008410000 */
[----:B------:R-:W-:Y:S01]  /*175a0*/  @!P1 PRMT R2, RZ, 0x654, R2 ;  /* 0x00000654ff029816 */ /* 0x000fe20000000002 */
[----:B------:R-:W-:Y:S01]  /*175b0*/  FMUL.FTZ R160, R160, UR5 ;  /* 0x00000005a0a07c20 */ /* 0x000fe20008410000 */
[----:B------:R-:W-:Y:S01]  /*175c0*/  FMUL.FTZ R169, R169, UR5 ;  /* 0x00000005a9a97c20 */ /* 0x000fe20008410000 */
[----:B------:R-:W-:Y:S01]  /*175d0*/  FMUL.FTZ R173, R173, UR5 ;  /* 0x00000005adad7c20 */ /* 0x000fe20008410000 */
[----:B------:R-:W1:Y:S10]  /*175e0*/  MUFU.TANH R152, R152 ;  /* 0x0000009800987308 */ /* 0x000e740000002400 */
[----:B------:R-:W-:Y:S01]  /*175f0*/  HGMMA.64x256x16.F32 R24, R192, gdesc[UR4].tnspB, R24, gsb0 ;  /* 0x43e00004c0187df0 */ /* 0x000fe20008000818 */
[----:B------:R-:W3:Y:S08]  /*17600*/  MUFU.TANH R157, R157 ;  /* 0x0000009d009d7308 */ /* 0x000ef00000002400 */
[----:B------:R-:W4:Y:S08]  /*17610*/  MUFU.TANH R160, R160 ;  /* 0x000000a000a07308 */ /* 0x000f300000002400 */
[----:B------:R-:W0:Y:S08]  /*17620*/  MUFU.TANH R169, R169 ;  /* 0x000000a900a97308 */ /* 0x000e300000002400 */
[----:B------:R-:W0:Y:S01]  /*17630*/  MUFU.TANH R173, R173 ;  /* 0x000000ad00ad7308 */ /* 0x000e220000002400 */
[----:B------:R-:W-:-:S02]  /*17640*/  WARPGROUP.DEPBAR.LE gsb0, 0x0 ;  /* 0x00008000000079c5 */ /* 0x000fc40000010000 */
[C---:B------:R-:W-:Y:S01]  /*17650*/  VIADD R192, R228.reuse, 0x100 ;  /* 0x00000100e4c07836 */ /* 0x040fe20000000000 */
[----:B------:R-:W-:Y:S01]  /*17660*/  WARPGROUP.ARRIVE ;  /* 0x00000000000079c5 */ /* 0x000fe20000000000 */
[----:B------:R-:W-:Y:S01]  /*17670*/  IMAD.MOV.U32 R193, RZ, RZ, 0x40000040 ;  /* 0x40000040ffc17424 */ /* 0x000fe200078e00ff */
[----:B------:R-:W-:Y:S02]  /*17680*/  IADD3 R228, R228, 0x180, RZ ;  /* 0x00000180e4e47810 */ /* 0x000fe40007ffe0ff */
[----:B------:R-:W-:Y:S02]  /*17690*/  R2UR UR6, R192 ;  /* 0x00000000c00672ca */ /* 0x000fe400000e0000 */
[----:B------:R-:W-:-:S13]  /*176a0*/  R2UR UR7, R193 ;  /* 0x00000000c10772ca */ /* 0x000fda00000e0000 */
[----:B------:R-:W-:Y:S01]  /*176b0*/  HGMMA.64x256x16.F32 R24, R188, gdesc[UR4].tnspB, R24, gsb0 ;  /* 0x43e00004bc187df0 */ /* 0x000fe20008000818 */
[----:B------:R-:W-:Y:S02]  /*176c0*/  R2UR UR6, R228 ;  /* 0x00000000e40672ca */ /* 0x000fe400000e0000 */
[----:B------:R-:W-:Y:S01]  /*176d0*/  R2UR UR7, R229 ;  /* 0x00000000e50772ca */ /* 0x000fe200000e0000 */
[----:B------:R-:W-:Y:S02]  /*176e0*/  WARPGROUP.DEPBAR.LE gsb0, 0x0 ;  /* 0x00008000000079c5 */ /* 0x000fe40000010000 */
[----:B------:R-:W-:Y:S01]  /*176f0*/  WARPGROUP.ARRIVE ;  /* 0x00000000000079c5 */ /* 0x000fe20000000000 */
[----:B------:R-:W5:-:S15]  /*17700*/  @P2 LDC R188, c[0x0][0x450] ;  /* 0x00011400ffbc2b82 */ /* 0x000f5e0000000800 */
[----:B------:R-:W-:-:S06]  /*17710*/  NOP ;  /* 0x0000000000007918 */ /* 0x000fcc0000000000 */
[----:B------:R-:W-:Y:S03]  /*17720*/  HGMMA.64x256x16.F32 R24, R184, gdesc[UR4].tnspB, R24, gsb0 ;  /* 0x43e00004b8187df0 */ /* 0x000fe60008000818 */
[----:B------:R-:W-:Y:S02]  /*17730*/  WARPGROUP.DEPBAR.LE gsb0, 0x0 ;  /* 0x00008000000079c5 */ /* 0x000fe40000010000 */
[----:B--2---:R-:W-:Y:S02]  /*17740*/  IMAD.IADD R184, R218, 0x1, R199 ;  /* 0x00000001dab87824 */ /* 0x004fe400078e02c7 */
[----:B------:R-:W-:Y:S01]  /*17750*/  FMUL.FTZ R186, R161, UR5 ;  /* 0x00000005a1ba7c20 */ /* 0x000fe20008410000 */
[----:B------:R-:W-:Y:S01]  /*17760*/  FMUL.FTZ R161, R162, UR5 ;  /* 0x00000005a2a17c20 */ /* 0x000fe20008410000 */
[----:B------:R-:W-:Y:S01]  /*17770*/  FMUL.FTZ R187, R164, UR5 ;  /* 0x00000005a4bb7c20 */ /* 0x000fe20008410000 */
[----:B0-----:R-:W-:-:S04]  /*17780*/  @P2 IMAD.HI.U32 R185, R184, R22, RZ ;  /* 0x00000016b8b92227 */ /* 0x001fc800078e00ff */
[----:B------:R-:W-:Y:S01]  /*17790*/  FMUL.FTZ R162, R163, UR5 ;  /* 0x00000005a3a27c20 */ /* 0x000fe20008410000 */
[----:B------:R-:W-:Y:S01]  /*177a0*/  FMUL.FTZ R164, R167, UR5 ;  /* 0x00000005a7a47c20 */ /* 0x000fe20008410000 */
[----:B------:R-:W-:Y:S01]  /*177b0*/  FMUL.FTZ R163, R166, UR5 ;  /* 0x00000005a6a37c20 */ /* 0x000fe20008410000 */
[----:B------:R-:W-:Y:S01]  /*177c0*/  IMAD.MOV.U32 R22, RZ, RZ, R184 ;  /* 0x000000ffff167224 */ /* 0x000fe200078e00b8 */
[----:B-----5:R-:W-:Y:S01]  /*177d0*/  @P2 SHF.R.U32.HI R22, RZ, R188, R185 ;  /* 0x000000bcff162219 */ /* 0x020fe200000116b9 */
[----:B------:R-:W-:Y:S01]  /*177e0*/  FMUL.FTZ R188, R165, UR5 ;  /* 0x00000005a5bc7c20 */ /* 0x000fe20008410000 */
[----:B------:R-:W-:Y:S01]  /*177f0*/  FMUL.FTZ R184, R153, UR5 ;  /* 0x0000000599b87c20 */ /* 0x000fe20008410000 */
[----:B------:R-:W-:Y:S01]  /*17800*/  FMUL.FTZ R167, R168, UR5 ;  /* 0x00000005a8a77c20 */ /* 0x000fe20008410000 */
[----:B------:R-:W-:Y:S01]  /*17810*/  FMUL.FTZ R165, R170, UR5 ;  /* 0x00000005aaa57c20 */ /* 0x000fe20008410000 */
[----:B------:R-:W0:Y:S01]  /*17820*/  SHFL.IDX PT, R190, R22, RZ, 0x1c1f ;  /* 0x001c1fff16be7589 */ /* 0x000e2200000e0000 */
[----:B------:R-:W-:Y:S01]  /*17830*/  FMUL.FTZ R153, R154, UR5 ;  /* 0x000000059a997c20 */ /* 0x000fe20008410000 */
[----:B------:R-:W-:Y:S01]  /*17840*/  FMUL.FTZ R166, R171, UR5 ;  /* 0x00000005aba67c20 */ /* 0x000fe20008410000 */
[----:B------:R-:W-:Y:S01]  /*17850*/  FMUL.FTZ R168, R174, UR5 ;  /* 0x00000005aea87c20 */ /* 0x000fe20008410000 */
[----:B------:R-:W-:Y:S01]  /*17860*/  FMUL.FTZ R170, R175, UR5 ;  /* 0x00000005afaa7c20 */ /* 0x000fe20008410000 */
[----:B------:R2:W-:Y:S01]  /*17870*/  @!P1 SYNCS.ARRIVE.TRANS64.RED.A1T0 RZ, [R2+URZ], RZ ;  /* 0x000000ff02ff99a7 */ /* 0x0005e2000810043f */
[----:B------:R-:W-:Y:S01]  /*17880*/  FMUL.FTZ R154, R155, UR5 ;  /* 0x000000059b9a7c20 */ /* 0x000fe20008410000 */
[----:B------:R-:W-:Y:S01]  /*17890*/  FMUL.FTZ R171, R172, UR5 ;  /* 0x00000005acab7c20 */ /* 0x000fe20008410000 */
[----:B------:R-:W-:Y:S01]  /*178a0*/  FMUL.FTZ R175, R176, UR5 ;  /* 0x00000005b0af7c20 */ /* 0x000fe20008410000 */
[----:B------:R-:W-:Y:S01]  /*178b0*/  FMUL.FTZ R174, R179, UR5 ;  /* 0x00000005b3ae7c20 */ /* 0x000fe20008410000 */
[----:B------:R-:W-:Y:S01]  /*178c0*/  FMUL.FTZ R155, R156, UR5 ;  /* 0x000000059c9b7c20 */ /* 0x000fe20008410000 */
[----:B------:R-:W-:Y:S01]  /*178d0*/  FMUL.FTZ R176, R177, UR5 ;  /* 0x00000005b1b07c20 */ /* 0x000fe20008410000 */
[----:B------:R-:W-:Y:S01]  /*178e0*/  FMUL.FTZ R172, R178, UR5 ;  /* 0x00000005b2ac7c20 */ /* 0x000fe20008410000 */
[----:B--2---:R-:W-:-:S02]  /*178f0*/  IMAD.SHL.U32 R2, R5, 0x40, RZ ;  /* 0x0000004005027824 */ /* 0x004fc400078e00ff */
[----:B------:R-:W-:Y:S01]  /*17900*/  FMUL.FTZ R179, R180, UR5 ;  /* 0x00000005b4b37c20 */ /* 0x000fe20008410000 */
[----:B------:R-:W-:Y:S01]  /*17910*/  FMUL.FTZ R156, R158, UR5 ;  /* 0x000000059e9c7c20 */ /* 0x000fe20008410000 */
[----:B------:R-:W-:Y:S01]  /*17920*/  FMUL.FTZ R185, R159, UR5 ;  /* 0x000000059fb97c20 */ /* 0x000fe20008410000 */
[----:B------:R-:W-:Y:S01]  /*17930*/  FMUL.FTZ R180, R181, UR5 ;  /* 0x00000005b5b47c20 */ /* 0x000fe20008410000 */
[----:B------:R-:W-:Y:S01]  /*17940*/  FMUL.FTZ R177, R182, UR5 ;  /* 0x00000005b6b17c20 */ /* 0x000fe20008410000 */
[----:B------:R-:W-:Y:S01]  /*17950*/  FMUL.FTZ R178, R183, UR5 ;  /* 0x00000005b7b27c20 */ /* 0x000fe20008410000 */
[----:B------:R-:W-:Y:S01]  /*17960*/  IADD3 R183, -R230, 0x1, -R2 ;  /* 0x00000001e6b77810 */ /* 0x000fe20007ffe902 */
[----:B------:R-:W2:Y:S01]  /*17970*/  MUFU.TANH R184, R184 ;  /* 0x000000b800b87308 */ /* 0x000ea20000002400 */
[----:B------:R-:W-:Y:S02]  /*17980*/  ULDC UR5, c[0x0][0x9e0] ;  /* 0x0002780000057ab9 */ /* 0x000fe40000000800 */
[----:B------:R-:W-:-:S05]  /*17990*/  IADD3 R183, -R219, R183, R220 ;  /* 0x000000b7dbb77210 */ /* 0x000fca0007ffe1dc */
[----:B------:R-:W1:Y:S01]  /*179a0*/  MUFU.TANH R153, R153 ;  /* 0x0000009900997308 */ /* 0x000e620000002400 */
[C---:B------:R-:W-:Y:S01]  /*179b0*/  VIADD R189, R183.reuse, UR5 ;  /* 0x00000005b7bd7c36 */ /* 0x040fe20008000000 */
[----:B------:R-:W-:-:S03]  /*179c0*/  IADD3 R183, R183, UR4, RZ ;  /* 0x00000004b7b77c10 */ /* 0x000fc6000fffe0ff */
[--C-:B0-----:R-:W-:Y:S02]  /*179d0*/  IMAD.IADD R182, R189, 0x1, R190.reuse ;  /* 0x00000001bdb67824 */ /* 0x101fe400078e02be */
[----:B------:R-:W-:Y:S01]  /*179e0*/  IMAD.IADD R181, R183, 0x1, R190 ;  /* 0x00000001b7b57824 */ /* 0x000fe200078e02be */
        /* <DEDUP_REMOVED lines=25> */
[----:B-1234-:R-:W-:Y:S05]  /*17b80*/  @!P3 BRA `(.L_x_1747) ;  /* 0x000000000060b947 */ /* 0x01efea0003800000 */
[----:B------:R-:W-:Y:S01]  /*17b90*/  IADD3 R190, -R219, R220, R190 ;  /* 0x000000dcdbbe7210 */ /* 0x000fe20007ffe1be */
[----:B------:R-:W-:Y:S03]  /*17ba0*/  BSSY B2, `(.L_x_1748) ;  /* 0x0000012000027945 */ /* 0x000fe60003800000 */
        /* <DEDUP_REMOVED lines=11> */
.L_x_1749:
[----:B------:R-:W-:Y:S02]  /*17c60*/  ULDC UR4, c[0x0][0x9e4] ;  /* 0x0002790000047ab9 */ /* 0x000fe40000000800 */
[----:B------:R-:W-:-:S05]  /*17c70*/  IMAD.U32 R191, RZ, RZ, UR4 ;  /* 0x00000004ffbf7e24 */ /* 0x000fca000f8e00ff */
[----:B------:R-:W-:-:S13]  /*17c80*/  ISETP.NE.AND P4, PT, R191, 0x1, PT ;  /* 0x00000001bf00780c */ /* 0x000fda0003f85270 */
[----:B------:R-:W1:Y:S02]  /*17c90*/  @P4 LDC.64 R158, c[0x0][0x9e8] ;  /* 0x00027a00ff9e4b82 */ /* 0x000e640000000a00 */
[----:B-1----:R-:W-:-:S05]  /*17ca0*/  @P4 IMAD.HI.U32 R158, R190, R158, RZ ;  /* 0x0000009ebe9e4227 */ /* 0x002fca00078e00ff */
[----:B------:R-:W-:-:S07]  /*17cb0*/  @P4 SHF.R.U32.HI R190, RZ, R159, R158 ;  /* 0x0000009fffbe4219 */ /* 0x000fce000001169e */
.L_x_1750:
[----:B------:R-:W-:Y:S05]  /*17cc0*/  BSYNC B2 ;  /* 0x0000000000027941 */ /* 0x000fea0003800000 */
.L_x_1748:
[----:B------:R-:W-:-:S04]  /*17cd0*/  IMAD R190, R190, R191, -R2 ;  /* 0x000000bfbebe7224 */ /* 0x000fc800078e0a02 */
[----:B------:R-:W-:-:S05]  /*17ce0*/  IMAD.IADD R190, R190, 0x1, -R230 ;  /* 0x00000001bebe7824 */ /* 0x000fca00078e0ae6 */
[----:B------:R-:W-:Y:S02]  /*17cf0*/  VIMNMX R181, R181, R190, !PT ;  /* 0x000000beb5b57248 */ /* 0x000fe40007fe0100 */
[----:B------:R-:W-:-:S07]  /*17d00*/  VIADDMNMX R182, R190, R191, R182, PT ;  /* 0x000000bfbeb67246 */ /* 0x000fce00038001b6 */
.L_x_1747:
[----:B------:R-:W-:Y:S01]  /*17d10*/  ISETP.GT.AND P4, PT, R5, -0x1, PT ;  /* 0xffffffff0500780c */ /* 0x000fe20003f84270 */
[----:B------:R-:W1:Y:S03]  /*17d20*/  SHFL.IDX PT, R22, R22, 0x1, 0x1c1f ;  /* 0x003c1f0016167f89 */ /* 0x000e6600000e0000 */
[C---:B------:R-:W-:Y:S02]  /*17d30*/  ISETP.GT.AND P6, PT, R181.reuse, RZ, P4 ;  /* 0x000000ffb500720c */ /* 0x040fe400027c4270 */
[----:B------:R-:W-:Y:S02]  /*17d40*/  ISETP.GT.AND P5, PT, R181, 0x1, P4 ;  /* 0x00000001b500780c */ /* 0x000fe400027a4270 */
[C---:B------:R-:W-:Y:S02]  /*17d50*/  ISETP.LT.OR P6, PT, R182.reuse, 0x1, P6 ;  /* 0x00000001b600780c */ /* 0x040fe400037c1670 */
[----:B------:R-:W-:-:S02]  /*17d60*/  ISETP.LT.OR P5, PT, R182, 0x2, P5 ;  /* 0x00000002b600780c */ /* 0x000fc40002fa1670 */
[----:B------:R-:W-:Y:S02]  /*17d70*/  FSEL R152, R152, -INF , !P6 ;  /* 0xff80000098987808 */ /* 0x000fe40007000000 */
[----:B------:R-:W-:Y:S02]  /*17d80*/  FSEL R184, R184, -INF , !P5 ;  /* 0xff800000b8b87808 */ /* 0x000fe40006800000 */
[C---:B------:R-:W-:Y:S02]  /*17d90*/  ISETP.GT.AND P6, PT, R181.reuse, 0x8, P4 ;  /* 0x00000008b500780c */ /* 0x040fe400027c4270 */
[----:B------:R-:W-:Y:S02]  /*17da0*/  ISETP.GT.AND P5, PT, R181, 0x9, P4 ;  /* 0x00000009b500780c */ /* 0x000fe400027a4270 */
[C---:B------:R-:W-:Y:S02]  /*17db0*/  ISETP.LT.OR P6, PT, R182.reuse, 0x9, P6 ;  /* 0x00000009b600780c */ /* 0x040fe400037c1670 */
[----:B------:R-:W-:-:S02]  /*17dc0*/  ISETP.LT.OR P5, PT, R182, 0xa, P5 ;  /* 0x0000000ab600780c */ /* 0x000fc40002fa1670 */
[----:B0-----:R-:W-:Y:S01]  /*17dd0*/  FSEL R155, R155, -INF , !P6 ;  /* 0xff8000009b9b7808 */ /* 0x001fe20007000000 */
[----:B-1----:R-:W-:Y:S01]  /*17de0*/  IMAD.IADD R189, R189, 0x1, R22 ;  /* 0x00000001bdbd7824 */ /* 0x002fe200078e0216 */
[----:B------:R-:W-:Y:S02]  /*17df0*/  FSEL R157, R157, -INF , !P5 ;  /* 0xff8000009d9d7808 */ /* 0x000fe40006800000 */
[C---:B------:R-:W-:Y:S02]  /*17e00*/  ISETP.GT.AND P6, PT, R181.reuse, 0x10, P4 ;  /* 0x00000010b500780c */ /* 0x040fe400027c4270 */
        /* <DEDUP_REMOVED lines=33> */
[----:B------:R-:W-:Y:S02]  /*18020*/  IADD3 R183, R183, R22, RZ ;  /* 0x00000016b7b77210 */ /* 0x000fe40007ffe0ff */
[----:B------:R-:W-:Y:S02]  /*18030*/  FSEL R179, R179, -INF , !P6 ;  /* 0xff800000b3b37808 */ /* 0x000fe40007000000 */
[----:B------:R-:W-:Y:S01]  /*18040*/  FSEL R180, R180, -INF , !P5 ;  /* 0xff800000b4b47808 */ /* 0x000fe20006800000 */
[----:B------:R-:W-:Y:S06]  /*18050*/  @!P3 BRA `(.L_x_1751) ;  /* 0x000000000060b947 */ /* 0x000fec0003800000 */
        /* <DEDUP_REMOVED lines=13> */
.L_x_1753:
[----:B------:R-:W-:Y:S02]  /*18130*/  ULDC UR4, c[0x0][0x9e4] ;  /* 0x0002790000047ab9 */ /* 0x000fe40000000800 */
[----:B------:R-:W-:-:S05]  /*18140*/  IMAD.U32 R181, RZ, RZ, UR4 ;  /* 0x00000004ffb57e24 */ /* 0x000fca000f8e00ff */
[----:B------:R-:W-:-:S13]  /*18150*/  ISETP.NE.AND P5, PT, R181, 0x1, PT ;  /* 0x00000001b500780c */ /* 0x000fda0003fa5270 */
[----:B------:R-:W0:Y:S02]  /*18160*/  @P5 LDC.64 R158, c[0x0][0x9e8] ;  /* 0x00027a00ff9e5b82 */ /* 0x000e240000000a00 */
[----:B0-----:R-:W-:-:S05]  /*18170*/  @P5 IMAD.HI.U32 R158, R22, R158, RZ ;  /* 0x0000009e169e5227 */ /* 0x001fca00078e00ff */
[----:B------:R-:W-:-:S07]  /*18180*/  @P5 SHF.R.U32.HI R22, RZ, R159, R158 ;  /* 0x0000009fff165219 */ /* 0x000fce000001169e */
.L_x_1754:
[----:B------:R-:W-:Y:S05]  /*18190*/  BSYNC B2 ;  /* 0x0000000000027941 */ /* 0x000fea0003800000 */
.L_x_1752:
[----:B------:R-:W-:-:S04]  /*181a0*/  IMAD R2, R22, R181, -R2 ;  /* 0x000000b516027224 */ /* 0x000fc800078e0a02 */
[----:B------:R-:W-:-:S05]  /*181b0*/  IMAD.IADD R2, R2, 0x1, -R230 ;  /* 0x0000000102027824 */ /* 0x000fca00078e0ae6 */
[----:B------:R-:W-:Y:S02]  /*181c0*/  VIMNMX R183, R183, R2, !PT ;  /* 0x00000002b7b77248 */ /* 0x000fe40007fe0100 */
[----:B------:R-:W-:-:S07]  /*181d0*/  VIADDMNMX R189, R2, R181, R189, PT ;  /* 0x000000b502bd7246 */ /* 0x000fce00038001bd */
.L_x_1751:
[----:B------:R-:W-:Y:S01]  /*181e0*/  @!P1 VIADD R0, R0, 0x30860 ;  /* 0x0003086000009836 */ /* 0x000fe20000000000 */
[----:B------:R-:W2:Y:S01]  /*181f0*/  LDL R181, [R1+0x18] ;  /* 0x0000180001b57983 */ /* 0x000ea20000100800 */
[----:B------:R-:W-:Y:S01]  /*18200*/  ISETP.GT.AND P5, PT, R183, 0x1, P4 ;  /* 0x00000001b700780c */ /* 0x000fe200027a4270 */
[----:B------:R-:W-:Y:S01]  /*18210*/  ULDC UR4, c[0x0][0x988] ;  /* 0x0002620000047ab9 */ /* 0x000fe20000000800 */
[----:B------:R-:W-:Y:S02]  /*18220*/  MOV R218, R231 ;  /* 0x000000e700da7202 */ /* 0x000fe40000000f00 */
[----:B------:R-:W-:Y:S02]  /*18230*/  @!P1 PRMT R0, RZ, 0x654, R0 ;  /* 0x00000654ff009816 */ /* 0x000fe40000000000 */
[----:B------:R-:W-:Y:S02]  /*18240*/  ISETP.LT.OR P5, PT, R189, 0x2, P5 ;  /* 0x00000002bd00780c */ /* 0x000fe40002fa1670 */
[----:B------:R0:W-:Y:S02]  /*18250*/  @!P1 SYNCS.ARRIVE.TRANS64.RED.A1T0 RZ, [R0+URZ], RZ ;  /* 0x000000ff00ff99a7 */ /* 0x0001e4000810043f */
[----:B------:R-:W-:-:S02]  /*18260*/  FSEL R154, R154, -INF , !P5 ;  /* 0xff8000009a9a7808 */ /* 0x000fc40006800000 */
[----:B------:R-:W-:Y:S02]  /*18270*/  ISETP.GT.AND P5, PT, R183, 0x9, P4 ;  /* 0x00000009b700780c */ /* 0x000fe400027a4270 */
[----:B0-----:R-:W-:Y:S02]  /*18280*/  FMNMX.FTZ R0, R152, R3, !PT ;  /* 0x0000000398007209 */ /* 0x001fe40007810000 */
[----:B------:R-:W-:Y:S02]  /*18290*/  ISETP.LT.OR P5, PT, R189, 0xa, P5 ;  /* 0x0000000abd00780c */ /* 0x000fe40002fa1670 */
[----:B------:R-:W-:Y:S02]  /*182a0*/  FMNMX.FTZ R0, R184, R0, !PT ;  /* 0x00000000b8007209 */ /* 0x000fe40007810000 */
[----:B------:R-:W-:Y:S02]  /*182b0*/  FSEL R185, R185, -INF , !P5 ;  /* 0xff800000b9b97808 */ /* 0x000fe40006800000 */
[----:B------:R-:W-:-:S02]  /*182c0*/  FMNMX.FTZ R0, R155, R0, !PT ;  /* 0x000000009b007209 */ /* 0x000fc40007810000 */
[----:B------:R-:W-:Y:S02]  /*182d0*/  ISETP.GT.AND P5, PT, R183, 0x11, P4 ;  /* 0x00000011b700780c */ /* 0x000fe400027a4270 */
[----:B------:R-:W-:Y:S02]  /*182e0*/  FMNMX.FTZ R0, R157, R0, !PT ;  /* 0x000000009d007209 */ /* 0x000fe40007810000 */
        /* <DEDUP_REMOVED lines=22> */
[----:B------:R-:W-:Y:S02]  /*18450*/  ISETP.GT.AND P5, PT, R183, RZ, P4 ;  /* 0x000000ffb700720c */ /* 0x000fe400027a4270 */
[----:B------:R-:W-:Y:S02]  /*18460*/  FMNMX.FTZ R0, R180, R0, !PT ;  /* 0x00000000b4007209 */ /* 0x000fe40007810000 */
[----:B------:R-:W-:-:S03]  /*18470*/  ISETP.LT.OR P5, PT, R189, 0x1, P5 ;  /* 0x00000001bd00780c */ /* 0x000fc60002fa1670 */
[----:B------:R-:W0:Y:S01]  /*18480*/  SHFL.BFLY PT, R2, R0, 0x2, 0x1f ;  /* 0x0c401f0000027f89 */ /* 0x000e2200000e0000 */
[----:B------:R-:W-:Y:S02]  /*18490*/  FSEL R153, R153, -INF , !P5 ;  /* 0xff80000099997808 */ /* 0x000fe40006800000 */
[----:B------:R-:W-:Y:S02]  /*184a0*/  ISETP.GT.AND P5, PT, R183, 0x38, P4 ;  /* 0x00000038b700780c */ /* 0x000fe400027a4270 */
[----:B------:R-:W-:Y:S02]  /*184b0*/  FMNMX.FTZ R22, R153, R4, !PT ;  /* 0x0000000499167209 */ /* 0x000fe40007810000 */
[----:B------:R-:W-:Y:S02]  /*184c0*/  ISETP.LT.OR P5, PT, R189, 0x39, P5 ;  /* 0x00000039bd00780c */ /* 0x000fe40002fa1670 */
[----:B------:R-:W-:Y:S02]  /*184d0*/  FMNMX.FTZ R22, R154, R22, !PT ;  /* 0x000000169a167209 */ /* 0x000fe40007810000 */
[----:B------:R-:W-:-:S02]  /*184e0*/  FSEL R177, R177, -INF , !P5 ;  /* 0xff800000b1b17808 */ /* 0x000fc40006800000 */
[----:B0-----:R-:W-:-:S05]  /*184f0*/  FMNMX.FTZ R2, R0, R2, !PT ;  /* 0x0000000200027209 */ /* 0x001fca0007810000 */
[----:B------:R-:W0:Y:S02]  /*18500*/  SHFL.BFLY PT, R158, R2, 0x1, 0x1f ;  /* 0x0c201f00029e7f89 */ /* 0x000e2400000e0000 */
[----:B0-----:R-:W-:Y:S01]  /*18510*/  FMNMX.FTZ R158, R2, R158, !PT ;  /* 0x0000009e029e7209 */ /* 0x001fe20007810000 */
[----:B------:R-:W-:-:S03]  /*18520*/  IMAD.U32 R2, RZ, RZ, UR4 ;  /* 0x00000004ff027e24 */ /* 0x000fc6000f8e00ff */
[----:B------:R-:W-:-:S04]  /*18530*/  FSETP.NEU.FTZ.AND P6, PT, R158, -INF , PT ;  /* 0xff8000009e00780b */ /* 0x000fc80003fdd000 */
[----:B------:R-:W-:-:S05]  /*18540*/  FSEL R0, R158, RZ, P6 ;  /* 0x000000ff9e007208 */ /* 0x000fca0003000000 */
[----:B------:R-:W-:Y:S01]  /*18550*/  FADD.FTZ R3, -R0, R3 ;  /* 0x0000000300037221 */ /* 0x000fe20000010100 */
[----:B------:R-:W-:-:S05]  /*18560*/  FMUL.FTZ R0, R158, R2 ;  /* 0x000000029e007220 */ /* 0x000fca0000410000 */
[----:B------:R-:W-:Y:S02]  /*18570*/  FSEL R0, R0, RZ, P6 ;  /* 0x000000ff00007208 */ /* 0x000fe40003000000 */
[----:B------:R-:W-:-:S03]  /*18580*/  ISETP.GT.AND P6, PT, R183, 0x8, P4 ;  /* 0x00000008b700780c */ /* 0x000fc600027c4270 */
[-CC-:B------:R-:W-:Y:S01]  /*18590*/  FFMA.FTZ R152, R152, R2.reuse, -R0.reuse ;  /* 0x0000000298987223 */ /* 0x180fe20000010800 */
[----:B------:R-:W-:Y:S01]  /*185a0*/  ISETP.LT.OR P6, PT, R189, 0x9, P6 ;  /* 0x00000009bd00780c */ /* 0x000fe200037c1670 */
[-CC-:B------:R-:W-:Y:S01]  /*185b0*/  FFMA.FTZ R184, R184, R2.reuse, -R0.reuse ;  /* 0x00000002b8b87223 */ /* 0x180fe20000010800 */
[-CC-:B------:R-:W-:Y:S01]  /*185c0*/  FFMA.FTZ R155, R155, R2.reuse, -R0.reuse ;  /* 0x000000029b9b7223 */ /* 0x180fe20000010800 */
[----:B------:R0:W-:Y:S01]  /*185d0*/  MUFU.EX2 R196, R152 ;  /* 0x0000009800c47308 */ /* 0x0001e20000000800 */
[----:B------:R-:W-:Y:S01]  /*185e0*/  FSEL R156, R156, -INF , !P6 ;  /* 0xff8000009c9c7808 */ /* 0x000fe20007000000 */
[-CC-:B------:R-:W-:Y:S01]  /*185f0*/  FFMA.FTZ R157, R157, R2.reuse, -R0.reuse ;  /* 0x000000029d9d7223 */ /* 0x180fe20000010800 */
[----:B------:R-:W-:Y:S01]  /*18600*/  ISETP.GT.AND P6, PT, R183, 0x10, P4 ;  /* 0x00000010b700780c */ /* 0x000fe200027c4270 */
[--C-:B------:R-:W-:Y:S01]  /*18610*/  FFMA.FTZ R160, R160, R2, -R0.reuse ;  /* 0x00000002a0a07223 */ /* 0x100fe20000010800 */
[----:B------:R-:W-:Y:S01]  /*18620*/  FMNMX.FTZ R22, R156, R22, !PT ;  /* 0x000000169c167209 */ /* 0x000fe20007810000 */
[--C-:B------:R-:W-:Y:S01]  /*18630*/  FFMA.FTZ R186, R186, R2, -R0.reuse ;  /* 0x00000002baba7223 */ /* 0x100fe20000010800 */
[----:B------:R-:W-:Y:S01]  /*18640*/  ISETP.LT.OR P6, PT, R189, 0x11, P6 ;  /* 0x00000011bd00780c */ /* 0x000fe200037c1670 */
[----:B------:R-:W-:Y:S01]  /*18650*/  MUFU.EX2 R184, R184 ;  /* 0x000000b800b87308 */ /* 0x000fe20000000800 */
[----:B------:R-:W-:Y:S01]  /*18660*/  FMNMX.FTZ R22, R185, R22, !PT ;  /* 0x00000016b9167209 */ /* 0x000fe20007810000 */
[-C--:B0-----:R-:W-:Y:S01]  /*18670*/  FMUL.FTZ R152, R3, R2.reuse ;  /* 0x0000000203987220 */ /* 0x081fe20000410000 */
[----:B------:R-:W-:Y:S01]  /*18680*/  FSEL R161, R161, -INF , !P6 ;  /* 0xff800000a1a17808 */ /* 0x000fe20007000000 */
[-CC-:B------:R-:W-:Y:S01]  /*18690*/  FFMA.FTZ R187, R187, R2.reuse, -R0.reuse ;  /* 0x00000002bbbb7223 */ /* 0x180fe20000010800 */
[----:B------:R-:W-:Y:S01]  /*186a0*/  ISETP.GT.AND P6, PT, R183, 0x18, P4 ;  /* 0x00000018b700780c */ /* 0x000fe200027c4270 */
        /* <DEDUP_REMOVED lines=8> */
[-CC-:B------:R-:W-:Y:S01]  /*18730*/  FFMA.FTZ R171, R171, R2.reuse, -R0.reuse ;  /* 0x00000002abab7223 */ /* 0x180fe20000010800 */
[----:B------:R-:W-:Y:S01]  /*18740*/  ISETP.GT.AND P6, PT, R183, 0x20, P4 ;  /* 0x00000020b700780c */ /* 0x000fe200027c4270 */
[--C-:B------:R-:W-:Y:S01]  /*18750*/  FFMA.FTZ R173, R173, R2, -R0.reuse ;  /* 0x00000002adad7223 */ /* 0x100fe20000010800 */
[----:B------:R-:W-:Y:S01]  /*18760*/  FMNMX.FTZ R22, R163, R22, !PT ;  /* 0x00000016a3167209 */ /* 0x000fe20007810000 */
[-CC-:B------:R-:W-:Y:S01]  /*18770*/  FFMA.FTZ R175, R175, R2.reuse, -R0.reuse ;  /* 0x00000002afaf7223 */ /* 0x180fe20000010800 */
[----:B------:R-:W-:Y:S01]  /*18780*/  ISETP.LT.OR P6, PT, R189, 0x21, P6 ;  /* 0x00000021bd00780c */ /* 0x000fe200037c1670 */
[--C-:B------:R-:W-:Y:S01]  /*18790*/  FFMA.FTZ R176, R176, R2, -R0.reuse ;  /* 0x00000002b0b07223 */ /* 0x100fe20000010800 */
[----:B------:R-:W-:Y:S01]  /*187a0*/  FMNMX.FTZ R22, R164, R22, !PT ;  /* 0x00000016a4167209 */ /* 0x000fe20007810000 */
[-CC-:B------:R-:W-:Y:S01]  /*187b0*/  FFMA.FTZ R179, R179, R2.reuse, -R0.reuse ;  /* 0x00000002b3b37223 */ /* 0x180fe20000010800 */
[----:B------:R-:W-:Y:S01]  /*187c0*/  FSEL R165, R165, -INF , !P6 ;  /* 0xff800000a5a57808 */ /* 0x000fe20007000000 */
[----:B------:R-:W-:Y:S01]  /*187d0*/  MUFU.EX2 R198, R155 ;  /* 0x0000009b00c67308 */ /* 0x000fe20000000800 */
[----:B------:R-:W-:Y:S01]  /*187e0*/  ISETP.GT.AND P6, PT, R183, 0x28, P4 ;  /* 0x00000028b700780c */ /* 0x000fe200027c4270 */
[----:B------:R-:W-:Y:S01]  /*187f0*/  FFMA.FTZ R0, R180, R2, -R0 ;  /* 0x00000002b4007223 */ /* 0x000fe20000010800 */
[----:B------:R-:W-:-:S02]  /*18800*/  FMNMX.FTZ R22, R165, R22, !PT ;  /* 0x00000016a5167209 */ /* 0x000fc40007810000 */
[----:B------:R-:W-:Y:S02]  /*18810*/  ISETP.LT.OR P6, PT, R189, 0x29, P6 ;  /* 0x00000029bd00780c */ /* 0x000fe400037c1670 */
[----:B------:R-:W-:Y:S01]  /*18820*/  FMNMX.FTZ R22, R166, R22, !PT ;  /* 0x00000016a6167209 */ /* 0x000fe20007810000 */
[----:B------:R-:W-:Y:S01]  /*18830*/  MUFU.EX2 R157, R157 ;  /* 0x0000009d009d7308 */ /* 0x000fe20000000800 */
[----:B------:R-:W-:Y:S02]  /*18840*/  FSEL R168, R168, -INF , !P6 ;  /* 0xff800000a8a87808 */ /* 0x000fe40007000000 */
[----:B------:R-:W-:Y:S02]  /*18850*/  ISETP.GT.AND P6, PT, R183, 0x30, P4 ;  /* 0x00000030b700780c */ /* 0x000fe400027c4270 */
[----:B------:R-:W-:Y:S02]  /*18860*/  FMNMX.FTZ R22, R168, R22, !PT ;  /* 0x00000016a8167209 */ /* 0x000fe40007810000 */
[----:B------:R-:W-:Y:S01]  /*18870*/  ISETP.LT.OR P6, PT, R189, 0x31, P6 ;  /* 0x00000031bd00780c */ /* 0x000fe200037c1670 */
[----:B------:R-:W-:Y:S01]  /*18880*/  MUFU.EX2 R160, R160 ;  /* 0x000000a000a07308 */ /* 0x000fe20000000800 */
[----:B------:R-:W-:-:S02]  /*18890*/  FMNMX.FTZ R22, R170, R22, !PT ;  /* 0x00000016aa167209 */ /* 0x000fc40007810000 */
[----:B------:R-:W-:Y:S02]  /*188a0*/  FSEL R172, R172, -INF , !P6 ;  /* 0xff800000acac7808 */ /* 0x000fe40007000000 */
[C---:B------:R-:W-:Y:S02]  /*188b0*/  ISETP.GT.AND P6, PT, R183.reuse, 0x31, P4 ;  /* 0x00000031b700780c */ /* 0x040fe400027c4270 */
[----:B------:R-:W-:Y:S01]  /*188c0*/  ISETP.GT.AND P4, PT, R183, 0x39, P4 ;  /* 0x00000039b700780c */ /* 0x000fe20002784270 */
[----:B------:R-:W0:Y:S01]  /*188d0*/  MUFU.EX2 R186, R186 ;  /* 0x000000ba00ba7308 */ /* 0x000e220000000800 */
[----:B------:R-:W-:Y:S02]  /*188e0*/  ISETP.LT.OR P6, PT, R189, 0x32, P6 ;  /* 0x00000032bd00780c */ /* 0x000fe400037c1670 */
[----:B------:R-:W-:Y:S02]  /*188f0*/  FMNMX.FTZ R22, R172, R22, !PT ;  /* 0x00000016ac167209 */ /* 0x000fe40007810000 */
[----:B------:R-:W-:-:S02]  /*18900*/  FSEL R174, R174, -INF , !P6 ;  /* 0xff800000aeae7808 */ /* 0x000fc40007000000 */
[----:B------:R-:W-:Y:S01]  /*18910*/  ISETP.LT.OR P4, PT, R189, 0x3a, P4 ;  /* 0x0000003abd00780c */ /* 0x000fe20002781670 */
[----:B------:R-:W-:Y:S01]  /*18920*/  MUFU.EX2 R187, R187 ;  /* 0x000000bb00bb7308 */ /* 0x000fe20000000800 */
[----:B------:R-:W-:Y:S02]  /*18930*/  FMNMX.FTZ R22, R174, R22, !PT ;  /* 0x00000016ae167209 */ /* 0x000fe40007810000 */
[----:B------:R-:W-:Y:S02]  /*18940*/  FSEL R178, R178, -INF , !P4 ;  /* 0xff800000b2b27808 */ /* 0x000fe40006000000 */
[----:B------:R-:W-:-:S03]  /*18950*/  FMNMX.FTZ R22, R177, R22, !PT ;  /* 0x00000016b1167209 */ /* 0x000fc60007810000 */
[----:B------:R-:W1:Y:S01]  /*18960*/  MUFU.EX2 R188, R188 ;  /* 0x000000bc00bc7308 */ /* 0x000e620000000800 */
[----:B------:R-:W-:Y:S02]  /*18970*/  FMNMX.FTZ R159, R178, R22, !PT ;  /* 0x00000016b29f7209 */ /* 0x000fe40007810000 */
[----:B0-----:R-:W-:-:S03]  /*18980*/  F2FP.F16.F32.PACK_AB R192, R186, R160 ;  /* 0x000000a0bac0723e */ /* 0x001fc600000000ff */
[----:B------:R-:W0:Y:S02]  /*18990*/  SHFL.BFLY PT, R22, R159, 0x2, 0x1f ;  /* 0x0c401f009f167f89 */ /* 0x000e2400000e0000 */
[----:B------:R-:W-:Y:S08]  /*189a0*/  MUFU.EX2 R167, R167 ;  /* 0x000000a700a77308 */ /* 0x000ff00000000800 */
[----:B------:R-:W-:Y:S01]  /*189b0*/  MUFU.EX2 R169, R169 ;  /* 0x000000a900a97308 */ /* 0x000fe20000000800 */
[----:B-1----:R-:W-:-:S07]  /*189c0*/  F2FP.F16.F32.PACK_AB R194, R188, R187 ;  /* 0x000000bbbcc2723e */ /* 0x002fce00000000ff */
[----:B------:R-:W-:Y:S01]  /*189d0*/  MUFU.EX2 R171, R171 ;  /* 0x000000ab00ab7308 */ /* 0x000fe20000000800 */
[----:B0-----:R-:W-:-:S07]  /*189e0*/  FMNMX.FTZ R159, R159, R22, !PT ;  /* 0x000000169f9f7209 */ /* 0x001fce0007810000 */
[----:B------:R-:W0:Y:S01]  /*189f0*/  MUFU.EX2 R173, R173 ;  /* 0x000000ad00ad7308 */ /* 0x000e220000000800 */
[----:B------:R-:W1:Y:S07]  /*18a00*/  SHFL.BFLY PT, R22, R159, 0x1, 0x1f ;  /* 0x0c201f009f167f89 */ /* 0x000e6e00000e0000 */
[----:B------:R-:W-:Y:S08]  /*18a10*/  MUFU.EX2 R175, R175 ;  /* 0x000000af00af7308 */ /* 0x000ff00000000800 */
[----:B------:R-:W-:Y:S01]  /*18a20*/  MUFU.EX2 R176, R176 ;  /* 0x000000b000b07308 */ /* 0x000fe20000000800 */
[----:B0-----:R-:W-:-:S07]  /*18a30*/  F2FP.F16.F32.PACK_AB R190, R173, R171 ;  /* 0x000000abadbe723e */ /* 0x001fce00000000ff */
[----:B------:R-:W-:Y:S01]  /*18a40*/  MUFU.EX2 R179, R179 ;  /* 0x000000b300b37308 */ /* 0x000fe20000000800 */
[----:B-1----:R-:W-:-:S04]  /*18a50*/  FMNMX.FTZ R155, R159, R22, !PT ;  /* 0x000000169f9b7209 */ /* 0x002fc80007810000 */
[----:B------:R-:W-:-:S03]  /*18a60*/  FSETP.NEU.FTZ.AND P4, PT, R155, -INF , PT ;  /* 0xff8000009b00780b */ /* 0x000fc60003f9d000 */
[----:B------:R0:W1:Y:S02]  /*18a70*/  MUFU.EX2 R22, R0 ;  /* 0x0000000000167308 */ /* 0x0000640000000800 */
[----:B0-----:R-:W-:-:S05]  /*18a80*/  FMUL.FTZ R0, R155, R2 ;  /* 0x000000029b007220 */ /* 0x001fca0000410000 */
[----:B------:R-:W-:Y:S01]  /*18a90*/  FSEL R3, R0, RZ, P4 ;  /* 0x000000ff00037208 */ /* 0x000fe20002000000 */
[----:B------:R-:W-:Y:S01]  /*18aa0*/  FFMA.FTZ R0, R152, R227, R196 ;  /* 0x000000e398007223 */ /* 0x000fe200000100c4 */
[----:B------:R-:W-:-:S03]  /*18ab0*/  F2FP.F16.F32.PACK_AB R196, R184, R196 ;  /* 0x000000c4b8c4723e */ /* 0x000fc600000000ff */
[----:B------:R-:W-:Y:S01]  /*18ac0*/  FADD.FTZ R0, R184, R0 ;  /* 0x00000000b8007221 */ /* 0x000fe20000010000 */
[-CC-:B------:R-:W-:Y:S01]  /*18ad0*/  FFMA.FTZ R153, R153, R2.reuse, -R3.reuse ;  /* 0x0000000299997223 */ /* 0x180fe20000010803 */
[-CC-:B------:R-:W-:Y:S01]  /*18ae0*/  FFMA.FTZ R154, R154, R2.reuse, -R3.reuse ;  /* 0x000000029a9a7223 */ /* 0x180fe20000010803 */
[--C-:B------:R-:W-:Y:S01]  /*18af0*/  FFMA.FTZ R156, R156, R2, -R3.reuse ;  /* 0x000000029c9c7223 */ /* 0x100fe20000010803 */
[----:B------:R-:W-:Y:S01]  /*18b00*/  FADD.FTZ R0, R198, R0 ;  /* 0x00000000c6007221 */ /* 0x000fe20000010000 */
[----:B------:R-:W-:Y:S01]  /*18b10*/  F2FP.F16.F32.PACK_AB R198, R157, R198 ;  /* 0x000000c69dc6723e */ /* 0x000fe200000000ff */
[-CC-:B------:R-:W-:Y:S01]  /*18b20*/  FFMA.FTZ R185, R185, R2.reuse, -R3.reuse ;  /* 0x00000002b9b97223 */ /* 0x180fe20000010803 */
[----:B------:R-:W-:Y:S01]  /*18b30*/  MUFU.EX2 R153, R153 ;  /* 0x0000009900997308 */ /* 0x000fe20000000800 */
[----:B------:R-:W-:Y:S01]  /*18b40*/  FADD.FTZ R0, R157, R0 ;  /* 0x000000009d007221 */ /* 0x000fe20000010000 */
[----:B------:R-:W-:Y:S01]  /*18b50*/  FSEL R157, R155, RZ, P4 ;  /* 0x000000ff9b9d7208 */ /* 0x000fe20002000000 */
[-CC-:B------:R-:W-:Y:S01]  /*18b60*/  FFMA.FTZ R161, R161, R2.reuse, -R3.reuse ;  /* 0x00000002a1a17223 */ /* 0x180fe20000010803 */
[-CC-:B------:R-:W-:Y:S01]  /*18b70*/  FFMA.FTZ R162, R162, R2.reuse, -R3.reuse ;  /* 0x00000002a2a27223 */ /* 0x180fe20000010803 */
[----:B------:R-:W-:Y:S01]  /*18b80*/  FADD.FTZ R0, R160, R0 ;  /* 0x00000000a0007221 */ /* 0x000fe20000010000 */
[-CC-:B------:R-:W-:Y:S01]  /*18b90*/  FFMA.FTZ R163, R163, R2.reuse, -R3.reuse ;  /* 0x00000002a3a37223 */ /* 0x180fe20000010803 */
[----:B------:R-:W-:Y:S01]  /*18ba0*/  FADD.FTZ R157, -R157, R4 ;  /* 0x000000049d9d7221 */ /* 0x000fe20000010100 */
[----:B------:R-:W-:Y:S01]  /*18bb0*/  MUFU.EX2 R154, R154 ;  /* 0x0000009a009a7308 */ /* 0x000fe20000000800 */
[----:B------:R-:W-:Y:S01]  /*18bc0*/  FADD.FTZ R0, R186, R0 ;  /* 0x00000000ba007221 */ /* 0x000fe20000010000 */
[-CC-:B------:R-:W-:Y:S01]  /*18bd0*/  FFMA.FTZ R164, R164, R2.reuse, -R3.reuse ;  /* 0x00000002a4a47223 */ /* 0x180fe20000010803 */
[-C--:B------:R-:W-:Y:S01]  /*18be0*/  FMUL.FTZ R157, R157, R2.reuse ;  /* 0x000000029d9d7220 */ /* 0x080fe20000410000 */
[-CC-:B------:R-:W-:Y:S01]  /*18bf0*/  FFMA.FTZ R165, R165, R2.reuse, -R3.reuse ;  /* 0x00000002a5a57223 */ /* 0x180fe20000010803 */
[----:B------:R-:W-:Y:S01]  /*18c00*/  FADD.FTZ R4, R187, R0 ;  /* 0x00000000bb047221 */ /* 0x000fe20000010000 */
[-CC-:B------:R-:W-:Y:S01]  /*18c10*/  FFMA.FTZ R166, R166, R2.reuse, -R3.reuse ;  /* 0x00000002a6a67223 */ /* 0x180fe20000010803 */
[-CC-:B------:R-:W-:Y:S01]  /*18c20*/  FFMA.FTZ R168, R168, R2.reuse, -R3.reuse ;  /* 0x00000002a8a87223 */ /* 0x180fe20000010803 */
[----:B------:R-:W0:Y:S01]  /*18c30*/  MUFU.EX2 R0, R157 ;  /* 0x0000009d00007308 */ /* 0x000e220000000800 */
[-CC-:B------:R-:W-:Y:S01]  /*18c40*/  FFMA.FTZ R170, R170, R2.reuse, -R3.reuse ;  /* 0x00000002aaaa7223 */ /* 0x180fe20000010803 */
[-CC-:B------:R-:W-:Y:S01]  /*18c50*/  FFMA.FTZ R172, R172, R2.reuse, -R3.reuse ;  /* 0x00000002acac7223 */ /* 0x180fe20000010803 */
[----:B------:R-:W-:Y:S01]  /*18c60*/  FADD.FTZ R4, R188, R4 ;  /* 0x00000004bc047221 */ /* 0x000fe20000010000 */
[-CC-:B------:R-:W-:Y:S01]  /*18c70*/  FFMA.FTZ R174, R174, R2.reuse, -R3.reuse ;  /* 0x00000002aeae7223 */ /* 0x180fe20000010803 */
[-CC-:B------:R-:W-:Y:S01]  /*18c80*/  FFMA.FTZ R177, R177, R2.reuse, -R3.reuse ;  /* 0x00000002b1b17223 */ /* 0x180fe20000010803 */
[----:B------:R-:W-:Y:S01]  /*18c90*/  FFMA.FTZ R3, R178, R2, -R3 ;  /* 0x00000002b2037223 */ /* 0x000fe20000010803 */
[----:B------:R-:W-:Y:S01]  /*18ca0*/  FADD.FTZ R4, R167, R4 ;  /* 0x00000004a7047221 */ /* 0x000fe20000010000 */
[----:B------:R-:W3:Y:S01]  /*18cb0*/  MUFU.EX2 R156, R156 ;  /* 0x0000009c009c7308 */ /* 0x000ee20000000800 */
[C---:B--2---:R-:W-:Y:S01]  /*18cc0*/  ISETP.GT.AND P4, PT, R5.reuse, R181, PT ;  /* 0x000000b50500720c */ /* 0x044fe20003f84270 */
[----:B------:R-:W-:-:S02]  /*18cd0*/  VIADD R5, R5, 0xffffffff ;  /* 0xffffffff05057836 */ /* 0x000fc40000000000 */
[C---:B------:R-:W-:Y:S01]  /*18ce0*/  FADD.FTZ R4, R169.reuse, R4 ;  /* 0x00000004a9047221 */ /* 0x040fe20000010000 */
[----:B-1----:R-:W-:Y:S02]  /*18cf0*/  F2FP.F16.F32.PACK_AB R186, R22, R179 ;  /* 0x000000b316ba723e */ /* 0x002fe400000000ff */
[----:B------:R-:W-:Y:S01]  /*18d00*/  F2FP.F16.F32.PACK_AB R188, R169, R167 ;  /* 0x000000a7a9bc723e */ /* 0x000fe200000000ff */
[----:B------:R-:W-:Y:S01]  /*18d10*/  FADD.FTZ R4, R171, R4 ;  /* 0x00000004ab047221 */ /* 0x000fe20000010000 */
[----:B------:R-:W1:Y:S01]  /*18d20*/  MUFU.EX2 R185, R185 ;  /* 0x000000b900b97308 */ /* 0x000e620000000800 */
[----:B0-----:R-:W-:Y:S01]  /*18d30*/  FFMA.FTZ R226, R0, R226, R153 ;  /* 0x000000e200e27223 */ /* 0x001fe20000010099 */
[----:B------:R-:W-:Y:S01]  /*18d40*/  F2FP.F16.F32.PACK_AB R184, R176, R175 ;  /* 0x000000afb0b8723e */ /* 0x000fe200000000ff */
[----:B------:R-:W-:Y:S01]  /*18d50*/  FADD.FTZ R4, R173, R4 ;  /* 0x00000004ad047221 */ /* 0x000fe20000010000 */
[C---:B------:R-:W-:Y:S01]  /*18d60*/  F2FP.F16.F32.PACK_AB R197, R154.reuse, R153 ;  /* 0x000000999ac5723e */ /* 0x040fe200000000ff */
[----:B------:R-:W-:-:S02]  /*18d70*/  FADD.FTZ R226, R154, R226 ;  /* 0x000000e29ae27221 */ /* 0x000fc40000010000 */
[----:B------:R-:W-:Y:S01]  /*18d80*/  FADD.FTZ R4, R175, R4 ;  /* 0x00000004af047221 */ /* 0x000fe20000010000 */
[----:B------:R-:W0:Y:S01]  /*18d90*/  MUFU.EX2 R161, R161 ;  /* 0x000000a100a17308 */ /* 0x000e220000000800 */
[----:B---3--:R-:W-:Y:S02]  /*18da0*/  FADD.FTZ R226, R156, R226 ;  /* 0x000000e29ce27221 */ /* 0x008fe40000010000 */
[----:B------:R-:W-:-:S04]  /*18db0*/  FADD.FTZ R4, R176, R4 ;  /* 0x00000004b0047221 */ /* 0x000fc80000010000 */
[----:B------:R-:W-:Y:S01]  /*18dc0*/  FADD.FTZ R4, R179, R4 ;  /* 0x00000004b3047221 */ /* 0x000fe20000010000 */
[----:B------:R-:W2:Y:S01]  /*18dd0*/  MUFU.EX2 R162, R162 ;  /* 0x000000a200a27308 */ /* 0x000ea20000000800 */
[C---:B-1----:R-:W-:Y:S01]  /*18de0*/  FADD.FTZ R226, R185.reuse, R226 ;  /* 0x000000e2b9e27221 */ /* 0x042fe20000010000 */
[----:B------:R-:W-:Y:S01]  /*18df0*/  F2FP.F16.F32.PACK_AB R199, R185, R156 ;  /* 0x0000009cb9c7723e */ /* 0x000fe200000000ff */
[----:B------:R-:W-:Y:S01]  /*18e00*/  FADD.FTZ R227, R22, R4 ;  /* 0x0000000416e37221 */ /* 0x000fe20000010000 */
[----:B------:R-:W-:Y:S02]  /*18e10*/  IMAD.MOV.U32 R22, RZ, RZ, R232 ;  /* 0x000000ffff167224 */ /* 0x000fe400078e00e8 */
[----:B------:R-:W-:Y:S02]  /*18e20*/  IMAD.MOV.U32 R4, RZ, RZ, R155 ;  /* 0x000000ffff047224 */ /* 0x000fe400078e009b */
[----:B------:R-:W1:Y:S01]  /*18e30*/  MUFU.EX2 R163, R163 ;  /* 0x000000a300a37308 */ /* 0x000e620000000800 */
[----:B0-----:R-:W-:-:S07]  /*18e40*/  FADD.FTZ R226, R161, R226 ;  /* 0x000000e2a1e27221 */ /* 0x001fce0000010000 */
        /* <DEDUP_REMOVED lines=22> */
[----:B------:R-:W-:-:S03]  /*18fb0*/  F2FP.F16.F32.PACK_AB R185, R174, R172 ;  /* 0x000000acaeb9723e */ /* 0x000fc600000000ff */
[----:B--2---:R-:W-:-:S04]  /*18fc0*/  FADD.FTZ R226, R177, R226 ;  /* 0x000000e2b1e27221 */ /* 0x004fc80000010000 */
[C---:B-1----:R-:W-:Y:S01]  /*18fd0*/  FADD.FTZ R226, R3.reuse, R226 ;  /* 0x000000e203e27221 */ /* 0x042fe20000010000 */
[----:B------:R-:W-:Y:S01]  /*18fe0*/  F2FP.F16.F32.PACK_AB R187, R3, R177 ;  /* 0x000000b103bb723e */ /* 0x000fe200000000ff */
[----:B------:R-:W-:Y:S01]  /*18ff0*/  IMAD.MOV.U32 R3, RZ, RZ, R158 ;  /* 0x000000ffff037224 */ /* 0x000fe200078e009e */
[----:B------:R-:W-:Y:S06]  /*19000*/  @P4 BRA `(.L_x_1755) ;  /* 0xffffffd000504947 */ /* 0x000fec000383ffff */
[----:B------:R-:W-:Y:S05]  /*19010*/  BSYNC B1 ;  /* 0x0000000000017941 */ /* 0x000fea0003800000 */
.L_x_1736:
[----:B------:R-:W-:Y:S01]  /*19020*/  IMAD.MOV.U32 R4, RZ, RZ, R155 ;  /* 0x000000ffff047224 */ /* 0x000fe200078e009b */
[----:B------:R-:W-:Y:S01]  /*19030*/  MOV R218, R231 ;  /* 0x000000e700da7202 */ /* 0x000fe20000000f00 */
[----:B------:R-:W-:Y:S02]  /*19040*/  IMAD.MOV.U32 R3, RZ, RZ, R158 ;  /* 0x000000ffff037224 */ /* 0x000fe400078e009e */
[----:B------:R-:W-:-:S07]  /*19050*/  IMAD.MOV.U32 R22, RZ, RZ, R232 ;  /* 0x000000ffff167224 */ /* 0x000fce00078e00e8 */
.L_x_1735:
[----:B------:R-:W-:Y:S05]  /*19060*/  BSYNC B0 ;  /* 0x0000000000007941 */ /* 0x000fea0003800000 */
.L_x_1734:
[----:B------:R-:W2:Y:S01]  /*19070*/  LDL R154, [R1+0x14] ;  /* 0x00001400019a7983 */ /* 0x000ea20000100800 */
[----:B------:R-:W0:Y:S01]  /*19080*/  LDC R153, c[0x0][0x448] ;  /* 0x00011200ff997b82 */ /* 0x000e220000000800 */
[----:B------:R-:W-:-:S07]  /*19090*/  ULDC UR4, c[0x0][0x9dc] ;  /* 0x0002770000047ab9 */ /* 0x000fce0000000800 */
[----:B------:R-:W1:Y:S01]  /*190a0*/  LDC R157, c[0x0][0x9e4] ;  /* 0x00027900ff9d7b82 */ /* 0x000e620000000800 */
[----:B0-----:R-:W-:Y:S02]  /*190b0*/  ISETP.NE.AND P5, PT, R153, 0x1, PT ;  /* 0x000000019900780c */ /* 0x001fe40003fa5270 */
[----:B-1----:R-:W-:-:S11]  /*190c0*/  ISETP.GE.AND P6, PT, R157, 0x1, PT ;  /* 0x000000019d00780c */ /* 0x002fd60003fc6270 */
[----:B------:R-:W0:Y:S08]  /*190d0*/  @P5 LDC R155, c[0x0][0x44c] ;  /* 0x00011300ff9b5b82 */ /* 0x000e300000000800 */
[----:B------:R-:W1:Y:S01]  /*190e0*/  @P5 LDC R153, c[0x0][0x450] ;  /* 0x00011400ff995b82 */ /* 0x000e620000000800 */
[----:B--2---:R-:W-:-:S04]  /*190f0*/  VIADD R154, R154, 0x7f ;  /* 0x0000007f9a9a7836 */ /* 0x004fc80000000000 */
[----:B0-----:R-:W-:-:S05]  /*19100*/  @P5 IMAD.HI.U32 R155, R154, R155, RZ ;  /* 0x0000009b9a9b5227 */ /* 0x001fca00078e00ff */
[----:B-1----:R-:W-:Y:S02]  /*19110*/  @P5 SHF.R.U32.HI R154, RZ, R153, R155 ;  /* 0x00000099ff9a5219 */ /* 0x002fe4000001169b */
[----:B------:R-:W-:-:S05]  /*19120*/  IADD3 R153, R220, 0x1, -R219 ;  /* 0x00000001dc997810 */ /* 0x000fca0007ffe8db */
[----:B------:R-:W-:-:S04]  /*19130*/  IMAD.IADD R154, R153, 0x1, R154 ;  /* 0x00000001999a7824 */ /* 0x000fc800078e029a */
[----:B------:R-:W-:Y:S01]  /*19140*/  VIADD R153, R154, -UR4 ;  /* 0x800000049a997c36 */ /* 0x000fe20008000000 */
[----:B------:R-:W-:Y:S06]  /*19150*/  @!P6 BRA `(.L_x_1756) ;  /* 0x000000000048e947 */ /* 0x000fec0003800000 */
[----:B------:R-:W-:Y:S01]  /*19160*/  IMAD.MOV.U32 R156, RZ, RZ, R154 ;  /* 0x000000ffff9c7224 */ /* 0x000fe200078e009a */
[----:B------:R-:W-:Y:S04]  /*19170*/  BSSY B0, `(.L_x_1757) ;  /* 0x000000e000007945 */ /* 0x000fe80003800000 */
        /* <DEDUP_REMOVED lines=9> */
.L_x_1758:
[----:B------:R-:W-:-:S13]  /*19210*/  ISETP.NE.AND P2, PT, R157, 0x1, PT ;  /* 0x000000019d00780c */ /* 0x000fda0003f45270 */
[----:B------:R-:W0:Y:S02]  /*19220*/  @P2 LDC.64 R154, c[0x0][0x9e8] ;  /* 0x00027a00ff9a2b82 */ /* 0x000e240000000a00 */
[----:B0-----:R-:W-:-:S05]  /*19230*/  @P2 IMAD.HI.U32 R154, R156, R154, RZ ;  /* 0x0000009a9c9a2227 */ /* 0x001fca00078e00ff */
[----:B------:R-:W-:-:S07]  /*19240*/  @P2 SHF.R.U32.HI R156, RZ, R155, R154 ;  /* 0x0000009bff9c2219 */ /* 0x000fce000001169a */
.L_x_1759:
[----:B------:R-:W-:Y:S05]  /*19250*/  BSYNC B0 ;  /* 0x0000000000007941 */ /* 0x000fea0003800000 */
.L_x_1757:
[----:B------:R-:W-:-:S05]  /*19260*/  IMAD R156, R156, R157, RZ ;  /* 0x0000009d9c9c7224 */ /* 0x000fca00078e02ff */
[----:B------:R-:W-:-:S07]  /*19270*/  VIMNMX R153, R153, R156, !PT ;  /* 0x0000009c99997248 */ /* 0x000fce0007fe0100 */
.L_x_1756:
[----:B------:R-:W2:Y:S01]  /*19280*/  LDL R155, [R1+0x38] ;  /* 0x00003800019b7983 */ /* 0x000ea20000100800 */
[----:B------:R-:W-:Y:S01]  /*19290*/  VIADD R153, R153, 0x3f ;  /* 0x0000003f99997836 */ /* 0x000fe20000000000 */
[----:B------:R-:W-:Y:S04]  /*192a0*/  BSSY B0, `(.L_x_1760) ;  /* 0x000024f000007945 */ /* 0x000fe80003800000 */
[----:B------:R-:W-:-:S04]  /*192b0*/  SHF.R.S32.HI R154, RZ, 0x1f, R153 ;  /* 0x0000001fff9a7819 */ /* 0x000fc80000011499 */
[----:B------:R-:W-:-:S04]  /*192c0*/  LEA.HI R154, R154, R153, RZ, 0x6 ;  /* 0x000000999a9a7211 */ /* 0x000fc800078f30ff */
[----:B------:R-:W-:-:S04]  /*192d0*/  SHF.R.S32.HI R154, RZ, 0x6, R154 ;  /* 0x00000006ff9a7819 */ /* 0x000fc8000001149a */
[----:B--2---:R-:W-:-:S04]  /*192e0*/  VIMNMX R155, R155, R154, !PT ;  /* 0x0000009a9b9b7248 */ /* 0x004fc80007fe0100 */
[----:B------:R-:W-:Y:S01]  /*192f0*/  ISETP.GE.AND P2, PT, R5, R155, PT ;  /* 0x0000009b0500720c */ /* 0x000fe20003f46270 */
[----:B------:R0:W-:-:S12]  /*19300*/  STL [R1+0x18], R155 ;  /* 0x0000189b01007387 */ /* 0x0001d80000100800 */
[----:B0-----:R-:W-:Y:S05]  /*19310*/  @!P2 BRA `(.L_x_1761) ;  /* 0x00000024001ca947 */ /* 0x001fea0003800000 */
[----:B------:R-:W-:Y:S01]  /*19320*/  BSSY B1, `(.L_x_1762) ;  /* 0x0000245000017945 */ /* 0x000fe20003800000 */
[----:B------:R-:W-:Y:S01]  /*19330*/  IMAD.MOV.U32 R232, RZ, RZ, R5 ;  /* 0x000000ffffe87224 */ /* 0x000fe200078e0005 */
[----:B------:R-:W-:Y:S01]  /*19340*/  MOV R228, R3 ;  /* 0x0000000300e47202 */ /* 0x000fe20000000f00 */
[----:B------:R-:W-:Y:S02]  /*19350*/  IMAD.MOV.U32 R229, RZ, RZ, R4 ;  /* 0x000000ffffe57224 */ /* 0x000fe400078e0004 */
[----:B------:R-:W-:Y:S02]  /*19360*/  IMAD.MOV.U32 R231, RZ, RZ, R218 ;  /* 0x000000ffffe77224 */ /* 0x000fe400078e00da */
[----:B------:R-:W-:-:S07]  /*19370*/  IMAD.MOV.U32 R5, RZ, RZ, R22 ;  /* 0x000000ffff057224 */ /* 0x000fce00078e0016 */
.L_x_1773:
[----:B------:R-:W-:-:S05]  /*19380*/  VIADD R22, R5, 0x1 ;  /* 0x0000000105167836 */ /* 0x000fca0000000000 */
[----:B------:R-:W-:-:S04]  /*19390*/  ISETP.NE.AND P2, PT, R22, 0x2, PT ;  /* 0x000000021600780c */ /* 0x000fc80003f45270 */
[----:B------:R-:W-:Y:S02]  /*193a0*/  SEL R218, RZ, 0x1, P2 ;  /* 0x00000001ffda7807 */ /* 0x000fe40001000000 */
[----:B------:R-:W-:Y:S02]  /*193b0*/  SEL R22, R22, RZ, P2 ;  /* 0x000000ff16167207 */ /* 0x000fe40001000000 */
[----:B------:R-:W-:Y:S01]  /*193c0*/  LOP3.LUT R218, R231, R218, RZ, 0x3c, !PT ;  /* 0x000000dae7da7212 */ /* 0x000fe200078e3cff */
[----:B------:R-:W-:Y:S06]  /*193d0*/  @!P0 BRA `(.L_x_1763) ;  /* 0x0000000000048947 */ /* 0x000fec0003800000 */
[----:B------:R-:W-:Y:S01]  /*193e0*/  BPT.TRAP 0x1 ;  /* 0x000000040000795c */ /* 0x000fe20000300000 */
.L_x_1763:
[----:B------:R-:W-:Y:S01]  /*193f0*/  IMAD R2, R22, 0x8, R16 ;  /* 0x0000000816027824 */ /* 0x000fe200078e0210 */
[----:B------:R-:W-:-:S04]  /*19400*/  SHF.L.U32 R3, R218, 0x1f, RZ ;  /* 0x0000001fda037819 */ /* 0x000fc800000006ff */
[----:B------:R0:W1:Y:S01]  /*19410*/  SYNCS.PHASECHK.TRANS64.TRYWAIT P2, [R2+URZ+0x30830], R3 ;  /* 0x03083003020075a7 */ /* 0x000062000804017f */
[----:B------:R-:W-:Y:S05]  /*19420*/  @!P0 BRA `(.L_x_1764) ;  /* 0x0000000000048947 */ /* 0x000fea0003800000 */
[----:B------:R-:W-:Y:S01]  /*19430*/  BPT.TRAP 0x1 ;  /* 0x000000040000795c */ /* 0x000fe20000300000 */
.L_x_1764:
[----:B------:R-:W-:Y:S01]  /*19440*/  IMAD R4, R22, 0x800, R237 ;  /* 0x0000080016047824 */ /* 0x000fe200078e02ed */
[----:B------:R-:W-:Y:S03]  /*19450*/  BSSY B2, `(.L_x_1765) ;  /* 0x0000006000027945 */ /* 0x000fe60003800000 */
[C---:B------:R-:W-:Y:S01]  /*19460*/  VIADD R153, R4.reuse, 0x4 ;  /* 0x0000000404997836 */ /* 0x040fe20000000000 */
[----:B------:R-:W-:Y:S01]  /*19470*/  IADD3 R154, R4, 0x2, RZ ;  /* 0x00000002049a7810 */ /* 0x000fe20007ffe0ff */
[----:B-1----:R-:W-:Y:S06]  /*19480*/  @P2 BRA `(.L_x_1766) ;  /* 0x0000000000082947 */ /* 0x002fec0003800000 */
[----:B------:R-:W1:Y:S02]  /*19490*/  SYNCS.PHASECHK.TRANS64.TRYWAIT P2, [R2+URZ+0x30830], R3 ;  /* 0x03083003020075a7 */ /* 0x000e64000804017f */
[----:B-1----:R-:W-:Y:S05]  /*194a0*/  @!P2 BRA `(.L_x_1767) ;  /* 0x00000164007ca947 */ /* 0x002fea0003800000 */
.L_x_1766:
[----:B------:R-:W-:Y:S05]  /*194b0*/  BSYNC B2 ;  /* 0x0000000000027941 */ /* 0x000fea0003800000 */
.L_x_1765:
[----:B------:R-:W-:Y:S01]  /*194c0*/  R2UR UR4, R154 ;  /* 0x000000009a0472ca */ /* 0x000fe200000e0000 */
[----:B------:R-:W-:Y:S02]  /*194d0*/  IMAD.MOV.U32 R154, RZ, RZ, R153 ;  /* 0x000000ffff9a7224 */ /* 0x000fe400078e0099 */
[-C--:B------:R-:W-:Y:S01]  /*194e0*/  FMUL.FTZ R24, R24, R152.reuse ;  /* 0x0000009818187220 */ /* 0x080fe20000410000 */
[----:B01----:R-:W-:Y:S02]  /*194f0*/  IMAD.MOV.U32 R2, RZ, RZ, R4 ;  /* 0x000000ffff027224 */ /* 0x003fe400078e0004 */
[-C--:B------:R-:W-:Y:S01]  /*19500*/  FMUL.FTZ R25, R25, R152.reuse ;  /* 0x0000009819197220 */ /* 0x080fe20000410000 */
[----:B------:R-:W-:Y:S01]  /*19510*/  IMAD.MOV.U32 R3, RZ, RZ, 0x40000040 ;  /* 0x40000040ff037424 */ /* 0x000fe200078e00ff */
[----:B------:R-:W-:Y:S01]  /*19520*/  R2UR UR8, R154 ;  /* 0x000000009a0872ca */ /* 0x000fe200000e0000 */
[----:B------:R-:W-:Y:S01]  /*19530*/  IMAD.MOV.U32 R155, RZ, RZ, 0x40000040 ;  /* 0x40000040ff9b7424 */ /* 0x000fe200078e00ff */
[C---:B------:R-:W-:Y:S01]  /*19540*/  IADD3 R154, R4.reuse, 0x200, RZ ;  /* 0x00000200049a7810 */ /* 0x040fe20007ffe0ff */
[----:B------:R-:W-:Y:S01]  /*19550*/  VIADD R158, R4, 0x204 ;  /* 0x00000204049e7836 */ /* 0x000fe20000000000 */
[----:B------:R-:W-:Y:S01]  /*19560*/  R2UR UR6, R2 ;  /* 0x00000000020672ca */ /* 0x000fe200000e0000 */
[----:B------:R-:W-:Y:S01]  /*19570*/  VIADD R2, R4, 0x6 ;  /* 0x0000000604027836 */ /* 0x000fe20000000000 */
[----:B------:R-:W-:Y:S01]  /*19580*/  R2UR UR14, R154 ;  /* 0x000000009a0e72ca */ /* 0x000fe200000e0000 */
[C---:B------:R-:W-:Y:S01]  /*19590*/  VIADD R154, R4.reuse, 0x206 ;  /* 0x00000206049a7836 */ /* 0x040fe20000000000 */
[----:B------:R-:W-:Y:S01]  /*195a0*/  R2UR UR11, R3 ;  /* 0x00000000030b72ca */ /* 0x000fe200000e0000 */
[----:B------:R-:W-:Y:S01]  /*195b0*/  VIADD R156, R4, 0x202 ;  /* 0x00000202049c7836 */ /* 0x000fe20000000000 */
[----:B------:R-:W-:Y:S01]  /*195c0*/  R2UR UR10, R2 ;  /* 0x00000000020a72ca */ /* 0x000fe200000e0000 */
[----:B------:R-:W-:Y:S01]  /*195d0*/  IMAD.MOV.U32 R157, RZ, RZ, 0x40000040 ;  /* 0x40000040ff9d7424 */ /* 0x000fe200078e00ff */
[----:B------:R-:W-:Y:S01]  /*195e0*/  R2UR UR5, R155 ;  /* 0x000000009b0572ca */ /* 0x000fe200000e0000 */
[----:B------:R-:W-:Y:S01]  /*195f0*/  IMAD.MOV.U32 R159, RZ, RZ, 0x40000040 ;  /* 0x40000040ff9f7424 */ /* 0x000fe200078e00ff */
[----:B------:R-:W-:Y:S01]  /*19600*/  R2UR UR22, R158 ;  /* 0x000000009e1672ca */ /* 0x000fe200000e0000 */
[----:B------:R-:W-:Y:S01]  /*19610*/  VIADD R158, R4, 0x400 ;  /* 0x00000400049e7836 */ /* 0x000fe20000000000 */
[----:B------:R-:W-:Y:S01]  /*19620*/  R2UR UR26, R154 ;  /* 0x000000009a1a72ca */ /* 0x000fe200000e0000 */
[----:B------:R-:W-:Y:S01]  /*19630*/  VIADD R154, R4, 0x404 ;  /* 0x00000404049a7836 */ /* 0x000fe20000000000 */
[----:B------:R-:W-:Y:S01]  /*19640*/  R2UR UR18, R156 ;  /* 0x000000009c1272ca */ /* 0x000fe200000e0000 */
[-C--:B------:R-:W-:Y:S01]  /*19650*/  FMUL.FTZ R28, R28, R152.reuse ;  /* 0x000000981c1c7220 */ /* 0x080fe20000410000 */
[----:B------:R-:W-:Y:S01]  /*19660*/  R2UR UR30, R158 ;  /* 0x000000009e1e72ca */ /* 0x000fe200000e0000 */
[----:B------:R-:W-:Y:S01]  /*19670*/  VIADD R158, R4, 0x406 ;  /* 0x00000406049e7836 */ /* 0x000fe20000000000 */
[----:B------:R-:W-:Y:S01]  /*19680*/  R2UR UR38, R154 ;  /* 0x000000009a2672ca */ /* 0x000fe200000e0000 */
[C---:B------:R-:W-:Y:S01]  /*19690*/  VIADD R154, R4.reuse, 0x600 ;  /* 0x00000600049a7836 */ /* 0x040fe20000000000 */
[----:B------:R-:W-:Y:S01]  /*196a0*/  IADD3 R156, R4, 0x402, RZ ;  /* 0x00000402049c7810 */ /* 0x000fe20007ffe0ff */
[-C--:B------:R-:W-:Y:S01]  /*196b0*/  FMUL.FTZ R29, R29, R152.reuse ;  /* 0x000000981d1d7220 */ /* 0x080fe20000410000 */
[----:B------:R-:W-:Y:S01]  /*196c0*/  R2UR UR7, R3 ;  /* 0x00000000030772ca */ /* 0x000fe200000e0000 */
[-C--:B------:R-:W-:Y:S01]  /*196d0*/  FMUL.FTZ R32, R32, R152.reuse ;  /* 0x0000009820207220 */ /* 0x080fe20000410000 */
[----:B------:R-:W-:Y:S01]  /*196e0*/  MOV R3, UR11 ;  /* 0x0000000b00037c02 */ /* 0x000fe20008000f00 */
[----:B------:R-:W-:Y:S01]  /*196f0*/  UMOV UR11, UR5 ;  /* 0x00000005000b7c82 */ /* 0x000fe20008000000 */
[----:B------:R-:W-:Y:S01]  /*19700*/  MOV R2, UR10 ;  /* 0x0000000a00027c02 */ /* 0x000fe20008000f00 */
[----:B------:R-:W-:Y:S01]  /*19710*/  UMOV UR10, UR4 ;  /* 0x00000004000a7c82 */ /* 0x000fe20008000000 */
[----:B------:R-:W-:Y:S01]  /*19720*/  R2UR UR34, R156 ;  /* 0x000000009c2272ca */ /* 0x000fe200000e0000 */
[----:B------:R-:W-:Y:S01]  /*19730*/  VIADD R156, R4, 0x604 ;  /* 0x00000604049c7836 */ /* 0x000fe20000000000 */
[----:B------:R-:W-:Y:S01]  /*19740*/  R2UR UR42, R158 ;  /* 0x000000009e2a72ca */ /* 0x000fe200000e0000 */
[----:B------:R-:W-:Y:S01]  /*19750*/  VIADD R158, R4, 0x602 ;  /* 0x00000602049e7836 */ /* 0x000fe20000000000 */
[----:B------:R-:W-:Y:S01]  /*19760*/  R2UR UR46, R154 ;  /* 0x000000009a2e72ca */ /* 0x000fe200000e0000 */
[----:B------:R-:W-:Y:S01]  /*19770*/  VIADD R154, R4, 0x606 ;  /* 0x00000606049a7836 */ /* 0x000fe20000000000 */
        /* <DEDUP_REMOVED lines=225> */
.L_x_1768:
[----:B------:R-:W-:Y:S02]  /*1a590*/  SHF.L.U32 R0, R231, 0x1f, RZ ;  /* 0x0000001fe7007819 */ /* 0x000fe400000006ff */
[----:B------:R-:W-:-:S04]  /*1a5a0*/  LEA R231, R5, R16, 0x3 ;  /* 0x0000001005e77211 */ /* 0x000fc800078e18ff */
[----:B------:R0:W1:Y:S01]  /*1a5b0*/  SYNCS.PHASECHK.TRANS64.TRYWAIT P2, [R231+URZ+0x30850], R0 ;  /* 0x03085000e70075a7 */ /* 0x000062000804017f */
[----:B------:R-:W-:Y:S05]  /*1a5c0*/  @!P0 BRA `(.L_x_1769) ;  /* 0x0000000000048947 */ /* 0x000fea0003800000 */
[----:B------:R-:W-:Y:S01]  /*1a5d0*/  BPT.TRAP 0x1 ;  /* 0x000000040000795c */ /* 0x000fe20000300000 */
.L_x_1769:
[----:B------:R-:W-:Y:S04]  /*1a5e0*/  BSSY B2, `(.L_x_1770) ;  /* 0x0000004000027945 */ /* 0x000fe80003800000 */
[----:B-1----:R-:W-:Y:S05]  /*1a5f0*/  @P2 BRA `(.L_x_1771) ;  /* 0x0000000000082947 */ /* 0x002fea0003800000 */
[----:B------:R-:W1:Y:S02]  /*1a600*/  SYNCS.PHASECHK.TRANS64.TRYWAIT P2, [R231+URZ+0x30850], R0 ;  /* 0x03085000e70075a7 */ /* 0x000e64000804017f */
[----:B-1----:R-:W-:Y:S05]  /*1a610*/  @!P2 BRA `(.L_x_1772) ;  /* 0x000001540034a947 */ /* 0x002fea0003800000 */
.L_x_1771:
[----:B------:R-:W-:Y:S05]  /*1a620*/  BSYNC B2 ;  /* 0x0000000000027941 */ /* 0x000fea0003800000 */
.L_x_1770:
[----:B01----:R-:W-:Y:S01]  /*1a630*/  VIADD R0, R16, 0x400 ;  /* 0x0000040010007836 */ /* 0x003fe20000000000 */
[----:B------:R-:W-:Y:S01]  /*1a640*/  WARPGROUP.ARRIVE ;  /* 0x00000000000079c5 */ /* 0x000fe20000000000 */
[----:B------:R-:W-:Y:S01]  /*1a650*/  IMAD.MOV.U32 R3, RZ, RZ, 0x40000040 ;  /* 0x40000040ff037424 */ /* 0x000fe200078e00ff */
[----:B------:R-:W-:Y:S02]  /*1a660*/  ULDC UR4, c[0x0][0x9d8] ;  /* 0x0002760000047ab9 */ /* 0x000fe40000000800 */
[----:B------:R-:W-:Y:S02]  /*1a670*/  SHF.R.U32.HI R0, RZ, 0x4, R0 ;  /* 0x00000004ff007819 */ /* 0x000fe40000011600 */
[----:B------:R-:W-:Y:S01]  /*1a680*/  R2UR UR7, R3 ;  /* 0x00000000030772ca */ /* 0x000fe200000e0000 */
[----:B------:R-:W-:Y:S01]  /*1a690*/  IMAD.MOV.U32 R3, RZ, RZ, 0x40000040 ;  /* 0x40000040ff037424 */ /* 0x000fe200078e00ff */
[----:B------:R-:W-:-:S04]  /*1a6a0*/  LOP3.LUT R0, R0, 0x3fff, RZ, 0xc0, !PT ;  /* 0x00003fff00007812 */ /* 0x000fc800078ec0ff */
[----:B------:R-:W-:-:S05]  /*1a6b0*/  LOP3.LUT R0, R0, 0x2000000, RZ, 0xfc, !PT ;  /* 0x0200000000007812 */ /* 0x000fca00078efcff */
[----:B------:R-:W-:Y:S02]  /*1a6c0*/  IMAD R2, R5, 0x800, R0 ;  /* 0x0000080005027824 */ /* 0x000fe400078e0200 */
[----:B------:R-:W-:Y:S02]  /*1a6d0*/  IMAD.MOV.U32 R5, RZ, RZ, 0x40000040 ;  /* 0x40000040ff057424 */ /* 0x000fe400078e00ff */
[C---:B------:R-:W-:Y:S01]  /*1a6e0*/  VIADD R4, R2.reuse, 0x80 ;  /* 0x0000008002047836 */ /* 0x040fe20000000000 */
[----:B------:R-:W-:-:S13]  /*1a6f0*/  R2UR UR6, R2 ;  /* 0x00000000020672ca */ /* 0x000fda00000e0000 */
[----:B------:R-:W-:Y:S01]  /*1a700*/  HGMMA.64x256x16.F32 R24, R196, gdesc[UR4].tnspB, R24, gsb0 ;  /* 0x43e00004c4187df0 */ /* 0x000fe20008000818 */
[----:B------:R-:W-:Y:S01]  /*1a710*/  R2UR UR6, R4 ;  /* 0x00000000040672ca */ /* 0x000fe200000e0000 */
[C---:B------:R-:W-:Y:S01]  /*1a720*/  VIADD R4, R2.reuse, 0x100 ;  /* 0x0000010002047836 */ /* 0x040fe20000000000 */
[----:B------:R-:W-:Y:S01]  /*1a730*/  R2UR UR7, R5 ;  /* 0x00000000050772ca */ /* 0x000fe200000e0000 */
[----:B------:R-:W-:Y:S01]  /*1a740*/  VIADD R2, R2, 0x180 ;  /* 0x0000018002027836 */ /* 0x000fe20000000000 */
[----:B------:R-:W-:Y:S01]  /*1a750*/  MOV R5, 0x40000040 ;  /* 0x4000004000057802 */ /* 0x000fe20000000f00 */
[----:B------:R-:W-:Y:S02]  /*1a760*/  WARPGROUP.DEPBAR.LE gsb0, 0x0 ;  /* 0x00008000000079c5 */ /* 0x000fe40000010000 */
[----:B------:R-:W-:-:S15]  /*1a770*/  WARPGROUP.ARRIVE ;  /* 0x00000000000079c5 */ /* 0x000fde0000000000 */
[----:B------:R-:W-:-:S05]  /*1a780*/  NOP ;  /* 0x0000000000007918 */ /* 0x000fca0000000000 */
        /* <DEDUP_REMOVED lines=9> */
[----:B------:R-:W-:Y:S01]  /*1a820*/  FMUL.FTZ R0, R152, UR4 ;  /* 0x0000000498007c20 */ /* 0x000fe20008410000 */
[----:B------:R-:W-:Y:S01]  /*1a830*/  FMUL.FTZ R4, R153, UR4 ;  /* 0x0000000499047c20 */ /* 0x000fe20008410000 */
[----:B------:R-:W-:Y:S01]  /*1a840*/  FMUL.FTZ R153, R155, UR4 ;  /* 0x000000049b997c20 */ /* 0x000fe20008410000 */
[----:B------:R-:W-:-:S03]  /*1a850*/  FMUL.FTZ R155, R156, UR4 ;  /* 0x000000049c9b7c20 */ /* 0x000fc60008410000 */
[----:B------:R-:W0:Y:S01]  /*1a860*/  MUFU.TANH R0, R0 ;  /* 0x0000000000007308 */ /* 0x000e220000002400 */
[----:B------:R-:W-:Y:S01]  /*1a870*/  FMUL.FTZ R157, R157, UR4 ;  /* 0x000000049d9d7c20 */ /* 0x000fe20008410000 */
[----:B------:R-:W-:Y:S01]  /*1a880*/  FMUL.FTZ R5, R154, UR4 ;  /* 0x000000049a057c20 */ /* 0x000fe20008410000 */
[----:B------:R-:W-:-:S05]  /*1a890*/  FMUL.FTZ R154, R158, UR4 ;  /* 0x000000049e9a7c20 */ /* 0x000fca0008410000 */
[----:B------:R-:W1:Y:S01]  /*1a8a0*/  MUFU.TANH R4, R4 ;  /* 0x0000000400047308 */ /* 0x000e620000002400 */
[----:B------:R-:W-:Y:S01]  /*1a8b0*/  FMUL.FTZ R158, R160, UR4 ;  /* 0x00000004a09e7c20 */ /* 0x000fe20008410000 */
[----:B------:R-:W-:-:S06]  /*1a8c0*/  FMUL.FTZ R156, R159, UR4 ;  /* 0x000000049f9c7c20 */ /* 0x000fcc0008410000 */
[----:B------:R-:W2:Y:S01]  /*1a8d0*/  MUFU.TANH R155, R155 ;  /* 0x0000009b009b7308 */ /* 0x000ea20000002400 */
[----:B------:R-:W-:Y:S01]  /*1a8e0*/  FMUL.FTZ R159, R161, UR4 ;  /* 0x00000004a19f7c20 */ /* 0x000fe20008410000 */
[----:B0-----:R-:W-:-:S06]  /*1a8f0*/  FMNMX.FTZ R2, R0, R228, !PT ;  /* 0x000000e400027209 */ /* 0x001fcc0007810000 */
[----:B------:R-:W0:Y:S01]  /*1a900*/  MUFU.TANH R157, R157 ;  /* 0x0000009d009d7308 */ /* 0x000e220000002400 */
[----:B------:R-:W-:Y:S01]  /*1a910*/  FMUL.FTZ R160, R164, UR4 ;  /* 0x00000004a4a07c20 */ /* 0x000fe20008410000 */
[----:B-1----:R-:W-:-:S06]  /*1a920*/  FMNMX.FTZ R2, R4, R2, !PT ;  /* 0x0000000204027209 */ /* 0x002fcc0007810000 */
[----:B------:R-:W1:Y:S01]  /*1a930*/  MUFU.TANH R158, R158 ;  /* 0x0000009e009e7308 */ /* 0x000e620000002400 */
[----:B------:R-:W-:Y:S01]  /*1a940*/  FMUL.FTZ R161, R165, UR4 ;  /* 0x00000004a5a17c20 */ /* 0x000fe20008410000 */
[----:B--2---:R-:W-:-:S06]  /*1a950*/  FMNMX.FTZ R2, R155, R2, !PT ;  /* 0x000000029b027209 */ /* 0x004fcc0007810000 */
        /* <DEDUP_REMOVED lines=10> */
[----:B------:R-:W-:Y:S02]  /*1aa00*/  WARPGROUP.DEPBAR.LE gsb0, 0x0 ;  /* 0x00008000000079c5 */ /* 0x000fe40000010000 */
[----:B------:R-:W-:-:S06]  /*1aa10*/  WARPGROUP.ARRIVE ;  /* 0x00000000000079c5 */ /* 0x000fcc0000000000 */
[----:B------:R-:W-:Y:S01]  /*1aa20*/  HGMMA.64x256x16.F32 R24, R184, gdesc[UR4].tnspB, R24, gsb0 ;  /* 0x43e00004b8187df0 */ /* 0x000fe20008000818 */
[----:B------:R-:W3:Y:S01]  /*1aa30*/  MUFU.TANH R165, R165 ;  /* 0x000000a500a57308 */ /* 0x000ee20000002400 */
[----:B------:R-:W-:Y:S01]  /*1aa40*/  FMUL.FTZ R169, R173, UR4 ;  /* 0x00000004ada97c20 */ /* 0x000fe20008410000 */
[----:B0-----:R-:W-:Y:S01]  /*1aa50*/  FMNMX.FTZ R2, R160, R2, !PT ;  /* 0x00000002a0027209 */ /* 0x001fe20007810000 */
[----:B------:R-:W-:-:S05]  /*1aa60*/  FMUL.FTZ R172, R176, UR4 ;  /* 0x00000004b0ac7c20 */ /* 0x000fca0008410000 */
[----:B------:R-:W0:Y:S01]  /*1aa70*/  MUFU.TANH R168, R168 ;  /* 0x000000a800a87308 */ /* 0x000e220000002400 */
[----:B-1----:R-:W-:Y:S01]  /*1aa80*/  FMNMX.FTZ R2, R161, R2, !PT ;  /* 0x00000002a1027209 */ /* 0x002fe20007810000 */
[----:B------:R-:W-:-:S06]  /*1aa90*/  FMUL.FTZ R176, R177, UR4 ;  /* 0x00000004b1b07c20 */ /* 0x000fcc0008410000 */
[----:B------:R-:W1:Y:S01]  /*1aaa0*/  MUFU.TANH R169, R169 ;  /* 0x000000a900a97308 */ /* 0x000e620000002400 */
[----:B--2---:R-:W-:Y:S01]  /*1aab0*/  FMNMX.FTZ R2, R164, R2, !PT ;  /* 0x00000002a4027209 */ /* 0x004fe20007810000 */
[----:B------:R-:W-:-:S06]  /*1aac0*/  FMUL.FTZ R173, R180, UR4 ;  /* 0x00000004b4ad7c20 */ /* 0x000fcc0008410000 */
[----:B------:R-:W2:Y:S01]  /*1aad0*/  MUFU.TANH R172, R172 ;  /* 0x000000ac00ac7308 */ /* 0x000ea20000002400 */
[----:B---3--:R-:W-:Y:S01]  /*1aae0*/  FMNMX.FTZ R2, R165, R2, !PT ;  /* 0x00000002a5027209 */ /* 0x008fe20007810000 */
[----:B------:R-:W-:-:S06]  /*1aaf0*/  FMUL.FTZ R177, R181, UR4 ;  /* 0x00000004b5b17c20 */ /* 0x000fcc0008410000 */
[----:B------:R-:W3:Y:S01]  /*1ab00*/  MUFU.TANH R176, R176 ;  /* 0x000000b000b07308 */ /* 0x000ee20000002400 */
[----:B0-----:R-:W-:-:S07]  /*1ab10*/  FMNMX.FTZ R2, R168, R2, !PT ;  /* 0x00000002a8027209 */ /* 0x001fce0007810000 */
[----:B------:R-:W0:Y:S01]  /*1ab20*/  MUFU.TANH R173, R173 ;  /* 0x000000ad00ad7308 */ /* 0x000e220000002400 */
[----:B-1----:R-:W-:-:S07]  /*1ab30*/  FMNMX.FTZ R2, R169, R2, !PT ;  /* 0x00000002a9027209 */ /* 0x002fce0007810000 */
[----:B------:R-:W1:Y:S01]  /*1ab40*/  MUFU.TANH R177, R177 ;  /* 0x000000b100b17308 */ /* 0x000e620000002400 */
[----:B--2---:R-:W-:-:S04]  /*1ab50*/  FMNMX.FTZ R2, R172, R2, !PT ;  /* 0x00000002ac027209 */ /* 0x004fc80007810000 */
[----:B---3--:R-:W-:-:S04]  /*1ab60*/  FMNMX.FTZ R2, R176, R2, !PT ;  /* 0x00000002b0027209 */ /* 0x008fc80007810000 */
[----:B0-----:R-:W-:-:S04]  /*1ab70*/  FMNMX.FTZ R2, R173, R2, !PT ;  /* 0x00000002ad027209 */ /* 0x001fc80007810000 */
[----:B-1----:R-:W-:-:S05]  /*1ab80*/  FMNMX.FTZ R2, R177, R2, !PT ;  /* 0x00000002b1027209 */ /* 0x002fca0007810000 */
[----:B------:R-:W0:Y:S01]  /*1ab90*/  SHFL.BFLY PT, R3, R2, 0x2, 0x1f ;  /* 0x0c401f0002037f89 */ /* 0x000e2200000e0000 */
[----:B------:R-:W1:Y:S01]  /*1aba0*/  MUFU.TANH R5, R5 ;  /* 0x0000000500057308 */ /* 0x000e620000002400 */
[----:B------:R-:W-:-:S07]  /*1abb0*/  FMUL.FTZ R162, R162, UR4 ;  /* 0x00000004a2a27c20 */ /* 0x000fce0008410000 */
[----:B------:R-:W2:Y:S01]  /*1abc0*/  MUFU.TANH R153, R153 ;  /* 0x0000009900997308 */ /* 0x000ea20000002400 */
[----:B------:R-:W-:-:S07]  /*1abd0*/  FMUL.FTZ R163, R163, UR4 ;  /* 0x00000004a3a37c20 */ /* 0x000fce0008410000 */
[----:B------:R-:W3:Y:S01]  /*1abe0*/  MUFU.TANH R154, R154 ;  /* 0x0000009a009a7308 */ /* 0x000ee20000002400 */
[----:B0-----:R-:W-:-:S07]  /*1abf0*/  FMNMX.FTZ R3, R2, R3, !PT ;  /* 0x0000000302037209 */ /* 0x001fce0007810000 */
[----:B------:R-:W0:Y:S01]  /*1ac00*/  MUFU.TANH R156, R156 ;  /* 0x0000009c009c7308 */ /* 0x000e220000002400 */
[----:B-1----:R-:W-:Y:S01]  /*1ac10*/  FMNMX.FTZ R152, R5, R229, !PT ;  /* 0x000000e505987209 */ /* 0x002fe20007810000 */
[----:B------:R-:W1:Y:S01]  /*1ac20*/  SHFL.BFLY PT, R2, R3, 0x1, 0x1f ;  /* 0x0c201f0003027f89 */ /* 0x000e6200000e0000 */
[----:B------:R-:W-:-:S05]  /*1ac30*/  FMUL.FTZ R166, R166, UR4 ;  /* 0x00000004a6a67c20 */ /* 0x000fca0008410000 */
[----:B------:R-:W4:Y:S01]  /*1ac40*/  MUFU.TANH R162, R162 ;  /* 0x000000a200a27308 */ /* 0x000f220000002400 */
[----:B--2---:R-:W-:Y:S01]  /*1ac50*/  FMNMX.FTZ R152, R153, R152, !PT ;  /* 0x0000009899987209 */ /* 0x004fe20007810000 */
[----:B------:R-:W-:-:S06]  /*1ac60*/  FMUL.FTZ R167, R167, UR4 ;  /* 0x00000004a7a77c20 */ /* 0x000fcc0008410000 */
[----:B------:R-:W2:Y:S01]  /*1ac70*/  MUFU.TANH R163, R163 ;  /* 0x000000a300a37308 */ /* 0x000ea20000002400 */
[----:B---3--:R-:W-:Y:S01]  /*1ac80*/  FMNMX.FTZ R152, R154, R152, !PT ;  /* 0x000000989a987209 */ /* 0x008fe20007810000 */
[----:B------:R-:W-:-:S06]  /*1ac90*/  FMUL.FTZ R170, R170, UR4 ;  /* 0x00000004aaaa7c20 */ /* 0x000fcc0008410000 */
[----:B------:R-:W3:Y:S01]  /*1aca0*/  MUFU.TANH R166, R166 ;  /* 0x000000a600a67308 */ /* 0x000ee20000002400 */
[----:B0-----:R-:W-:Y:S01]  /*1acb0*/  FMNMX.FTZ R152, R156, R152, !PT ;  /* 0x000000989c987209 */ /* 0x001fe20007810000 */
[----:B------:R-:W-:-:S06]  /*1acc0*/  FMUL.FTZ R171, R171, UR4 ;  /* 0x00000004abab7c20 */ /* 0x000fcc0008410000 */
[----:B------:R-:W0:Y:S01]  /*1acd0*/  MUFU.TANH R167, R167 ;  /* 0x000000a700a77308 */ /* 0x000e220000002400 */
[----:B----4-:R-:W-:Y:S01]  /*1ace0*/  FMNMX.FTZ R152, R162, R152, !PT ;  /* 0x00000098a2987209 */ /* 0x010fe20007810000 */
[----:B------:R-:W-:-:S06]  /*1acf0*/  FMUL.FTZ R174, R174, UR4 ;  /* 0x00000004aeae7c20 */ /* 0x000fcc0008410000 */
[----:B------:R-:W4:Y:S01]  /*1ad00*/  MUFU.TANH R170, R170 ;  /* 0x000000aa00aa7308 */ /* 0x000f220000002400 */
[----:B--2---:R-:W-:Y:S01]  /*1ad10*/  FMNMX.FTZ R152, R163, R152, !PT ;  /* 0x00000098a3987209 */ /* 0x004fe20007810000 */
[----:B------:R-:W-:Y:S01]  /*1ad20*/  FMUL.FTZ R175, R175, UR4 ;  /* 0x00000004afaf7c20 */ /* 0x000fe20008410000 */
[----:B-1----:R-:W-:Y:S01]  /*1ad30*/  FMNMX.FTZ R3, R3, R2, !PT ;  /* 0x0000000203037209 */ /* 0x002fe20007810000 */
[----:B------:R-:W-:-:S04]  /*1ad40*/  FMUL.FTZ R178, R178, UR4 ;  /* 0x00000004b2b27c20 */ /* 0x000fc80008410000 */
[----:B------:R-:W1:Y:S01]  /*1ad50*/  MUFU.TANH R171, R171 ;  /* 0x000000ab00ab7308 */ /* 0x000e620000002400 */
[----:B------:R-:W-:Y:S02]  /*1ad60*/  WARPGROUP.DEPBAR.LE gsb0, 0x0 ;  /* 0x00008000000079c5 */ /* 0x000fe40000010000 */
[----:B------:R-:W2:Y:S05]  /*1ad70*/  LDL R187, [R1+0x18] ;  /* 0x0000180001bb7983 */ /* 0x000eaa0000100800 */
[----:B------:R-:W5:Y:S01]  /*1ad80*/  MUFU.TANH R174, R174 ;  /* 0x000000ae00ae7308 */ /* 0x000f620000002400 */
[----:B------:R-:W-:Y:S01]  /*1ad90*/  FMUL.FTZ R179, R179, UR4 ;  /* 0x00000004b3b37c20 */ /* 0x000fe20008410000 */
[----:B------:R-:W-:Y:S01]  /*1ada0*/  FMUL.FTZ R180, R182, UR4 ;  /* 0x00000004b6b47c20 */ /* 0x000fe20008410000 */
[----:B------:R-:W-:Y:S01]  /*1adb0*/  FMUL.FTZ R181, R183, UR4 ;  /* 0x00000004b7b57c20 */ /* 0x000fe20008410000 */
[----:B------:R-:W-:Y:S01]  /*1adc0*/  ULDC UR4, c[0x0][0x988] ;  /* 0x0002620000047ab9 */ /* 0x000fe20000000800 */
[----:B---3--:R-:W-:Y:S01]  /*1add0*/  FMNMX.FTZ R152, R166, R152, !PT ;  /* 0x00000098a6987209 */ /* 0x008fe20007810000 */
[----:B------:R-:W-:Y:S01]  /*1ade0*/  FADD.FTZ R182, -R3, R228 ;  /* 0x000000e403b67221 */ /* 0x000fe20000010100 */
[----:B------:R-:W-:Y:S01]  /*1adf0*/  IMAD.U32 R2, RZ, RZ, UR4 ;  /* 0x00000004ff027e24 */ /* 0x000fe2000f8e00ff */
[----:B------:R-:W3:Y:S01]  /*1ae00*/  MUFU.TANH R175, R175 ;  /* 0x000000af00af7308 */ /* 0x000ee20000002400 */
[----:B0-----:R-:W-:Y:S01]  /*1ae10*/  FMNMX.FTZ R183, R167, R152, !PT ;  /* 0x00000098a7b77209 */ /* 0x001fe20007810000 */
[----:B------:R-:W-:-:S02]  /*1ae20*/  @!P1 VIADD R231, R231, 0x30860 ;  /* 0x00030860e7e79836 */ /* 0x000fc40000000000 */
[----:B------:R-:W-:Y:S01]  /*1ae30*/  FMUL.FTZ R182, R182, R2 ;  /* 0x00000002b6b67220 */ /* 0x000fe20000410000 */
[----:B------:R-:W-:Y:S01]  /*1ae40*/  IMAD.MOV.U32 R228, RZ, RZ, R3 ;  /* 0x000000ffffe47224 */ /* 0x000fe200078e0003 */
[----:B----4-:R-:W-:Y:S02]  /*1ae50*/  FMNMX.FTZ R183, R170, R183, !PT ;  /* 0x000000b7aab77209 */ /* 0x010fe40007810000 */
[----:B------:R-:W-:Y:S01]  /*1ae60*/  @!P1 PRMT R231, RZ, 0x654, R231 ;  /* 0x00000654ffe79816 */ /* 0x000fe200000000e7 */
[----:B------:R-:W0:Y:S01]  /*1ae70*/  MUFU.TANH R178, R178 ;  /* 0x000000b200b27308 */ /* 0x000e220000002400 */
[----:B-1----:R-:W-:-:S07]  /*1ae80*/  FMNMX.FTZ R183, R171, R183, !PT ;  /* 0x000000b7abb77209 */ /* 0x002fce0007810000 */
[----:B------:R1:W-:Y:S08]  /*1ae90*/  MUFU.EX2 R152, R182 ;  /* 0x000000b600987308 */ /* 0x0003f00000000800 */
[----:B------:R-:W4:Y:S01]  /*1aea0*/  MUFU.TANH R179, R179 ;  /* 0x000000b300b37308 */ /* 0x000f220000002400 */
[----:B-1----:R-:W-:-:S04]  /*1aeb0*/  FMUL.FTZ R182, R3, R2 ;  /* 0x0000000203b67220 */ /* 0x002fc80000410000 */
[-CC-:B------:R-:W-:Y:S01]  /*1aec0*/  FFMA.FTZ R196, R0, R2.reuse, -R182.reuse ;  /* 0x0000000200c47223 */ /* 0x180fe200000108b6 */
[----:B-----5:R-:W-:Y:S01]  /*1aed0*/  FMNMX.FTZ R0, R174, R183, !PT ;  /* 0x000000b7ae007209 */ /* 0x020fe20007810000 */
[-CC-:B------:R-:W-:Y:S01]  /*1aee0*/  FFMA.FTZ R4, R4, R2.reuse, -R182.reuse ;  /* 0x0000000204047223 */ /* 0x180fe200000108b6 */
[----:B------:R-:W1:Y:S01]  /*1aef0*/  MUFU.TANH R180, R180 ;  /* 0x000000b400b47308 */ /* 0x000e620000002400 */
[--C-:B------:R-:W-:Y:S01]  /*1af00*/  FFMA.FTZ R188, R164, R2, -R182.reuse ;  /* 0x00000002a4bc7223 */ /* 0x100fe200000108b6 */
[----:B---3--:R-:W-:Y:S01]  /*1af10*/  FMNMX.FTZ R0, R175, R0, !PT ;  /* 0x00000000af007209 */ /* 0x008fe20007810000 */
[-CC-:B------:R-:W-:Y:S01]  /*1af20*/  FFMA.FTZ R198, R155, R2.reuse, -R182.reuse ;  /* 0x000000029bc67223 */ /* 0x180fe200000108b6 */
[-CC-:B------:R-:W-:Y:S01]  /*1af30*/  FFMA.FTZ R185, R157, R2.reuse, -R182.reuse ;  /* 0x000000029db97223 */ /* 0x180fe200000108b6 */
[--C-:B------:R-:W-:Y:S01]  /*1af40*/  FFMA.FTZ R192, R158, R2, -R182.reuse ;  /* 0x000000029ec07223 */ /* 0x100fe200000108b6 */
[----:B0-----:R-:W-:Y:S01]  /*1af50*/  FMNMX.FTZ R0, R178, R0, !PT ;  /* 0x00000000b2007209 */ /* 0x001fe20007810000 */
[-CC-:B------:R-:W-:Y:S01]  /*1af60*/  FFMA.FTZ R155, R159, R2.reuse, -R182.reuse ;  /* 0x000000029f9b7223 */ /* 0x180fe200000108b6 */
[----:B------:R-:W0:Y:S01]  /*1af70*/  MUFU.TANH R181, R181 ;  /* 0x000000b500b57308 */ /* 0x000e220000002400 */
[--C-:B------:R-:W-:Y:S01]  /*1af80*/  FFMA.FTZ R194, R160, R2, -R182.reuse ;  /* 0x00000002a0c27223 */ /* 0x100fe200000108b6 */
[----:B----4-:R-:W-:Y:S01]  /*1af90*/  FMNMX.FTZ R0, R179, R0, !PT ;  /* 0x00000000b3007209 */ /* 0x010fe20007810000 */
[-CC-:B------:R-:W-:Y:S01]  /*1afa0*/  FFMA.FTZ R157, R161, R2.reuse, -R182.reuse ;  /* 0x00000002a19d7223 */ /* 0x180fe200000108b6 */
[-CC-:B------:R-:W-:Y:S01]  /*1afb0*/  FFMA.FTZ R158, R165, R2.reuse, -R182.reuse ;  /* 0x00000002a59e7223 */ /* 0x180fe200000108b6 */
[-CC-:B------:R-:W-:Y:S01]  /*1afc0*/  FFMA.FTZ R190, R168, R2.reuse, -R182.reuse ;  /* 0x00000002a8be7223 */ /* 0x180fe200000108b6 */
[-CC-:B------:R-:W-:Y:S01]  /*1afd0*/  FFMA.FTZ R159, R169, R2.reuse, -R182.reuse ;  /* 0x00000002a99f7223 */ /* 0x180fe200000108b6 */
[--C-:B------:R-:W-:Y:S01]  /*1afe0*/  FFMA.FTZ R184, R172, R2, -R182.reuse ;  /* 0x00000002acb87223 */ /* 0x100fe200000108b6 */
[----:B------:R3:W-:Y:S01]  /*1aff0*/  MUFU.EX2 R183, R4 ;  /* 0x0000000400b77308 */ /* 0x0007e20000000800 */
[----:B-1----:R-:W-:Y:S01]  /*1b000*/  FMNMX.FTZ R0, R180, R0, !PT ;  /* 0x00000000b4007209 */ /* 0x002fe20007810000 */
[-CC-:B------:R-:W-:Y:S01]  /*1b010*/  FFMA.FTZ R160, R176, R2.reuse, -R182.reuse ;  /* 0x00000002b0a07223 */ /* 0x180fe200000108b6 */
[-CC-:B------:R-:W-:Y:S01]  /*1b020*/  FFMA.FTZ R186, R173, R2.reuse, -R182.reuse ;  /* 0x00000002adba7223 */ /* 0x180fe200000108b6 */
[----:B------:R-:W-:-:S04]  /*1b030*/  FFMA.FTZ R161, R177, R2, -R182 ;  /* 0x00000002b1a17223 */ /* 0x000fc800000108b6 */
[----:B------:R-:W1:Y:S01]  /*1b040*/  MUFU.EX2 R196, R196 ;  /* 0x000000c400c47308 */ /* 0x000e620000000800 */
[----:B0-----:R-:W-:-:S05]  /*1b050*/  FMNMX.FTZ R0, R181, R0, !PT ;  /* 0x00000000b5007209 */ /* 0x001fca0007810000 */
[----:B---3--:R-:W0:Y:S02]  /*1b060*/  SHFL.BFLY PT, R4, R0, 0x2, 0x1f ;  /* 0x0c401f0000047f89 */ /* 0x008e2400000e0000 */
[----:B------:R-:W-:Y:S08]  /*1b070*/  MUFU.EX2 R198, R198 ;  /* 0x000000c600c67308 */ /* 0x000ff00000000800 */
[----:B------:R-:W-:Y:S01]  /*1b080*/  MUFU.EX2 R185, R185 ;  /* 0x000000b900b97308 */ /* 0x000fe20000000800 */
[----:B-1----:R-:W-:Y:S01]  /*1b090*/  FFMA.FTZ R227, R152, R227, R196 ;  /* 0x000000e398e37223 */ /* 0x002fe200000100c4 */
[----:B------:R-:W-:-:S03]  /*1b0a0*/  F2FP.F16.F32.PACK_AB R196, R183, R196 ;  /* 0x000000c4b7c4723e */ /* 0x000fc600000000ff */
[----:B------:R-:W-:-:S03]  /*1b0b0*/  FADD.FTZ R227, R183, R227 ;  /* 0x000000e3b7e37221 */ /* 0x000fc60000010000 */
[----:B------:R-:W-:Y:S01]  /*1b0c0*/  MUFU.EX2 R192, R192 ;  /* 0x000000c000c07308 */ /* 0x000fe20000000800 */
[----:B0-----:R-:W-:-:S07]  /*1b0d0*/  FMNMX.FTZ R0, R0, R4, !PT ;  /* 0x0000000400007209 */ /* 0x001fce0007810000 */
[----:B------:R-:W-:Y:S01]  /*1b0e0*/  MUFU.EX2 R155, R155 ;  /* 0x0000009b009b7308 */ /* 0x000fe20000000800 */
[----:B------:R-:W0:Y:S07]  /*1b0f0*/  SHFL.BFLY PT, R4, R0, 0x1, 0x1f ;  /* 0x0c201f0000047f89 */ /* 0x000e2e00000e0000 */
[----:B------:R-:W-:Y:S08]  /*1b100*/  MUFU.EX2 R194, R194 ;  /* 0x000000c200c27308 */ /* 0x000ff00000000800 */
[----:B------:R-:W-:Y:S08]  /*1b110*/  MUFU.EX2 R157, R157 ;  /* 0x0000009d009d7308 */ /* 0x000ff00000000800 */
[----:B------:R-:W-:Y:S01]  /*1b120*/  MUFU.EX2 R188, R188 ;  /* 0x000000bc00bc7308 */ /* 0x000fe20000000800 */
[----:B0-----:R-:W-:-:S05]  /*1b130*/  FMNMX.FTZ R4, R0, R4, !PT ;  /* 0x0000000400047209 */ /* 0x001fca0007810000 */
[C---:B------:R-:W-:Y:S01]  /*1b140*/  FADD.FTZ R0, -R4.reuse, R229 ;  /* 0x000000e504007221 */ /* 0x040fe20000010100 */
[-C--:B------:R-:W-:Y:S01]  /*1b150*/  FMUL.FTZ R164, R4, R2.reuse ;  /* 0x0000000204a47220 */ /* 0x080fe20000410000 */
[----:B------:R-:W-:Y:S01]  /*1b160*/  MUFU.EX2 R158, R158 ;  /* 0x0000009e009e7308 */ /* 0x000fe20000000800 */
[----:B------:R-:W-:Y:S02]  /*1b170*/  IMAD.MOV.U32 R229, RZ, RZ, R4 ;  /* 0x000000ffffe57224 */ /* 0x000fe400078e0004 */
[-C--:B------:R-:W-:Y:S01]  /*1b180*/  FMUL.FTZ R0, R0, R2.reuse ;  /* 0x0000000200007220 */ /* 0x080fe20000410000 */
[-CC-:B------:R-:W-:Y:S01]  /*1b190*/  FFMA.FTZ R197, R5, R2.reuse, -R164.reuse ;  /* 0x0000000205c57223 */ /* 0x180fe200000108a4 */
[-C--:B------:R-:W-:Y:S01]  /*1b1a0*/  FFMA.FTZ R5, R153, R2.reuse, -R164 ;  /* 0x0000000299057223 */ /* 0x080fe200000108a4 */
[----:B------:R-:W-:Y:S02]  /*1b1b0*/  @!P1 IMAD R153, R22, 0x8, R16 ;  /* 0x0000000816999824 */ /* 0x000fe400078e0210 */
[-CC-:B------:R-:W-:Y:S01]  /*1b1c0*/  FFMA.FTZ R199, R154, R2.reuse, -R164.reuse ;  /* 0x000000029ac77223 */ /* 0x180fe200000108a4 */
[----:B------:R-:W-:Y:S01]  /*1b1d0*/  FFMA.FTZ R156, R156, R2, -R164 ;  /* 0x000000029c9c7223 */ /* 0x000fe200000108a4 */
[----:B------:R-:W-:Y:S01]  /*1b1e0*/  MUFU.EX2 R0, R0 ;  /* 0x0000000000007308 */ /* 0x000fe20000000800 */
[----:B------:R-:W-:-:S02]  /*1b1f0*/  @!P1 VIADD R153, R153, 0x30840 ;  /* 0x0003084099999836 */ /* 0x000fc40000000000 */
[-CC-:B------:R-:W-:Y:S01]  /*1b200*/  FFMA.FTZ R193, R162, R2.reuse, -R164.reuse ;  /* 0x00000002a2c17223 */ /* 0x180fe200000108a4 */
[-CC-:B------:R-:W-:Y:S01]  /*1b210*/  FFMA.FTZ R195, R166, R2.reuse, -R164.reuse ;  /* 0x00000002a6c37223 */ /* 0x180fe200000108a4 */
[-CC-:B------:R-:W-:Y:S01]  /*1b220*/  FFMA.FTZ R167, R167, R2.reuse, -R164.reuse ;  /* 0x00000002a7a77223 */ /* 0x180fe200000108a4 */
[-CC-:B------:R-:W-:Y:S01]  /*1b230*/  FFMA.FTZ R170, R170, R2.reuse, -R164.reuse ;  /* 0x00000002aaaa7223 */ /* 0x180fe200000108a4 */
[----:B------:R-:W-:Y:S01]  /*1b240*/  @!P1 PRMT R154, RZ, 0x654, R153 ;  /* 0x00000654ff9a9816 */ /* 0x000fe20000000099 */
[-CC-:B------:R-:W-:Y:S01]  /*1b250*/  FFMA.FTZ R171, R171, R2.reuse, -R164.reuse ;  /* 0x00000002abab7223 */ /* 0x180fe200000108a4 */
[----:B------:R-:W0:Y:S01]  /*1b260*/  MUFU.EX2 R197, R197 ;  /* 0x000000c500c57308 */ /* 0x000e220000000800 */
[-CC-:B------:R-:W-:Y:S01]  /*1b270*/  FFMA.FTZ R174, R174, R2.reuse, -R164.reuse ;  /* 0x00000002aeae7223 */ /* 0x180fe200000108a4 */
[----:B------:R1:W-:Y:S01]  /*1b280*/  @!P1 SYNCS.ARRIVE.TRANS64.RED.A1T0 RZ, [R154+URZ], RZ ;  /* 0x000000ff9aff99a7 */ /* 0x0003e2000810043f */
[-CC-:B------:R-:W-:Y:S01]  /*1b290*/  FFMA.FTZ R175, R175, R2.reuse, -R164.reuse ;  /* 0x00000002afaf7223 */ /* 0x180fe200000108a4 */
[-CC-:B------:R-:W-:Y:S01]  /*1b2a0*/  FFMA.FTZ R178, R178, R2.reuse, -R164.reuse ;  /* 0x00000002b2b27223 */ /* 0x180fe200000108a4 */
[-CC-:B------:R-:W-:Y:S01]  /*1b2b0*/  FFMA.FTZ R179, R179, R2.reuse, -R164.reuse ;  /* 0x00000002b3b37223 */ /* 0x180fe200000108a4 */
[----:B------:R-:W-:-:S02]  /*1b2c0*/  FFMA.FTZ R180, R180, R2, -R164 ;  /* 0x00000002b4b47223 */ /* 0x000fc400000108a4 */
[----:B------:R-:W3:Y:S01]  /*1b2d0*/  MUFU.EX2 R5, R5 ;  /* 0x0000000500057308 */ /* 0x000ee20000000800 */
[-CC-:B-1----:R-:W-:Y:S01]  /*1b2e0*/  FFMA.FTZ R154, R163, R2.reuse, -R164.reuse ;  /* 0x00000002a39a7223 */ /* 0x182fe200000108a4 */
[----:B------:R-:W-:Y:S01]  /*1b2f0*/  FFMA.FTZ R164, R181, R2, -R164 ;  /* 0x00000002b5a47223 */ /* 0x000fe200000108a4 */
[----:B------:R1:W-:Y:S05]  /*1b300*/  @!P1 SYNCS.ARRIVE.TRANS64.RED.A1T0 RZ, [R231+URZ], RZ ;  /* 0x000000ffe7ff99a7 */ /* 0x0003ea000810043f */
[----:B------:R-:W4:Y:S01]  /*1b310*/  MUFU.EX2 R199, R199 ;  /* 0x000000c700c77308 */ /* 0x000f220000000800 */
[----:B0-----:R-:W-:Y:S01]  /*1b320*/  FFMA.FTZ R226, R0, R226, R197 ;  /* 0x000000e200e27223 */ /* 0x001fe200000100c5 */
[----:B-1----:R-:W-:-:S06]  /*1b330*/  IMAD.MOV.U32 R231, RZ, RZ, R218 ;  /* 0x000000ffffe77224 */ /* 0x002fcc00078e00da */
[----:B------:R0:W1:Y:S01]  /*1b340*/  MUFU.EX2 R153, R156 ;  /* 0x0000009c00997308 */ /* 0x0000620000000800 */
[C---:B---3--:R-:W-:Y:S01]  /*1b350*/  FADD.FTZ R226, R5.reuse, R226 ;  /* 0x000000e205e27221 */ /* 0x048fe20000010000 */
[----:B------:R-:W-:-:S06]  /*1b360*/  F2FP.F16.F32.PACK_AB R197, R5, R197 ;  /* 0x000000c505c5723e */ /* 0x000fcc00000000ff */
[----:B------:R-:W3:Y:S01]  /*1b370*/  MUFU.EX2 R193, R193 ;  /* 0x000000c100c17308 */ /* 0x000ee20000000800 */
[----:B0-----:R-:W-:Y:S01]  /*1b380*/  FADD.FTZ R156, R198, R227 ;  /* 0x000000e3c69c7221 */ /* 0x001fe20000010000 */
[----:B----4-:R-:W-:Y:S01]  /*1b390*/  FADD.FTZ R5, R199, R226 ;  /* 0x000000e2c7057221 */ /* 0x010fe20000010000 */
[C---:B------:R-:W-:Y:S02]  /*1b3a0*/  F2FP.F16.F32.PACK_AB R198, R185.reuse, R198 ;  /* 0x000000c6b9c6723e */ /* 0x040fe400000000ff */
[----:B------:R-:W-:-:S03]  /*1b3b0*/  FADD.FTZ R156, R185, R156 ;  /* 0x0000009cb99c7221 */ /* 0x000fc60000010000 */
[----:B------:R-:W0:Y:S01]  /*1b3c0*/  MUFU.EX2 R154, R154 ;  /* 0x0000009a009a7308 */ /* 0x000e220000000800 */
[C---:B-1----:R-:W-:Y:S01]  /*1b3d0*/  FADD.FTZ R5, R153.reuse, R5 ;  /* 0x0000000599057221 */ /* 0x042fe20000010000 */
[----:B------:R-:W-:Y:S01]  /*1b3e0*/  F2FP.F16.F32.PACK_AB R199, R153, R199 ;  /* 0x000000c799c7723e */ /* 0x000fe200000000ff */
[----:B------:R-:W-:Y:S01]  /*1b3f0*/  FADD.FTZ R153, R192, R156 ;  /* 0x0000009cc0997221 */ /* 0x000fe20000010000 */
[----:B------:R-:W-:-:S03]  /*1b400*/  F2FP.F16.F32.PACK_AB R192, R155, R192 ;  /* 0x000000c09bc0723e */ /* 0x000fc600000000ff */
[----:B------:R-:W-:Y:S01]  /*1b410*/  FADD.FTZ R153, R155, R153 ;  /* 0x000000999b997221 */ /* 0x000fe20000010000 */
[----:B------:R-:W1:Y:S01]  /*1b420*/  MUFU.EX2 R195, R195 ;  /* 0x000000c300c37308 */ /* 0x000e620000000800 */
[----:B---3--:R-:W-:Y:S02]  /*1b430*/  FADD.FTZ R5, R193, R5 ;  /* 0x00000005c1057221 */ /* 0x008fe40000010000 */
[----:B------:R-:W-:Y:S01]  /*1b440*/  FADD.FTZ R155, R194, R153 ;  /* 0x00000099c29b7221 */ /* 0x000fe20000010000 */
[----:B------:R-:W-:-:S04]  /*1b450*/  F2FP.F16.F32.PACK_AB R194, R157, R194 ;  /* 0x000000c29dc2723e */ /* 0x000fc800000000ff */
[----:B------:R-:W3:Y:S01]  /*1b460*/  MUFU.EX2 R167, R167 ;  /* 0x000000a700a77308 */ /* 0x000ee20000000800 */
[C---:B0-----:R-:W-:Y:S01]  /*1b470*/  FADD.FTZ R5, R154.reuse, R5 ;  /* 0x000000059a057221 */ /* 0x041fe20000010000 */
[----:B------:R-:W-:-:S06]  /*1b480*/  F2FP.F16.F32.PACK_AB R193, R154, R193 ;  /* 0x000000c19ac1723e */ /* 0x000fcc00000000ff */
[----:B------:R-:W0:Y:S01]  /*1b490*/  MUFU.EX2 R170, R170 ;  /* 0x000000aa00aa7308 */ /* 0x000e220000000800 */
[----:B-1----:R-:W-:Y:S01]  /*1b4a0*/  FADD.FTZ R153, R195, R5 ;  /* 0x00000005c3997221 */ /* 0x002fe20000010000 */
[----:B------:R-:W-:-:S04]  /*1b4b0*/  FADD.FTZ R5, R157, R155 ;  /* 0x0000009b9d057221 */ /* 0x000fc80000010000 */
[----:B------:R-:W-:Y:S01]  /*1b4c0*/  FADD.FTZ R5, R188, R5 ;  /* 0x00000005bc057221 */ /* 0x000fe20000010000 */
[C---:B------:R-:W-:Y:S01]  /*1b4d0*/  F2FP.F16.F32.PACK_AB R188, R158.reuse, R188 ;  /* 0x000000bc9ebc723e */ /* 0x040fe200000000ff */
[----:B------:R-:W1:Y:S01]  /*1b4e0*/  MUFU.EX2 R171, R171 ;  /* 0x000000ab00ab7308 */ /* 0x000e620000000800 */
[C---:B---3--:R-:W-:Y:S01]  /*1b4f0*/  FADD.FTZ R153, R167.reuse, R153 ;  /* 0x00000099a7997221 */ /* 0x048fe20000010000 */
[----:B------:R-:W-:Y:S01]  /*1b500*/  FADD.FTZ R5, R158, R5 ;  /* 0x000000059e057221 */ /* 0x000fe20000010000 */
[----:B------:R-:W-:-:S05]  /*1b510*/  F2FP.F16.F32.PACK_AB R195, R167, R195 ;  /* 0x000000c3a7c3723e */ /* 0x000fca00000000ff */
[----:B------:R-:W3:Y:S01]  /*1b520*/  MUFU.EX2 R190, R190 ;  /* 0x000000be00be7308 */ /* 0x000ee20000000800 */
[----:B0-----:R-:W-:-:S07]  /*1b530*/  FADD.FTZ R153, R170, R153 ;  /* 0x00000099aa997221 */ /* 0x001fce0000010000 */
[----:B------:R-:W0:Y:S01]  /*1b540*/  MUFU.EX2 R174, R174 ;  /* 0x000000ae00ae7308 */ /* 0x000e220000000800 */
[C---:B-1----:R-:W-:Y:S01]  /*1b550*/  FADD.FTZ R153, R171.reuse, R153 ;  /* 0x00000099ab997221 */ /* 0x042fe20000010000 */
[----:B------:R-:W-:-:S06]  /*1b560*/  F2FP.F16.F32.PACK_AB R189, R171, R170 ;  /* 0x000000aaabbd723e */ /* 0x000fcc00000000ff */
[----:B------:R-:W1:Y:S01]  /*1b570*/  MUFU.EX2 R159, R159 ;  /* 0x0000009f009f7308 */ /* 0x000e620000000800 */
[----:B---3--:R-:W-:-:S07]  /*1b580*/  FADD.FTZ R5, R190, R5 ;  /* 0x00000005be057221 */ /* 0x008fce0000010000 */
[----:B------:R-:W3:Y:S01]  /*1b590*/  MUFU.EX2 R175, R175 ;  /* 0x000000af00af7308 */ /* 0x000ee20000000800 */
[----:B0-----:R-:W-:-:S07]  /*1b5a0*/  FADD.FTZ R153, R174, R153 ;  /* 0x00000099ae997221 */ /* 0x001fce0000010000 */
[----:B------:R-:W0:Y:S01]  /*1b5b0*/  MUFU.EX2 R184, R184 ;  /* 0x000000b800b87308 */ /* 0x000e220000000800 */
[C---:B-1----:R-:W-:Y:S01]  /*1b5c0*/  FADD.FTZ R5, R159.reuse, R5 ;  /* 0x000000059f057221 */ /* 0x042fe20000010000 */
[----:B------:R-:W-:-:S06]  /*1b5d0*/  F2FP.F16.F32.PACK_AB R190, R159, R190 ;  /* 0x000000be9fbe723e */ /* 0x000fcc00000000ff */
[----:B------:R-:W1:Y:S01]  /*1b5e0*/  MUFU.EX2 R178, R178 ;  /* 0x000000b200b27308 */ /* 0x000e620000000800 */
[C---:B---3--:R-:W-:Y:S01]  /*1b5f0*/  FADD.FTZ R153, R175.reuse, R153 ;  /* 0x00000099af997221 */ /* 0x048fe20000010000 */
[----:B------:R-:W-:-:S06]  /*1b600*/  F2FP.F16.F32.PACK_AB R191, R175, R174 ;  /* 0x000000aeafbf723e */ /* 0x000fcc00000000ff */
[----:B------:R-:W3:Y:S01]  /*1b610*/  MUFU.EX2 R160, R160 ;  /* 0x000000a000a07308 */ /* 0x000ee20000000800 */
[----:B0-----:R-:W-:-:S07]  /*1b620*/  FADD.FTZ R5, R184, R5 ;  /* 0x00000005b8057221 */ /* 0x001fce0000010000 */
[----:B------:R-:W0:Y:S01]  /*1b630*/  MUFU.EX2 R179, R179 ;  /* 0x000000b300b37308 */ /* 0x000e220000000800 */
[----:B-1----:R-:W-:-:S07]  /*1b640*/  FADD.FTZ R153, R178, R153 ;  /* 0x00000099b2997221 */ /* 0x002fce0000010000 */
[----:B------:R-:W1:Y:S01]  /*1b650*/  MUFU.EX2 R186, R186 ;  /* 0x000000ba00ba7308 */ /* 0x000e620000000800 */
[C---:B---3--:R-:W-:Y:S01]  /*1b660*/  FADD.FTZ R5, R160.reuse, R5 ;  /* 0x00000005a0057221 */ /* 0x048fe20000010000 */
[----:B------:R-:W-:-:S06]  /*1b670*/  F2FP.F16.F32.PACK_AB R184, R160, R184 ;  /* 0x000000b8a0b8723e */ /* 0x000fcc00000000ff */
[----:B------:R-:W3:Y:S01]  /*1b680*/  MUFU.EX2 R180, R180 ;  /* 0x000000b400b47308 */ /* 0x000ee20000000800 */
[C---:B--2---:R-:W-:Y:S01]  /*1b690*/  ISETP.GT.AND P2, PT, R232.reuse, R187, PT ;  /* 0x000000bbe800720c */ /* 0x044fe20003f44270 */
[C---:B0-----:R-:W-:Y:S01]  /*1b6a0*/  FADD.FTZ R153, R179.reuse, R153 ;  /* 0x00000099b3997221 */ /* 0x041fe20000010000 */
[----:B------:R-:W-:Y:S02]  /*1b6b0*/  F2FP.F16.F32.PACK_AB R185, R179, R178 ;  /* 0x000000b2b3b9723e */ /* 0x000fe400000000ff */
[----:B------:R-:W-:-:S03]  /*1b6c0*/  IADD3 R232, R232, -0x1, RZ ;  /* 0xffffffffe8e87810 */ /* 0x000fc60007ffe0ff */
[----:B------:R-:W0:Y:S01]  /*1b6d0*/  MUFU.EX2 R161, R161 ;  /* 0x000000a100a17308 */ /* 0x000e220000000800 */
[----:B-1----:R-:W-:-:S07]  /*1b6e0*/  FADD.FTZ R5, R186, R5 ;  /* 0x00000005ba057221 */ /* 0x002fce0000010000 */
[----:B------:R-:W1:Y:S01]  /*1b6f0*/  MUFU.EX2 R164, R164 ;  /* 0x000000a400a47308 */ /* 0x000e620000000800 */
[----:B---3--:R-:W-:Y:S01]  /*1b700*/  FADD.FTZ R153, R180, R153 ;  /* 0x00000099b4997221 */ /* 0x008fe20000010000 */
[C---:B0-----:R-:W-:Y:S01]  /*1b710*/  FADD.FTZ R227, R161.reuse, R5 ;  /* 0x00000005a1e37221 */ /* 0x041fe20000010000 */
[----:B------:R-:W-:Y:S01]  /*1b720*/  F2FP.F16.F32.PACK_AB R186, R161, R186 ;  /* 0x000000baa1ba723e */ /* 0x000fe200000000ff */
[----:B------:R-:W-:Y:S02]  /*1b730*/  IMAD.MOV.U32 R5, RZ, RZ, R22 ;  /* 0x000000ffff057224 */ /* 0x000fe400078e0016 */
[C---:B-1----:R-:W-:Y:S01]  /*1b740*/  FADD.FTZ R226, R164.reuse, R153 ;  /* 0x00000099a4e27221 */ /* 0x042fe20000010000 */
[----:B------:R-:W-:Y:S01]  /*1b750*/  F2FP.F16.F32.PACK_AB R187, R164, R180 ;  /* 0x000000b4a4bb723e */ /* 0x000fe200000000ff */
[----:B------:R-:W-:Y:S06]  /*1b760*/  @P2 BRA `(.L_x_1773) ;  /* 0xffffffdc00042947 */ /* 0x000fec000383ffff */
[----:B------:R-:W-:Y:S05]  /*1b770*/  BSYNC B1 ;  /* 0x0000000000017941 */ /* 0x000fea0003800000 */
.L_x_1762:
[----:B------:R-:W-:-:S07]  /*1b780*/  IMAD.MOV.U32 R5, RZ, RZ, R232 ;  /* 0x000000ffff057224 */ /* 0x000fce00078e00e8 */
.L_x_1761:
[----:B------:R-:W-:Y:S05]  /*1b790*/  BSYNC B0 ;  /* 0x0000000000007941 */ /* 0x000fea0003800000 */
.L_x_1760:
[----:B------:R-:W2:Y:S01]  /*1b7a0*/  LDL R153, [R1+0x38] ;  /* 0x0000380001997983 */ /* 0x000ea20000100800 */
[----:B------:R-:W-:Y:S01]  /*1b7b0*/  BSSY B0, `(.L_x_1774) ;  /* 0x00002f4000007945 */ /* 0x000fe20003800000 */
[----:B--2---:R-:W-:-:S13]  /*1b7c0*/  ISETP.GE.AND P2, PT, R5, R153, PT ;  /* 0x000000990500720c */ /* 0x004fda0003f46270 */
[----:B------:R-:W-:Y:S05]  /*1b7d0*/  @!P2 BRA `(.L_x_1775) ;  /* 0x0000002c00c4a947 */ /* 0x000fea0003800000 */
[----:B------:R-:W-:Y:S01]  /*1b7e0*/  IMAD.MOV.U32 R228, RZ, RZ, R4 ;  /* 0x000000ffffe47224 */ /* 0x000fe200078e0004 */
[----:B------:R-:W-:Y:S01]  /*1b7f0*/  MOV R229, R3 ;  /* 0x0000000300e57202 */ /* 0x000fe20000000f00 */
[----:B------:R-:W-:Y:S02]  /*1b800*/  IMAD.MOV.U32 R232, RZ, RZ, R218 ;  /* 0x000000ffffe87224 */ /* 0x000fe400078e00da */
[----:B------:R-:W-:-:S07]  /*1b810*/  IMAD.MOV.U32 R231, RZ, RZ, R22 ;  /* 0x000000ffffe77224 */ /* 0x000fce00078e0016 */
.L_x_1794:
        /* <DEDUP_REMOVED lines=8> */
.L_x_1776:
[----:B------:R-:W-:Y:S01]  /*1b8a0*/  IMAD R2, R22, 0x8, R16 ;  /* 0x0000000816027824 */ /* 0x000fe200078e0210 */
[----:B------:R-:W-:-:S04]  /*1b8b0*/  SHF.L.U32 R3, R218, 0x1f, RZ ;  /* 0x0000001fda037819 */ /* 0x000fc800000006ff */
[----:B------:R0:W1:Y:S01]  /*1b8c0*/  SYNCS.PHASECHK.TRANS64.TRYWAIT P2, [R2+URZ+0x30830], R3 ;  /* 0x03083003020075a7 */ /* 0x000062000804017f */
[----:B------:R-:W-:Y:S05]  /*1b8d0*/  @!P0 BRA `(.L_x_1777) ;  /* 0x0000000000048947 */ /* 0x000fea0003800000 */
[----:B------:R-:W-:Y:S01]  /*1b8e0*/  BPT.TRAP 0x1 ;  /* 0x000000040000795c */ /* 0x000fe20000300000 */
.L_x_1777:
[----:B------:R-:W-:Y:S01]  /*1b8f0*/  IMAD R153, R22, 0x800, R237 ;  /* 0x0000080016997824 */ /* 0x000fe200078e02ed */
[----:B------:R-:W-:Y:S03]  /*1b900*/  BSSY B1, `(.L_x_1778) ;  /* 0x0000006000017945 */ /* 0x000fe60003800000 */
[C---:B------:R-:W-:Y:S01]  /*1b910*/  VIADD R156, R153.reuse, 0x4 ;  /* 0x00000004999c7836 */ /* 0x040fe20000000000 */
[----:B------:R-:W-:Y:S01]  /*1b920*/  IADD3 R154, R153, 0x2, RZ ;  /* 0x00000002999a7810 */ /* 0x000fe20007ffe0ff */
[----:B-1----:R-:W-:Y:S06]  /*1b930*/  @P2 BRA `(.L_x_1779) ;  /* 0x0000000000082947 */ /* 0x002fec0003800000 */
[----:B------:R-:W1:Y:S02]  /*1b940*/  SYNCS.PHASECHK.TRANS64.TRYWAIT P2, [R2+URZ+0x30830], R3 ;  /* 0x03083003020075a7 */ /* 0x000e64000804017f */
[----:B-1----:R-:W-:Y:S05]  /*1b950*/  @!P2 BRA `(.L_x_1780) ;  /* 0x000001400078a947 */ /* 0x002fea0003800000 */
.L_x_1779:
[----:B------:R-:W-:Y:S05]  /*1b960*/  BSYNC B1 ;  /* 0x0000000000017941 */ /* 0x000fea0003800000 */
.L_x_1778:
        /* <DEDUP_REMOVED lines=9> */
[C---:B------:R-:W-:Y:S01]  /*1ba00*/  VIADD R158, R153.reuse, 0x204 ;  /* 0x00000204999e7836 */ /* 0x040fe20000000000 */
[----:B------:R-:W-:Y:S01]  /*1ba10*/  R2UR UR6, R2 ;  /* 0x00000000020672ca */ /* 0x000fe200000e0000 */
[C---:B------:R-:W-:Y:S01]  /*1ba20*/  VIADD R2, R153.reuse, 0x6 ;  /* 0x0000000699027836 */ /* 0x040fe20000000000 */
[----:B------:R-:W-:Y:S01]  /*1ba30*/  R2UR UR14, R154 ;  /* 0x000000009a0e72ca */ /* 0x000fe200000e0000 */
[----:B------:R-:W-:Y:S01]  /*1ba40*/  VIADD R154, R153, 0x206 ;  /* 0x00000206999a7836 */ /* 0x000fe20000000000 */
[----:B------:R-:W-:Y:S01]  /*1ba50*/  R2UR UR11, R3 ;  /* 0x00000000030b72ca */ /* 0x000fe200000e0000 */
[----:B------:R-:W-:Y:S01]  /*1ba60*/  VIADD R156, R153, 0x202 ;  /* 0x00000202999c7836 */ /* 0x000fe20000000000 */
[----:B------:R-:W-:Y:S01]  /*1ba70*/  R2UR UR10, R2 ;  /* 0x00000000020a72ca */ /* 0x000fe200000e0000 */
[----:B------:R-:W-:Y:S01]  /*1ba80*/  IMAD.MOV.U32 R157, RZ, RZ, 0x40000040 ;  /* 0x40000040ff9d7424 */ /* 0x000fe200078e00ff */
[----:B------:R-:W-:Y:S01]  /*1ba90*/  R2UR UR5, R155 ;  /* 0x000000009b0572ca */ /* 0x000fe200000e0000 */
[----:B------:R-:W-:Y:S01]  /*1baa0*/  IMAD.MOV.U32 R159, RZ, RZ, 0x40000040 ;  /* 0x40000040ff9f7424 */ /* 0x000fe200078e00ff */
[----:B------:R-:W-:Y:S01]  /*1bab0*/  R2UR UR22, R158 ;  /* 0x000000009e1672ca */ /* 0x000fe200000e0000 */
[C---:B------:R-:W-:Y:S01]  /*1bac0*/  VIADD R158, R153.reuse, 0x400 ;  /* 0x00000400999e7836 */ /* 0x040fe20000000000 */
[----:B------:R-:W-:Y:S01]  /*1bad0*/  R2UR UR26, R154 ;  /* 0x000000009a1a72ca */ /* 0x000fe200000e0000 */
[C---:B------:R-:W-:Y:S01]  /*1bae0*/  VIADD R154, R153.reuse, 0x404 ;  /* 0x00000404999a7836 */ /* 0x040fe20000000000 */
[----:B------:R-:W-:Y:S01]  /*1baf0*/  R2UR UR18, R156 ;  /* 0x000000009c1272ca */ /* 0x000fe200000e0000 */
[-C--:B------:R-:W-:Y:S01]  /*1bb00*/  FMUL.FTZ R28, R28, R152.reuse ;  /* 0x000000981c1c7220 */ /* 0x080fe20000410000 */
[----:B------:R-:W-:Y:S01]  /*1bb10*/  R2UR UR30, R158 ;  /* 0x000000009e1e72ca */ /* 0x000fe200000e0000 */
[C---:B------:R-:W-:Y:S01]  /*1bb20*/  VIADD R158, R153.reuse, 0x406 ;  /* 0x00000406999e7836 */ /* 0x040fe20000000000 */
        /* <DEDUP_REMOVED lines=241> */
.L_x_1781:
[----:B------:R-:W-:Y:S02]  /*1ca40*/  SHF.L.U32 R2, R232, 0x1f, RZ ;  /* 0x0000001fe8027819 */ /* 0x000fe400000006ff */
[----:B------:R-:W-:-:S04]  /*1ca50*/  LEA R0, R231, R16, 0x3 ;  /* 0x00000010e7007211 */ /* 0x000fc800078e18ff */
[----:B------:R0:W1:Y:S01]  /*1ca60*/  SYNCS.PHASECHK.TRANS64.TRYWAIT P2, [R0+URZ+0x30850], R2 ;  /* 0x03085002000075a7 */ /* 0x000062000804017f */
[----:B------:R-:W-:Y:S05]  /*1ca70*/  @!P0 BRA `(.L_x_1782) ;  /* 0x0000000000048947 */ /* 0x000fea0003800000 */
[----:B------:R-:W-:Y:S01]  /*1ca80*/  BPT.TRAP 0x1 ;  /* 0x000000040000795c */ /* 0x000fe20000300000 */
.L_x_1782:
[----:B------:R-:W-:Y:S04]  /*1ca90*/  BSSY B1, `(.L_x_1783) ;  /* 0x0000004000017945 */ /* 0x000fe80003800000 */
[----:B-1----:R-:W-:Y:S05]  /*1caa0*/  @P2 BRA `(.L_x_1784) ;  /* 0x0000000000082947 */ /* 0x002fea0003800000 */
[----:B------:R-:W1:Y:S02]  /*1cab0*/  SYNCS.PHASECHK.TRANS64.TRYWAIT P2, [R0+URZ+0x30850], R2 ;  /* 0x03085002000075a7 */ /* 0x000e64000804017f */
[----:B-1----:R-:W-:Y:S05]  /*1cac0*/  @!P2 BRA `(.L_x_1785) ;  /* 0x000001300030a947 */ /* 0x002fea0003800000 */
.L_x_1784:
[----:B------:R-:W-:Y:S05]  /*1cad0*/  BSYNC B1 ;  /* 0x0000000000017941 */ /* 0x000fea0003800000 */
.L_x_1783:
[----:B01----:R-:W-:Y:S01]  /*1cae0*/  VIADD R2, R16, 0x400 ;  /* 0x0000040010027836 */ /* 0x003fe20000000000 */
[----:B------:R-:W2:Y:S01]  /*1caf0*/  LDL R232, [R1+0x8] ;  /* 0x0000080001e87983 */ /* 0x000ea20000100800 */
[----:B------:R-:W-:Y:S01]  /*1cb00*/  IMAD.MOV.U32 R3, RZ, RZ, 0x40000040 ;  /* 0x40000040ff037424 */ /* 0x000fe200078e00ff */
[----:B------:R-:W-:Y:S01]  /*1cb10*/  WARPGROUP.ARRIVE ;  /* 0x00000000000079c5 */ /* 0x000fe20000000000 */
[----:B------:R-:W-:Y:S01]  /*1cb20*/  ULDC UR5, c[0x0][0x9d8] ;  /* 0x0002760000057ab9 */ /* 0x000fe20000000800 */
[----:B------:R-:W-:-:S04]  /*1cb30*/  SHF.R.U32.HI R2, RZ, 0x4, R2 ;  /* 0x00000004ff027819 */ /* 0x000fc80000011602 */
[----:B------:R-:W-:-:S04]  /*1cb40*/  LOP3.LUT R2, R2, 0x3fff, RZ, 0xc0, !PT ;  /* 0x00003fff02027812 */ /* 0x000fc800078ec0ff */
[----:B------:R-:W-:-:S05]  /*1cb50*/  LOP3.LUT R2, R2, 0x2000000, RZ, 0xfc, !PT ;  /* 0x0200000002027812 */ /* 0x000fca00078efcff */
[----:B------:R-:W-:Y:S01]  /*1cb60*/  IMAD R2, R231, 0x800, R2 ;  /* 0x00000800e7027824 */ /* 0x000fe200078e0202 */
[----:B------:R-:W-:Y:S01]  /*1cb70*/  R2UR UR7, R3 ;  /* 0x00000000030772ca */ /* 0x000fe200000e0000 */
[----:B------:R-:W3:Y:S03]  /*1cb80*/  LDL R231, [R1+0x14] ;  /* 0x0000140001e77983 */ /* 0x000ee60000100800 */
[----:B------:R-:W-:-:S13]  /*1cb90*/  R2UR UR6, R2 ;  /* 0x00000000020672ca */ /* 0x000fda00000e0000 */
[----:B------:R-:W-:Y:S01]  /*1cba0*/  HGMMA.64x256x16.F32 R24, R196, gdesc[UR4].tnspB, R24, gsb0 ;  /* 0x43e00004c4187df0 */ /* 0x000fe20008000818 */
[----:B--2---:R-:W-:Y:S02]  /*1cbb0*/  R2UR UR4, R232 ;  /* 0x00000000e80472ca */ /* 0x004fe400000e0000 */
[----:B------:R-:W3:Y:S01]  /*1cbc0*/  LDL R232, [R1+0x34] ;  /* 0x0000340001e87983 */ /* 0x000ee20000100800 */
[----:B------:R-:W-:Y:S02]  /*1cbd0*/  WARPGROUP.DEPBAR.LE gsb0, 0x0 ;  /* 0x00008000000079c5 */ /* 0x000fe40000010000 */
[----:B------:R-:W-:Y:S02]  /*1cbe0*/  VIADD R196, R2, 0x80 ;  /* 0x0000008002c47836 */ /* 0x000fe40000000000 */
[----:B------:R-:W-:-:S03]  /*1cbf0*/  IMAD.MOV.U32 R197, RZ, RZ, 0x40000040 ;  /* 0x40000040ffc57424 */ /* 0x000fc600078e00ff */
[----:B------:R-:W-:Y:S02]  /*1cc00*/  R2UR UR6, R196 ;  /* 0x00000000c40672ca */ /* 0x000fe400000e0000 */
[----:B------:R-:W-:Y:S01]  /*1cc10*/  R2UR UR7, R197 ;  /* 0x00000000c50772ca */ /* 0x000fe200000e0000 */
[----:B------:R-:W-:-:S14]  /*1cc20*/  WARPGROUP.ARRIVE ;  /* 0x00000000000079c5 */ /* 0x000fdc0000000000 */
[----:B------:R-:W-:Y:S01]  /*1cc30*/  HGMMA.64x256x16.F32 R24, R192, gdesc[UR4].tnspB, R24, gsb0 ;  /* 0x43e00004c0187df0 */ /* 0x000fe20008000818 */
[----:B------:R-:W-:Y:S02]  /*1cc40*/  IMAD.MOV.U32 R3, RZ, RZ, 0x40000040 ;  /* 0x40000040ff037424 */ /* 0x000fe400078e00ff */
[----:B------:R-:W-:Y:S02]  /*1cc50*/  WARPGROUP.DEPBAR.LE gsb0, 0x0 ;  /* 0x00008000000079c5 */ /* 0x000fe40000010000 */
[----:B------:R-:W-:Y:S01]  /*1cc60*/  VIADD R192, R2, 0x100 ;  /* 0x0000010002c07836 */ /* 0x000fe20000000000 */
[----:B------:R-:W-:-:S04]  /*1cc70*/  MOV R193, 0x40000040 ;  /* 0x4000004000c17802 */ /* 0x000fc80000000f00 */
[----:B------:R-:W-:Y:S02]  /*1cc80*/  R2UR UR6, R192 ;  /* 0x00000000c00672ca */ /* 0x000fe400000e0000 */
[----:B------:R-:W-:Y:S01]  /*1cc90*/  R2UR UR7, R193 ;  /* 0x00000000c10772ca */ /* 0x000fe200000e0000 */
[----:B------:R-:W-:-:S15]  /*1cca0*/  WARPGROUP.ARRIVE ;  /* 0x00000000000079c5 */ /* 0x000fde0000000000 */
[----:B------:R-:W-:Y:S01]  /*1ccb0*/  HGMMA.64x256x16.F32 R24, R188, gdesc[UR4].tnspB, R24, gsb0 ;  /* 0x43e00004bc187df0 */ /* 0x000fe20008000818 */
[----:B------:R-:W-:Y:S01]  /*1ccc0*/  VIADD R2, R2, 0x180 ;  /* 0x0000018002027836 */ /* 0x000fe20000000000 */
[----:B------:R-:W-:Y:S02]  /*1ccd0*/  R2UR UR7, R3 ;  /* 0x00000000030772ca */ /* 0x000fe400000e0000 */
[----:B------:R-:W0:Y:S02]  /*1cce0*/  @P5 LDC R3, c[0x0][0x450] ;  /* 0x00011400ff035b82 */ /* 0x000e240000000800 */
[----:B------:R-:W-:-:S06]  /*1ccf0*/  R2UR UR6, R2 ;  /* 0x00000000020672ca */ /* 0x000fcc00000e0000 */
[----:B------:R-:W1:Y:S01]  /*1cd00*/  @P5 LDC R2, c[0x0][0x44c] ;  /* 0x00011300ff025b82 */ /* 0x000e620000000800 */
[----:B------:R-:W-:-:S04]  /*1cd10*/  @!P1 IMAD R4, R4, 0x8, R16 ;  /* 0x0000000804049824 */ /* 0x000fc800078e0210 */
[----:B------:R-:W-:Y:S02]  /*1cd20*/  @!P1 VIADD R4, R4, 0x30840 ;  /* 0x0003084004049836 */ /* 0x000fe40000000000 */
[----:B------:R-:W-:Y:S01]  /*1cd30*/  FMUL.FTZ R182, R182, UR5 ;  /* 0x00000005b6b67c20 */ /* 0x000fe20008410000 */
[----:B------:R-:W-:Y:S02]  /*1cd40*/  FMUL.FTZ R157, R157, UR5 ;  /* 0x000000059d9d7c20 */ /* 0x000fe40008410000 */
[----:B------:R-:W-:Y:S01]  /*1cd50*/  @!P1 PRMT R4, RZ, 0x654, R4 ;  /* 0x00000654ff049816 */ /* 0x000fe20000000004 */
[----:B------:R-:W-:-:S03]  /*1cd60*/  FMUL.FTZ R173, R173, UR5 ;  /* 0x00000005adad7c20 */ /* 0x000fc60008410000 */
[----:B------:R-:W2:Y:S08]  /*1cd70*/  MUFU.TANH R157, R157 ;  /* 0x0000009d009d7308 */ /* 0x000eb00000002400 */
[----:B------:R-:W4:Y:S01]  /*1cd80*/  MUFU.TANH R173, R173 ;  /* 0x000000ad00ad7308 */ /* 0x000f220000002400 */
[----:B------:R-:W-:Y:S02]  /*1cd90*/  WARPGROUP.DEPBAR.LE gsb0, 0x0 ;  /* 0x00008000000079c5 */ /* 0x000fe40000010000 */
[----:B------:R-:W-:-:S06]  /*1cda0*/  WARPGROUP.ARRIVE ;  /* 0x00000000000079c5 */ /* 0x000fcc0000000000 */
[----:B------:R-:W-:Y:S01]  /*1cdb0*/  HGMMA.64x256x16.F32 R24, R184, gdesc[UR4].tnspB, R24, gsb0 ;  /* 0x43e00004b8187df0 */ /* 0x000fe20008000818 */
[----:B------:R-:W-:Y:S01]  /*1cdc0*/  FMUL.FTZ R188, R169, UR5 ;  /* 0x00000005a9bc7c20 */ /* 0x000fe20008410000 */
[----:B------:R-:W-:Y:S01]  /*1cdd0*/  FMUL.FTZ R169, R175, UR5 ;  /* 0x00000005afa97c20 */ /* 0x000fe20008410000 */
[----:B------:R-:W-:Y:S01]  /*1cde0*/  FMUL.FTZ R175, R177, UR5 ;  /* 0x00000005b1af7c20 */ /* 0x000fe20008410000 */
[----:B------:R-:W-:-:S03]  /*1cdf0*/  SHF.L.U32 R177, R5, 0x6, RZ ;  /* 0x0000000605b17819 */ /* 0x000fc600000006ff */
[----:B------:R-:W0:Y:S08]  /*1ce00*/  MUFU.TANH R188, R188 ;  /* 0x000000bc00bc7308 */ /* 0x000e300000002400 */
[----:B------:R-:W0:Y:S08]  /*1ce10*/  MUFU.TANH R169, R169 ;  /* 0x000000a900a97308 */ /* 0x000e300000002400 */
[----:B------:R-:W0:Y:S01]  /*1ce20*/  MUFU.TANH R175, R175 ;  /* 0x000000af00af7308 */ /* 0x000e220000002400 */
[----:B------:R-:W-:-:S02]  /*1ce30*/  WARPGROUP.DEPBAR.LE gsb0, 0x0 ;  /* 0x00008000000079c5 */ /* 0x000fc40000010000 */
[----:B---3--:R-:W-:Y:S02]  /*1ce40*/  IMAD.IADD R184, R232, 0x1, R231 ;  /* 0x00000001e8b87824 */ /* 0x008fe400078e02e7 */
[----:B------:R-:W-:Y:S01]  /*1ce50*/  FMUL.FTZ R186, R161, UR5 ;  /* 0x00000005a1ba7c20 */ /* 0x000fe20008410000 */
[----:B------:R-:W-:Y:S01]  /*1ce60*/  FMUL.FTZ R187, R165, UR5 ;  /* 0x00000005a5bb7c20 */ /* 0x000fe20008410000 */
[----:B------:R3:W-:Y:S01]  /*1ce70*/  @!P1 SYNCS.ARRIVE.TRANS64.RED.A1T0 RZ, [R4+URZ], RZ ;  /* 0x000000ff04ff99a7 */ /* 0x0007e2000810043f */
[----:B-1----:R-:W-:-:S04]  /*1ce80*/  @P5 IMAD.HI.U32 R185, R184, R2, RZ ;  /* 0x00000002b8b95227 */ /* 0x002fc800078e00ff */
[----:B------:R-:W-:Y:S01]  /*1ce90*/  IMAD.MOV.U32 R2, RZ, RZ, R184 ;  /* 0x000000ffff027224 */ /* 0x000fe200078e00b8 */
[----:B0-----:R-:W-:Y:S01]  /*1cea0*/  @P5 SHF.R.U32.HI R2, RZ, R3, R185 ;  /* 0x00000003ff025219 */ /* 0x001fe200000116b9 */
        /* <DEDUP_REMOVED lines=25> */
[----:B---3--:R1:W3:Y:S01]  /*1d040*/  MUFU.TANH R4, R182 ;  /* 0x000000b600047308 */ /* 0x0082e20000002400 */
[----:B------:R-:W-:Y:S01]  /*1d050*/  ULDC UR5, c[0x0][0x9e0] ;  /* 0x0002780000057ab9 */ /* 0x000fe20000000800 */
[----:B-1----:R-:W-:-:S06]  /*1d060*/  IADD3 R182, -R230, 0x1, -R177 ;  /* 0x00000001e6b67810 */ /* 0x002fcc0007ffe9b1 */
[----:B------:R-:W1:Y:S01]  /*1d070*/  MUFU.TANH R3, R3 ;  /* 0x0000000300037308 */ /* 0x000e620000002400 */
[----:B------:R-:W-:-:S07]  /*1d080*/  IADD3 R182, -R219, R182, R220 ;  /* 0x000000b6dbb67210 */ /* 0x000fce0007ffe1dc */
[----:B------:R-:W0:Y:S01]  /*1d090*/  MUFU.TANH R184, R184 ;  /* 0x000000b800b87308 */ /* 0x000e220000002400 */
[----:B------:R-:W-:-:S07]  /*1d0a0*/  VIADD R183, R182, UR5 ;  /* 0x00000005b6b77c36 */ /* 0x000fce0008000000 */
        /* <DEDUP_REMOVED lines=22> */
[----:B------:R-:W1:Y:S08]  /*1d210*/  MUFU.TANH R179, R179 ;  /* 0x000000b300b37308 */ /* 0x000e700000002400 */
[----:B------:R-:W1:Y:S01]  /*1d220*/  MUFU.TANH R176, R176 ;  /* 0x000000b000b07308 */ /* 0x000e620000002400 */
[----:B------:R-:W-:-:S02]  /*1d230*/  VIADD R182, R182, UR4 ;  /* 0x00000004b6b67c36 */ /* 0x000fc40008000000 */
[--C-:B0-----:R-:W-:Y:S02]  /*1d240*/  IMAD.IADD R181, R183, 0x1, R189.reuse ;  /* 0x00000001b7b57824 */ /* 0x101fe400078e02bd */
[----:B------:R-:W-:Y:S01]  /*1d250*/  IMAD.IADD R180, R182, 0x1, R189 ;  /* 0x00000001b6b47824 */ /* 0x000fe200078e02bd */
[----:B--234-:R-:W-:Y:S06]  /*1d260*/  @!P6 BRA `(.L_x_1786) ;  /* 0x000000000060e947 */ /* 0x01cfec0003800000 */
        /* <DEDUP_REMOVED lines=13> */
.L_x_1788:
[----:B------:R-:W-:Y:S02]  /*1d340*/  ULDC UR4, c[0x0][0x9e4] ;  /* 0x0002790000047ab9 */ /* 0x000fe40000000800 */
[----:B------:R-:W-:-:S05]  /*1d350*/  IMAD.U32 R190, RZ, RZ, UR4 ;  /* 0x00000004ffbe7e24 */ /* 0x000fca000f8e00ff */
[----:B------:R-:W-:-:S13]  /*1d360*/  ISETP.NE.AND P2, PT, R190, 0x1, PT ;  /* 0x00000001be00780c */ /* 0x000fda0003f45270 */
[----:B------:R-:W0:Y:S02]  /*1d370*/  @P2 LDC.64 R158, c[0x0][0x9e8] ;  /* 0x00027a00ff9e2b82 */ /* 0x000e240000000a00 */
[----:B0-----:R-:W-:-:S05]  /*1d380*/  @P2 IMAD.HI.U32 R158, R189, R158, RZ ;  /* 0x0000009ebd9e2227 */ /* 0x001fca00078e00ff */
[----:B------:R-:W-:-:S07]  /*1d390*/  @P2 SHF.R.U32.HI R189, RZ, R159, R158 ;  /* 0x0000009fffbd2219 */ /* 0x000fce000001169e */
.L_x_1789:
[----:B------:R-:W-:Y:S05]  /*1d3a0*/  BSYNC B1 ;  /* 0x0000000000017941 */ /* 0x000fea0003800000 */
.L_x_1787:
[----:B------:R-:W-:-:S05]  /*1d3b0*/  IMAD R189, R189, R190, -R177 ;  /* 0x000000bebdbd7224 */ /* 0x000fca00078e0ab1 */
[----:B------:R-:W-:-:S04]  /*1d3c0*/  IADD3 R189, -R230, R189, RZ ;  /* 0x000000bde6bd7210 */ /* 0x000fc80007ffe1ff */
[----:B------:R-:W-:Y:S02]  /*1d3d0*/  VIMNMX R180, R180, R189, !PT ;  /* 0x000000bdb4b47248 */ /* 0x000fe40007fe0100 */
[----:B------:R-:W-:-:S07]  /*1d3e0*/  VIADDMNMX R181, R189, R190, R181, PT ;  /* 0x000000bebdb57246 */ /* 0x000fce00038001b5 */
.L_x_1786:
[----:B------:R-:W-:Y:S01]  /*1d3f0*/  ISETP.GT.AND P2, PT, R5, -0x1, PT ;  /* 0xffffffff0500780c */ /* 0x000fe20003f44270 */
[----:B------:R-:W0:Y:S03]  /*1d400*/  SHFL.IDX PT, R2, R2, 0x1, 0x1c1f ;  /* 0x003c1f0002027f89 */ /* 0x000e2600000e0000 */
[C---:B------:R-:W-:Y:S02]  /*1d410*/  ISETP.GT.AND P4, PT, R180.reuse, RZ, P2 ;  /* 0x000000ffb400720c */ /* 0x040fe40001784270 */
[----:B------:R-:W-:Y:S02]  /*1d420*/  ISETP.GT.AND P3, PT, R180, 0x1, P2 ;  /* 0x00000001b400780c */ /* 0x000fe40001764270 */
[C---:B------:R-:W-:Y:S02]  /*1d430*/  ISETP.LT.OR P4, PT, R181.reuse, 0x1, P4 ;  /* 0x00000001b500780c */ /* 0x040fe40002781670 */
[----:B------:R-:W-:-:S02]  /*1d440*/  ISETP.LT.OR P3, PT, R181, 0x2, P3 ;  /* 0x00000002b500780c */ /* 0x000fc40001f61670 */
[----:B-1----:R-:W-:Y:S02]  /*1d450*/  FSEL R158, R3, -INF , !P4 ;  /* 0xff800000039e7808 */ /* 0x002fe40006000000 */
[----:B------:R-:W-:Y:S02]  /*1d460*/  FSEL R184, R184, -INF , !P3 ;  /* 0xff800000b8b87808 */ /* 0x000fe40005800000 */
[C---:B------:R-:W-:Y:S02]  /*1d470*/  ISETP.GT.AND P4, PT, R180.reuse, 0x8, P2 ;  /* 0x00000008b400780c */ /* 0x040fe40001784270 */
[----:B------:R-:W-:Y:S02]  /*1d480*/  ISETP.GT.AND P3, PT, R180, 0x9, P2 ;  /* 0x00000009b400780c */ /* 0x000fe40001764270 */
[C---:B------:R-:W-:Y:S02]  /*1d490*/  ISETP.LT.OR P4, PT, R181.reuse, 0x9, P4 ;  /* 0x00000009b500780c */ /* 0x040fe40002781670 */
[----:B------:R-:W-:-:S02]  /*1d4a0*/  ISETP.LT.OR P3, PT, R181, 0xa, P3 ;  /* 0x0000000ab500780c */ /* 0x000fc40001f61670 */
[----:B------:R-:W-:Y:S01]  /*1d4b0*/  FSEL R155, R155, -INF , !P4 ;  /* 0xff8000009b9b7808 */ /* 0x000fe20006000000 */
[--C-:B0-----:R-:W-:Y:S01]  /*1d4c0*/  IMAD.IADD R183, R183, 0x1, R2.reuse ;  /* 0x00000001b7b77824 */ /* 0x101fe200078e0202 */
[----:B------:R-:W-:Y:S01]  /*1d4d0*/  FSEL R157, R157, -INF , !P3 ;  /* 0xff8000009d9d7808 */ /* 0x000fe20005800000 */
[----:B------:R-:W-:Y:S01]  /*1d4e0*/  IMAD.IADD R182, R182, 0x1, R2 ;  /* 0x00000001b6b67824 */ /* 0x000fe200078e0202 */
        /* <DEDUP_REMOVED lines=35> */
[----:B------:R-:W-:Y:S01]  /*1d720*/  FSEL R179, R179, -INF , !P3 ;  /* 0xff800000b3b37808 */ /* 0x000fe20005800000 */
[----:B------:R-:W-:Y:S08]  /*1d730*/  @!P6 BRA `(.L_x_1790) ;  /* 0x000000000060e947 */ /* 0x000ff00003800000 */
        /* <DEDUP_REMOVED lines=13> */
.L_x_1792:
[----:B------:R-:W-:Y:S02]  /*1d810*/  ULDC UR4, c[0x0][0x9e4] ;  /* 0x0002790000047ab9 */ /* 0x000fe40000000800 */
[----:B------:R-:W-:-:S05]  /*1d820*/  IMAD.U32 R180, RZ, RZ, UR4 ;  /* 0x00000004ffb47e24 */ /* 0x000fca000f8e00ff */
[----:B------:R-:W-:-:S13]  /*1d830*/  ISETP.NE.AND P3, PT, R180, 0x1, PT ;  /* 0x00000001b400780c */ /* 0x000fda0003f65270 */
[----:B------:R-:W0:Y:S02]  /*1d840*/  @P3 LDC.64 R2, c[0x0][0x9e8] ;  /* 0x00027a00ff023b82 */ /* 0x000e240000000a00 */
[----:B0-----:R-:W-:-:S05]  /*1d850*/  @P3 IMAD.HI.U32 R2, R159, R2, RZ ;  /* 0x000000029f023227 */ /* 0x001fca00078e00ff */
[----:B------:R-:W-:-:S07]  /*1d860*/  @P3 SHF.R.U32.HI R159, RZ, R3, R2 ;  /* 0x00000003ff9f3219 */ /* 0x000fce0000011602 */
.L_x_1793:
[----:B------:R-:W-:Y:S05]  /*1d870*/  BSYNC B1 ;  /* 0x0000000000017941 */ /* 0x000fea0003800000 */
.L_x_1791:
[----:B------:R-:W-:-:S04]  /*1d880*/  IMAD R159, R159, R180, -R177 ;  /* 0x000000b49f9f7224 */ /* 0x000fc800078e0ab1 */
[----:B------:R-:W-:-:S05]  /*1d890*/  IMAD.IADD R159, R159, 0x1, -R230 ;  /* 0x000000019f9f7824 */ /* 0x000fca00078e0ae6 */
[----:B------:R-:W-:Y:S02]  /*1d8a0*/  VIMNMX R182, R182, R159, !PT ;  /* 0x0000009fb6b67248 */ /* 0x000fe40007fe0100 */
[----:B------:R-:W-:-:S07]  /*1d8b0*/  VIADDMNMX R183, R159, R180, R183, PT ;  /* 0x000000b49fb77246 */ /* 0x000fce00038001b7 */
.L_x_1790:
[----:B------:R-:W-:Y:S01]  /*1d8c0*/  @!P1 VIADD R0, R0, 0x30860 ;  /* 0x0003086000009836 */ /* 0x000fe20000000000 */
[----:B------:R-:W2:Y:S01]  /*1d8d0*/  LDL R181, [R1+0x38] ;  /* 0x0000380001b57983 */ /* 0x000ea20000100800 */
[----:B------:R-:W-:Y:S01]  /*1d8e0*/  ISETP.GT.AND P3, PT, R182, 0x1, P2 ;  /* 0x00000001b600780c */ /* 0x000fe20001764270 */
[----:B------:R-:W-:Y:S01]  /*1d8f0*/  ULDC UR4, c[0x0][0x988] ;  /* 0x0002620000047ab9 */ /* 0x000fe20000000800 */
[----:B------:R-:W-:Y:S01]  /*1d900*/  IMAD.MOV.U32 R232, RZ, RZ, R218 ;  /* 0x000000ffffe87224 */ /* 0x000fe200078e00da */
[----:B------:R-:W-:Y:S01]  /*1d910*/  @!P1 PRMT R0, RZ, 0x654, R0 ;  /* 0x00000654ff009816 */ /* 0x000fe20000000000 */
[----:B------:R-:W-:Y:S01]  /*1d920*/  IMAD.MOV.U32 R231, RZ, RZ, R22 ;  /* 0x000000ffffe77224 */ /* 0x000fe200078e0016 */
        /* <DEDUP_REMOVED lines=42> */
[----:B0-----:R-:W-:-:S05]  /*1dbd0*/  FMNMX.FTZ R2, R0, R2, !PT ;  /* 0x0000000200027209 */ /* 0x001fca0007810000 */
[----:B------:R-:W0:Y:S02]  /*1dbe0*/  SHFL.BFLY PT, R3, R2, 0x1, 0x1f ;  /* 0x0c201f0002037f89 */ /* 0x000e2400000e0000 */
[----:B0-----:R-:W-:Y:S02]  /*1dbf0*/  FMNMX.FTZ R3, R2, R3, !PT ;  /* 0x0000000302037209 */ /* 0x001fe40007810000 */
[----:B------:R-:W-:Y:S02]  /*1dc00*/  MOV R2, UR4 ;  /* 0x0000000400027c02 */ /* 0x000fe40008000f00 */
[----:B------:R-:W-:-:S03]  /*1dc10*/  FSETP.NEU.FTZ.AND P4, PT, R3, -INF , PT ;  /* 0xff8000000300780b */ /* 0x000fc60003f9d000 */
[C---:B------:R-:W-:Y:S01]  /*1dc20*/  FMUL.FTZ R159, R3.reuse, R2 ;  /* 0x00000002039f7220 */ /* 0x040fe20000410000 */
[----:B------:R-:W-:-:S04]  /*1dc30*/  FSEL R0, R3, RZ, P4 ;  /* 0x000000ff03007208 */ /* 0x000fc80002000000 */
[----:B------:R-:W-:Y:S01]  /*1dc40*/  FSEL R159, R159, RZ, P4 ;  /* 0x000000ff9f9f7208 */ /* 0x000fe20002000000 */
[----:B------:R-:W-:Y:S01]  /*1dc50*/  FADD.FTZ R0, -R0, R229 ;  /* 0x000000e500007221 */ /* 0x000fe20000010100 */
[----:B------:R-:W-:Y:S01]  /*1dc60*/  ISETP.GT.AND P4, PT, R182, 0x8, P2 ;  /* 0x00000008b600780c */ /* 0x000fe20001784270 */
[----:B------:R-:W-:Y:S02]  /*1dc70*/  IMAD.MOV.U32 R229, RZ, RZ, R3 ;  /* 0x000000ffffe57224 */ /* 0x000fe400078e0003 */
[-CC-:B------:R-:W-:Y:S01]  /*1dc80*/  FFMA.FTZ R158, R158, R2.reuse, -R159.reuse ;  /* 0x000000029e9e7223 */ /* 0x180fe2000001089f */
[----:B------:R-:W-:Y:S01]  /*1dc90*/  ISETP.LT.OR P4, PT, R183, 0x9, P4 ;  /* 0x00000009b700780c */ /* 0x000fe20002781670 */
[-CC-:B------:R-:W-:Y:S01]  /*1dca0*/  FFMA.FTZ R184, R184, R2.reuse, -R159.reuse ;  /* 0x00000002b8b87223 */ /* 0x180fe2000001089f */
[-CC-:B------:R-:W-:Y:S01]  /*1dcb0*/  FFMA.FTZ R155, R155, R2.reuse, -R159.reuse ;  /* 0x000000029b9b7223 */ /* 0x180fe2000001089f */
        /* <DEDUP_REMOVED lines=24> */
[----:B------:R-:W-:Y:S01]  /*1de40*/  FFMA.FTZ R159, R179, R2, -R159 ;  /* 0x00000002b39f7223 */ /* 0x000fe2000001089f */
[----:B------:R-:W-:Y:S01]  /*1de50*/  FMNMX.FTZ R152, R162, R152, !PT ;  /* 0x00000098a2987209 */ /* 0x000fe20007810000 */
[----:B------:R-:W-:Y:S01]  /*1de60*/  FMUL.FTZ R180, R0, R2 ;  /* 0x0000000200b47220 */ /* 0x000fe20000410000 */
[----:B------:R-:W-:Y:S01]  /*1de70*/  ISETP.LT.OR P4, PT, R183, 0x21, P4 ;  /* 0x00000021b700780c */ /* 0x000fe20002781670 */
[----:B------:R-:W-:Y:S01]  /*1de80*/  MUFU.EX2 R158, R158 ;  /* 0x0000009e009e7308 */ /* 0x000fe20000000800 */
[----:B------:R-:W-:-:S02]  /*1de90*/  FMNMX.FTZ R152, R164, R152, !PT ;  /* 0x00000098a4987209 */ /* 0x000fc40007810000 */
[----:B------:R-:W-:Y:S02]  /*1dea0*/  FSEL R165, R165, -INF , !P4 ;  /* 0xff800000a5a57808 */ /* 0x000fe40006000000 */
[----:B------:R-:W-:Y:S02]  /*1deb0*/  ISETP.GT.AND P4, PT, R182, 0x28, P2 ;  /* 0x00000028b600780c */ /* 0x000fe40001784270 */
[----:B------:R-:W-:Y:S01]  /*1dec0*/  FMNMX.FTZ R152, R165, R152, !PT ;  /* 0x00000098a5987209 */ /* 0x000fe20007810000 */
[----:B------:R-:W-:Y:S01]  /*1ded0*/  MUFU.EX2 R184, R184 ;  /* 0x000000b800b87308 */ /* 0x000fe20000000800 */
[----:B------:R-:W-:Y:S02]  /*1dee0*/  ISETP.LT.OR P4, PT, R183, 0x29, P4 ;  /* 0x00000029b700780c */ /* 0x000fe40002781670 */
[----:B------:R-:W-:Y:S02]  /*1def0*/  FMNMX.FTZ R152, R166, R152, !PT ;  /* 0x00000098a6987209 */ /* 0x000fe40007810000 */
[----:B------:R-:W-:-:S02]  /*1df00*/  FSEL R168, R168, -INF , !P4 ;  /* 0xff800000a8a87808 */ /* 0x000fc40006000000 */
[----:B------:R-:W-:Y:S01]  /*1df10*/  ISETP.GT.AND P4, PT, R182, 0x30, P2 ;  /* 0x00000030b600780c */ /* 0x000fe20001784270 */
[----:B------:R-:W-:Y:S01]  /*1df20*/  MUFU.EX2 R155, R155 ;  /* 0x0000009b009b7308 */ /* 0x000fe20000000800 */
[----:B------:R-:W-:Y:S02]  /*1df30*/  FMNMX.FTZ R152, R168, R152, !PT ;  /* 0x00000098a8987209 */ /* 0x000fe40007810000 */
[----:B------:R-:W-:Y:S02]  /*1df40*/  ISETP.LT.OR P4, PT, R183, 0x31, P4 ;  /* 0x00000031b700780c */ /* 0x000fe40002781670 */
[----:B------:R-:W-:Y:S02]  /*1df50*/  FMNMX.FTZ R152, R169, R152, !PT ;  /* 0x00000098a9987209 */ /* 0x000fe40007810000 */
[----:B------:R-:W-:Y:S01]  /*1df60*/  FSEL R170, R170, -INF , !P4 ;  /* 0xff800000aaaa7808 */ /* 0x000fe20006000000 */
[----:B------:R-:W0:Y:S01]  /*1df70*/  MUFU.EX2 R157, R157 ;  /* 0x0000009d009d7308 */ /* 0x000e220000000800 */
[----:B------:R-:W-:-:S02]  /*1df80*/  ISETP.GT.AND P4, PT, R182, 0x31, P2 ;  /* 0x00000031b600780c */ /* 0x000fc40001784270 */
[----:B------:R-:W-:Y:S02]  /*1df90*/  ISETP.GT.AND P2, PT, R182, 0x39, P2 ;  /* 0x00000039b600780c */ /* 0x000fe40001744270 */
[C---:B------:R-:W-:Y:S02]  /*1dfa0*/  ISETP.LT.OR P4, PT, R183.reuse, 0x32, P4 ;  /* 0x00000032b700780c */ /* 0x040fe40002781670 */
[----:B------:R-:W-:Y:S01]  /*1dfb0*/  FMNMX.FTZ R152, R170, R152, !PT ;  /* 0x00000098aa987209 */ /* 0x000fe20007810000 */
[----:B------:R-:W-:Y:S01]  /*1dfc0*/  MUFU.EX2 R185, R185 ;  /* 0x000000b900b97308 */ /* 0x000fe20000000800 */
[----:B------:R-:W-:Y:S02]  /*1dfd0*/  FSEL R172, R172, -INF , !P4 ;  /* 0xff800000acac7808 */ /* 0x000fe40006000000 */
[----:B------:R-:W-:Y:S02]  /*1dfe0*/  ISETP.LT.OR P2, PT, R183, 0x3a, P2 ;  /* 0x0000003ab700780c */ /* 0x000fe40001741670 */
[----:B------:R-:W-:-:S02]  /*1dff0*/  FSEL R179, R4, -INF , !P3 ;  /* 0xff80000004b37808 */ /* 0x000fc40005800000 */
[----:B------:R-:W-:Y:S01]  /*1e000*/  FMNMX.FTZ R152, R172, R152, !PT ;  /* 0x00000098ac987209 */ /* 0x000fe20007810000 */
[----:B------:R-:W1:Y:S01]  /*1e010*/  MUFU.EX2 R186, R186 ;  /* 0x000000ba00ba7308 */ /* 0x000e620000000800 */
[----:B------:R-:W-:Y:S02]  /*1e020*/  FSEL R176, R176, -INF , !P2 ;  /* 0xff800000b0b07808 */ /* 0x000fe40005000000 */
[----:B------:R-:W-:Y:S02]  /*1e030*/  FMNMX.FTZ R152, R179, R152, !PT ;  /* 0x00000098b3987209 */ /* 0x000fe40007810000 */
[----:B0-----:R-:W-:Y:S02]  /*1e040*/  F2FP.F16.F32.PACK_AB R198, R157, R155 ;  /* 0x0000009b9dc6723e */ /* 0x001fe400000000ff */
[----:B------:R-:W-:Y:S01]  /*1e050*/  FMNMX.FTZ R152, R176, R152, !PT ;  /* 0x00000098b0987209 */ /* 0x000fe20007810000 */
[----:B------:R-:W-:Y:S01]  /*1e060*/  MUFU.EX2 R163, R163 ;  /* 0x000000a300a37308 */ /* 0x000fe20000000800 */
[----:B------:R-:W-:-:S03]  /*1e070*/  F2FP.F16.F32.PACK_AB R196, R184, R158 ;  /* 0x0000009eb8c4723e */ /* 0x000fc600000000ff */
[----:B------:R-:W0:Y:S04]  /*1e080*/  SHFL.BFLY PT, R4, R152, 0x2, 0x1f ;  /* 0x0c401f0098047f89 */ /* 0x000e2800000e0000 */
[----:B------:R-:W3:Y:S01]  /*1e090*/  MUFU.EX2 R187, R187 ;  /* 0x000000bb00bb7308 */ /* 0x000ee20000000800 */
[----:B-1----:R-:W-:-:S07]  /*1e0a0*/  F2FP.F16.F32.PACK_AB R192, R186, R185 ;  /* 0x000000b9bac0723e */ /* 0x002fce00000000ff */
[----:B------:R-:W-:Y:S08]  /*1e0b0*/  MUFU.EX2 R167, R167 ;  /* 0x000000a700a77308 */ /* 0x000ff00000000800 */
[----:B------:R-:W-:Y:S01]  /*1e0c0*/  MUFU.EX2 R188, R188 ;  /* 0x000000bc00bc7308 */ /* 0x000fe20000000800 */
[----:B---3--:R-:W-:Y:S02]  /*1e0d0*/  F2FP.F16.F32.PACK_AB R194, R187, R163 ;  /* 0x000000a3bbc2723e */ /* 0x008fe400000000ff */
[----:B0-----:R-:W-:-:S05]  /*1e0e0*/  FMNMX.FTZ R152, R152, R4, !PT ;  /* 0x0000000498987209 */ /* 0x001fca0007810000 */
[----:B------:R-:W-:Y:S01]  /*1e0f0*/  MUFU.EX2 R171, R171 ;  /* 0x000000ab00ab7308 */ /* 0x000fe20000000800 */
[----:B------:R-:W0:Y:S07]  /*1e100*/  SHFL.BFLY PT, R4, R152, 0x1, 0x1f ;  /* 0x0c201f0098047f89 */ /* 0x000e2e00000e0000 */
[----:B------:R-:W1:Y:S08]  /*1e110*/  MUFU.EX2 R173, R173 ;  /* 0x000000ad00ad7308 */ /* 0x000e700000000800 */
[----:B------:R-:W-:Y:S08]  /*1e120*/  MUFU.EX2 R174, R174 ;  /* 0x000000ae00ae7308 */ /* 0x000ff00000000800 */
[----:B------:R-:W-:Y:S01]  /*1e130*/  MUFU.EX2 R175, R175 ;  /* 0x000000af00af7308 */ /* 0x000fe20000000800 */
[----:B0-----:R-:W-:-:S02]  /*1e140*/  FMNMX.FTZ R4, R152, R4, !PT ;  /* 0x0000000498047209 */ /* 0x001fc40007810000 */
[----:B-1----:R-:W-:Y:S02]  /*1e150*/  F2FP.F16.F32.PACK_AB R190, R173, R171 ;  /* 0x000000abadbe723e */ /* 0x002fe400000000ff */
[C---:B------:R-:W-:Y:S01]  /*1e160*/  FSETP.NEU.FTZ.AND P2, PT, R4.reuse, -INF , PT ;  /* 0xff8000000400780b */ /* 0x040fe20003f5d000 */
[----:B------:R-:W-:Y:S02]  /*1e170*/  FMUL.FTZ R152, R4, R2 ;  /* 0x0000000204987220 */ /* 0x000fe40000410000 */
[----:B------:R-:W-:Y:S03]  /*1e180*/  MUFU.EX2 R178, R178 ;  /* 0x000000b200b27308 */ /* 0x000fe60000000800 */
[----:B------:R-:W-:-:S05]  /*1e190*/  FSEL R0, R152, RZ, P2 ;  /* 0x000000ff98007208 */ /* 0x000fca0001000000 */
[----:B------:R-:W0:Y:S01]  /*1e1a0*/  MUFU.EX2 R152, R180 ;  /* 0x000000b400987308 */ /* 0x000e220000000800 */
[-CC-:B------:R-:W-:Y:S01]  /*1e1b0*/  FFMA.FTZ R177, R177, R2.reuse, -R0.reuse ;  /* 0x00000002b1b17223 */ /* 0x180fe20000010800 */
        /* <DEDUP_REMOVED lines=14> */
[----:B------:R-:W-:Y:S01]  /*1e2a0*/  FFMA.FTZ R176, R176, R2, -R0 ;  /* 0x00000002b0b07223 */ /* 0x000fe20000010800 */
[----:B0-----:R-:W-:Y:S01]  /*1e2b0*/  FFMA.FTZ R0, R152, R227, R158 ;  /* 0x000000e398007223 */ /* 0x001fe2000001009e */
[----:B------:R-:W-:Y:S03]  /*1e2c0*/  MUFU.EX2 R177, R177 ;  /* 0x000000b100b17308 */ /* 0x000fe60000000800 */
[----:B------:R-:W-:Y:S01]  /*1e2d0*/  FADD.FTZ R0, R184, R0 ;  /* 0x00000000b8007221 */ /* 0x000fe20000010000 */
[----:B------:R-:W-:-:S03]  /*1e2e0*/  F2FP.F16.F32.PACK_AB R184, R175, R174 ;  /* 0x000000aeafb8723e */ /* 0x000fc600000000ff */
[----:B------:R-:W-:Y:S01]  /*1e2f0*/  FADD.FTZ R0, R155, R0 ;  /* 0x000000009b007221 */ /* 0x000fe20000010000 */
[----:B------:R-:W-:Y:S01]  /*1e300*/  FSEL R155, R4, RZ, P2 ;  /* 0x000000ff049b7208 */ /* 0x000fe20001000000 */
[----:B------:R-:W0:Y:S01]  /*1e310*/  MUFU.EX2 R153, R153 ;  /* 0x0000009900997308 */ /* 0x000e220000000800 */
[----:B--2---:R-:W-:Y:S01]  /*1e320*/  ISETP.GT.AND P2, PT, R5, R181, PT ;  /* 0x000000b50500720c */ /* 0x004fe20003f44270 */
[----:B------:R-:W-:Y:S01]  /*1e330*/  FADD.FTZ R0, R157, R0 ;  /* 0x000000009d007221 */ /* 0x000fe20000010000 */
[----:B------:R-:W-:Y:S02]  /*1e340*/  VIADD R5, R5, 0xffffffff ;  /* 0xffffffff05057836 */ /* 0x000fe40000000000 */
[----:B------:R-:W-:Y:S01]  /*1e350*/  FADD.FTZ R155, -R155, R228 ;  /* 0x000000e49b9b7221 */ /* 0x000fe20000010100 */
[----:B------:R-:W-:Y:S02]  /*1e360*/  IMAD.MOV.U32 R228, RZ, RZ, R4 ;  /* 0x000000ffffe47224 */ /* 0x000fe400078e0004 */
[----:B------:R-:W-:Y:S01]  /*1e370*/  FADD.FTZ R0, R185, R0 ;  /* 0x00000000b9007221 */ /* 0x000fe20000010000 */
[----:B------:R-:W-:Y:S01]  /*1e380*/  FMUL.FTZ R155, R155, R2 ;  /* 0x000000029b9b7220 */ /* 0x000fe20000410000 */
[----:B------:R-:W-:Y:S02]  /*1e390*/  MUFU.EX2 R154, R154 ;  /* 0x0000009a009a7308 */ /* 0x000fe40000000800 */
[----:B------:R-:W-:-:S04]  /*1e3a0*/  FADD.FTZ R0, R186, R0 ;  /* 0x00000000ba007221 */ /* 0x000fc80000010000 */
[----:B------:R-:W-:Y:S02]  /*1e3b0*/  FADD.FTZ R0, R163, R0 ;  /* 0x00000000a3007221 */ /* 0x000fe40000010000 */
[----:B------:R-:W1:Y:S02]  /*1e3c0*/  MUFU.EX2 R156, R156 ;  /* 0x0000009c009c7308 */ /* 0x000e640000000800 */
[----:B------:R-:W-:Y:S01]  /*1e3d0*/  FADD.FTZ R0, R187, R0 ;  /* 0x00000000bb007221 */ /* 0x000fe20000010000 */
[----:B0-----:R-:W-:-:S03]  /*1e3e0*/  F2FP.F16.F32.PACK_AB R197, R153, R177 ;  /* 0x000000b199c5723e */ /* 0x001fc600000000ff */
[----:B------:R-:W-:Y:S02]  /*1e3f0*/  FADD.FTZ R157, R167, R0 ;  /* 0x00000000a79d7221 */ /* 0x000fe40000010000 */
[----:B------:R0:W2:Y:S02]  /*1e400*/  MUFU.EX2 R0, R155 ;  /* 0x0000009b00007308 */ /* 0x0000a40000000800 */
[C---:B------:R-:W-:Y:S01]  /*1e410*/  FADD.FTZ R157, R188.reuse, R157 ;  /* 0x0000009dbc9d7221 */ /* 0x040fe20000010000 */
[----:B------:R-:W-:-:S03]  /*1e420*/  F2FP.F16.F32.PACK_AB R188, R188, R167 ;  /* 0x000000a7bcbc723e */ /* 0x000fc600000000ff */
[----:B------:R-:W-:Y:S02]  /*1e430*/  FADD.FTZ R157, R171, R157 ;  /* 0x0000009dab9d7221 */ /* 0x000fe40000010000 */
[----:B------:R-:W3:Y:S02]  /*1e440*/  MUFU.EX2 R160, R160 ;  /* 0x000000a000a07308 */ /* 0x000ee40000000800 */
[----:B------:R-:W-:Y:S01]  /*1e450*/  FADD.FTZ R157, R173, R157 ;  /* 0x0000009dad9d7221 */ /* 0x000fe20000010000 */
[----:B-1----:R-:W-:-:S03]  /*1e460*/  F2FP.F16.F32.PACK_AB R199, R156, R154 ;  /* 0x0000009a9cc7723e */ /* 0x002fc600000000ff */
[----:B0-----:R-:W-:Y:S02]  /*1e470*/  FADD.FTZ R155, R174, R157 ;  /* 0x0000009dae9b7221 */ /* 0x001fe40000010000 */
[----:B------:R-:W0:Y:S01]  /*1e480*/  MUFU.EX2 R161, R161 ;  /* 0x000000a100a17308 */ /* 0x000e220000000800 */
[----:B--2---:R-:W-:Y:S01]  /*1e490*/  FFMA.FTZ R226, R0, R226, R177 ;  /* 0x000000e200e27223 */ /* 0x004fe200000100b1 */
[----:B------:R-:W-:-:S03]  /*1e4a0*/  FADD.FTZ R155, R175, R155 ;  /* 0x0000009baf9b7221 */ /* 0x000fc60000010000 */
[----:B------:R-:W-:Y:S01]  /*1e4b0*/  FADD.FTZ R226, R153, R226 ;  /* 0x000000e299e27221 */ /* 0x000fe20000010000 */
[----:B------:R-:W-:Y:S02]  /*1e4c0*/  FADD.FTZ R155, R178, R155 ;  /* 0x0000009bb29b7221 */ /* 0x000fe40000010000 */
[----:B------:R-:W1:Y:S01]  /*1e4d0*/  MUFU.EX2 R162, R162 ;  /* 0x000000a200a27308 */ /* 0x000e620000000800 */
[----:B------:R-:W-:-:S04]  /*1e4e0*/  FADD.FTZ R226, R154, R226 ;  /* 0x000000e29ae27221 */ /* 0x000fc80000010000 */
[----:B------:R-:W-:-:S03]  /*1e4f0*/  FADD.FTZ R226, R156, R226 ;  /* 0x000000e29ce27221 */ /* 0x000fc60000010000 */
[----:B------:R-:W2:Y:S01]  /*1e500*/  MUFU.EX2 R164, R164 ;  /* 0x000000a400a47308 */ /* 0x000ea20000000800 */
[----:B---3--:R-:W-:Y:S01]  /*1e510*/  FADD.FTZ R226, R160, R226 ;  /* 0x000000e2a0e27221 */ /* 0x008fe20000010000 */
[----:B0-----:R-:W-:-:S03]  /*1e520*/  F2FP.F16.F32.PACK_AB R193, R161, R160 ;  /* 0x000000a0a1c1723e */ /* 0x001fc600000000ff */
[----:B------:R-:W-:-:S03]  /*1e530*/  FADD.FTZ R226, R161, R226 ;  /* 0x000000e2a1e27221 */ /* 0x000fc60000010000 */
        /* <DEDUP_REMOVED lines=21> */
[----:B0-----:R-:W-:Y:S01]  /*1e690*/  FADD.FTZ R226, R179, R226 ;  /* 0x000000e2b3e27221 */ /* 0x001fe20000010000 */
[C---:B-1----:R-:W-:Y:S01]  /*1e6a0*/  FADD.FTZ R227, R159.reuse, R155 ;  /* 0x0000009b9fe37221 */ /* 0x042fe20000010000 */
[----:B------:R-:W-:Y:S02]  /*1e6b0*/  F2FP.F16.F32.PACK_AB R186, R159, R178 ;  /* 0x000000b29fba723e */ /* 0x000fe400000000ff */
[C---:B--2---:R-:W-:Y:S01]  /*1e6c0*/  FADD.FTZ R226, R176.reuse, R226 ;  /* 0x000000e2b0e27221 */ /* 0x044fe20000010000 */
[----:B------:R-:W-:Y:S01]  /*1e6d0*/  F2FP.F16.F32.PACK_AB R187, R176, R179 ;  /* 0x000000b3b0bb723e */ /* 0x000fe200000000ff */
[----:B------:R-:W-:Y:S06]  /*1e6e0*/  @P2 BRA `(.L_x_1794) ;  /* 0xffffffd0004c2947 */ /* 0x000fec000383ffff */
.L_x_1775:
[----:B------:R-:W-:Y:S05]  /*1e6f0*/  BSYNC B0 ;  /* 0x0000000000007941 */ /* 0x000fea0003800000 */
.L_x_1774:
        /* <DEDUP_REMOVED lines=131> */
.L_x_1795:
[----:B------:R-:W-:Y:S01]  /*1ef30*/  IMAD R5, R22, 0x8, R16 ;  /* 0x0000000816057824 */ /* 0x000fe200078e0210 */
[----:B------:R-:W-:-:S04]  /*1ef40*/  SHF.L.U32 R0, R218, 0x1f, RZ ;  /* 0x0000001fda007819 */ /* 0x000fc800000006ff */
[----:B------:R0:W1:Y:S01]  /*1ef50*/  SYNCS.PHASECHK.TRANS64.TRYWAIT P2, [R5+URZ+0x30850], R0 ;  /* 0x03085000050075a7 */ /* 0x000062000804017f */
[----:B------:R-:W-:Y:S05]  /*1ef60*/  @!P0 BRA `(.L_x_1796) ;  /* 0x0000000000048947 */ /* 0x000fea0003800000 */
[----:B------:R-:W-:Y:S01]  /*1ef70*/  BPT.TRAP 0x1 ;  /* 0x000000040000795c */ /* 0x000fe20000300000 */
.L_x_1796:
[----:B------:R-:W-:Y:S04]  /*1ef80*/  BSSY B0, `(.L_x_1797) ;  /* 0x0000004000007945 */ /* 0x000fe80003800000 */
[----:B-1----:R-:W-:Y:S05]  /*1ef90*/  @P2 BRA `(.L_x_1798) ;  /* 0x0000000000082947 */ /* 0x002fea0003800000 */
[----:B------:R-:W1:Y:S02]  /*1efa0*/  SYNCS.PHASECHK.TRANS64.TRYWAIT P0, [R5+URZ+0x30850], R0 ;  /* 0x03085000050075a7 */ /* 0x000e64000800017f */
[----:B-1----:R-:W-:Y:S05]  /*1efb0*/  @!P0 BRA `(.L_x_1799) ;  /* 0x0000010c00088947 */ /* 0x002fea0003800000 */
.L_x_1798:
[----:B------:R-:W-:Y:S05]  /*1efc0*/  BSYNC B0 ;  /* 0x0000000000007941 */ /* 0x000fea0003800000 */
.L_x_1797:
[----:B------:R-:W-:Y:S01]  /*1efd0*/  IADD3 R16, R16, 0x400, RZ ;  /* 0x0000040010107810 */ /* 0x000fe20007ffe0ff */
[----:B------:R-:W2:Y:S01]  /*1efe0*/  LDL.LU R10, [R1+0x54] ;  /* 0x00005400010a7983 */ /* 0x000ea20000300800 */
[----:B------:R-:W-:Y:S01]  /*1eff0*/  IMAD.MOV.U32 R7, RZ, RZ, 0x40000040 ;  /* 0x40000040ff077424 */ /* 0x000fe200078e00ff */
[----:B------:R-:W-:Y:S01]  /*1f000*/  WARPGROUP.ARRIVE ;  /* 0x00000000000079c5 */ /* 0x000fe20000000000 */
[----:B------:R-:W-:Y:S01]  /*1f010*/  SHF.R.U32.HI R16, RZ, 0x4, R16 ;  /* 0x00000004ff107819 */ /* 0x000fe20000011610 */
[----:B------:R-:W-:Y:S01]  /*1f020*/  IMAD.MOV.U32 R9, RZ, RZ, 0x40000040 ;  /* 0x40000040ff097424 */ /* 0x000fe200078e00ff */
[----:B01----:R-:W-:Y:S01]  /*1f030*/  SHFL.BFLY PT, R0, R226, 0x2, 0x1f ;  /* 0x0c401f00e2007f89 */ /* 0x003fe200000e0000 */
[----:B------:R-:W-:Y:S01]  /*1f040*/  R2UR UR7, R7 ;  /* 0x00000000070772ca */ /* 0x000fe200000e0000 */
[----:B------:R-:W-:Y:S01]  /*1f050*/  IMAD.MOV.U32 R7, RZ, RZ, 0x40000040 ;  /* 0x40000040ff077424 */ /* 0x000fe200078e00ff */
[----:B------:R-:W-:Y:S01]  /*1f060*/  LOP3.LUT R16, R16, 0x3fff, RZ, 0xc0, !PT ;  /* 0x00003fff10107812 */ /* 0x000fe200078ec0ff */
[----:B------:R-:W-:Y:S01]  /*1f070*/  IMAD.MOV.U32 R152, RZ, RZ, -0x800000 ;  /* 0xff800000ff987424 */ /* 0x000fe200078e00ff */
[----:B------:R-:W-:Y:S01]  /*1f080*/  @!P1 IADD3 R5, R5, 0x30860, RZ ;  /* 0x0003086005059810 */ /* 0x000fe20007ffe0ff */
[----:B------:R-:W-:Y:S01]  /*1f090*/  IMAD.MOV.U32 R153, RZ, RZ, -0x800000 ;  /* 0xff800000ff997424 */ /* 0x000fe200078e00ff */
[----:B------:R-:W-:-:S02]  /*1f0a0*/  LOP3.LUT R16, R16, 0x2000000, RZ, 0xfc, !PT ;  /* 0x0200000010107812 */ /* 0x000fc400078efcff */
[----:B------:R-:W-:-:S03]  /*1f0b0*/  @!P1 PRMT R5, RZ, 0x654, R5 ;  /* 0x00000654ff059816 */ /* 0x000fc60000000005 */
[C---:B------:R-:W-:Y:S02]  /*1f0c0*/  IMAD R6, R22.reuse, 0x800, R16 ;  /* 0x0000080016067824 */ /* 0x040fe400078e0210 */
[----:B------:R-:W-:Y:S02]  /*1f0d0*/  VIADD R22, R22, 0x1 ;  /* 0x0000000116167836 */ /* 0x000fe40000000000 */
[C---:B------:R-:W-:Y:S01]  /*1f0e0*/  VIADD R8, R6.reuse, 0x80 ;  /* 0x0000008006087836 */ /* 0x040fe20000000000 */
[----:B------:R-:W-:Y:S02]  /*1f0f0*/  R2UR UR6, R6 ;  /* 0x00000000060672ca */ /* 0x000fe400000e0000 */
[----:B------:R-:W-:-:S04]  /*1f100*/  ISETP.NE.AND P2, PT, R22, 0x2, PT ;  /* 0x000000021600780c */ /* 0x000fc80003f45270 */
[----:B------:R-:W-:-:S07]  /*1f110*/  SEL R22, R22, RZ, P2 ;  /* 0x000000ff16167207 */ /* 0x000fce0001000000 */
[----:B------:R-:W-:Y:S01]  /*1f120*/  HGMMA.64x256x16.F32 R24, R196, gdesc[UR4].tnspB, R24, gsb0 ;  /* 0x43e00004c4187df0 */ /* 0x000fe20008000818 */
[----:B------:R-:W-:Y:S01]  /*1f130*/  R2UR UR6, R8 ;  /* 0x00000000080672ca */ /* 0x000fe200000e0000 */
[C---:B------:R-:W-:Y:S01]  /*1f140*/  VIADD R8, R6.reuse, 0x100 ;  /* 0x0000010006087836 */ /* 0x040fe20000000000 */
[----:B------:R-:W-:Y:S01]  /*1f150*/  R2UR UR7, R9 ;  /* 0x00000000090772ca */ /* 0x000fe200000e0000 */
[----:B------:R-:W-:Y:S01]  /*1f160*/  IMAD.MOV.U32 R9, RZ, RZ, 0x40000040 ;  /* 0x40000040ff097424 */ /* 0x000fe200078e00ff */
[----:B------:R-:W-:Y:S01]  /*1f170*/  IADD3 R6, R6, 0x180, RZ ;  /* 0x0000018006067810 */ /* 0x000fe20007ffe0ff */
[----:B--2---:R-:W-:Y:S01]  /*1f180*/  VIADD R10, R10, 0x1 ;  /* 0x000000010a0a7836 */ /* 0x004fe20000000000 */
[----:B------:R-:W-:Y:S02]  /*1f190*/  WARPGROUP.DEPBAR.LE gsb0, 0x0 ;  /* 0x00008000000079c5 */ /* 0x000fe40000010000 */
[----:B------:R-:W-:Y:S02]  /*1f1a0*/  WARPGROUP.ARRIVE ;  /* 0x00000000000079c5 */ /* 0x000fe40000000000 */
[----:B------:R-:W-:-:S15]  /*1f1b0*/  STL [R1+0x54], R10 ;  /* 0x0000540a01007387 */ /* 0x000fde0000100800 */
[----:B------:R-:W-:-:S02]  /*1f1c0*/  NOP ;  /* 0x0000000000007918 */ /* 0x000fc40000000000 */
        /* <DEDUP_REMOVED lines=9> */
[----:B------:R-:W0:Y:S02]  /*1f260*/  SHFL.BFLY PT, R6, R227, 0x2, 0x1f ;  /* 0x0c401f00e3067f89 */ /* 0x000e2400000e0000 */
[----:B0-----:R-:W-:Y:S01]  /*1f270*/  FADD.FTZ R227, R6, R227 ;  /* 0x000000e306e37221 */ /* 0x001fe20000010000 */
[----:B------:R-:W-:-:S04]  /*1f280*/  FADD.FTZ R6, R0, R226 ;  /* 0x000000e200067221 */ /* 0x000fc80000010000 */
[----:B------:R-:W0:Y:S04]  /*1f290*/  SHFL.BFLY PT, R0, R227, 0x1, 0x1f ;  /* 0x0c201f00e3007f89 */ /* 0x000e2800000e0000 */
[----:B------:R-:W1:Y:S01]  /*1f2a0*/  SHFL.BFLY PT, R7, R6, 0x1, 0x1f ;  /* 0x0c201f0006077f89 */ /* 0x000e6200000e0000 */
[----:B0-----:R-:W-:Y:S01]  /*1f2b0*/  FADD.FTZ R0, R227, R0 ;  /* 0x00000000e3007221 */ /* 0x001fe20000010000 */
[----:B-1----:R-:W-:-:S04]  /*1f2c0*/  FADD.FTZ R6, R6, R7 ;  /* 0x0000000706067221 */ /* 0x002fc80000010000 */
[----:B------:R-:W-:Y:S02]  /*1f2d0*/  FSETP.NE.FTZ.AND P0, PT, R0, RZ, PT ;  /* 0x000000ff0000720b */ /* 0x000fe40003f15000 */
[----:B------:R-:W-:-:S11]  /*1f2e0*/  FSETP.NE.FTZ.AND P3, PT, R6, RZ, PT ;  /* 0x000000ff0600720b */ /* 0x000fd60003f75000 */
[C---:B------:R-:W-:Y:S01]  /*1f2f0*/  @P0 FMUL.FTZ R9, R2.reuse, 0.69314718246459960938 ;  /* 0x3f31721802090820 */ /* 0x040fe20000410000 */
[----:B------:R-:W0:Y:S01]  /*1f300*/  @P0 MUFU.LG2 R8, R0 ;  /* 0x0000000000080308 */ /* 0x000e220000000c00 */
[----:B------:R-:W-:-:S07]  /*1f310*/  @P3 FMUL.FTZ R2, R2, 0.69314718246459960938 ;  /* 0x3f31721802023820 */ /* 0x000fce0000410000 */
[----:B------:R-:W1:Y:S01]  /*1f320*/  @P3 MUFU.LG2 R7, R6 ;  /* 0x0000000600073308 */ /* 0x000e620000000c00 */
[----:B0-----:R-:W-:-:S04]  /*1f330*/  @P0 FMUL.FTZ R8, R8, 0.69314718246459960938 ;  /* 0x3f31721808080820 */ /* 0x001fc80000410000 */
[----:B------:R-:W-:Y:S01]  /*1f340*/  @P0 FFMA.FTZ R153, R9, R3, R8 ;  /* 0x0000000309990223 */ /* 0x000fe20000010008 */
[----:B-1----:R-:W-:-:S04]  /*1f350*/  @P3 FMUL.FTZ R7, R7, 0.69314718246459960938 ;  /* 0x3f31721807073820 */ /* 0x002fc80000410000 */
[----:B------:R-:W-:Y:S01]  /*1f360*/  @P3 FFMA.FTZ R152, R2, R4, R7 ;  /* 0x0000000402983223 */ /* 0x000fe20000010007 */
[----:B------:R-:W-:Y:S01]  /*1f370*/  IMAD.MOV.U32 R4, RZ, RZ, RZ ;  /* 0x000000ffff047224 */ /* 0x000fe200078e00ff */
[----:B------:R-:W-:-:S04]  /*1f380*/  SEL R2, RZ, 0x1, P2 ;  /* 0x00000001ff027807 */ /* 0x000fc80001000000 */
[----:B------:R-:W-:Y:S01]  /*1f390*/  LOP3.LUT R218, R218, R2, RZ, 0x3c, !PT ;  /* 0x00000002dada7212 */ /* 0x000fe200078e3cff */
[----:B------:R0:W1:Y:S01]  /*1f3a0*/  @P0 MUFU.RCP R4, R0 ;  /* 0x0000000000040308 */ /* 0x0000620000001000 */
[----:B------:R-:W-:Y:S01]  /*1f3b0*/  PLOP3.LUT P0, PT, PT, PT, PT, 0x8, 0x0 ;  /* 0x000000000000781c */ /* 0x000fe20003f0e170 */
[----:B0-----:R-:W-:-:S06]  /*1f3c0*/  IMAD.MOV.U32 R0, RZ, RZ, RZ ;  /* 0x000000ffff007224 */ /* 0x001fcc00078e00ff */
[----:B------:R-:W0:Y:S01]  /*1f3d0*/  @P3 MUFU.RCP R0, R6 ;  /* 0x0000000600003308 */ /* 0x000e220000001000 */
[----:B------:R-:W-:Y:S02]  /*1f3e0*/  WARPGROUP.DEPBAR.LE gsb0, 0x0 ;  /* 0x00008000000079c5 */ /* 0x000fe40000010000 */
[----:B------:R-:W-:-:S06]  /*1f3f0*/  WARPGROUP.ARRIVE ;  /* 0x00000000000079c5 */ /* 0x000fcc0000000000 */
[----:B------:R-:W-:Y:S03]  /*1f400*/  HGMMA.64x256x16.F32 R24, R184, gdesc[UR4].tnspB, R24, gsb0 ;  /* 0x43e00004b8187df0 */ /* 0x000fe60008000818 */
[----:B------:R-:W-:Y:S02]  /*1f410*/  WARPGROUP.DEPBAR.LE gsb0, 0x0 ;  /* 0x00008000000079c5 */ /* 0x000fe40000010000 */
[----:B------:R2:W-:Y:S01]  /*1f420*/  @!P1 SYNCS.ARRIVE.TRANS64.RED.A1T0 RZ, [R5+URZ], RZ ;  /* 0x000000ff05ff99a7 */ /* 0x0005e2000810043f */
[-C--:B-1----:R-:W-:Y:S01]  /*1f430*/  FMUL.FTZ R20, R24, R4.reuse ;  /* 0x0000000418147220 */ /* 0x082fe20000410000 */
        /* <DEDUP_REMOVED lines=127> */
.L_x_1633:
[----:B------:R-:W0:Y:S08]  /*1fc30*/  S2UR UR5, SR_CgaCtaId ;  /* 0x00000000000579c3 */ /* 0x000e300000008800 */
[----:B------:R-:W-:Y:S06]  /*1fc40*/  BAR.SYNC.DEFER_BLOCKING 0x5, 0x180 ;  /* 0x0146000000007b1d */ /* 0x000fec0000010000 */
[----:B------:R-:W-:Y:S01]  /*1fc50*/  UMOV UR4, 0x400 ;  /* 0x0000040000047882 */ /* 0x000fe20000000000 */
[----:B------:R-:W-:Y:S01]  /*1fc60*/  BSSY B0, `(.L_x_1800) ;  /* 0x00004a2000007945 */ /* 0x000fe20003800000 */
[----:B0-----:R-:W-:-:S06]  /*1fc70*/  ULEA UR4, UR5, UR4, 0x18 ;  /* 0x0000000405047291 */ /* 0x001fcc000f8ec03f */
[----:B------:R-:W-:-:S05]  /*1fc80*/  IMAD.U32 R16, RZ, RZ, UR4 ;  /* 0x00000004ff107e24 */ /* 0x000fca000f8e00ff */
[----:B------:R0:W1:Y:S01]  /*1fc90*/  LDS.128 R24, [R16+0x308d0] ;  /* 0x0308d00010187984 */ /* 0x0000620000000c00 */
[----:B------:R-:W-:Y:S06]  /*1fca0*/  BAR.ARV 0x4, 0x180 ;  /* 0x0106000000007b1d */ /* 0x000fec0000002000 */
[----:B------:R-:W-:Y:S05]  /*1fcb0*/  @P0 BRA `(.L_x_1801) ;  /* 0x0000003800b40947 */ /* 0x000fea0003800000 */
[----:B------:R-:W2:Y:S01]  /*1fcc0*/  LDL R8, [R1+0xa0] ;  /* 0x0000a00001087983 */ /* 0x000ea20000100800 */
[----:B------:R-:W3:Y:S01]  /*1fcd0*/  S2R R0, SR_SWINHI ;  /* 0x0000000000007919 */ /* 0x000ee20000002f00 */
[----:B------:R-:W-:Y:S01]  /*1fce0*/  F2FP.F16.F32.PACK_AB R10, R29, R28 ;  /* 0x0000001c1d0a723e */ /* 0x000fe200000000ff */
[----:B------:R-:W-:Y:S01]  /*1fcf0*/  ULDC.64 UR4, c[0x0][0xc08] ;  /* 0x0003020000047ab9 */ /* 0x000fe20000000a00 */
[----:B------:R-:W-:Y:S01]  /*1fd00*/  F2FP.F16.F32.PACK_AB R11, R31, R30 ;  /* 0x0000001e1f0b723e */ /* 0x000fe200000000ff */
[----:B------:R-:W4:Y:S01]  /*1fd10*/  LDL.LU R155, [R1+0x4c] ;  /* 0x00004c00019b7983 */ /* 0x000f220000300800 */
[----:B------:R-:W-:Y:S01]  /*1fd20*/  F2FP.F16.F32.PACK_AB R12, R33, R32 ;  /* 0x00000020210c723e */ /* 0x000fe200000000ff */
[----:B------:R-:W-:Y:S01]  /*1fd30*/  ULDC.64 UR6, c[0x0][0xc00] ;  /* 0x0003000000067ab9 */ /* 0x000fe20000000a00 */
[----:B------:R-:W-:Y:S01]  /*1fd40*/  F2FP.F16.F32.PACK_AB R13, R35, R34 ;  /* 0x00000022230d723e */ /* 0x000fe200000000ff */
[----:B------:R-:W4:Y:S01]  /*1fd50*/  LDL R154, [R1+0x50] ;  /* 0x00005000019a7983 */ /* 0x000f220000100800 */
[----:B------:R-:W-:-:S02]  /*1fd60*/  MOV R6, R16 ;  /* 0x0000001000067202 */ /* 0x000fc40000000f00 */
[----:B---3--:R-:W-:Y:S02]  /*1fd70*/  MOV R7, R0 ;  /* 0x0000000000077202 */ /* 0x008fe40000000f00 */
[----:B------:R-:W-:Y:S02]  /*1fd80*/  F2FP.F16.F32.PACK_AB R14, R37, R36 ;  /* 0x00000024250e723e */ /* 0x000fe400000000ff */
[----:B------:R-:W-:Y:S01]  /*1fd90*/  F2FP.F16.F32.PACK_AB R15, R39, R38 ;  /* 0x00000026270f723e */ /* 0x000fe200000000ff */
[----:B------:R-:W-:Y:S01]  /*1fda0*/  BAR.SYNC.DEFER_BLOCKING 0x1, 0x100 ;  /* 0x0044000000007b1d */ /* 0x000fe20000010000 */
[----:B--2--5:R-:W-:-:S03]  /*1fdb0*/  IMAD.WIDE R100, R8, 0x2, R6 ;  /* 0x0000000208647825 */ /* 0x024fc600078e0206 */
[----:B------:R-:W-:Y:S01]  /*1fdc0*/  LOP3.LUT R0, R100, 0x380, RZ, 0xc0, !PT ;  /* 0x0000038064007812 */ /* 0x000fe200078ec0ff */
[----:B------:R-:W-:-:S03]  /*1fdd0*/  IMAD.MOV.U32 R9, RZ, RZ, R101 ;  /* 0x000000ffff097224 */ /* 0x000fc600078e0065 */
[----:B------:R-:W-:-:S04]  /*1fde0*/  SHF.R.U64 R0, R0, 0x3, RZ ;  /* 0x0000000300007819 */ /* 0x000fc800000012ff */
[----:B------:R-:W-:-:S04]  /*1fdf0*/  LOP3.LUT R8, R0, R100, RZ, 0x3c, !PT ;  /* 0x0000006400087212 */ /* 0x000fc800078e3cff */
[----:B------:R-:W-:Y:S02]  /*1fe00*/  MOV R0, R8 ;  /* 0x0000000800007202 */ /* 0x000fe40000000f00 */
[----:B------:R-:W-:Y:S02]  /*1fe10*/  F2FP.F16.F32.PACK_AB R8, R21, R20 ;  /* 0x000000141508723e */ /* 0x000fe400000000ff */
[----:B------:R-:W-:-:S05]  /*1fe20*/  F2FP.F16.F32.PACK_AB R9, R5, R4 ;  /* 0x000000040509723e */ /* 0x000fca00000000ff */
[----:B------:R2:W-:Y:S02]  /*1fe30*/  STSM.16.M88.4 [R0], R8 ;  /* 0x0000000800007844 */ /* 0x0005e40000000200 */
[----:B--2---:R-:W-:-:S04]  /*1fe40*/  IADD3 R8, P0, R100, 0x20, RZ ;  /* 0x0000002064087810 */ /* 0x004fc80007f1e0ff */
[----:B------:R-:W-:Y:S01]  /*1fe50*/  LOP3.LUT R0, R8, 0x380, RZ, 0xc0, !PT ;  /* 0x0000038008007812 */ /* 0x000fe200078ec0ff */
[----:B------:R-:W-:-:S03]  /*1fe60*/  IMAD.X R9, RZ, RZ, R101, P0 ;  /* 0x000000ffff097224 */ /* 0x000fc600000e0665 */
[----:B------:R-:W-:-:S04]  /*1fe70*/  SHF.R.U64 R0, R0, 0x3, RZ ;  /* 0x0000000300007819 */ /* 0x000fc800000012ff */
[----:B------:R-:W-:-:S04]  /*1fe80*/  LOP3.LUT R8, R0, R8, RZ, 0x3c, !PT ;  /* 0x0000000800087212 */ /* 0x000fc800078e3cff */
[----:B------:R-:W-:-:S05]  /*1fe90*/  MOV R8, R8 ;  /* 0x0000000800087202 */ /* 0x000fca0000000f00 */
[----:B------:R2:W-:Y:S02]  /*1fea0*/  STSM.16.M88.4 [R8], R12 ;  /* 0x0000000c08007844 */ /* 0x0005e40000000200 */
[----:B--2---:R-:W-:-:S04]  /*1feb0*/  IADD3 R8, P0, R100, 0x40, RZ ;  /* 0x0000004064087810 */ /* 0x004fc80007f1e0ff */
[----:B------:R-:W-:Y:S01]  /*1fec0*/  LOP3.LUT R0, R8, 0x380, RZ, 0xc0, !PT ;  /* 0x0000038008007812 */ /* 0x000fe200078ec0ff */
[----:B------:R-:W-:-:S03]  /*1fed0*/  IMAD.X R9, RZ, RZ, R101, P0 ;  /* 0x000000ffff097224 */ /* 0x000fc600000e0665 */
[----:B------:R-:W-:-:S04]  /*1fee0*/  SHF.R.U64 R0, R0, 0x3, RZ ;  /* 0x0000000300007819 */ /* 0x000fc800000012ff */
[----:B------:R-:W-:Y:S02]  /*1fef0*/  LOP3.LUT R8, R0, R8, RZ, 0x3c, !PT ;  /* 0x0000000800087212 */ /* 0x000fe400078e3cff */
[----:B------:R-:W-:Y:S02]  /*1ff00*/  F2FP.F16.F32.PACK_AB R10, R45, R44 ;  /* 0x0000002c2d0a723e */ /* 0x000fe400000000ff */
[----:B------:R-:W-:Y:S02]  /*1ff10*/  MOV R0, R8 ;  /* 0x0000000800007202 */ /* 0x000fe40000000f00 */
[----:B------:R-:W-:Y:S02]  /*1ff20*/  F2FP.F16.F32.PACK_AB R8, R41, R40 ;  /* 0x000000282908723e */ /* 0x000fe400000000ff */
[----:B------:R-:W-:Y:S02]  /*1ff30*/  F2FP.F16.F32.PACK_AB R9, R43, R42 ;  /* 0x0000002a2b09723e */ /* 0x000fe400000000ff */
[----:B------:R-:W-:-:S05]  /*1ff40*/  F2FP.F16.F32.PACK_AB R11, R47, R46 ;  /* 0x0000002e2f0b723e */ /* 0x000fca00000000ff */
        /* <DEDUP_REMOVED lines=13> */
[----:B------:R-:W-:-:S04]  /*20020*/  LOP3.LUT R0, R8, 0x380, RZ, 0xc0, !PT ;  /* 0x0000038008007812 */ /* 0x000fc800078ec0ff */
[----:B------:R-:W-:Y:S02]  /*20030*/  SHF.R.U64 R0, R0, 0x3, RZ ;  /* 0x0000000300007819 */ /* 0x000fe400000012ff */
[----:B------:R-:W-:Y:S02]  /*20040*/  IADD3.X R9, RZ, R101, RZ, P0, !PT ;  /* 0x00000065ff097210 */ /* 0x000fe400007fe4ff */
[----:B------:R-:W-:Y:S02]  /*20050*/  LOP3.LUT R8, R0, R8, RZ, 0x3c, !PT ;  /* 0x0000000800087212 */ /* 0x000fe400078e3cff */
[----:B------:R-:W-:Y:S02]  /*20060*/  F2FP.F16.F32.PACK_AB R10, R61, R60 ;  /* 0x0000003c3d0a723e */ /* 0x000fe400000000ff */
[----:B------:R-:W-:Y:S02]  /*20070*/  MOV R0, R8 ;  /* 0x0000000800007202 */ /* 0x000fe40000000f00 */
[----:B------:R-:W-:-:S02]  /*20080*/  F2FP.F16.F32.PACK_AB R8, R57, R56 ;  /* 0x000000383908723e */ /* 0x000fc400000000ff */
        /* <DEDUP_REMOVED lines=113> */
[----:B--2---:R-:W-:Y:S01]  /*207a0*/  IADD3 R0, P0, R100, 0xc060, RZ ;  /* 0x0000c06064007810 */ /* 0x004fe20007f1e0ff */
[----:B------:R-:W-:Y:S01]  /*207b0*/  ULDC.64 UR8, c[0x0][0x208] ;  /* 0x0000820000087ab9 */ /* 0x000fe20000000a00 */
[----:B------:R-:W-:Y:S01]  /*207c0*/  F2FP.F16.F32.PACK_AB R12, R145, R144 ;  /* 0x00000090910c723e */ /* 0x000fe200000000ff */
[----:B------:R-:W2:Y:S02]  /*207d0*/  LDC.64 R10, c[0x0][0xc00] ;  /* 0x00030000ff0a7b82 */ /* 0x000ea40000000a00 */
[----:B------:R-:W-:Y:S01]  /*207e0*/  IMAD.X R101, RZ, RZ, R101, P0 ;  /* 0x000000ffff657224 */ /* 0x000fe200000e0665 */
[----:B------:R-:W-:Y:S02]  /*207f0*/  ISETP.NE.U32.AND P0, PT, RZ, UR4, PT ;  /* 0x00000004ff007c0c */ /* 0x000fe4000bf05070 */
[----:B------:R-:W-:-:S02]  /*20800*/  LOP3.LUT R8, R0, 0x380, RZ, 0xc0, !PT ;  /* 0x0000038000087812 */ /* 0x000fc400078ec0ff */
[----:B------:R-:W-:Y:S02]  /*20810*/  ISETP.NE.AND.EX P0, PT, RZ, UR5, PT, P0 ;  /* 0x00000005ff007c0c */ /* 0x000fe4000bf05300 */
[----:B------:R-:W-:-:S04]  /*20820*/  SHF.R.U64 R8, R8, 0x3, RZ ;  /* 0x0000000308087819 */ /* 0x000fc800000012ff */
[----:B------:R-:W-:Y:S02]  /*20830*/  LOP3.LUT R100, R8, R0, RZ, 0x3c, !PT ;  /* 0x0000000008647212 */ /* 0x000fe400078e3cff */
[----:B------:R-:W-:Y:S02]  /*20840*/  F2FP.F16.F32.PACK_AB R13, R147, R146 ;  /* 0x00000092930d723e */ /* 0x000fe400000000ff */
[----:B------:R-:W-:Y:S02]  /*20850*/  MOV R100, R100 ;  /* 0x0000006400647202 */ /* 0x000fe40000000f00 */
[----:B------:R-:W-:Y:S01]  /*20860*/  F2FP.F16.F32.PACK_AB R14, R149, R148 ;  /* 0x00000094950e723e */ /* 0x000fe200000000ff */
[----:B------:R-:W3:Y:S01]  /*20870*/  @P0 LDC.64 R8, c[0x0][0xc08] ;  /* 0x00030200ff080b82 */ /* 0x000ee20000000a00 */
[----:B------:R-:W-:-:S05]  /*20880*/  F2FP.F16.F32.PACK_AB R15, R151, R150 ;  /* 0x00000096970f723e */ /* 0x000fca00000000ff */
[----:B------:R0:W-:Y:S01]  /*20890*/  STSM.16.M88.4 [R100], R12 ;  /* 0x0000000c64007844 */ /* 0x0001e20000000200 */
[----:B------:R-:W-:Y:S02]  /*208a0*/  ULDC UR4, c[0x0][0xa88] ;  /* 0x0002a20000047ab9 */ /* 0x000fe40000000800 */
[----:B-1----:R-:W-:Y:S01]  /*208b0*/  IMAD.U32 R24, RZ, RZ, UR4 ;  /* 0x00000004ff187e24 */ /* 0x002fe2000f8e00ff */
[----:B------:R-:W-:Y:S01]  /*208c0*/  BAR.SYNC.DEFER_BLOCKING 0x1, 0x100 ;  /* 0x0044000000007b1d */ /* 0x000fe20000010000 */
[----:B----4-:R-:W-:-:S05]  /*208d0*/  ISETP.NE.AND P2, PT, R155, RZ, PT ;  /* 0x000000ff9b00720c */ /* 0x010fca0003f45270 */
[----:B------:R-:W-:Y:S01]  /*208e0*/  ULDC UR4, c[0x0][0xad4] ;  /* 0x0002b50000047ab9 */ /* 0x000fe20000000800 */
[----:B---3--:R-:W-:Y:S01]  /*208f0*/  @P0 IMAD.WIDE R8, R154, 0x4, R8 ;  /* 0x000000049a080825 */ /* 0x008fe200078e0208 */
[----:B0-----:R-:W-:-:S04]  /*20900*/  MOV R100, 0x9b8 ;  /* 0x000009b800647802 */ /* 0x001fc80000000f00 */
[----:B------:R0:W5:Y:S02]  /*20910*/  @P0 LDG.E R24, desc[UR8][R8.64] ;  /* 0x0000000808180981 */ /* 0x000164000c1e1900 */
[----:B0-----:R-:W-:-:S04]  /*20920*/  SEL R8, R155, UR4, P2 ;  /* 0x000000049b087c07 */ /* 0x001fc80009000000 */
[----:B------:R-:W-:-:S04]  /*20930*/  ISETP.GT.AND P2, PT, R8, 0x1, PT ;  /* 0x000000010800780c */ /* 0x000fc80003f44270 */
[----:B------:R-:W-:-:S04]  /*20940*/  SEL R100, R100, 0x978, P2 ;  /* 0x0000097864647807 */ /* 0x000fc80001000000 */
[----:B------:R0:W1:Y:S08]  /*20950*/  LDC.64 R12, c[0x0][R100+0x220] ;  /* 0x00008800640c7b82 */ /* 0x0000700000000a00 */
[----:B------:R0:W3:Y:S01]  /*20960*/  LDC.64 R8, c[0x0][R100+0x218] ;  /* 0x0000860064087b82 */ /* 0x0000e20000000a00 */
[----:B------:R-:W-:-:S04]  /*20970*/  ISETP.NE.U32.AND P1, PT, RZ, UR6, PT ;  /* 0x00000006ff007c0c */ /* 0x000fc8000bf25070 */
[----:B------:R-:W-:Y:S01]  /*20980*/  ISETP.NE.AND.EX P1, PT, RZ, UR7, PT, P1 ;  /* 0x00000007ff007c0c */ /* 0x000fe2000bf25310 */
[----:B------:R-:W-:Y:S02]  /*20990*/  IMAD.MOV.U32 R0, RZ, RZ, RZ ;  /* 0x000000ffff007224 */ /* 0x000fe400078e00ff */
[----:B--2---:R-:W-:-:S10]  /*209a0*/  IMAD.WIDE R10, R154, 0x4, R10 ;  /* 0x000000049a0a7825 */ /* 0x004fd400078e020a */
[----:B------:R0:W5:Y:S01]  /*209b0*/  @P1 LDG.E R0, desc[UR8][R10.64] ;  /* 0x000000080a001981 */ /* 0x000162000c1e1900 */
[----:B------:R-:W-:Y:S05]  /*209c0*/  @P0 BRA `(.L_x_1802) ;  /* 0x0000000000140947 */ /* 0x000fea0003800000 */
[----:B------:R-:W-:Y:S05]  /*209d0*/  @!P1 BRA `(.L_x_1802) ;  /* 0x0000000000109947 */ /* 0x000fea0003800000 */
[----:B------:R-:W-:Y:S02]  /*209e0*/  ULDC.64 UR4, c[0x0][0x208] ;  /* 0x0000820000047ab9 */ /* 0x000fe40000000a00 */
[----:B-----5:R-:W2:Y:S04]  /*209f0*/  LDG.E R24, desc[UR4][R10.64] ;  /* 0x000000040a187981 */ /* 0x020ea8000c1e1900 */
[----:B0-----:R-:W2:Y:S02]  /*20a00*/  LDG.E R10, desc[UR4][R10.64+0x4] ;  /* 0x000004040a0a7981 */ /* 0x001ea4000c1e1900 */
[----:B--2---:R-:W-:-:S07]  /*20a10*/  IMAD.IADD R24, R10, 0x1, -R24 ;  /* 0x000000010a187824 */ /* 0x004fce00078e0a18 */
.L_x_1802:
[----:B------:R-:W3:Y:S01]  /*20a20*/  LDL R158, [R1+0x40] ;  /* 0x00004000019e7983 */ /* 0x000ee20000100800 */
[----:B------:R-:W2:Y:S03]  /*20a30*/  LDC R156, c[0x0][0xbe8] ;  /* 0x0002fa00ff9c7b82 */ /* 0x000ea60000000800 */
[----:B------:R-:W4:Y:S04]  /*20a40*/  LDL R157, [R1+0x68] ;  /* 0x00006800019d7983 */ /* 0x000f280000100800 */
[----:B------:R-:W4:Y:S04]  /*20a50*/  LDL R155, [R1+0x34] ;  /* 0x00003400019b7983 */ /* 0x000f280000100800 */
[----:B------:R-:W4:Y:S04]  /*20a60*/  LDL R159, [R1+0x14] ;  /* 0x00001400019f7983 */ /* 0x000f280000100800 */
[----:B------:R-:W4:Y:S04]  /*20a70*/  LDL R161, [R1+0x9c] ;  /* 0x00009c0001a17983 */ /* 0x000f280000100800 */
[----:B------:R-:W4:Y:S01]  /*20a80*/  LDL R160, [R1+0x7c] ;  /* 0x00007c0001a07983 */ /* 0x000f220000100800 */
[----:B------:R-:W4:Y:S01]  /*20a90*/  LDC.64 R14, c[0x0][R100+0x228] ;  /* 0x00008a00640e7b82 */ /* 0x000f220000000a00 */
[----:B------:R-:W-:-:S04]  /*20aa0*/  ISETP.NE.U32.AND P0, PT, RZ, UR6, PT ;  /* 0x00000006ff007c0c */ /* 0x000fc8000bf05070 */
[----:B------:R-:W-:Y:S02]  /*20ab0*/  ISETP.NE.AND.EX P0, PT, RZ, UR7, PT, P0 ;  /* 0x00000007ff007c0c */ /* 0x000fe4000bf05300 */
[----:B0-----:R-:W-:Y:S02]  /*20ac0*/  SHF.R.S32.HI R11, RZ, 0x1f, R154 ;  /* 0x0000001fff0b7819 */ /* 0x001fe4000001149a */
[----:B------:R-:W-:Y:S02]  /*20ad0*/  SEL R10, R154, RZ, !P0 ;  /* 0x000000ff9a0a7207 */ /* 0x000fe40004000000 */
[----:B--2---:R-:W-:Y:S02]  /*20ae0*/  ISETP.NE.AND P1, PT, R156, 0x1, PT ;  /* 0x000000019c00780c */ /* 0x004fe40003f25270 */
[----:B------:R-:W-:Y:S01]  /*20af0*/  SEL R11, R11, RZ, !P0 ;  /* 0x000000ff0b0b7207 */ /* 0x000fe20004000000 */
[----:B-1----:R-:W-:-:S04]  /*20b00*/  IMAD R13, R13, R10, RZ ;  /* 0x0000000a0d0d7224 */ /* 0x002fc800078e02ff */
[C---:B------:R-:W-:Y:S02]  /*20b10*/  IMAD R11, R12.reuse, R11, R13 ;  /* 0x0000000b0c0b7224 */ /* 0x040fe400078e020d */
[----:B------:R-:W-:-:S04]  /*20b20*/  IMAD.WIDE.U32 R12, R12, R10, RZ ;  /* 0x0000000a0c0c7225 */ /* 0x000fc800078e00ff */
[----:B------:R-:W-:Y:S02]  /*20b30*/  IMAD.IADD R11, R13, 0x1, R11 ;  /* 0x000000010d0b7824 */ /* 0x000fe400078e020b */
[----:B------:R-:W0:Y:S01]  /*20b40*/  @P1 LDC R13, c[0x0][0xbec] ;  /* 0x0002fb00ff0d1b82 */ /* 0x000e220000000800 */
[----:B------:R-:W-:Y:S01]  /*20b50*/  ULDC.64 UR4, c[0x0][0x208] ;  /* 0x0000820000047ab9 */ /* 0x000fe20000000a00 */
[-C--:B---3--:R-:W-:Y:S02]  /*20b60*/  IMAD R101, R9, R158.reuse, RZ ;  /* 0x0000009e09657224 */ /* 0x088fe400078e02ff */
[----:B------:R-:W-:-:S03]  /*20b70*/  IMAD.WIDE.U32 R8, R8, R158, RZ ;  /* 0x0000009e08087225 */ /* 0x000fc600078e00ff */
[----:B-----5:R-:W-:Y:S02]  /*20b80*/  IADD3 R8, P0, P3, R12, R8, R0 ;  /* 0x000000080c087210 */ /* 0x020fe40007b1e000 */
[----:B------:R-:W1:Y:S01]  /*20b90*/  @P1 LDC R12, c[0x0][0xbf0] ;  /* 0x0002fc00ff0c1b82 */ /* 0x000e620000000800 */
[----:B------:R-:W-:Y:S01]  /*20ba0*/  IMAD.IADD R154, R9, 0x1, R101 ;  /* 0x00000001099a7824 */ /* 0x000fe200078e0265 */
[----:B----4-:R-:W-:-:S05]  /*20bb0*/  SEL R9, R157, RZ, P2 ;  /* 0x000000ff9d097207 */ /* 0x010fca0001000000 */
[-C--:B------:R-:W-:Y:S02]  /*20bc0*/  IMAD R101, R15, R9.reuse, RZ ;  /* 0x000000090f657224 */ /* 0x080fe400078e02ff */
[----:B------:R-:W-:Y:S01]  /*20bd0*/  IMAD.WIDE.U32 R14, R14, R9, RZ ;  /* 0x000000090e0e7225 */ /* 0x000fe200078e00ff */
[----:B------:R-:W-:-:S04]  /*20be0*/  SHF.R.S32.HI R9, RZ, 0x1f, R0 ;  /* 0x0000001fff097819 */ /* 0x000fc80000011400 */
[----:B------:R-:W-:Y:S01]  /*20bf0*/  IADD3.X R11, R11, R154, R9, P0, P3 ;  /* 0x0000009a0b0b7210 */ /* 0x000fe200007e6409 */
[----:B------:R-:W-:-:S04]  /*20c00*/  IMAD.IADD R154, R155, 0x1, R159 ;  /* 0x000000019b9a7824 */ /* 0x000fc800078e029f */
[----:B0-----:R-:W-:-:S04]  /*20c10*/  @P1 IMAD.HI.U32 R13, R154, R13, RZ ;  /* 0x0000000d9a0d1227 */ /* 0x001fc800078e00ff */
[----:B------:R-:W-:Y:S01]  /*20c20*/  IMAD.MOV.U32 R155, RZ, RZ, R154 ;  /* 0x000000ffff9b7224 */ /* 0x000fe200078e009a */
[----:B-1----:R-:W-:Y:S02]  /*20c30*/  @P1 SHF.R.U32.HI R155, RZ, R12, R13 ;  /* 0x0000000cff9b1219 */ /* 0x002fe4000001160d */
[----:B------:R0:W1:Y:S01]  /*20c40*/  LDC.64 R12, c[0x0][R100+0x210] ;  /* 0x00008400640c7b82 */ /* 0x0000620000000a00 */
[----:B------:R-:W-:Y:S01]  /*20c50*/  IMAD.IADD R101, R15, 0x1, R101 ;  /* 0x000000010f657824 */ /* 0x000fe200078e0265 */
[----:B------:R-:W-:Y:S02]  /*20c60*/  IADD3 R14, P0, P3, R155, R8, R14 ;  /* 0x000000089b0e7210 */ /* 0x000fe40007b1e00e */
[----:B------:R-:W-:-:S04]  /*20c70*/  SHF.R.S32.HI R8, RZ, 0x1f, R155 ;  /* 0x0000001fff087819 */ /* 0x000fc8000001149b */
[----:B------:R-:W-:Y:S02]  /*20c80*/  IADD3.X R15, R8, R11, R101, P0, P3 ;  /* 0x0000000b080f7210 */ /* 0x000fe400007e6465 */
[----:B0-----:R-:W0:Y:S01]  /*20c90*/  LDC.64 R100, c[0x0][0xba8] ;  /* 0x0002ea00ff647b82 */ /* 0x001e220000000a00 */
[----:B------:R-:W-:-:S05]  /*20ca0*/  IADD3 R11, -R155, RZ, RZ ;  /* 0x000000ff9b0b7210 */ /* 0x000fca0007ffe1ff */
[----:B------:R-:W-:Y:S02]  /*20cb0*/  IMAD R11, R156, R11, R154 ;  /* 0x0000000b9c0b7224 */ /* 0x000fe400078e029a */
[----:B0-----:R-:W0:Y:S08]  /*20cc0*/  @!P2 LDC R100, c[0x0][0xb50] ;  /* 0x0002d400ff64ab82 */ /* 0x001e300000000800 */
[----:B------:R-:W2:Y:S01]  /*20cd0*/  @!P2 LDC R101, c[0x0][0xb54] ;  /* 0x0002d500ff65ab82 */ /* 0x000ea20000000800 */
[----:B------:R-:W-:Y:S01]  /*20ce0*/  SHF.R.S32.HI R8, RZ, 0x1f, R11 ;  /* 0x0000001fff087819 */ /* 0x000fe2000001140b */
[----:B-1----:R-:W-:-:S02]  /*20cf0*/  IMAD R13, R13, R11, RZ ;  /* 0x0000000b0d0d7224 */ /* 0x002fc400078e02ff */
[----:B------:R-:W-:-:S04]  /*20d00*/  IMAD.WIDE.U32 R14, R12, R11, R14 ;  /* 0x0000000b0c0e7225 */ /* 0x000fc800078e000e */
[----:B------:R-:W-:-:S04]  /*20d10*/  IMAD R8, R12, R8, R13 ;  /* 0x000000080c087224 */ /* 0x000fc800078e020d */
[----:B------:R-:W-:Y:S01]  /*20d20*/  IMAD.IADD R8, R15, 0x1, R8 ;  /* 0x000000010f087824 */ /* 0x000fe200078e0208 */
[----:B0-----:R-:W-:-:S04]  /*20d30*/  LEA R100, P0, R14, R100, 0x2 ;  /* 0x000000640e647211 */ /* 0x001fc800078010ff */
[----:B--2---:R-:W-:Y:S01]  /*20d40*/  LEA.HI.X R8, R14, R101, R8, 0x2, P0 ;  /* 0x000000650e087211 */ /* 0x004fe200000f1408 */
[----:B------:R-:W-:Y:S04]  /*20d50*/  SHFL.IDX PT, R12, R100, RZ, 0x1c1f ;  /* 0x001c1fff640c7589 */ /* 0x000fe800000e0000 */
[----:B------:R-:W0:Y:S04]  /*20d60*/  SHFL.IDX PT, R13, R8, RZ, 0x1c1f ;  /* 0x001c1fff080d7589 */ /* 0x000e2800000e0000 */
[----:B------:R-:W-:Y:S04]  /*20d70*/  SHFL.IDX PT, R14, R100, 0x1, 0x1c1f ;  /* 0x003c1f00640e7f89 */ /* 0x000fe800000e0000 */
[----:B------:R1:W2:Y:S01]  /*20d80*/  SHFL.IDX PT, R15, R8, 0x1, 0x1c1f ;  /* 0x003c1f00080f7f89 */ /* 0x0002a200000e0000 */
[----:B------:R-:W-:Y:S01]  /*20d90*/  LOP3.LUT P0, RZ, R160, 0x3, RZ, 0xc0, !PT ;  /* 0x00000003a0ff7812 */ /* 0x000fe2000780c0ff */
[----:B-1----:R-:W-:-:S02]  /*20da0*/  IMAD R8, R24, R156, RZ ;  /* 0x0000009c18087224 */ /* 0x002fc400078e02ff */
[----:B------:R-:W-:-:S04]  /*20db0*/  IMAD.IADD R24, R161, 0x1, R159 ;  /* 0x00000001a1187824 */ /* 0x000fc800078e029f */
[C---:B------:R-:W-:Y:S01]  /*20dc0*/  VIADD R11, R24.reuse, 0x8 ;  /* 0x00000008180b7836 */ /* 0x040fe20000000000 */
[----:B------:R-:W-:-:S04]  /*20dd0*/  ISETP.GE.OR P3, PT, R24, R8, P0 ;  /* 0x000000081800720c */ /* 0x000fc80000766670 */
[----:B------:R-:W-:-:S09]  /*20de0*/  ISETP.GE.OR P0, PT, R11, R8, P0 ;  /* 0x000000080b00720c */ /* 0x000fd20000706670 */
[----:B0-----:R0:W-:Y:S04]  /*20df0*/  @!P3 ST.E desc[UR4][R12.64], R153 ;  /* 0x000000990c00b985 */ /* 0x0011e8000c101904 */
[----:B--2---:R0:W-:Y:S01]  /*20e00*/  @!P0 ST.E desc[UR4][R14.64], R152 ;  /* 0x000000980e008985 */ /* 0x0041e2000c101904 */
[----:B------:R-:W-:Y:S05]  /*20e10*/  @P2 BRA `(.L_x_1803) ;  /* 0x0000000c00f82947 */ /* 0x000fea0003800000 */
[----:B------:R-:W2:Y:S01]  /*20e20*/  LDL R160, [R1+0x44] ;  /* 0x0000440001a07983 */ /* 0x000ea20000100800 */
[----:B------:R-:W-:Y:S01]  /*20e30*/  IMAD.SHL.U32 R161, R23, 0x40, RZ ;  /* 0x0000004017a17824 */ /* 0x000fe200078e00ff */
[----:B------:R-:W1:Y:S02]  /*20e40*/  @P1 LDC R21, c[0x0][0xbec] ;  /* 0x0002fb00ff151b82 */ /* 0x000e640000000800 */
[----:B------:R3:W5:Y:S04]  /*20e50*/  LDL R90, [R1+0xc] ;  /* 0x00000c00015a7983 */ /* 0x0007680000100800 */
[----:B------:R3:W5:Y:S01]  /*20e60*/  LDL R86, [R1+0x10] ;  /* 0x0000100001567983 */ /* 0x0007620000100800 */
[----:B------:R-:W-:Y:S01]  /*20e70*/  ULDC.64 UR4, c[0x0][0x208] ;  /* 0x0000820000047ab9 */ /* 0x000fe20000000a00 */
[----:B------:R-:W4:Y:S02]  /*20e80*/  @P1 LDC R85, c[0x0][0xbf0] ;  /* 0x0002fc00ff551b82 */ /* 0x000f240000000800 */
[----:B------:R3:W5:Y:S04]  /*20e90*/  LDL R93, [R1+0x78] ;  /* 0x00007800015d7983 */ /* 0x0007680000100800 */
[----:B------:R3:W5:Y:S04]  /*20ea0*/  LDL R92, [R1+0x5c] ;  /* 0x00005c00015c7983 */ /* 0x0007680000100800 */
[----:B------:R3:W5:Y:S04]  /*20eb0*/  LDL R91, [R1+0x64] ;  /* 0x00006400015b7983 */ /* 0x0007680000100800 */
[----:B------:R3:W5:Y:S01]  /*20ec0*/  LDL R88, [R1+0x60] ;  /* 0x0000600001587983 */ /* 0x0007620000100800 */
[----:B------:R-:W-:-:S02]  /*20ed0*/  SHF.R.S32.HI R11, RZ, 0x1f, R10 ;  /* 0x0000001fff0b7819 */ /* 0x000fc4000001140a */
[----:B------:R-:W-:Y:S01]  /*20ee0*/  IADD3 R89, R23, R159, RZ ;  /* 0x0000009f17597210 */ /* 0x000fe20007ffe0ff */
[----:B------:R-:W-:Y:S01]  /*20ef0*/  BSSY B1, `(.L_x_1804) ;  /* 0x00000a8000017945 */ /* 0x000fe20003800000 */
[----:B--2---:R-:W-:-:S04]  /*20f00*/  IMAD R3, R160, 0x8, R161 ;  /* 0x00000008a0037824 */ /* 0x004fc800078e02a1 */
[----:B------:R-:W-:-:S03]  /*20f10*/  IMAD.WIDE R6, R3, 0x2, R6 ;  /* 0x0000000203067825 */ /* 0x000fc600078e0206 */
[C---:B0-----:R-:W-:Y:S02]  /*20f20*/  IADD3 R13, P4, R6.reuse, 0x1000, RZ ;  /* 0x00001000060d7810 */ /* 0x041fe40007f9e0ff */
        /* <DEDUP_REMOVED lines=10> */
[----:B------:R-:W-:Y:S02]  /*20fd0*/  LOP3.LUT R28, R28, R29, RZ, 0x3c, !PT ;  /* 0x0000001d1c1c7212 */ /* 0x000fe400078e3cff */
[----:B------:R-:W-:Y:S01]  /*20fe0*/  LOP3.LUT R32, R32, R33, RZ, 0x3c, !PT ;  /* 0x0000002120207212 */ /* 0x000fe200078e3cff */
[----:B------:R-:W-:Y:S01]  /*20ff0*/  IMAD.X R33, RZ, RZ, R7, P2 ;  /* 0x000000ffff217224 */ /* 0x000fe200010e0607 */
[----:B------:R-:W-:Y:S01]  /*21000*/  IADD3.X R29, RZ, R7, RZ, P3, !PT ;  /* 0x00000007ff1d7210 */ /* 0x000fe20001ffe4ff */
[----:B------:R-:W5:Y:S01]  /*21010*/  LD.E.128 R12, desc[UR4][R12.64] ;  /* 0x000000040c0c7980 */ /* 0x000f62000c101d00 */
[----:B------:R-:W-:-:S02]  /*21020*/  IADD3 R37, P0, R6, 0x4000, RZ ;  /* 0x0000400006257810 */ /* 0x000fc40007f1e0ff */
[C---:B------:R-:W-:Y:S01]  /*21030*/  IADD3 R41, P6, R6.reuse, 0x5000, RZ ;  /* 0x0000500006297810 */ /* 0x040fe20007fde0ff */
[----:B------:R-:W5:Y:S01]  /*21040*/  LD.E.128 R32, desc[UR4][R32.64] ;  /* 0x0000000420207980 */ /* 0x000f62000c101d00 */
[C---:B------:R-:W-:Y:S02]  /*21050*/  IADD3 R45, P5, R6.reuse, 0x6000, RZ ;  /* 0x00006000062d7810 */ /* 0x040fe40007fbe0ff */
[C---:B------:R-:W-:Y:S01]  /*21060*/  IADD3 R49, P4, R6.reuse, 0x7000, RZ ;  /* 0x0000700006317810 */ /* 0x040fe20007f9e0ff */
[----:B------:R-:W5:Y:S01]  /*21070*/  LD.E.128 R28, desc[UR4][R28.64] ;  /* 0x000000041c1c7980 */ /* 0x000f62000c101d00 */
[C---:B------:R-:W-:Y:S02]  /*21080*/  IADD3 R53, P3, R6.reuse, 0x8000, RZ ;  /* 0x0000800006357810 */ /* 0x040fe40007f7e0ff */
[----:B------:R-:W-:Y:S02]  /*21090*/  IADD3 R57, P2, R6, 0x9000, RZ ;  /* 0x0000900006397810 */ /* 0x000fe40007f5e0ff */
        /* <DEDUP_REMOVED lines=31> */
[----:B------:R-:W-:Y:S01]  /*21290*/  IADD3.X R57, RZ, R7, RZ, P2, !PT ;  /* 0x00000007ff397210 */ /* 0x000fe200017fe4ff */
[----:B------:R-:W5:Y:S01]  /*212a0*/  LD.E.128 R48, desc[UR4][R48.64] ;  /* 0x0000000430307980 */ /* 0x000f62000c101d00 */
[----:B------:R-:W-:-:S02]  /*212b0*/  IADD3 R3, P2, R6, 0xf000, RZ ;  /* 0x0000f00006037810 */ /* 0x000fc40007f5e0ff */
[----:B------:R-:W-:Y:S01]  /*212c0*/  LOP3.LUT R60, R61, 0x380, RZ, 0xc0, !PT ;  /* 0x000003803d3c7812 */ /* 0x000fe200078ec0ff */
[----:B------:R-:W5:Y:S01]  /*212d0*/  LD.E.128 R52, desc[UR4][R52.64] ;  /* 0x0000000434347980 */ /* 0x000f62000c101d00 */
[----:B------:R-:W-:Y:S02]  /*212e0*/  LOP3.LUT R64, R65, 0x380, RZ, 0xc0, !PT ;  /* 0x0000038041407812 */ /* 0x000fe400078ec0ff */
[----:B------:R-:W-:Y:S01]  /*212f0*/  LOP3.LUT R68, R69, 0x380, RZ, 0xc0, !PT ;  /* 0x0000038045447812 */ /* 0x000fe200078ec0ff */
[----:B------:R-:W5:Y:S01]  /*21300*/  LD.E.128 R56, desc[UR4][R56.64] ;  /* 0x0000000438387980 */ /* 0x000f62000c101d00 */
[----:B------:R-:W-:Y:S02]  /*21310*/  LOP3.LUT R72, R73, 0x380, RZ, 0xc0, !PT ;  /* 0x0000038049487812 */ /* 0x000fe400078ec0ff */
[----:B------:R-:W-:Y:S02]  /*21320*/  LOP3.LUT R76, R77, 0x380, RZ, 0xc0, !PT ;  /* 0x000003804d4c7812 */ /* 0x000fe400078ec0ff */
[----:B------:R-:W-:-:S02]  /*21330*/  LOP3.LUT R5, R6, 0x380, RZ, 0xc0, !PT ;  /* 0x0000038006057812 */ /* 0x000fc400078ec0ff */
[----:B------:R-:W-:Y:S02]  /*21340*/  LOP3.LUT R2, R3, 0x380, RZ, 0xc0, !PT ;  /* 0x0000038003027812 */ /* 0x000fe400078ec0ff */
[----:B------:R-:W-:Y:S02]  /*21350*/  SHF.R.U64 R60, R60, 0x3, RZ ;  /* 0x000000033c3c7819 */ /* 0x000fe400000012ff */
[----:B------:R-:W-:Y:S02]  /*21360*/  SHF.R.U64 R64, R64, 0x3, RZ ;  /* 0x0000000340407819 */ /* 0x000fe400000012ff */
[----:B------:R-:W-:Y:S02]  /*21370*/  SHF.R.U64 R68, R68, 0x3, RZ ;  /* 0x0000000344447819 */ /* 0x000fe400000012ff */
[----:B------:R-:W-:Y:S02]  /*21380*/  SHF.R.U64 R72, R72, 0x3, RZ ;  /* 0x0000000348487819 */ /* 0x000fe400000012ff */
[----:B------:R-:W-:-:S02]  /*21390*/  SHF.R.U64 R76, R76, 0x3, RZ ;  /* 0x000000034c4c7819 */ /* 0x000fc400000012ff */
[----:B------:R-:W-:Y:S02]  /*213a0*/  SHF.R.U64 R5, R5, 0x3, RZ ;  /* 0x0000000305057819 */ /* 0x000fe400000012ff */
[----:B------:R-:W-:Y:S01]  /*213b0*/  SHF.R.U64 R2, R2, 0x3, RZ ;  /* 0x0000000302027819 */ /* 0x000fe200000012ff */
        /* <DEDUP_REMOVED lines=13> */
[----:B------:R-:W-:-:S02]  /*21490*/  MOV R5, R7 ;  /* 0x0000000700057202 */ /* 0x000fc40000000f00 */
[----:B------:R-:W-:Y:S01]  /*214a0*/  LOP3.LUT R80, R2, R3, RZ, 0x3c, !PT ;  /* 0x0000000302507212 */ /* 0x000fe200078e3cff */
[----:B------:R-:W5:Y:S04]  /*214b0*/  LD.E.128 R64, desc[UR4][R64.64] ;  /* 0x0000000440407980 */ /* 0x000f68000c101d00 */
[----:B------:R-:W5:Y:S04]  /*214c0*/  LD.E.128 R4, desc[UR4][R4.64] ;  /* 0x0000000404047980 */ /* 0x000f68000c101d00 */
[----:B------:R-:W5:Y:S04]  /*214d0*/  LD.E.128 R68, desc[UR4][R68.64] ;  /* 0x0000000444447980 */ /* 0x000f68000c101d00 */
[----:B------:R-:W5:Y:S04]  /*214e0*/  LD.E.128 R72, desc[UR4][R72.64] ;  /* 0x0000000448487980 */ /* 0x000f68000c101d00 */
[----:B------:R-:W5:Y:S04]  /*214f0*/  LD.E.128 R76, desc[UR4][R76.64] ;  /* 0x000000044c4c7980 */ /* 0x000f68000c101d00 */
[----:B------:R-:W5:Y:S01]  /*21500*/  LD.E.128 R80, desc[UR4][R80.64] ;  /* 0x0000000450507980 */ /* 0x000f62000c101d00 */
[----:B------:R-:W-:-:S02]  /*21510*/  ULDC.64 UR4, c[0x0][0xaa0] ;  /* 0x0002a80000047ab9 */ /* 0x000fc40000000a00 */
[----:B------:R-:W-:Y:S01]  /*21520*/  IMAD R9, R9, UR4, RZ ;  /* 0x0000000409097c24 */ /* 0x000fe2000f8e02ff */
[----:B------:R-:W-:Y:S01]  /*21530*/  @!PT LDS RZ, [RZ] ;  /* 0x00000000fffff984 */ /* 0x000fe20000000800 */
[----:B------:R-:W-:Y:S01]  /*21540*/  @!PT LDS RZ, [RZ] ;  /* 0x00000000fffff984 */ /* 0x000fe20000000800 */
[----:B------:R-:W-:Y:S01]  /*21550*/  @!PT LDS RZ, [RZ] ;  /* 0x00000000fffff984 */ /* 0x000fe20000000800 */
[----:B------:R-:W-:Y:S01]  /*21560*/  @!PT LDS RZ, [RZ] ;  /* 0x00000000fffff984 */ /* 0x000fe20000000800 */
[----:B------:R0:W-:Y:S06]  /*21570*/  MEMBAR.ALL.CTA ;  /* 0x0000000000007992 */ /* 0x0001ec0000008000 */
[----:B0-----:R-:W0:Y:S01]  /*21580*/  FENCE.VIEW.ASYNC.S ;  /* 0x00000000000073c6 */ /* 0x001e220000000000 */
[----:B------:R-:W-:-:S04]  /*21590*/  IMAD.WIDE.U32 R2, R0, UR4, RZ ;  /* 0x0000000400027c25 */ /* 0x000fc8000f8e00ff */
[----:B------:R-:W-:Y:S01]  /*215a0*/  IMAD R9, R0, UR5, R9 ;  /* 0x0000000500097c24 */ /* 0x000fe2000f8e0209 */
[----:B------:R-:W-:Y:S01]  /*215b0*/  ULDC.64 UR4, c[0x0][0xae8] ;  /* 0x0002ba0000047ab9 */ /* 0x000fe20000000a00 */
[----:B------:R-:W-:Y:S02]  /*215c0*/  IMAD R0, R160, 0x20, R23 ;  /* 0x00000020a0007824 */ /* 0x000fe400078e0217 */
[----:B------:R-:W-:Y:S02]  /*215d0*/  IMAD.IADD R3, R3, 0x1, R9 ;  /* 0x0000000103037824 */ /* 0x000fe400078e0209 */
[----:B------:R-:W-:Y:S02]  /*215e0*/  IMAD.IADD R20, R159, 0x1, R0 ;  /* 0x000000019f147824 */ /* 0x000fe400078e0200 */
[----:B------:R-:W-:-:S04]  /*215f0*/  IMAD.WIDE.U32 R2, R158, UR4, R2 ;  /* 0x000000049e027c25 */ /* 0x000fc8000f8e0002 */
[----:B-1----:R-:W-:-:S04]  /*21600*/  @P1 IMAD.HI.U32 R0, R20, R21, RZ ;  /* 0x0000001514001227 */ /* 0x002fc800078e00ff */
[----:B------:R-:W-:Y:S01]  /*21610*/  IMAD R3, R158, UR5, R3 ;  /* 0x000000059e037c24 */ /* 0x000fe2000f8e0203 */
[----:B------:R-:W-:Y:S01]  /*21620*/  ULDC.64 UR4, c[0x0][0xaf0] ;  /* 0x0002bc0000047ab9 */ /* 0x000fe20000000a00 */
[----:B------:R-:W-:Y:S01]  /*21630*/  IMAD.MOV.U32 R9, RZ, RZ, R20 ;  /* 0x000000ffff097224 */ /* 0x000fe200078e0014 */
[----:B----4-:R-:W-:Y:S01]  /*21640*/  @P1 SHF.R.U32.HI R9, RZ, R85, R0 ;  /* 0x00000055ff091219 */ /* 0x010fe20000011600 */
[----:B------:R-:W-:Y:S02]  /*21650*/  IMAD R11, R11, UR4, RZ ;  /* 0x000000040b0b7c24 */ /* 0x000fe4000f8e02ff */
[----:B------:R-:W-:Y:S01]  /*21660*/  IMAD.WIDE.U32 R2, R10, UR4, R2 ;  /* 0x000000040a027c25 */ /* 0x000fe2000f8e0002 */
[----:B------:R-:W-:-:S03]  /*21670*/  SHF.R.S32.HI R0, RZ, 0x1f, R9 ;  /* 0x0000001fff007819 */ /* 0x000fc60000011409 */
[----:B------:R-:W-:Y:S01]  /*21680*/  IMAD R11, R10, UR5, R11 ;  /* 0x000000050a0b7c24 */ /* 0x000fe2000f8e020b */
[----:B------:R-:W-:Y:S01]  /*21690*/  ULDC.64 UR4, c[0x0][0xae0] ;  /* 0x0002b80000047ab9 */ /* 0x000fe20000000a00 */
[----:B------:R-:W-:Y:S02]  /*216a0*/  IMAD.MOV R21, RZ, RZ, -R9 ;  /* 0x000000ffff157224 */ /* 0x000fe400078e0a09 */
[----:B------:R-:W-:Y:S02]  /*216b0*/  IMAD.IADD R3, R3, 0x1, R11 ;  /* 0x0000000103037824 */ /* 0x000fe400078e020b */
[----:B------:R-:W-:Y:S02]  /*216c0*/  IMAD R0, R0, UR4, RZ ;  /* 0x0000000400007c24 */ /* 0x000fe4000f8e02ff */
[----:B------:R-:W-:Y:S02]  /*216d0*/  IMAD R11, R156, R21, R20 ;  /* 0x000000159c0b7224 */ /* 0x000fe400078e0214 */
[----:B------:R-:W-:-:S02]  /*216e0*/  IMAD R21, R9, UR5, R0 ;  /* 0x0000000509157c24 */ /* 0x000fc4000f8e0200 */
[----:B------:R-:W-:Y:S01]  /*216f0*/  IMAD.WIDE.U32 R2, R9, UR4, R2 ;  /* 0x0000000409027c25 */ /* 0x000fe2000f8e0002 */
[----:B------:R-:W-:Y:S01]  /*21700*/  SHF.R.S32.HI R0, RZ, 0x1f, R11 ;  /* 0x0000001fff007819 */ /* 0x000fe2000001140b */
[----:B------:R-:W-:Y:S02]  /*21710*/  ULDC.64 UR4, c[0x0][0xad8] ;  /* 0x0002b60000047ab9 */ /* 0x000fe40000000a00 */
[----:B------:R-:W-:Y:S02]  /*21720*/  IMAD.IADD R3, R3, 0x1, R21 ;  /* 0x0000000103037824 */ /* 0x000fe400078e0215 */
[----:B------:R-:W-:Y:S02]  /*21730*/  IMAD R0, R0, UR4, RZ ;  /* 0x0000000400007c24 */ /* 0x000fe4000f8e02ff */
[----:B------:R-:W-:Y:S02]  /*21740*/  VIADD R9, R89, 0x20 ;  /* 0x0000002059097836 */ /* 0x000fe40000000000 */
[----:B------:R-:W-:-:S02]  /*21750*/  IMAD R21, R11, UR5, R0 ;  /* 0x000000050b157c24 */ /* 0x000fc4000f8e0200 */
[----:B------:R-:W-:Y:S01]  /*21760*/  IMAD.WIDE.U32 R2, R11, UR4, R2 ;  /* 0x000000040b027c25 */ /* 0x000fe2000f8e0002 */
[-C--:B------:R-:W-:Y:S01]  /*21770*/  ISETP.GE.AND P1, PT, R9, R8.reuse, PT ;  /* 0x000000080900720c */ /* 0x080fe20003f26270 */
[----:B------:R-:W-:Y:S01]  /*21780*/  ULDC.64 UR4, c[0x0][0xa80] ;  /* 0x0002a00000047ab9 */ /* 0x000fe20000000a00 */
[CC--:B------:R-:W-:Y:S01]  /*21790*/  ISETP.GE.AND P2, PT, R89.reuse, R8.reuse, PT ;  /* 0x000000085900720c */ /* 0x0c0fe20003f46270 */
[----:B------:R-:W-:Y:S01]  /*217a0*/  VIADD R9, R89, 0x40 ;  /* 0x0000004059097836 */ /* 0x000fe20000000000 */
[----:B------:R-:W-:Y:S01]  /*217b0*/  LEA R24, P3, R2, UR4, 0x1 ;  /* 0x0000000402187c11 */ /* 0x000fe2000f8608ff */
[----:B------:R-:W-:Y:S02]  /*217c0*/  IMAD.IADD R3, R3, 0x1, R21 ;  /* 0x0000000103037824 */ /* 0x000fe400078e0215 */
[----:B------:R-:W-:Y:S01]  /*217d0*/  VIADD R0, R16, 0x30820 ;  /* 0x0003082010007836 */ /* 0x000fe20000000000 */
[----:B------:R-:W-:Y:S02]  /*217e0*/  ISETP.GE.AND P0, PT, R9, R8, PT ;  /* 0x000000080900720c */ /* 0x000fe40003f06270 */
[----:B------:R-:W-:-:S02]  /*217f0*/  LEA.HI.X R9, R2, UR5, R3, 0x1, P3 ;  /* 0x0000000502097c11 */ /* 0x000fc400098f0c03 */
[----:B------:R-:W-:Y:S01]  /*21800*/  PRMT R0, RZ, 0x654, R0 ;  /* 0x00000654ff007816 */ /* 0x000fe20000000000 */
[----:B0-----:R3:W0:Y:S03]  /*21810*/  SHFL.IDX PT, R87, R24, RZ, 0x181f ;  /* 0x00181fff18577589 */ /* 0x00162600000e0000 */
[----:B------:R3:W-:Y:S01]  /*21820*/  SYNCS.ARRIVE.TRANS64.RED.A1T0 RZ, [R0+URZ], RZ ;  /* 0x000000ff00ff79a7 */ /* 0x0007e2000810043f */
[----:B------:R3:W1:Y:S01]  /*21830*/  SHFL.IDX PT, R85, R9, RZ, 0x181f ;  /* 0x00181fff09557589 */ /* 0x00066200000e0000 */
[----:B------:R-:W-:Y:S05]  /*21840*/  @P2 BRA `(.L_x_1805) ;  /* 0x0000000000482947 */ /* 0x000fea0003800000 */
[----:B------:R-:W-:Y:S01]  /*21850*/  ULDC UR4, c[0x0][0xac8] ;  /* 0x0002b20000047ab9 */ /* 0x000fe20000000800 */
[----:B------:R-:W-:Y:S01]  /*21860*/  ULDC.64 UR6, c[0x0][0x208] ;  /* 0x0000820000067ab9 */ /* 0x000fe20000000a00 */
[----:B------:R-:W-:Y:S02]  /*21870*/  ISETP.GE.AND P5, PT, R18, UR4, PT ;  /* 0x0000000412007c0c */ /* 0x000fe4000bfa6270 */
[----:B------:R-:W-:Y:S02]  /*21880*/  ISETP.GE.AND P4, PT, R221, UR4, PT ;  /* 0x00000004dd007c0c */ /* 0x000fe4000bf86270 */
[----:B-----5:R-:W-:Y:S02]  /*21890*/  ISETP.GE.AND P3, PT, R90, UR4, PT ;  /* 0x000000045a007c0c */ /* 0x020fe4000bf66270 */
[----:B------:R-:W-:-:S07]  /*218a0*/  ISETP.GE.AND P2, PT, R86, UR4, PT ;  /* 0x0000000456007c0c */ /* 0x000fce000bf46270 */
[----:B0-----:R-:W-:-:S04]  /*218b0*/  @!P5 LEA R2, P6, R18, R87, 0x1 ;  /* 0x000000571202d211 */ /* 0x001fc800078c08ff */
[----:B-1----:R-:W-:Y:S02]  /*218c0*/  @!P5 LEA.HI.X R3, R18, R85, R19, 0x1, P6 ;  /* 0x000000551203d211 */ /* 0x002fe400030f0c13 */
[----:B------:R-:W-:-:S03]  /*218d0*/  @!P4 LEA R10, P6, R92, R87, 0x1 ;  /* 0x000000575c0ac211 */ /* 0x000fc600078c08ff */
        /* <DEDUP_REMOVED lines=9> */
.L_x_1805:
[----:B------:R-:W-:Y:S05]  /*21970*/  BSYNC B1 ;  /* 0x0000000000017941 */ /* 0x000fea0003800000 */
.L_x_1804:
[----:B--2---:R2:W4:Y:S01]  /*21980*/  SHFL.IDX PT, R11, R9, 0x1, 0x181f ;  /* 0x00381f00090b7f89 */ /* 0x00452200000e0000 */
        /* <DEDUP_REMOVED lines=10> */
[----:B------:R-:W-:Y:S02]  /*21a30*/  @!P3 LEA R4, P5, R92, R7, 0x1 ;  /* 0x000000075c04b211 */ /* 0x000fe400078a08ff */
[----:B----4-:R-:W-:Y:S02]  /*21a40*/  @!P4 LEA.HI.X R3, R18, R11, R19, 0x1, P6 ;  /* 0x0000000b1203c211 */ /* 0x010fe400030f0c13 */
        /* <DEDUP_REMOVED lines=9> */
.L_x_1807:
[----:B------:R-:W-:Y:S05]  /*21ae0*/  BSYNC B1 ;  /* 0x0000000000017941 */ /* 0x000fea0003800000 */
.L_x_1806:
[----:B0---4-:R0:W4:Y:S01]  /*21af0*/  SHFL.IDX PT, R11, R9, 0x2, 0x181f ;  /* 0x00581f00090b7f89 */ /* 0x01112200000e0000 */
        /* <DEDUP_REMOVED lines=12> */
[----:B----4-:R-:W-:Y:S02]  /*21bc0*/  @!P3 LEA.HI.X R3, R18, R11, R19, 0x1, P6 ;  /* 0x0000000b1203b211 */ /* 0x010fe400030f0c13 */
        /* <DEDUP_REMOVED lines=8> */
.L_x_1809:
[----:B------:R-:W-:Y:S05]  /*21c50*/  BSYNC B1 ;  /* 0x0000000000017941 */ /* 0x000fea0003800000 */
.L_x_1808:
[----:B0-----:R-:W-:Y:S01]  /*21c60*/  VIADD R3, R89, 0x60 ;  /* 0x0000006059037836 */ /* 0x001fe20000000000 */
[----:B--23--:R-:W0:Y:S04]  /*21c70*/  SHFL.IDX PT, R9, R9, 0x3, 0x181f ;  /* 0x00781f0009097f89 */ /* 0x00ce2800000e0000 */
[----:B------:R-:W-:Y:S01]  /*21c80*/  ISETP.GE.AND P0, PT, R3, R8, PT ;  /* 0x000000080300720c */ /* 0x000fe20003f06270 */
[----:B----4-:R2:W3:-:S12]  /*21c90*/  SHFL.IDX PT, R11, R24, 0x3, 0x181f ;  /* 0x00781f00180b7f89 */ /* 0x0104d800000e0000 */
[----:B--2---:R-:W-:Y:S05]  /*21ca0*/  @P0 BRA `(.L_x_1810) ;  /* 0x0000002800740947 */ /* 0x004fea0003800000 */
        /* <DEDUP_REMOVED lines=21> */
.L_x_1803:
[----:B------:R-:W1:Y:S01]  /*21e00*/  @P1 LDC R7, c[0x0][0xbec] ;  /* 0x0002fb00ff071b82 */ /* 0x000e620000000800 */
[----:B------:R-:W-:Y:S01]  /*21e10*/  ULDC.64 UR4, c[0x0][0xb08] ;  /* 0x0002c20000047ab9 */ /* 0x000fe20000000a00 */
[----:B0-----:R-:W-:Y:S01]  /*21e20*/  MOV R12, R154 ;  /* 0x0000009a000c7202 */ /* 0x001fe20000000f00 */
[----:B------:R-:W-:Y:S01]  /*21e30*/  IMAD R9, R9, UR4, RZ ;  /* 0x0000000409097c24 */ /* 0x000fe2000f8e02ff */
[C---:B------:R-:W-:Y:S01]  /*21e40*/  IADD3 R171, R230.reuse, 0xa8, RZ ;  /* 0x000000a8e6ab7810 */ /* 0x040fe20007ffe0ff */
[C---:B------:R-:W-:Y:S01]  /*21e50*/  VIADD R101, R230.reuse, 0xf8 ;  /* 0x000000f8e6657836 */ /* 0x040fe20000000000 */
[----:B------:R-:W-:Y:S01]  /*21e60*/  IADD3 R185, R230, 0x70, RZ ;  /* 0x00000070e6b97810 */ /* 0x000fe20007ffe0ff */
[----:B------:R-:W-:Y:S01]  /*21e70*/  IMAD R9, R0, UR5, R9 ;  /* 0x0000000500097c24 */ /* 0x000fe2000f8e0209 */
[----:B------:R-:W0:Y:S01]  /*21e80*/  @P1 LDC R6, c[0x0][0xbf0] ;  /* 0x0002fc00ff061b82 */ /* 0x000e220000000800 */
[C---:B------:R-:W-:Y:S01]  /*21e90*/  VIADD R153, R230.reuse, 0xf0 ;  /* 0x000000f0e6997836 */ /* 0x040fe20000000000 */
[C---:B------:R-:W-:Y:S01]  /*21ea0*/  IADD3 R199, R230.reuse, 0x38, RZ ;  /* 0x00000038e6c77810 */ /* 0x040fe20007ffe0ff */
[C---:B------:R-:W-:Y:S01]  /*21eb0*/  VIADD R155, R230.reuse, 0xe8 ;  /* 0x000000e8e69b7836 */ /* 0x040fe20000000000 */
[----:B------:R-:W-:Y:S01]  /*21ec0*/  BSSY B1, `(.L_x_1811) ;  /* 0x0000103000017945 */ /* 0x000fe20003800000 */
[C---:B------:R-:W-:Y:S01]  /*21ed0*/  VIADD R159, R230.reuse, 0xd8 ;  /* 0x000000d8e69f7836 */ /* 0x040fe20000000000 */
[C---:B------:R-:W-:Y:S01]  /*21ee0*/  IADD3 R100, R230.reuse, 0xf8, RZ ;  /* 0x000000f8e6647810 */ /* 0x040fe20007ffe0ff */
        /* <DEDUP_REMOVED lines=9> */
[----:B------:R-:W-:Y:S01]  /*21f80*/  SHF.R.S32.HI R161, RZ, 0x1f, R161 ;  /* 0x0000001fffa17819 */ /* 0x000fe200000114a1 */
[----:B-1----:R-:W-:Y:S01]  /*21f90*/  @P1 IMAD.HI.U32 R7, R154, R7, RZ ;  /* 0x000000079a071227 */ /* 0x002fe200078e00ff */
[----:B------:R-:W-:-:S02]  /*21fa0*/  SHF.R.S32.HI R163, RZ, 0x1f, R163 ;  /* 0x0000001fffa37819 */ /* 0x000fc400000114a3 */
[C---:B------:R-:W-:Y:S01]  /*21fb0*/  IADD3 R164, R230.reuse, 0xc0, RZ ;  /* 0x000000c0e6a47810 */ /* 0x040fe20007ffe0ff */
[C---:B------:R-:W-:Y:S01]  /*21fc0*/  VIADD R173, R230.reuse, 0xa0 ;  /* 0x000000a0e6ad7836 */ /* 0x040fe20000000000 */
[----:B------:R-:W-:Y:S01]  /*21fd0*/  SHF.R.S32.HI R165, RZ, 0x1f, R165 ;  /* 0x0000001fffa57819 */ /* 0x000fe200000114a5 */
[----:B------:R-:W-:Y:S01]  /*21fe0*/  VIADD R175, R230, 0x98 ;  /* 0x00000098e6af7836 */ /* 0x000fe20000000000 */
[----:B0-----:R-:W-:Y:S01]  /*21ff0*/  @P1 SHF.R.U32.HI R12, RZ, R6, R7 ;  /* 0x00000006ff0c1219 */ /* 0x001fe20000011607 */
[----:B------:R-:W-:Y:S01]  /*22000*/  IMAD.WIDE.U32 R6, R0, UR4, RZ ;  /* 0x0000000400067c25 */ /* 0x000fe2000f8e00ff */
[----:B------:R-:W-:Y:S01]  /*22010*/  ULDC.64 UR4, c[0x0][0xb38] ;  /* 0x0002ce0000047ab9 */ /* 0x000fe20000000a00 */
[----:B------:R-:W-:Y:S02]  /*22020*/  SHF.R.S32.HI R0, RZ, 0x1f, R10 ;  /* 0x0000001fff007819 */ /* 0x000fe4000001140a */
[----:B------:R-:W-:Y:S01]  /*22030*/  IMAD.IADD R7, R7, 0x1, R9 ;  /* 0x0000000107077824 */ /* 0x000fe200078e0209 */
[----:B------:R-:W-:Y:S01]  /*22040*/  SHF.R.S32.HI R9, RZ, 0x1f, R12 ;  /* 0x0000001fff097819 */ /* 0x000fe2000001140c */
[----:B------:R-:W-:Y:S01]  /*22050*/  VIADD R177, R230, 0x90 ;  /* 0x00000090e6b17836 */ /* 0x000fe20000000000 */
[----:B------:R-:W-:Y:S01]  /*22060*/  SHF.R.S32.HI R167, RZ, 0x1f, R167 ;  /* 0x0000001fffa77819 */ /* 0x000fe200000114a7 */
[----:B------:R-:W-:Y:S01]  /*22070*/  IMAD.WIDE.U32 R6, R158, UR4, R6 ;  /* 0x000000049e067c25 */ /* 0x000fe2000f8e0006 */
[----:B------:R-:W-:-:S02]  /*22080*/  SHF.R.S32.HI R169, RZ, 0x1f, R169 ;  /* 0x0000001fffa97819 */ /* 0x000fc400000114a9 */
[----:B------:R-:W-:Y:S01]  /*22090*/  SHF.R.S32.HI R171, RZ, 0x1f, R171 ;  /* 0x0000001fffab7819 */ /* 0x000fe200000114ab */
[----:B------:R-:W-:Y:S01]  /*220a0*/  IMAD R7, R158, UR5, R7 ;  /* 0x000000059e077c24 */ /* 0x000fe2000f8e0207 */
[----:B------:R-:W-:Y:S01]  /*220b0*/  ULDC.64 UR4, c[0x0][0xb40] ;  /* 0x0002d00000047ab9 */ /* 0x000fe20000000a00 */
[----:B------:R-:W-:Y:S01]  /*220c0*/  VIADD R179, R230, 0x88 ;  /* 0x00000088e6b37836 */ /* 0x000fe20000000000 */
[----:B------:R-:W-:Y:S01]  /*220d0*/  SHF.R.S32.HI R173, RZ, 0x1f, R173 ;  /* 0x0000001fffad7819 */ /* 0x000fe200000114ad */
[----:B------:R-:W-:Y:S01]  /*220e0*/  IMAD R0, R0, UR4, RZ ;  /* 0x0000000400007c24 */ /* 0x000fe2000f8e02ff */
[----:B------:R-:W-:Y:S01]  /*220f0*/  SHF.R.S32.HI R175, RZ, 0x1f, R175 ;  /* 0x0000001fffaf7819 */ /* 0x000fe200000114af */
[----:B------:R-:W-:Y:S01]  /*22100*/  IMAD.WIDE.U32 R6, R10, UR4, R6 ;  /* 0x000000040a067c25 */ /* 0x000fe2000f8e0006 */
[----:B------:R-:W-:Y:S02]  /*22110*/  SHF.R.S32.HI R177, RZ, 0x1f, R177 ;  /* 0x0000001fffb17819 */ /* 0x000fe400000114b1 */
[----:B------:R-:W-:Y:S01]  /*22120*/  IADD3 R178, R230, 0x88, RZ ;  /* 0x00000088e6b27810 */ /* 0x000fe20007ffe0ff */
[----:B------:R-:W-:Y:S01]  /*22130*/  IMAD R0, R10, UR5, R0 ;  /* 0x000000050a007c24 */ /* 0x000fe2000f8e0200 */
[----:B------:R-:W-:Y:S01]  /*22140*/  ULDC.64 UR4, c[0x0][0xb48] ;  /* 0x0002d20000047ab9 */ /* 0x000fe20000000a00 */
[C---:B------:R-:W-:Y:S01]  /*22150*/  VIADD R181, R230.reuse, 0x80 ;  /* 0x00000080e6b57836 */ /* 0x040fe20000000000 */
[----:B------:R-:W-:Y:S01]  /*22160*/  SHF.R.S32.HI R179, RZ, 0x1f, R179 ;  /* 0x0000001fffb37819 */ /* 0x000fe200000114b3 */
[----:B------:R-:W-:Y:S01]  /*22170*/  IMAD.IADD R7, R7, 0x1, R0 ;  /* 0x0000000107077824 */ /* 0x000fe200078e0200 */
[----:B------:R-:W-:Y:S01]  /*22180*/  SHF.R.S32.HI R185, RZ, 0x1f, R185 ;  /* 0x0000001fffb97819 */ /* 0x000fe200000114b9 */
[----:B------:R-:W-:Y:S01]  /*22190*/  IMAD.MOV R0, RZ, RZ, -R12 ;  /* 0x000000ffff007224 */ /* 0x000fe200078e0a0c */
[----:B------:R-:W-:Y:S01]  /*221a0*/  SHF.R.S32.HI R181, RZ, 0x1f, R181 ;  /* 0x0000001fffb57819 */ /* 0x000fe200000114b5 */
[----:B------:R-:W-:Y:S01]  /*221b0*/  IMAD.WIDE.U32 R6, R157, UR4, R6 ;  /* 0x000000049d067c25 */ /* 0x000fe2000f8e0006 */
[----:B------:R-:W-:-:S02]  /*221c0*/  IADD3 R192, R230, 0x50, RZ ;  /* 0x00000050e6c07810 */ /* 0x000fc40007ffe0ff */
[----:B------:R-:W-:Y:S01]  /*221d0*/  SHF.R.S32.HI R199, RZ, 0x1f, R199 ;  /* 0x0000001fffc77819 */ /* 0x000fe200000114c7 */
[----:B------:R-:W-:Y:S01]  /*221e0*/  IMAD R7, R157, UR5, R7 ;  /* 0x000000059d077c24 */ /* 0x000fe2000f8e0207 */
[----:B------:R-:W-:Y:S01]  /*221f0*/  ULDC.64 UR4, c[0x0][0xb30] ;  /* 0x0002cc0000047ab9 */ /* 0x000fe20000000a00 */
[----:B------:R-:W-:Y:S01]  /*22200*/  IMAD R0, R156, R0, R154 ;  /* 0x000000009c007224 */ /* 0x000fe200078e029a */
[C---:B------:R-:W-:Y:S01]  /*22210*/  IADD3 R157, R230.reuse, 0xe0, RZ ;  /* 0x000000e0e69d7810 */ /* 0x040fe20007ffe0ff */
[----:B------:R-:W-:Y:S01]  /*22220*/  IMAD R9, R9, UR4, RZ ;  /* 0x0000000409097c24 */ /* 0x000fe2000f8e02ff */
[----:B------:R-:W-:Y:S01]  /*22230*/  IADD3 R208, R230, 0x18, RZ ;  /* 0x00000018e6d07810 */ /* 0x000fe20007ffe0ff */
[C---:B------:R-:W-:Y:S01]  /*22240*/  IMAD.WIDE.U32 R6, R12.reuse, UR4, R6 ;  /* 0x000000040c067c25 */ /* 0x040fe2000f8e0006 */
[----:B------:R-:W-:Y:S02]  /*22250*/  SHF.R.S32.HI R10, RZ, 0x1f, R0 ;  /* 0x0000001fff0a7819 */ /* 0x000fe40000011400 */
[----:B------:R-:W-:Y:S01]  /*22260*/  SHF.R.S32.HI R157, RZ, 0x1f, R157 ;  /* 0x0000001fff9d7819 */ /* 0x000fe2000001149d */
[----:B------:R-:W-:Y:S01]  /*22270*/  IMAD R9, R12, UR5, R9 ;  /* 0x000000050c097c24 */ /* 0x000fe2000f8e0209 */
[----:B------:R-:W-:Y:S01]  /*22280*/  ULDC.64 UR4, c[0x0][0xb28] ;  /* 0x0002ca0000047ab9 */ /* 0x000fe20000000a00 */
[----:B------:R-:W-:Y:S01]  /*22290*/  VIADD R183, R230, 0x78 ;  /* 0x00000078e6b77836 */ /* 0x000fe20000000000 */
[----:B------:R-:W-:Y:S01]  /*222a0*/  SHF.R.S32.HI R214, RZ, 0x1f, R230 ;  /* 0x0000001fffd67819 */ /* 0x000fe200000114e6 */
[----:B------:R-:W-:-:S02]  /*222b0*/  IMAD.IADD R7, R7, 0x1, R9 ;  /* 0x0000000107077824 */ /* 0x000fc400078e0209 */
[----:B------:R-:W-:Y:S01]  /*222c0*/  IMAD R10, R10, UR4, RZ ;  /* 0x000000040a0a7c24 */ /* 0x000fe2000f8e02ff */
[----:B------:R-:W-:Y:S01]  /*222d0*/  SHF.R.S32.HI R183, RZ, 0x1f, R183 ;  /* 0x0000001fffb77819 */ /* 0x000fe200000114b7 */
[----:B------:R-:W-:-:S04]  /*222e0*/  IMAD.WIDE.U32 R6, R0, UR4, R6 ;  /* 0x0000000400067c25 */ /* 0x000fc8000f8e0006 */
[----:B------:R-:W-:Y:S01]  /*222f0*/  IMAD R10, R0, UR5, R10 ;  /* 0x00000005000a7c24 */ /* 0x000fe2000f8e020a */
[----:B------:R-:W-:Y:S01]  /*22300*/  ULDC.64 UR4, c[0x0][0xb00] ;  /* 0x0002c00000047ab9 */ /* 0x000fe20000000a00 */
[----:B------:R-:W-:Y:S01]  /*22310*/  VIADD R187, R230, 0x68 ;  /* 0x00000068e6bb7836 */ /* 0x000fe20000000000 */
[----:B------:R-:W-:Y:S01]  /*22320*/  LEA R0, P0, R6, UR4, 0x2 ;  /* 0x0000000406007c11 */ /* 0x000fe2000f8010ff */
[----:B------:R-:W-:Y:S02]  /*22330*/  IMAD.IADD R9, R7, 0x1, R10 ;  /* 0x0000000107097824 */ /* 0x000fe400078e020a */
[C---:B------:R-:W-:Y:S01]  /*22340*/  VIADD R189, R230.reuse, 0x60 ;  /* 0x00000060e6bd7836 */ /* 0x040fe20000000000 */
[----:B------:R-:W-:Y:S01]  /*22350*/  SHF.R.S32.HI R187, RZ, 0x1f, R187 ;  /* 0x0000001fffbb7819 */ /* 0x000fe200000114bb */
[----:B------:R-:W-:Y:S01]  /*22360*/  VIADD R191, R230, 0x58 ;  /* 0x00000058e6bf7836 */ /* 0x000fe20000000000 */
[----:B------:R-:W-:Y:S01]  /*22370*/  LEA.HI.X R9, R6, UR5, R9, 0x2, P0 ;  /* 0x0000000506097c11 */ /* 0x000fe200080f1409 */
[----:B------:R-:W-:Y:S01]  /*22380*/  VIADD R6, R16, 0x30820 ;  /* 0x0003082010067836 */ /* 0x000fe20000000000 */
[----:B------:R-:W-:Y:S01]  /*22390*/  ISETP.GE.AND P0, PT, R24, R8, PT ;  /* 0x000000081800720c */ /* 0x000fe20003f06270 */
[C---:B------:R-:W-:Y:S01]  /*223a0*/  VIADD R193, R230.reuse, 0x50 ;  /* 0x00000050e6c17836 */ /* 0x040fe20000000000 */
[----:B------:R0:W1:Y:S01]  /*223b0*/  SHFL.IDX PT, R24, R0, RZ, 0x1c1f ;  /* 0x001c1fff00187589 */ /* 0x00006200000e0000 */
[C---:B------:R-:W-:Y:S01]  /*223c0*/  VIADD R195, R230.reuse, 0x48 ;  /* 0x00000048e6c37836 */ /* 0x040fe20000000000 */
[----:B------:R-:W-:Y:S01]  /*223d0*/  PRMT R6, RZ, 0x654, R6 ;  /* 0x00000654ff067816 */ /* 0x000fe20000000006 */
[C---:B------:R-:W-:Y:S01]  /*223e0*/  VIADD R197, R230.reuse, 0x40 ;  /* 0x00000040e6c57836 */ /* 0x040fe20000000000 */
[----:B------:R0:W2:Y:S01]  /*223f0*/  SHFL.IDX PT, R10, R9, RZ, 0x1c1f ;  /* 0x001c1fff090a7589 */ /* 0x0000a200000e0000 */
[C---:B------:R-:W-:Y:S01]  /*22400*/  VIADD R203, R230.reuse, 0x30 ;  /* 0x00000030e6cb7836 */ /* 0x040fe20000000000 */
[----:B------:R0:W-:Y:S01]  /*22410*/  SYNCS.ARRIVE.TRANS64.RED.A1T0 RZ, [R6+URZ], RZ ;  /* 0x000000ff06ff79a7 */ /* 0x0001e2000810043f */
        /* <DEDUP_REMOVED lines=22> */
[----:B------:R-:W-:-:S02]  /*22580*/  VIADD R166, R230, 0xb8 ;  /* 0x000000b8e6a67836 */ /* 0x000fc40000000000 */
[C---:B------:R-:W-:Y:S02]  /*22590*/  VIADD R168, R230.reuse, 0xb0 ;  /* 0x000000b0e6a87836 */ /* 0x040fe40000000000 */
[C---:B------:R-:W-:Y:S02]  /*225a0*/  VIADD R170, R230.reuse, 0xa8 ;  /* 0x000000a8e6aa7836 */ /* 0x040fe40000000000 */
[C---:B------:R-:W-:Y:S02]  /*225b0*/  VIADD R172, R230.reuse, 0xa0 ;  /* 0x000000a0e6ac7836 */ /* 0x040fe40000000000 */
[C---:B------:R-:W-:Y:S02]  /*225c0*/  VIADD R174, R230.reuse, 0x98 ;  /* 0x00000098e6ae7836 */ /* 0x040fe40000000000 */
[C---:B------:R-:W-:Y:S02]  /*225d0*/  VIADD R176, R230.reuse, 0x90 ;  /* 0x00000090e6b07836 */ /* 0x040fe40000000000 */
        /* <DEDUP_REMOVED lines=13> */
[----:B------:R-:W-:Y:S01]  /*226b0*/  VIADD R212, R230, 0x8 ;  /* 0x00000008e6d47836 */ /* 0x000fe20000000000 */
[----:B012---:R-:W-:Y:S06]  /*226c0*/  @P0 BRA `(.L_x_1812) ;  /* 0x0000000800080947 */ /* 0x007fec0003800000 */
[----:B------:R-:W-:Y:S01]  /*226d0*/  ULDC UR4, c[0x0][0xac8] ;  /* 0x0002b20000047ab9 */ /* 0x000fe20000000800 */
[----:B------:R-:W-:Y:S01]  /*226e0*/  ULDC.64 UR6, c[0x0][0x208] ;  /* 0x0000820000067ab9 */ /* 0x000fe20000000a00 */
[----:B------:R-:W-:Y:S02]  /*226f0*/  ISETP.GE.AND P0, PT, R230, UR4, PT ;  /* 0x00000004e6007c0c */ /* 0x000fe4000bf06270 */
[----:B------:R-:W-:Y:S02]  /*22700*/  ISETP.GE.AND P5, PT, R190, UR4, PT ;  /* 0x00000004be007c0c */ /* 0x000fe4000bfa6270 */
[----:B------:R-:W-:Y:S02]  /*22710*/  ISETP.GE.AND P4, PT, R188, UR4, PT ;  /* 0x00000004bc007c0c */ /* 0x000fe4000bf86270 */
[----:B------:R-:W-:-:S07]  /*22720*/  ISETP.GE.AND P3, PT, R186, UR4, PT ;  /* 0x00000004ba007c0c */ /* 0x000fce000bf66270 */
[----:B------:R-:W-:-:S04]  /*22730*/  @!P0 LEA R6, P1, R230, R24, 0x2 ;  /* 0x00000018e6068211 */ /* 0x000fc800078210ff */
[----:B------:R-:W-:-:S05]  /*22740*/  @!P0 LEA.HI.X R7, R230, R10, R214, 0x2, P1 ;  /* 0x0000000ae6078211 */ /* 0x000fca00008f14d6 */
        /* <DEDUP_REMOVED lines=55> */
[----:B-1----:R-:W-:Y:S02]  /*22ac0*/  @!P1 LEA R12, P5, R182, R24, 0x2 ;  /* 0x00000018b60c9211 */ /* 0x002fe400078a10ff */
[----:B------:R-:W-:-:S02]  /*22ad0*/  @!P0 LEA.HI.X R7, R184, R10, R185, 0x2, P4 ;  /* 0x0000000ab8078211 */ /* 0x000fc400020f14b9 */
[----:B------:R-:W-:Y:S02]  /*22ae0*/  ISETP.GE.AND P4, PT, R176, UR4, PT ;  /* 0x00000004b0007c0c */ /* 0x000fe4000bf86270 */
[----:B------:R-:W-:Y:S01]  /*22af0*/  @!P1 LEA.HI.X R13, R182, R10, R183, 0x2, P5 ;  /* 0x0000000ab60d9211 */ /* 0x000fe200028f14b7 */
[----:B------:R0:W-:Y:S01]  /*22b00*/  @!P0 ST.E.64 desc[UR6][R6.64], R80 ;  /* 0x0000005006008985 */ /* 0x0001e2000c101b06 */
[----:B--2---:R-:W-:Y:S02]  /*22b10*/  @!P2 LEA R14, P6, R180, R24, 0x2 ;  /* 0x00000018b40ea211 */ /* 0x004fe400078c10ff */
[----:B------:R-:W-:Y:S01]  /*22b20*/  ISETP.GE.AND P5, PT, R174, UR4, PT ;  /* 0x00000004ae007c0c */ /* 0x000fe2000bfa6270 */
[----:B------:R1:W-:Y:S01]  /*22b30*/  @!P1 ST.E.64 desc[UR6][R12.64], R84 ;  /* 0x000000540c009985 */ /* 0x0003e2000c101b06 */
[----:B------:R-:W-:Y:S02]  /*22b40*/  @!P2 LEA.HI.X R15, R180, R10, R181, 0x2, P6 ;  /* 0x0000000ab40fa211 */ /* 0x000fe400030f14b5 */
[----:B------:R-:W-:-:S03]  /*22b50*/  ISETP.GE.AND P1, PT, R170, UR4, PT ;  /* 0x00000004aa007c0c */ /* 0x000fc6000bf26270 */
[----:B------:R2:W-:Y:S01]  /*22b60*/  @!P2 ST.E.64 desc[UR6][R14.64], R88 ;  /* 0x000000580e00a985 */ /* 0x0005e2000c101b06 */
[----:B------:R-:W-:Y:S02]  /*22b70*/  ISETP.GE.AND P2, PT, R172, UR4, PT ;  /* 0x00000004ac007c0c */ /* 0x000fe4000bf46270 */
[-C--:B0-----:R-:W-:Y:S02]  /*22b80*/  @!P3 LEA R6, P6, R178, R24.reuse, 0x2 ;  /* 0x00000018b206b211 */ /* 0x081fe400078c10ff */
[----:B-1----:R-:W-:Y:S02]  /*22b90*/  @!P4 LEA R12, P0, R176, R24, 0x2 ;  /* 0x00000018b00cc211 */ /* 0x002fe400078010ff */
[-C--:B------:R-:W-:Y:S02]  /*22ba0*/  @!P3 LEA.HI.X R7, R178, R10.reuse, R179, 0x2, P6 ;  /* 0x0000000ab207b211 */ /* 0x080fe400030f14b3 */
[----:B------:R-:W-:Y:S02]  /*22bb0*/  @!P4 LEA.HI.X R13, R176, R10, R177, 0x2, P0 ;  /* 0x0000000ab00dc211 */ /* 0x000fe400000f14b1 */
[----:B--2---:R-:W-:Y:S01]  /*22bc0*/  @!P5 LEA R14, P6, R174, R24, 0x2 ;  /* 0x00000018ae0ed211 */ /* 0x004fe200078c10ff */
[----:B------:R0:W-:Y:S01]  /*22bd0*/  @!P3 ST.E.64 desc[UR6][R6.64], R92 ;  /* 0x0000005c0600b985 */ /* 0x0001e2000c101b06 */
[----:B------:R-:W-:-:S02]  /*22be0*/  ISETP.GE.AND P0, PT, R168, UR4, PT ;  /* 0x00000004a8007c0c */ /* 0x000fc4000bf06270 */
[----:B------:R-:W-:Y:S01]  /*22bf0*/  @!P5 LEA.HI.X R15, R174, R10, R175, 0x2, P6 ;  /* 0x0000000aae0fd211 */ /* 0x000fe200030f14af */
[----:B------:R-:W-:Y:S01]  /*22c00*/  @!P4 ST.E.64 desc[UR6][R12.64], R96 ;  /* 0x000000600c00c985 */ /* 0x000fe2000c101b06 */
[----:B------:R-:W-:-:S03]  /*22c10*/  ISETP.GE.AND P4, PT, R164, UR4, PT ;  /* 0x00000004a4007c0c */ /* 0x000fc6000bf86270 */
[----:B------:R1:W-:Y:S01]  /*22c20*/  @!P5 ST.E.64 desc[UR6][R14.64], R2 ;  /* 0x000000020e00d985 */ /* 0x0003e2000c101b06 */
[----:B------:R-:W-:Y:S02]  /*22c30*/  ISETP.GE.AND P5, PT, R166, UR4, PT ;  /* 0x00000004a6007c0c */ /* 0x000fe4000bfa6270 */
[----:B0-----:R-:W-:-:S04]  /*22c40*/  @!P1 LEA R6, P3, R170, R24, 0x2 ;  /* 0x00000018aa069211 */ /* 0x001fc800078610ff */
[----:B------:R-:W-:Y:S02]  /*22c50*/  @!P1 LEA.HI.X R7, R170, R10, R171, 0x2, P3 ;  /* 0x0000000aaa079211 */ /* 0x000fe400018f14ab */
[----:B------:R-:W-:Y:S02]  /*22c60*/  ISETP.GE.AND P3, PT, R162, UR4, PT ;  /* 0x00000004a2007c0c */ /* 0x000fe4000bf66270 */
[----:B-1----:R-:W-:-:S04]  /*22c70*/  @!P2 LEA R2, P6, R172, R24, 0x2 ;  /* 0x00000018ac02a211 */ /* 0x002fc800078c10ff */
        /* <DEDUP_REMOVED lines=10> */
[----:B--2---:R-:W-:Y:S02]  /*22d20*/  @!P3 LEA R12, P6, R162, R24, 0x2 ;  /* 0x00000018a20cb211 */ /* 0x004fe400078c10ff */
[----:B------:R-:W-:Y:S01]  /*22d30*/  ISETP.GE.AND P1, PT, R158, UR4, PT ;  /* 0x000000049e007c0c */ /* 0x000fe2000bf26270 */
[----:B------:R0:W-:Y:S01]  /*22d40*/  @!P5 ST.E.64 desc[UR6][R2.64], R116 ;  /* 0x000000740200d985 */ /* 0x0001e2000c101b06 */
[-C--:B------:R-:W-:Y:S02]  /*22d50*/  @!P4 LEA.HI.X R7, R164, R10.reuse, R165, 0x2, P2 ;  /* 0x0000000aa407c211 */ /* 0x080fe400010f14a5 */
[----:B------:R-:W-:Y:S02]  /*22d60*/  @!P3 LEA.HI.X R13, R162, R10, R163, 0x2, P6 ;  /* 0x0000000aa20db211 */ /* 0x000fe400030f14a3 */
[----:B------:R-:W-:Y:S01]  /*22d70*/  ISETP.GE.AND P2, PT, R152, UR4, PT ;  /* 0x0000000498007c0c */ /* 0x000fe2000bf46270 */
[----:B------:R1:W-:Y:S01]  /*22d80*/  @!P4 ST.E.64 desc[UR6][R6.64], R120 ;  /* 0x000000780600c985 */ /* 0x0003e2000c101b06 */
[----:B------:R-:W-:-:S03]  /*22d90*/  ISETP.GE.AND P4, PT, R156, UR4, PT ;  /* 0x000000049c007c0c */ /* 0x000fc6000bf86270 */
[----:B------:R2:W-:Y:S01]  /*22da0*/  @!P3 ST.E.64 desc[UR6][R12.64], R124 ;  /* 0x0000007c0c00b985 */ /* 0x0005e2000c101b06 */
[----:B------:R-:W-:Y:S02]  /*22db0*/  ISETP.GE.AND P3, PT, R154, UR4, PT ;  /* 0x000000049a007c0c */ /* 0x000fe4000bf66270 */
[----:B0-----:R-:W-:-:S04]  /*22dc0*/  @!P0 LEA R2, P5, R160, R24, 0x2 ;  /* 0x00000018a0028211 */ /* 0x001fc800078a10ff */
[----:B------:R-:W-:Y:S02]  /*22dd0*/  @!P0 LEA.HI.X R3, R160, R10, R161, 0x2, P5 ;  /* 0x0000000aa0038211 */ /* 0x000fe400028f14a1 */
[----:B------:R-:W-:Y:S02]  /*22de0*/  ISETP.GE.AND P5, PT, R100, UR4, PT ;  /* 0x0000000464007c0c */ /* 0x000fe4000bfa6270 */
[C---:B-1----:R-:W-:Y:S01]  /*22df0*/  @!P1 LEA R6, P6, R158.reuse, R24, 0x2 ;  /* 0x000000189e069211 */ /* 0x042fe200078c10ff */
[----:B------:R0:W-:Y:S03]  /*22e00*/  @!P0 ST.E.64 desc[UR6][R2.64], R128 ;  /* 0x0000008002008985 */ /* 0x0001e6000c101b06 */
[----:B------:R-:W-:Y:S02]  /*22e10*/  @!P1 LEA.HI.X R7, R158, R10, R159, 0x2, P6 ;  /* 0x0000000a9e079211 */ /* 0x000fe400030f149f */
[----:B--2---:R-:W-:-:S03]  /*22e20*/  @!P3 LEA R12, P6, R154, R24, 0x2 ;  /* 0x000000189a0cb211 */ /* 0x004fc600078c10ff */
[----:B------:R1:W-:Y:S01]  /*22e30*/  @!P1 ST.E.64 desc[UR6][R6.64], R132 ;  /* 0x0000008406009985 */ /* 0x0003e2000c101b06 */
[----:B------:R-:W-:Y:S02]  /*22e40*/  @!P3 LEA.HI.X R13, R154, R10, R155, 0x2, P6 ;  /* 0x0000000a9a0db211 */ /* 0x000fe400030f149b */
[----:B0-----:R-:W-:-:S04]  /*22e50*/  @!P4 LEA R2, P0, R156, R24, 0x2 ;  /* 0x000000189c02c211 */ /* 0x001fc800078010ff */
[----:B------:R-:W-:Y:S02]  /*22e60*/  @!P4 LEA.HI.X R3, R156, R10, R157, 0x2, P0 ;  /* 0x0000000a9c03c211 */ /* 0x000fe400000f149d */
[-C--:B------:R-:W-:Y:S02]  /*22e70*/  @!P5 LEA R14, P0, R100, R24.reuse, 0x2 ;  /* 0x00000018640ed211 */ /* 0x080fe400078010ff */
[----:B-1----:R-:W-:Y:S01]  /*22e80*/  @!P2 LEA R6, P1, R152, R24, 0x2 ;  /* 0x000000189806a211 */ /* 0x002fe200078210ff */
[----:B------:R0:W-:Y:S01]  /*22e90*/  @!P4 ST.E.64 desc[UR6][R2.64], R136 ;  /* 0x000000880200c985 */ /* 0x0001e2000c101b06 */
[-C--:B------:R-:W-:Y:S02]  /*22ea0*/  @!P5 LEA.HI.X R15, R100, R10.reuse, R101, 0x2, P0 ;  /* 0x0000000a640fd211 */ /* 0x080fe400000f1465 */
[----:B------:R-:W-:Y:S01]  /*22eb0*/  @!P2 LEA.HI.X R7, R152, R10, R153, 0x2, P1 ;  /* 0x0000000a9807a211 */ /* 0x000fe200008f1499 */
[----:B------:R0:W-:Y:S04]  /*22ec0*/  @!P3 ST.E.64 desc[UR6][R12.64], R140 ;  /* 0x0000008c0c00b985 */ /* 0x0001e8000c101b06 */
[----:B------:R0:W-:Y:S04]  /*22ed0*/  @!P2 ST.E.64 desc[UR6][R6.64], R144 ;  /* 0x000000900600a985 */ /* 0x0001e8000c101b06 */
[----:B------:R0:W-:Y:S02]  /*22ee0*/  @!P5 ST.E.64 desc[UR6][R14.64], R148 ;  /* 0x000000940e00d985 */ /* 0x0001e4000c101b06 */
.L_x_1812:
[----:B------:R-:W-:Y:S05]  /*22ef0*/  BSYNC B1 ;  /* 0x0000000000017941 */ /* 0x000fea0003800000 */
.L_x_1811:
[----:B------:R-:W-:Y:S01]  /*22f00*/  ISETP.GE.AND P0, PT, R11, R8, PT ;  /* 0x000000080b00720c */ /* 0x000fe20003f06270 */
[----:B------:R-:W1:Y:S04]  /*22f10*/  SHFL.IDX PT, R9, R9, 0x1, 0x1c1f ;  /* 0x003c1f0009097f89 */ /* 0x000e6800000e0000 */
[----:B------:R-:W2:Y:S08]  /*22f20*/  SHFL.IDX PT, R0, R0, 0x1, 0x1c1f ;  /* 0x003c1f0000007f89 */ /* 0x000eb000000e0000 */
[----:B------:R-:W-:Y:S05]  /*22f30*/  @P0 BRA `(.L_x_1810) ;  /* 0x0000001400d00947 */ /* 0x000fea0003800000 */
[----:B------:R-:W-:Y:S01]  /*22f40*/  ULDC UR4, c[0x0][0xac8] ;  /* 0x0002b20000047ab9 */ /* 0x000fe20000000800 */
[----:B------:R-:W-:Y:S01]  /*22f50*/  ULDC.64 UR6, c[0x0][0x208] ;  /* 0x0000820000067ab9 */ /* 0x000fe20000000a00 */
[----:B------:R-:W-:Y:S02]  /*22f60*/  ISETP.GE.AND P4, PT, R230, UR4, PT ;  /* 0x00000004e6007c0c */ /* 0x000fe4000bf86270 */
[----:B------:R-:W-:Y:S02]  /*22f70*/  ISETP.GE.AND P2, PT, R212, UR4, PT ;  /* 0x00000004d4007c0c */ /* 0x000fe4000bf46270 */
[----:B------:R-:W-:Y:S02]  /*22f80*/  ISETP.GE.AND P1, PT, R210, UR4, PT ;  /* 0x00000004d2007c0c */ /* 0x000fe4000bf26270 */
[----:B------:R-:W-:-:S07]  /*22f90*/  ISETP.GE.AND P0, PT, R208, UR4, PT ;  /* 0x00000004d0007c0c */ /* 0x000fce000bf06270 */
[----:B0-2---:R-:W-:-:S04]  /*22fa0*/  @!P4 LEA R2, P3, R230, R0, 0x2 ;  /* 0x00000000e602c211 */ /* 0x005fc800078610ff */
[----:B-1----:R-:W-:Y:S02]  /*22fb0*/  @!P4 LEA.HI.X R3, R230, R9, R214, 0x2, P3 ;  /* 0x00000009e603c211 */ /* 0x002fe400018f14d6 */
[----:B------:R-:W-:-:S03]  /*22fc0*/  ISETP.GE.AND P3, PT, R206, UR4, PT ;  /* 0x00000004ce007c0c */ /* 0x000fc6000bf66270 */
[----:B------:R0:W-:Y:S01]  /*22fd0*/  @!P4 ST.E.64 desc[UR6][R2.64], R4 ;  /* 0x000000040200c985 */ /* 0x0001e2000c101b06 */
[----:B------:R-:W-:Y:S02]  /*22fe0*/  ISETP.GE.AND P4, PT, R204, UR4, PT ;  /* 0x00000004cc007c0c */ /* 0x000fe4000bf86270 */
[-C--:B0-----:R-:W-:Y:S02]  /*22ff0*/  @!P2 LEA R2, P6, R212, R0.reuse, 0x2 ;  /* 0x00000000d402a211 */ /* 0x081fe400078c10ff */
[-C--:B------:R-:W-:Y:S02]  /*23000*/  @!P1 LEA R4, P5, R210, R0.reuse, 0x2 ;  /* 0x00000000d2049211 */ /* 0x080fe400078a10ff */
[-C--:B------:R-:W-:Y:S02]  /*23010*/  @!P2 LEA.HI.X R3, R212, R9.reuse, R213, 0x2, P6 ;  /* 0x00000009d403a211 */ /* 0x080fe400030f14d5 */
[----:B------:R-:W-:Y:S02]  /*23020*/  @!P0 LEA R6, P6, R208, R0, 0x2 ;  /* 0x00000000d0068211 */ /* 0x000fe400078c10ff */
[----:B------:R-:W-:Y:S01]  /*23030*/  @!P1 LEA.HI.X R5, R210, R9, R211, 0x2, P5 ;  /* 0x00000009d2059211 */ /* 0x000fe200028f14d3 */
[----:B------:R0:W-:Y:S01]  /*23040*/  @!P2 ST.E.64 desc[UR6][R2.64], R30 ;  /* 0x0000001e0200a985 */ /* 0x0001e2000c101b06 */
[----:B------:R-:W-:-:S02]  /*23050*/  ISETP.GE.AND P5, PT, R202, UR4, PT ;  /* 0x00000004ca007c0c */ /* 0x000fc4000bfa6270 */
[----:B------:R-:W-:Y:S01]  /*23060*/  @!P0 LEA.HI.X R7, R208, R9, R209, 0x2, P6 ;  /* 0x00000009d0078211 */ /* 0x000fe200030f14d1 */
[----:B------:R1:W-:Y:S04]  /*23070*/  @!P1 ST.E.64 desc[UR6][R4.64], R34 ;  /* 0x0000002204009985 */ /* 0x0003e8000c101b06 */
[----:B------:R2:W-:Y:S01]  /*23080*/  @!P0 ST.E.64 desc[UR6][R6.64], R38 ;  /* 0x0000002606008985 */ /* 0x0005e2000c101b06 */
[----:B------:R-:W-:Y:S02]  /*23090*/  ISETP.GE.AND P0, PT, R198, UR4, PT ;  /* 0x00000004c6007c0c */ /* 0x000fe4000bf06270 */
[-C--:B0-----:R-:W-:Y:S02]  /*230a0*/  @!P3 LEA R2, P1, R206, R0.reuse, 0x2 ;  /* 0x00000000ce02b211 */ /* 0x081fe400078210ff */
[----:B-1----:R-:W-:-:S02]  /*230b0*/  @!P4 LEA R4, P2, R204, R0, 0x2 ;  /* 0x00000000cc04c211 */ /* 0x002fc400078410ff */
[-C--:B------:R-:W-:Y:S02]  /*230c0*/  @!P3 LEA.HI.X R3, R206, R9.reuse, R207, 0x2, P1 ;  /* 0x00000009ce03b211 */ /* 0x080fe400008f14cf */
[----:B------:R-:W-:Y:S02]  /*230d0*/  ISETP.GE.AND P1, PT, R196, UR4, PT ;  /* 0x00000004c4007c0c */ /* 0x000fe4000bf26270 */
[----:B------:R-:W-:Y:S01]  /*230e0*/  @!P4 LEA.HI.X R5, R204, R9, R205, 0x2, P2 ;  /* 0x00000009cc05c211 */ /* 0x000fe200010f14cd */
[----:B------:R0:W-:Y:S01]  /*230f0*/  @!P3 ST.E.64 desc[UR6][R2.64], R42 ;  /* 0x0000002a0200b985 */ /* 0x0001e2000c101b06 */
[----:B------:R-:W-:Y:S02]  /*23100*/  ISETP.GE.AND P2, PT, R194, UR4, PT ;  /* 0x00000004c2007c0c */ /* 0x000fe4000bf46270 */
[----:B--2---:R-:W-:Y:S01]  /*23110*/  @!P5 LEA R6, P6, R202, R0, 0x2 ;  /* 0x00000000ca06d211 */ /* 0x004fe200078c10ff */
[----:B------:R1:W-:Y:S01]  /*23120*/  @!P4 ST.E.64 desc[UR6][R4.64], R46 ;  /* 0x0000002e0400c985 */ /* 0x0003e2000c101b06 */
[----:B------:R-:W-:-:S02]  /*23130*/  ISETP.GE.AND P3, PT, R192, UR4, PT ;  /* 0x00000004c0007c0c */ /* 0x000fc4000bf66270 */
[----:B------:R-:W-:Y:S02]  /*23140*/  @!P5 LEA.HI.X R7, R202, R9, R203, 0x2, P6 ;  /* 0x00000009ca07d211 */ /* 0x000fe400030f14cb */
[----:B------:R-:W-:-:S03]  /*23150*/  ISETP.GE.AND P4, PT, R190, UR4, PT ;  /* 0x00000004be007c0c */ /* 0x000fc6000bf86270 */
[----:B------:R2:W-:Y:S01]  /*23160*/  @!P5 ST.E.64 desc[UR6][R6.64], R50 ;  /* 0x000000320600d985 */ /* 0x0005e2000c101b06 */
[-C--:B0-----:R-:W-:Y:S02]  /*23170*/  @!P0 LEA R2, P6, R198, R0.reuse, 0x2 ;  /* 0x00000000c6028211 */ /* 0x081fe400078c10ff */
[-C--:B-1----:R-:W-:Y:S02]  /*23180*/  @!P1 LEA R4, P5, R196, R0.reuse, 0x2 ;  /* 0x00000000c4049211 */ /* 0x082fe400078a10ff */
[-C--:B------:R-:W-:Y:S02]  /*23190*/  @!P0 LEA.HI.X R3, R198, R9.reuse, R199, 0x2, P6 ;  /* 0x00000009c6038211 */ /* 0x080fe400030f14c7 */
[----:B------:R-:W-:Y:S02]  /*231a0*/  @!P1 LEA.HI.X R5, R196, R9, R197, 0x2, P5 ;  /* 0x00000009c4059211 */ /* 0x000fe400028f14c5 */
[----:B------:R-:W-:Y:S01]  /*231b0*/  ISETP.GE.AND P5, PT, R188, UR4, PT ;  /* 0x00000004bc007c0c */ /* 0x000fe2000bfa6270 */
[----:B------:R0:W-:Y:S01]  /*231c0*/  @!P0 ST.E.64 desc[UR6][R2.64], R54 ;  /* 0x0000003602008985 */ /* 0x0001e2000c101b06 */
[----:B--2---:R-:W-:-:S02]  /*231d0*/  @!P2 LEA R6, P6, R194, R0, 0x2 ;  /* 0x00000000c206a211 */ /* 0x004fc400078c10ff */
[----:B------:R-:W-:Y:S01]  /*231e0*/  ISETP.GE.AND P0, PT, R186, UR4, PT ;  /* 0x00000004ba007c0c */ /* 0x000fe2000bf06270 */
[----:B------:R1:W-:Y:S01]  /*231f0*/  @!P1 ST.E.64 desc[UR6][R4.64], R58 ;  /* 0x0000003a04009985 */ /* 0x0003e2000c101b06 */
        /* <DEDUP_REMOVED lines=14> */
[----:B0-----:R-:W-:-:S04]  /*232e0*/  @!P0 LEA R2, P4, R186, R0, 0x2 ;  /* 0x00000000ba028211 */ /* 0x001fc800078810ff */
[-C--:B------:R-:W-:Y:S02]  /*232f0*/  @!P0 LEA.HI.X R3, R186, R9.reuse, R187, 0x2, P4 ;  /* 0x00000009ba038211 */ /* 0x080fe400020f14bb */
[----:B------:R-:W-:Y:S02]  /*23300*/  ISETP.GE.AND P4, PT, R178, UR4, PT ;  /* 0x00000004b2007c0c */ /* 0x000fe4000bf86270 */
[-C--:B-1----:R-:W-:Y:S01]  /*23310*/  @!P1 LEA R4, P3, R184, R0.reuse, 0x2 ;  /* 0x00000000b8049211 */ /* 0x082fe200078610ff */
[----:B------:R0:W-:Y:S01]  /*23320*/  @!P0 ST.E.64 desc[UR6][R2.64], R78 ;  /* 0x0000004e02008985 */ /* 0x0001e2000c101b06 */
[----:B--2---:R-:W-:Y:S02]  /*23330*/  @!P2 LEA R6, P6, R182, R0, 0x2 ;  /* 0x00000000b606a211 */ /* 0x004fe400078c10ff */
        /* <DEDUP_REMOVED lines=9> */
[----:B-1----:R-:W-:-:S03]  /*233d0*/  @!P4 LEA R4, P0, R178, R0, 0x2 ;  /* 0x00000000b204c211 */ /* 0x002fc600078010ff */
[----:B------:R0:W-:Y:S01]  /*233e0*/  @!P5 ST.E.64 desc[UR6][R2.64], R90 ;  /* 0x0000005a0200d985 */ /* 0x0001e2000c101b06 */
[----:B------:R-:W-:Y:S02]  /*233f0*/  ISETP.GE.AND P5, PT, R168, UR4, PT ;  /* 0x00000004a8007c0c */ /* 0x000fe4000bfa6270 */
[-C--:B------:R-:W-:Y:S02]  /*23400*/  @!P4 LEA.HI.X R5, R178, R9.reuse, R179, 0x2, P0 ;  /* 0x00000009b205c211 */ /* 0x080fe400000f14b3 */
[----:B------:R-:W-:Y:S02]  /*23410*/  ISETP.GE.AND P0, PT, R170, UR4, PT ;  /* 0x00000004aa007c0c */ /* 0x000fe4000bf06270 */
[----:B--2---:R-:W-:Y:S01]  /*23420*/  @!P3 LEA R6, P6, R176, R0, 0x2 ;  /* 0x00000000b006b211 */ /* 0x004fe200078c10ff */
[----:B------:R1:W-:Y:S01]  /*23430*/  @!P4 ST.E.64 desc[UR6][R4.64], R94 ;  /* 0x0000005e0400c985 */ /* 0x0003e2000c101b06 */
[----:B------:R-:W-:Y:S02]  /*23440*/  ISETP.GE.AND P4, PT, R166, UR4, PT ;  /* 0x00000004a6007c0c */ /* 0x000fe4000bf86270 */
[----:B------:R-:W-:-:S02]  /*23450*/  @!P3 LEA.HI.X R7, R176, R9, R177, 0x2, P6 ;  /* 0x00000009b007b211 */ /* 0x000fc400030f14b1 */
[----:B0-----:R-:W-:-:S03]  /*23460*/  @!P2 LEA R2, P6, R174, R0, 0x2 ;  /* 0x00000000ae02a211 */ /* 0x001fc600078c10ff */
[----:B------:R0:W-:Y:S01]  /*23470*/  @!P3 ST.E.64 desc[UR6][R6.64], R98 ;  /* 0x000000620600b985 */ /* 0x0001e2000c101b06 */
[----:B------:R-:W-:Y:S02]  /*23480*/  @!P2 LEA.HI.X R3, R174, R9, R175, 0x2, P6 ;  /* 0x00000009ae03a211 */ /* 0x000fe400030f14af */
[----:B-1----:R-:W-:-:S03]  /*23490*/  @!P1 LEA R4, P3, R172, R0, 0x2 ;  /* 0x00000000ac049211 */ /* 0x002fc600078610ff */
[----:B------:R1:W-:Y:S01]  /*234a0*/  @!P2 ST.E.64 desc[UR6][R2.64], R102 ;  /* 0x000000660200a985 */ /* 0x0003e2000c101b06 */
[-C--:B------:R-:W-:Y:S02]  /*234b0*/  @!P1 LEA.HI.X R5, R172, R9.reuse, R173, 0x2, P3 ;  /* 0x00000009ac059211 */ /* 0x080fe400018f14ad */
[----:B------:R-:W-:Y:S02]  /*234c0*/  ISETP.GE.AND P3, PT, R164, UR4, PT ;  /* 0x00000004a4007c0c */ /* 0x000fe4000bf66270 */
[CC--:B0-----:R-:W-:Y:S01]  /*234d0*/  @!P0 LEA R6, P6, R170.reuse, R0.reuse, 0x2 ;  /* 0x00000000aa068211 */ /* 0x0c1fe200078c10ff */
[----:B------:R0:W-:Y:S03]  /*234e0*/  @!P1 ST.E.64 desc[UR6][R4.64], R106 ;  /* 0x0000006a04009985 */ /* 0x0001e6000c101b06 */
[----:B------:R-:W-:Y:S02]  /*234f0*/  @!P0 LEA.HI.X R7, R170, R9, R171, 0x2, P6 ;  /* 0x00000009aa078211 */ /* 0x000fe400030f14ab */
[----:B-1----:R-:W-:-:S03]  /*23500*/  @!P5 LEA R2, P1, R168, R0, 0x2 ;  /* 0x00000000a802d211 */ /* 0x002fc600078210ff */
        /* <DEDUP_REMOVED lines=8> */
[-C--:B-1----:R-:W-:Y:S01]  /*23590*/  @!P3 LEA R6, P6, R164, R0.reuse, 0x2 ;  /* 0x00000000a406b211 */ /* 0x082fe200078c10ff */
[----:B------:R1:W-:Y:S01]  /*235a0*/  @!P4 ST.E.64 desc[UR6][R4.64], R118 ;  /* 0x000000760400c985 */ /* 0x0003e2000c101b06 */
[----:B------:R-:W-:Y:S02]  /*235b0*/  ISETP.GE.AND P4, PT, R158, UR4, PT ;  /* 0x000000049e007c0c */ /* 0x000fe4000bf86270 */
[----:B------:R-:W-:Y:S02]  /*235c0*/  @!P3 LEA.HI.X R7, R164, R9, R165, 0x2, P6 ;  /* 0x00000009a407b211 */ /* 0x000fe400030f14a5 */
[----:B0-----:R-:W-:-:S03]  /*235d0*/  @!P1 LEA R2, P6, R160, R0, 0x2 ;  /* 0x00000000a0029211 */ /* 0x001fc600078c10ff */
[----:B------:R0:W-:Y:S01]  /*235e0*/  @!P3 ST.E.64 desc[UR6][R6.64], R122 ;  /* 0x0000007a0600b985 */ /* 0x0001e2000c101b06 */
[----:B------:R-:W-:Y:S02]  /*235f0*/  ISETP.GE.AND P3, PT, R156, UR4, PT ;  /* 0x000000049c007c0c */ /* 0x000fe4000bf66270 */
[----:B------:R-:W-:Y:S02]  /*23600*/  @!P1 LEA.HI.X R3, R160, R9, R161, 0x2, P6 ;  /* 0x00000009a0039211 */ /* 0x000fe400030f14a1 */
[----:B-1----:R-:W-:-:S04]  /*23610*/  @!P0 LEA R4, P5, R162, R0, 0x2 ;  /* 0x00000000a2048211 */ /* 0x002fc800078a10ff */
[----:B------:R-:W-:Y:S02]  /*23620*/  @!P0 LEA.HI.X R5, R162, R9, R163, 0x2, P5 ;  /* 0x00000009a2058211 */ /* 0x000fe400028f14a3 */
[----:B------:R-:W-:-:S03]  /*23630*/  ISETP.GE.AND P5, PT, R152, UR4, PT ;  /* 0x0000000498007c0c */ /* 0x000fc6000bfa6270 */
[----:B------:R1:W-:Y:S04]  /*23640*/  @!P0 ST.E.64 desc[UR6][R4.64], R126 ;  /* 0x0000007e04008985 */ /* 0x0003e8000c101b06 */
[----:B------:R2:W-:Y:S01]  /*23650*/  @!P1 ST.E.64 desc[UR6][R2.64], R130 ;  /* 0x0000008202009985 */ /* 0x0005e2000c101b06 */
[----:B0-----:R-:W-:-:S04]  /*23660*/  @!P2 LEA R6, P1, R154, R0, 0x2 ;  /* 0x000000009a06a211 */ /* 0x001fc800078210ff */
[----:B------:R-:W-:Y:S02]  /*23670*/  @!P2 LEA.HI.X R7, R154, R9, R155, 0x2, P1 ;  /* 0x000000099a07a211 */ /* 0x000fe400008f149b */
[----:B-1----:R-:W-:-:S04]  /*23680*/  @!P4 LEA R4, P0, R158, R0, 0x2 ;  /* 0x000000009e04c211 */ /* 0x002fc800078010ff */
[-C--:B------:R-:W-:Y:S02]  /*23690*/  @!P4 LEA.HI.X R5, R158, R9.reuse, R159, 0x2, P0 ;  /* 0x000000099e05c211 */ /* 0x080fe400000f149f */
[-C--:B------:R-:W-:Y:S02]  /*236a0*/  @!P5 LEA R10, P0, R152, R0.reuse, 0x2 ;  /* 0x00000000980ad211 */ /* 0x080fe400078010ff */
[----:B--2---:R-:W-:Y:S01]  /*236b0*/  @!P3 LEA R2, P6, R156, R0, 0x2 ;  /* 0x000000009c02b211 */ /* 0x004fe200078c10ff */
        /* <DEDUP_REMOVED lines=8> */
[----:B---3--:R-:W-:Y:S01]  /*23740*/  LEA R2, P0, R100, R0, 0x2 ;  /* 0x0000000064027211 */ /* 0x008fe200078010ff */
[----:B------:R-:W-:-:S03]  /*23750*/  ULDC.64 UR4, c[0x0][0x208] ;  /* 0x0000820000047ab9 */ /* 0x000fc60000000a00 */
[----:B------:R-:W-:-:S05]  /*23760*/  LEA.HI.X R3, R100, R9, R101, 0x2, P0 ;  /* 0x0000000964037211 */ /* 0x000fca00000f1465 */
[----:B------:R4:W-:Y:S01]  /*23770*/  ST.E.64 desc[UR4][R2.64], R150 ;  /* 0x0000009602007985 */ /* 0x0009e2000c101b04 */
[----:B------:R-:W-:Y:S05]  /*23780*/  BRA `(.L_x_1810) ;  /* 0x0000000c00bc7947 */ /* 0x000fea0003800000 */
.L_x_1801:
[----:B------:R-:W2:Y:S01]  /*23790*/  LDL R7, [R1+0x4c] ;  /* 0x00004c0001077983 */ /* 0x000ea20000100800 */
[----:B------:R-:W-:Y:S01]  /*237a0*/  ULDC.64 UR4, c[0x0][0xc08] ;  /* 0x0003020000047ab9 */ /* 0x000fe20000000a00 */
[----:B------:R-:W3:Y:S02]  /*237b0*/  LDC.64 R2, c[0x0][0xc00] ;  /* 0x00030000ff027b82 */ /* 0x000ee40000000a00 */
[----:B------:R-:W3:Y:S01]  /*237c0*/  LDL R8, [R1+0x50] ;  /* 0x0000500001087983 */ /* 0x000ee20000100800 */
[----:B------:R-:W-:-:S04]  /*237d0*/  ISETP.NE.U32.AND P0, PT, RZ, UR4, PT ;  /* 0x00000004ff007c0c */ /* 0x000fc8000bf05070 */
[----:B------:R-:W-:Y:S01]  /*237e0*/  ISETP.NE.AND.EX P1, PT, RZ, UR5, PT, P0 ;  /* 0x00000005ff007c0c */ /* 0x000fe2000bf25300 */
[----:B------:R-:W4:Y:S01]  /*237f0*/  S2R R35, SR_TID.X ;  /* 0x0000000000237919 */ /* 0x000f220000002100 */
[----:B------:R-:W-:-:S11]  /*23800*/  ULDC.64 UR4, c[0x0][0xc00] ;  /* 0x0003000000047ab9 */ /* 0x000fd60000000a00 */
[----:B------:R-:W0:Y:S01]  /*23810*/  @P1 LDC.64 R4, c[0x0][0xc08] ;  /* 0x00030200ff041b82 */ /* 0x000e220000000a00 */
[----:B------:R-:W-:-:S04]  /*23820*/  ISETP.NE.U32.AND P0, PT, RZ, UR4, PT ;  /* 0x00000004ff007c0c */ /* 0x000fc8000bf05070 */
[----:B------:R-:W-:Y:S01]  /*23830*/  ISETP.NE.AND.EX P0, PT, RZ, UR5, PT, P0 ;  /* 0x00000005ff007c0c */ /* 0x000fe2000bf05300 */
[----:B------:R-:W-:Y:S01]  /*23840*/  ULDC UR4, c[0x0][0xa88] ;  /* 0x0002a20000047ab9 */ /* 0x000fe20000000800 */
[----:B------:R-:W-:Y:S01]  /*23850*/  IMAD.MOV.U32 R15, RZ, RZ, RZ ;  /* 0x000000ffff0f7224 */ /* 0x000fe200078e00ff */
[----:B------:R-:W-:Y:S01]  /*23860*/  MOV R0, UR4 ;  /* 0x0000000400007c02 */ /* 0x000fe20008000f00 */
[----:B------:R-:W-:Y:S01]  /*23870*/  ULDC.64 UR6, c[0x0][0x208] ;  /* 0x0000820000067ab9 */ /* 0x000fe20000000a00 */
[----:B----4-:R-:W-:-:S05]  /*23880*/  VIADD R6, R35, 0xffffff80 ;  /* 0xffffff8023067836 */ /* 0x010fca0000000000 */
[----:B------:R-:W-:Y:S02]  /*23890*/  ISETP.GT.AND P3, PT, R6, 0x7f, PT ;  /* 0x0000007f0600780c */ /* 0x000fe40003f64270 */
[----:B--2---:R-:W-:-:S13]  /*238a0*/  ISETP.NE.AND P2, PT, R7, RZ, PT ;  /* 0x000000ff0700720c */ /* 0x004fda0003f45270 */
[----:B------:R-:W2:Y:S01]  /*238b0*/  @!P2 LDC R7, c[0x0][0xad4] ;  /* 0x0002b500ff07ab82 */ /* 0x000ea20000000800 */
[----:B---3--:R-:W-:-:S04]  /*238c0*/  IMAD.WIDE R2, R8, 0x4, R2 ;  /* 0x0000000408027825 */ /* 0x008fc800078e0202 */
[----:B0-----:R-:W-:Y:S01]  /*238d0*/  @P1 IMAD.WIDE R4, R8, 0x4, R4 ;  /* 0x0000000408041825 */ /* 0x001fe200078e0204 */
[----:B------:R0:W5:Y:S01]  /*238e0*/  @P0 LDG.E R15, desc[UR6][R2.64] ;  /* 0x00000006020f0981 */ /* 0x000162000c1e1900 */
[----:B------:R-:W-:-:S03]  /*238f0*/  SHF.R.S32.HI R28, RZ, 0x1f, R8 ;  /* 0x0000001fff1c7819 */ /* 0x000fc60000011408 */
[----:B------:R0:W5:Y:S04]  /*23900*/  @P1 LDG.E R0, desc[UR6][R4.64] ;  /* 0x0000000604001981 */ /* 0x000168000c1e1900 */
[----:B--2---:R0:W-:Y:S01]  /*23910*/  @!P2 STL [R1+0x4c], R7 ;  /* 0x00004c070100a387 */ /* 0x0041e20000100800 */
[----:B------:R-:W-:Y:S01]  /*23920*/  ISETP.GT.AND P2, PT, R7, 0x1, PT ;  /* 0x000000010700780c */ /* 0x000fe20003f44270 */
[----:B------:R-:W-:-:S12]  /*23930*/  @P1 BRA `(.L_x_1813) ;  /* 0x0000000000141947 */ /* 0x000fd80003800000 */
[----:B------:R-:W-:Y:S05]  /*23940*/  @!P0 BRA `(.L_x_1813) ;  /* 0x0000000000108947 */ /* 0x000fea0003800000 */
[----:B------:R-:W-:Y:S02]  /*23950*/  ULDC.64 UR4, c[0x0][0x208] ;  /* 0x0000820000047ab9 */ /* 0x000fe40000000a00 */
[----:B0-----:R-:W2:Y:S04]  /*23960*/  LDG.E R5, desc[UR4][R2.64] ;  /* 0x0000000402057981 */ /* 0x001ea8000c1e1900 */
[----:B-----5:R-:W2:Y:S02]  /*23970*/  LDG.E R0, desc[UR4][R2.64+0x4] ;  /* 0x0000040402007981 */ /* 0x020ea4000c1e1900 */
[----:B--2---:R-:W-:-:S07]  /*23980*/  IMAD.IADD R0, R0, 0x1, -R5 ;  /* 0x0000000100007824 */ /* 0x004fce00078e0a05 */
.L_x_1813:
[----:B------:R-:W-:Y:S01]  /*23990*/  BSSY B1, `(.L_x_1814) ;  /* 0x0000039000017945 */ /* 0x000fe20003800000 */
[----:B------:R-:W-:Y:S02]  /*239a0*/  SEL R33, R8, RZ, !P0 ;  /* 0x000000ff08217207 */ /* 0x000fe40004000000 */
[----:B------:R-:W-:Y:S02]  /*239b0*/  SEL R28, R28, RZ, !P0 ;  /* 0x000000ff1c1c7207 */ /* 0x000fe40004000000 */
[----:B-1---5:R-:W-:Y:S01]  /*239c0*/  SHF.R.S32.HI R24, RZ, 0x1f, R15 ;  /* 0x0000001fff187819 */ /* 0x022fe2000001140f */
[----:B------:R-:W-:Y:S06]  /*239d0*/  @P3 BRA `(.L_x_1815) ;  /* 0x0000000000d03947 */ /* 0x000fec0003800000 */
[----:B0-----:R-:W2:Y:S01]  /*239e0*/  LDL R3, [R1+0x14] ;  /* 0x0000140001037983 */ /* 0x001ea20000100800 */
[----:B------:R-:W0:Y:S02]  /*239f0*/  LDC R37, c[0x0][0xbe8] ;  /* 0x0002fa00ff257b82 */ /* 0x000e240000000800 */
[----:B0-----:R-:W-:Y:S01]  /*23a00*/  IMAD R2, R0, R37, RZ ;  /* 0x0000002500027224 */ /* 0x001fe200078e02ff */
[----:B--2---:R-:W-:-:S04]  /*23a10*/  IADD3 R35, R3, -0x80, R35 ;  /* 0xffffff8003237810 */ /* 0x004fc80007ffe023 */
[----:B------:R-:W-:-:S13]  /*23a20*/  ISETP.GE.AND P0, PT, R35, R2, PT ;  /* 0x000000022300720c */ /* 0x000fda0003f06270 */
[----:B------:R-:W-:Y:S05]  /*23a30*/  @P0 BRA `(.L_x_1815) ;  /* 0x0000000000b80947 */ /* 0x000fea0003800000 */
[----:B------:R-:W2:Y:S01]  /*23a40*/  LDL R12, [R1+0x40] ;  /* 0x00004000010c7983 */ /* 0x000ea20000100800 */
[----:B------:R-:W-:Y:S01]  /*23a50*/  IMAD.MOV.U32 R20, RZ, RZ, 0x9b8 ;  /* 0x000009b8ff147424 */ /* 0x000fe200078e00ff */
[----:B------:R-:W-:Y:S01]  /*23a60*/  ISETP.GT.AND P0, PT, R7, 0x1, PT ;  /* 0x000000010700780c */ /* 0x000fe20003f04270 */
[----:B------:R-:W0:Y:S01]  /*23a70*/  LDC.64 R8, c[0x0][0xba8] ;  /* 0x0002ea00ff087b82 */ /* 0x000e220000000a00 */
[----:B------:R-:W3:Y:S01]  /*23a80*/  LDL.LU R30, [R1+0x68] ;  /* 0x00006800011e7983 */ /* 0x000ee20000300800 */
[----:B------:R-:W-:Y:S01]  /*23a90*/  ISETP.NE.AND P1, PT, R37, 0x1, PT ;  /* 0x000000012500780c */ /* 0x000fe20003f25270 */
[----:B------:R-:W-:Y:S01]  /*23aa0*/  IMAD.MOV.U32 R21, RZ, RZ, R35 ;  /* 0x000000ffff157224 */ /* 0x000fe200078e0023 */
[----:B------:R-:W-:Y:S01]  /*23ab0*/  SEL R20, R20, 0x978, P0 ;  /* 0x0000097814147807 */ /* 0x000fe20000000000 */
[----:B------:R-:W-:-:S03]  /*23ac0*/  ULDC.64 UR4, c[0x0][0x208] ;  /* 0x0000820000047ab9 */ /* 0x000fc60000000a00 */
[----:B------:R-:W1:Y:S08]  /*23ad0*/  LDC.64 R2, c[0x0][R20+0x220] ;  /* 0x0000880014027b82 */ /* 0x000e700000000a00 */
[----:B------:R-:W2:Y:S08]  /*23ae0*/  LDC.64 R10, c[0x0][R20+0x218] ;  /* 0x00008600140a7b82 */ /* 0x000eb00000000a00 */
[----:B------:R-:W4:Y:S08]  /*23af0*/  LDC.64 R4, c[0x0][R20+0x228] ;  /* 0x00008a0014047b82 */ /* 0x000f300000000a00 */
[----:B------:R-:W5:Y:S08]  /*23b00*/  @P1 LDC R14, c[0x0][0xbec] ;  /* 0x0002fb00ff0e1b82 */ /* 0x000f700000000800 */
[----:B------:R-:W4:Y:S08]  /*23b10*/  LDC.64 R6, c[0x0][R20+0x210] ;  /* 0x0000840014067b82 */ /* 0x000f300000000a00 */
[----:B------:R-:W4:Y:S01]  /*23b20*/  @P1 LDC R31, c[0x0][0xbf0] ;  /* 0x0002fc00ff1f1b82 */ /* 0x000f220000000800 */
[----:B-----5:R-:W-:-:S07]  /*23b30*/  @P1 IMAD.HI.U32 R14, R35, R14, RZ ;  /* 0x0000000e230e1227 */ /* 0x020fce00078e00ff */
[----:B0-----:R-:W0:Y:S01]  /*23b40*/  @!P0 LDC R8, c[0x0][0xb50] ;  /* 0x0002d400ff088b82 */ /* 0x001e220000000800 */
[----:B-1----:R-:W-:-:S07]  /*23b50*/  IMAD R3, R3, R33, RZ ;  /* 0x0000002103037224 */ /* 0x002fce00078e02ff */
[----:B------:R-:W1:Y:S01]  /*23b60*/  @!P0 LDC R9, c[0x0][0xb54] ;  /* 0x0002d500ff098b82 */ /* 0x000e620000000800 */
[----:B----4-:R-:W-:Y:S01]  /*23b70*/  @P1 SHF.R.U32.HI R21, RZ, R31, R14 ;  /* 0x0000001fff151219 */ /* 0x010fe2000001160e */
[----:B------:R-:W-:Y:S02]  /*23b80*/  IMAD R31, R2, R28, R3 ;  /* 0x0000001c021f7224 */ /* 0x000fe400078e0203 */
[-C--:B--2---:R-:W-:Y:S02]  /*23b90*/  IMAD R29, R11, R12.reuse, RZ ;  /* 0x0000000c0b1d7224 */ /* 0x084fe400078e02ff */
[----:B------:R-:W-:Y:S01]  /*23ba0*/  IMAD.WIDE.U32 R10, R10, R12, RZ ;  /* 0x0000000c0a0a7225 */ /* 0x000fe200078e00ff */
[----:B---3--:R-:W-:-:S03]  /*23bb0*/  SEL R3, R30, RZ, P0 ;  /* 0x000000ff1e037207 */ /* 0x008fc60000000000 */
[----:B------:R-:W-:-:S04]  /*23bc0*/  IMAD.WIDE.U32 R12, R2, R33, RZ ;  /* 0x00000021020c7225 */ /* 0x000fc800078e00ff */
[----:B------:R-:W-:Y:S01]  /*23bd0*/  IMAD.IADD R29, R11, 0x1, R29 ;  /* 0x000000010b1d7824 */ /* 0x000fe200078e021d */
[----:B------:R-:W-:Y:S01]  /*23be0*/  IADD3 R10, P1, P3, R12, R10, R15 ;  /* 0x0000000a0c0a7210 */ /* 0x000fe20007b3e00f */
[----:B------:R-:W-:Y:S01]  /*23bf0*/  IMAD.MOV R2, RZ, RZ, -R21 ;  /* 0x000000ffff027224 */ /* 0x000fe200078e0a15 */
[----:B------:R-:W-:Y:S01]  /*23c00*/  IADD3 R31, R13, R31, RZ ;  /* 0x0000001f0d1f7210 */ /* 0x000fe20007ffe0ff */
        /* <DEDUP_REMOVED lines=12> */
[----:B0-----:R-:W-:Y:S01]  /*23cd0*/  LEA R8, P0, R4, R8, 0x2 ;  /* 0x0000000804087211 */ /* 0x001fe200078010ff */
[----:B------:R-:W-:Y:S02]  /*23ce0*/  IMAD.MOV.U32 R3, RZ, RZ, -0x800000 ;  /* 0xff800000ff037424 */ /* 0x000fe400078e00ff */
[----:B------:R-:W-:-:S05]  /*23cf0*/  IMAD.IADD R2, R5, 0x1, R11 ;  /* 0x0000000105027824 */ /* 0x000fca00078e020b */
[----:B-1----:R-:W-:-:S05]  /*23d00*/  LEA.HI.X R9, R4, R9, R2, 0x2, P0 ;  /* 0x0000000904097211 */ /* 0x002fca00000f1402 */
[----:B------:R1:W-:Y:S02]  /*23d10*/  STG.E desc[UR4][R8.64], R3 ;  /* 0x0000000308007986 */ /* 0x0003e4000c101904 */
.L_x_1815:
[----:B------:R-:W-:Y:S05]  /*23d20*/  BSYNC B1 ;  /* 0x0000000000017941 */ /* 0x000fea0003800000 */
.L_x_1814:
[----:B------:R-:W-:Y:S05]  /*23d30*/  @P2 BRA `(.L_x_1810) ;  /* 0x0000000800502947 */ /* 0x000fea0003800000 */
[----:B01----:R-:W2:Y:S01]  /*23d40*/  LDL.LU R3, [R1+0x40] ;  /* 0x0000400001037983 */ /* 0x003ea20000300800 */
[----:B------:R-:W-:Y:S01]  /*23d50*/  ULDC.64 UR4, c[0x0][0xaa0] ;  /* 0x0002a80000047ab9 */ /* 0x000fe20000000a00 */
[----:B------:R-:W0:Y:S01]  /*23d60*/  LDC R11, c[0x0][0xbe8] ;  /* 0x0002fa00ff0b7b82 */ /* 0x000e220000000800 */
[----:B------:R-:W-:Y:S01]  /*23d70*/  ULDC.64 UR6, c[0x0][0xaf0] ;  /* 0x0002bc0000067ab9 */ /* 0x000fe20000000a00 */
[----:B------:R-:W3:Y:S04]  /*23d80*/  LDL.LU R2, [R1+0x14] ;  /* 0x0000140001027983 */ /* 0x000ee80000300800 */
[----:B------:R-:W4:Y:S04]  /*23d90*/  LDL R4, [R1+0x44] ;  /* 0x0000440001047983 */ /* 0x000f280000100800 */
[----:B------:R1:W5:Y:S04]  /*23da0*/  LDL R29, [R1+0x64] ;  /* 0x00006400011d7983 */ /* 0x0003680000100800 */
[----:B------:R1:W5:Y:S04]  /*23db0*/  LDL R21, [R1+0xc] ;  /* 0x00000c0001157983 */ /* 0x0003680000100800 */
[----:B------:R1:W5:Y:S04]  /*23dc0*/  LDL R14, [R1+0x10] ;  /* 0x00001000010e7983 */ /* 0x0003680000100800 */
[----:B------:R1:W5:Y:S01]  /*23dd0*/  LDL R20, [R1+0x60] ;  /* 0x0000600001147983 */ /* 0x0003620000100800 */
[----:B0-----:R-:W-:-:S13]  /*23de0*/  ISETP.NE.AND P0, PT, R11, 0x1, PT ;  /* 0x000000010b00780c */ /* 0x001fda0003f05270 */
[----:B------:R-:W0:Y:S08]  /*23df0*/  @P0 LDC R6, c[0x0][0xbec] ;  /* 0x0002fb00ff060b82 */ /* 0x000e300000000800 */
[----:B------:R-:W1:Y:S01]  /*23e00*/  @P0 LDC R7, c[0x0][0xbf0] ;  /* 0x0002fc00ff070b82 */ /* 0x000e620000000800 */
[----:B------:R-:W-:Y:S01]  /*23e10*/  BSSY B1, `(.L_x_1816) ;  /* 0x0000041000017945 */ /* 0x000fe20003800000 */
[----:B--2---:R-:W-:-:S02]  /*23e20*/  IMAD.MOV.U32 R10, RZ, RZ, R3 ;  /* 0x000000ffff0a7224 */ /* 0x004fc400078e0003 */
[----:B---3--:R-:W-:Y:S02]  /*23e30*/  IMAD.MOV.U32 R8, RZ, RZ, R2 ;  /* 0x000000ffff087224 */ /* 0x008fe400078e0002 */
[----:B------:R-:W-:Y:S02]  /*23e40*/  IMAD R2, R24, UR4, RZ ;  /* 0x0000000418027c24 */ /* 0x000fe4000f8e02ff */
[----:B------:R2:W5:Y:S01]  /*23e50*/  LDL R24, [R1+0x48] ;  /* 0x0000480001187983 */ /* 0x0005620000100800 */
[----:B----4-:R-:W-:Y:S02]  /*23e60*/  IMAD R4, R4, 0x20, R23 ;  /* 0x0000002004047824 */ /* 0x010fe400078e0217 */
[C---:B------:R-:W-:Y:S02]  /*23e70*/  IMAD R5, R15.reuse, UR5, R2 ;  /* 0x000000050f057c24 */ /* 0x040fe4000f8e0202 */
[----:B------:R-:W-:Y:S01]  /*23e80*/  IMAD.WIDE.U32 R2, R15, UR4, RZ ;  /* 0x000000040f027c25 */ /* 0x000fe2000f8e00ff */
[----:B------:R-:W-:-:S03]  /*23e90*/  ULDC.64 UR4, c[0x0][0xae8] ;  /* 0x0002ba0000047ab9 */ /* 0x000fc60000000a00 */
[----:B------:R-:W-:Y:S01]  /*23ea0*/  IMAD.IADD R9, R8, 0x1, R4 ;  /* 0x0000000108097824 */ /* 0x000fe200078e0204 */
[----:B------:R-:W-:-:S03]  /*23eb0*/  IADD3 R3, R3, R5, RZ ;  /* 0x0000000503037210 */ /* 0x000fc60007ffe0ff */
[----:B0-----:R-:W-:-:S04]  /*23ec0*/  @P0 IMAD.HI.U32 R4, R9, R6, RZ ;  /* 0x0000000609040227 */ /* 0x001fc800078e00ff */
[----:B------:R-:W-:-:S04]  /*23ed0*/  IMAD.WIDE.U32 R2, R10, UR4, R2 ;  /* 0x000000040a027c25 */ /* 0x000fc8000f8e0002 */
[----:B------:R-:W-:Y:S01]  /*23ee0*/  IMAD.MOV.U32 R5, RZ, RZ, R9 ;  /* 0x000000ffff057224 */ /* 0x000fe200078e0009 */
[----:B-1----:R-:W-:Y:S01]  /*23ef0*/  @P0 SHF.R.U32.HI R5, RZ, R7, R4 ;  /* 0x00000007ff050219 */ /* 0x002fe20000011604 */
[----:B------:R-:W-:Y:S02]  /*23f00*/  IMAD R6, R28, UR6, RZ ;  /* 0x000000061c067c24 */ /* 0x000fe4000f8e02ff */
[----:B------:R-:W-:Y:S01]  /*23f10*/  IMAD R3, R10, UR5, R3 ;  /* 0x000000050a037c24 */ /* 0x000fe2000f8e0203 */
[----:B------:R-:W-:Y:S01]  /*23f20*/  SHF.R.S32.HI R4, RZ, 0x1f, R5 ;  /* 0x0000001fff047819 */ /* 0x000fe20000011405 */
[C---:B------:R-:W-:Y:S01]  /*23f30*/  IMAD R7, R33.reuse, UR7, R6 ;  /* 0x0000000721077c24 */ /* 0x040fe2000f8e0206 */
[----:B------:R-:W-:Y:S01]  /*23f40*/  ULDC.64 UR4, c[0x0][0xae0] ;  /* 0x0002b80000047ab9 */ /* 0x000fe20000000a00 */
[----:B------:R-:W-:-:S04]  /*23f50*/  IMAD.WIDE.U32 R2, R33, UR6, R2 ;  /* 0x0000000621027c25 */ /* 0x000fc8000f8e0002 */
[----:B------:R-:W-:Y:S02]  /*23f60*/  IMAD.MOV R6, RZ, RZ, -R5 ;  /* 0x000000ffff067224 */ /* 0x000fe400078e0a05 */
[----:B------:R-:W-:Y:S02]  /*23f70*/  IMAD.IADD R3, R3, 0x1, R7 ;  /* 0x0000000103037824 */ /* 0x000fe400078e0207 */
[----:B------:R-:W-:Y:S02]  /*23f80*/  IMAD R4, R4, UR4, RZ ;  /* 0x0000000404047c24 */ /* 0x000fe4000f8e02ff */
[----:B------:R-:W-:Y:S02]  /*23f90*/  IMAD R7, R11, R6, R9 ;  /* 0x000000060b077224 */ /* 0x000fe400078e0209 */
[C---:B------:R-:W-:Y:S02]  /*23fa0*/  IMAD R9, R5.reuse, UR5, R4 ;  /* 0x0000000505097c24 */ /* 0x040fe4000f8e0204 */
[----:B------:R-:W-:Y:S01]  /*23fb0*/  IMAD.WIDE.U32 R2, R5, UR4, R2 ;  /* 0x0000000405027c25 */ /* 0x000fe2000f8e0002 */
[----:B------:R-:W-:Y:S01]  /*23fc0*/  SHF.R.S32.HI R4, RZ, 0x1f, R7 ;  /* 0x0000001fff047819 */ /* 0x000fe20000011407 */
[----:B------:R-:W-:-:S02]  /*23fd0*/  ULDC.64 UR4, c[0x0][0xad8] ;  /* 0x0002b60000047ab9 */ /* 0x000fc40000000a00 */
[----:B------:R-:W-:Y:S02]  /*23fe0*/  IMAD.IADD R3, R3, 0x1, R9 ;  /* 0x0000000103037824 */ /* 0x000fe400078e0209 */
[----:B------:R-:W-:Y:S02]  /*23ff0*/  IMAD R4, R4, UR4, RZ ;  /* 0x0000000404047c24 */ /* 0x000fe4000f8e02ff */
[----:B------:R-:W-:Y:S02]  /*24000*/  IMAD.IADD R12, R23, 0x1, R8 ;  /* 0x00000001170c7824 */ /* 0x000fe400078e0208 */
[----:B------:R-:W-:Y:S02]  /*24010*/  IMAD R13, R0, R11, RZ ;  /* 0x0000000b000d7224 */ /* 0x000fe400078e02ff */
[C---:B------:R-:W-:Y:S02]  /*24020*/  IMAD R5, R7.reuse, UR5, R4 ;  /* 0x0000000507057c24 */ /* 0x040fe4000f8e0204 */
[----:B------:R-:W-:Y:S01]  /*24030*/  IMAD.WIDE.U32 R2, R7, UR4, R2 ;  /* 0x0000000407027c25 */ /* 0x000fe2000f8e0002 */
[----:B------:R-:W-:Y:S01]  /*24040*/  ISETP.GE.AND P2, PT, R12, R13, PT ;  /* 0x0000000d0c00720c */ /* 0x000fe20003f46270 */
[----:B------:R-:W-:-:S02]  /*24050*/  ULDC.64 UR4, c[0x0][0xa80] ;  /* 0x0002a00000047ab9 */ /* 0x000fc40000000a00 */
[----:B------:R-:W-:Y:S01]  /*24060*/  IMAD.IADD R3, R3, 0x1, R5 ;  /* 0x0000000103037824 */ /* 0x000fe200078e0205 */
[----:B------:R-:W-:Y:S02]  /*24070*/  LEA R10, P3, R2, UR4, 0x1 ;  /* 0x00000004020a7c11 */ /* 0x000fe4000f8608ff */
[----:B------:R-:W-:Y:S02]  /*24080*/  IADD3 R0, R12, 0x20, RZ ;  /* 0x000000200c007810 */ /* 0x000fe40007ffe0ff */
[----:B------:R-:W-:Y:S02]  /*24090*/  LEA.HI.X R11, R2, UR5, R3, 0x1, P3 ;  /* 0x00000005020b7c11 */ /* 0x000fe400098f0c03 */
[-C--:B------:R-:W-:Y:S01]  /*240a0*/  ISETP.GE.AND P1, PT, R0, R13.reuse, PT ;  /* 0x0000000d0000720c */ /* 0x080fe20003f26270 */
[----:B------:R-:W-:Y:S01]  /*240b0*/  VIADD R0, R12, 0x40 ;  /* 0x000000400c007836 */ /* 0x000fe20000000000 */
[----:B------:R2:W0:Y:S04]  /*240c0*/  SHFL.IDX PT, R8, R10, RZ, 0x181f ;  /* 0x00181fff0a087589 */ /* 0x00042800000e0000 */
[----:B------:R2:W1:Y:S01]  /*240d0*/  SHFL.IDX PT, R9, R11, RZ, 0x181f ;  /* 0x00181fff0b097589 */ /* 0x00046200000e0000 */
[----:B------:R-:W-:Y:S01]  /*240e0*/  ISETP.GE.AND P0, PT, R0, R13, PT ;  /* 0x0000000d0000720c */ /* 0x000fe20003f06270 */
[----:B------:R-:W-:-:S12]  /*240f0*/  @P2 BRA `(.L_x_1817) ;  /* 0x0000000000482947 */ /* 0x000fd80003800000 */
[----:B------:R-:W-:Y:S01]  /*24100*/  ULDC UR4, c[0x0][0xac8] ;  /* 0x0002b20000047ab9 */ /* 0x000fe20000000800 */
[----:B------:R-:W-:Y:S01]  /*24110*/  ULDC.64 UR6, c[0x0][0x208] ;  /* 0x0000820000067ab9 */ /* 0x000fe20000000a00 */
[----:B------:R-:W-:Y:S02]  /*24120*/  ISETP.GE.AND P5, PT, R18, UR4, PT ;  /* 0x0000000412007c0c */ /* 0x000fe4000bfa6270 */
[----:B-----5:R-:W-:Y:S02]  /*24130*/  ISETP.GE.AND P3, PT, R21, UR4, PT ;  /* 0x0000000415007c0c */ /* 0x020fe4000bf66270 */
[----:B------:R-:W-:Y:S02]  /*24140*/  ISETP.GE.AND P2, PT, R14, UR4, PT ;  /* 0x000000040e007c0c */ /* 0x000fe4000bf46270 */
[----:B------:R-:W-:-:S07]  /*24150*/  ISETP.GE.AND P4, PT, R221, UR4, PT ;  /* 0x00000004dd007c0c */ /* 0x000fce000bf86270 */
[----:B0-----:R-:W-:-:S04]  /*24160*/  @!P5 LEA R6, P6, R18, R8, 0x1 ;  /* 0x000000081206d211 */ /* 0x001fc800078c08ff */
[-C--:B-1----:R-:W-:Y:S02]  /*24170*/  @!P5 LEA.HI.X R7, R18, R9.reuse, R19, 0x1, P6 ;  /* 0x000000091207d211 */ /* 0x082fe400030f0c13 */
[CC--:B------:R-:W-:Y:S01]  /*24180*/  @!P3 LEA R4, P6, R21.reuse, R8.reuse, 0x1 ;  /* 0x000000081504b211 */ /* 0x0c0fe200078c08ff */
[----:B------:R-:W-:Y:S02]  /*24190*/  @!P4 IMAD.SHL.U32 R15, R24, 0x8, RZ ;  /* 0x00000008180fc824 */ /* 0x000fe400078e00ff */
        /* <DEDUP_REMOVED lines=8> */
.L_x_1817:
[----:B------:R-:W-:Y:S05]  /*24220*/  BSYNC B1 ;  /* 0x0000000000017941 */ /* 0x000fea0003800000 */
.L_x_1816:
[----:B-1-3--:R1:W3:Y:S01]  /*24230*/  SHFL.IDX PT, R9, R11, 0x1, 0x181f ;  /* 0x00381f000b097f89 */ /* 0x00a2e200000e0000 */
[----:B------:R-:W-:Y:S03]  /*24240*/  BSSY B1, `(.L_x_1818) ;  /* 0x0000015000017945 */ /* 0x000fe60003800000 */
[----:B0-----:R1:W0:Y:S01]  /*24250*/  SHFL.IDX PT, R8, R10, 0x1, 0x181f ;  /* 0x00381f000a087f89 */ /* 0x00122200000e0000 */
[----:B------:R-:W-:Y:S05]  /*24260*/  @P1 BRA `(.L_x_1819) ;  /* 0x0000000000481947 */ /* 0x000fea0003800000 */
[----:B------:R-:W-:Y:S01]  /*24270*/  ULDC UR4, c[0x0][0xac8] ;  /* 0x0002b20000047ab9 */ /* 0x000fe20000000800 */
[----:B------:R-:W-:Y:S01]  /*24280*/  ULDC.64 UR6, c[0x0][0x208] ;  /* 0x0000820000067ab9 */ /* 0x000fe20000000a00 */
[----:B------:R-:W-:Y:S02]  /*24290*/  ISETP.GE.AND P4, PT, R18, UR4, PT ;  /* 0x0000000412007c0c */ /* 0x000fe4000bf86270 */
[----:B-----5:R-:W-:Y:S02]  /*242a0*/  ISETP.GE.AND P2, PT, R21, UR4, PT ;  /* 0x0000000415007c0c */ /* 0x020fe4000bf46270 */
[----:B------:R-:W-:Y:S02]  /*242b0*/  ISETP.GE.AND P1, PT, R14, UR4, PT ;  /* 0x000000040e007c0c */ /* 0x000fe4000bf26270 */
[----:B------:R-:W-:-:S07]  /*242c0*/  ISETP.GE.AND P3, PT, R221, UR4, PT ;  /* 0x00000004dd007c0c */ /* 0x000fce000bf66270 */
[CC--:B0-----:R-:W-:Y:S02]  /*242d0*/  @!P4 LEA R6, P6, R18.reuse, R8.reuse, 0x1 ;  /* 0x000000081206c211 */ /* 0x0c1fe400078c08ff */
[CC--:B------:R-:W-:Y:S02]  /*242e0*/  @!P2 LEA R4, P5, R21.reuse, R8.reuse, 0x1 ;  /* 0x000000081504a211 */ /* 0x0c0fe400078a08ff */
[-C--:B---3--:R-:W-:Y:S02]  /*242f0*/  @!P4 LEA.HI.X R7, R18, R9.reuse, R19, 0x1, P6 ;  /* 0x000000091207c211 */ /* 0x088fe400030f0c13 */
[----:B------:R-:W-:Y:S01]  /*24300*/  @!P1 LEA R2, P6, R14, R8, 0x1 ;  /* 0x000000080e029211 */ /* 0x000fe200078c08ff */
[----:B------:R-:W-:Y:S01]  /*24310*/  @!P3 IMAD.SHL.U32 R15, R24, 0x8, RZ ;  /* 0x00000008180fb824 */ /* 0x000fe200078e00ff */
[-C--:B------:R-:W-:Y:S01]  /*24320*/  @!P2 LEA.HI.X R5, R21, R9.reuse, R29, 0x1, P5 ;  /* 0x000000091505a211 */ /* 0x080fe200028f0c1d */
[----:B------:R4:W-:Y:S01]  /*24330*/  @!P4 ST.E.128 desc[UR6][R6.64], RZ ;  /* 0x000000ff0600c985 */ /* 0x0009e2000c101d06 */
[----:B------:R-:W-:Y:S01]  /*24340*/  @!P1 LEA.HI.X R3, R14, R9, R20, 0x1, P6 ;  /* 0x000000090e039211 */ /* 0x000fe200030f0c14 */
[----:B------:R-:W-:-:S05]  /*24350*/  @!P3 IMAD.WIDE R8, R15, 0x2, R8 ;  /* 0x000000020f08b825 */ /* 0x000fca00078e0208 */
[----:B------:R4:W-:Y:S04]  /*24360*/  @!P3 ST.E.128 desc[UR6][R8.64], RZ ;  /* 0x000000ff0800b985 */ /* 0x0009e8000c101d06 */
[----:B------:R4:W-:Y:S04]  /*24370*/  @!P2 ST.E.128 desc[UR6][R4.64], RZ ;  /* 0x000000ff0400a985 */ /* 0x0009e8000c101d06 */
[----:B------:R4:W-:Y:S02]  /*24380*/  @!P1 ST.E.128 desc[UR6][R2.64], RZ ;  /* 0x000000ff02009985 */ /* 0x0009e4000c101d06 */
.L_x_1819:
[----:B------:R-:W-:Y:S05]  /*24390*/  BSYNC B1 ;  /* 0x0000000000017941 */ /* 0x000fea0003800000 */
.L_x_1818:
[----:B---34-:R3:W4:Y:S01]  /*243a0*/  SHFL.IDX PT, R9, R11, 0x2, 0x181f ;  /* 0x00581f000b097f89 */ /* 0x01872200000e0000 */
        /* <DEDUP_REMOVED lines=9> */
[-C--:B0-----:R-:W-:Y:S02]  /*24440*/  @!P3 LEA R6, P0, R18, R8.reuse, 0x1 ;  /* 0x000000081206b211 */ /* 0x081fe400078008ff */
[CC--:B------:R-:W-:Y:S02]  /*24450*/  @!P5 LEA R4, P1, R21.reuse, R8.reuse, 0x1 ;  /* 0x000000081504d211 */ /* 0x0c0fe400078208ff */
[----:B------:R-:W-:Y:S02]  /*24460*/  @!P6 LEA R2, P2, R14, R8, 0x1 ;  /* 0x000000080e02e211 */ /* 0x000fe400078408ff */
[----:B------:R-:W-:Y:S01]  /*24470*/  @!P4 IMAD.SHL.U32 R15, R24, 0x8, RZ ;  /* 0x00000008180fc824 */ /* 0x000fe200078e00ff */
[-C--:B----4-:R-:W-:Y:S02]  /*24480*/  @!P3 LEA.HI.X R7, R18, R9.reuse, R19, 0x1, P0 ;  /* 0x000000091207b211 */ /* 0x090fe400000f0c13 */
[-C--:B------:R-:W-:Y:S02]  /*24490*/  @!P5 LEA.HI.X R5, R21, R9.reuse, R29, 0x1, P1 ;  /* 0x000000091505d211 */ /* 0x080fe400008f0c1d */
[----:B------:R-:W-:Y:S01]  /*244a0*/  @!P6 LEA.HI.X R3, R14, R9, R20, 0x1, P2 ;  /* 0x000000090e03e211 */ /* 0x000fe200010f0c14 */
[----:B------:R-:W-:Y:S01]  /*244b0*/  @!P4 IMAD.WIDE R8, R15, 0x2, R8 ;  /* 0x000000020f08c825 */ /* 0x000fe200078e0208 */
[----:B------:R0:W-:Y:S04]  /*244c0*/  @!P3 ST.E.128 desc[UR6][R6.64], RZ ;  /* 0x000000ff0600b985 */ /* 0x0001e8000c101d06 */
[----:B------:R0:W-:Y:S04]  /*244d0*/  @!P4 ST.E.128 desc[UR6][R8.64], RZ ;  /* 0x000000ff0800c985 */ /* 0x0001e8000c101d06 */
[----:B------:R0:W-:Y:S04]  /*244e0*/  @!P5 ST.E.128 desc[UR6][R4.64], RZ ;  /* 0x000000ff0400d985 */ /* 0x0001e8000c101d06 */
[----:B------:R0:W-:Y:S02]  /*244f0*/  @!P6 ST.E.128 desc[UR6][R2.64], RZ ;  /* 0x000000ff0200e985 */ /* 0x0001e4000c101d06 */
.L_x_1821:
[----:B------:R-:W-:Y:S05]  /*24500*/  BSYNC B1 ;  /* 0x0000000000017941 */ /* 0x000fea0003800000 */
.L_x_1820:
[----:B------:R-:W-:Y:S01]  /*24510*/  VIADD R0, R12, 0x60 ;  /* 0x000000600c007836 */ /* 0x000fe20000000000 */
[----:B0---4-:R0:W4:Y:S04]  /*24520*/  SHFL.IDX PT, R9, R11, 0x3, 0x181f ;  /* 0x00781f000b097f89 */ /* 0x01112800000e0000 */
[----:B------:R-:W-:Y:S01]  /*24530*/  ISETP.GE.AND P0, PT, R0, R13, PT ;  /* 0x0000000d0000720c */ /* 0x000fe20003f06270 */
[----:B------:R0:W0:-:S12]  /*24540*/  SHFL.IDX PT, R8, R10, 0x3, 0x181f ;  /* 0x00781f000a087f89 */ /* 0x00001800000e0000 */
[----:B------:R-:W-:Y:S05]  /*24550*/  @P0 BRA `(.L_x_1810) ;  /* 0x0000000000480947 */ /* 0x000fea0003800000 */
[----:B------:R-:W-:Y:S01]  /*24560*/  ULDC UR4, c[0x0][0xac8] ;  /* 0x0002b20000047ab9 */ /* 0x000fe20000000800 */
[----:B------:R-:W-:Y:S01]  /*24570*/  ULDC.64 UR6, c[0x0][0x208] ;  /* 0x0000820000067ab9 */ /* 0x000fe20000000a00 */
[----:B------:R-:W-:Y:S02]  /*24580*/  ISETP.GE.AND P3, PT, R18, UR4, PT ;  /* 0x0000000412007c0c */ /* 0x000fe4000bf66270 */
[----:B------:R-:W-:Y:S02]  /*24590*/  ISETP.GE.AND P4, PT, R221, UR4, PT ;  /* 0x00000004dd007c0c */ /* 0x000fe4000bf86270 */
[----:B-----5:R-:W-:Y:S02]  /*245a0*/  ISETP.GE.AND P5, PT, R21, UR4, PT ;  /* 0x0000000415007c0c */ /* 0x020fe4000bfa6270 */
[----:B------:R-:W-:-:S07]  /*245b0*/  ISETP.GE.AND P6, PT, R14, UR4, PT ;  /* 0x000000040e007c0c */ /* 0x000fce000bfc6270 */
[-C--:B0-----:R-:W-:Y:S02]  /*245c0*/  @!P3 LEA R6, P0, R18, R8.reuse, 0x1 ;  /* 0x000000081206b211 */ /* 0x081fe400078008ff */
[----:B-123--:R-:W-:Y:S02]  /*245d0*/  @!P4 SHF.L.U32 R11, R24, 0x3, RZ ;  /* 0x00000003180bc819 */ /* 0x00efe400000006ff */
[CC--:B------:R-:W-:Y:S02]  /*245e0*/  @!P5 LEA R4, P1, R21.reuse, R8.reuse, 0x1 ;  /* 0x000000081504d211 */ /* 0x0c0fe400078208ff */
[----:B------:R-:W-:Y:S02]  /*245f0*/  @!P6 LEA R2, P2, R14, R8, 0x1 ;  /* 0x000000080e02e211 */ /* 0x000fe400078408ff */
[-C--:B----4-:R-:W-:Y:S02]  /*24600*/  @!P3 LEA.HI.X R7, R18, R9.reuse, R19, 0x1, P0 ;  /* 0x000000091207b211 */ /* 0x090fe400000f0c13 */
[----:B------:R-:W-:-:S02]  /*24610*/  @!P5 LEA.HI.X R5, R21, R9, R29, 0x1, P1 ;  /* 0x000000091505d211 */ /* 0x000fc400008f0c1d */
[----:B------:R-:W-:Y:S01]  /*24620*/  @!P6 LEA.HI.X R3, R14, R9, R20, 0x1, P2 ;  /* 0x000000090e03e211 */ /* 0x000fe200010f0c14 */
[----:B------:R-:W-:Y:S01]  /*24630*/  @!P4 IMAD.WIDE R8, R11, 0x2, R8 ;  /* 0x000000020b08c825 */ /* 0x000fe200078e0208 */
[----:B------:R0:W-:Y:S04]  /*24640*/  @!P3 ST.E.128 desc[UR6][R6.64], RZ ;  /* 0x000000ff0600b985 */ /* 0x0001e8000c101d06 */
[----:B------:R0:W-:Y:S04]  /*24650*/  @!P4 ST.E.128 desc[UR6][R8.64], RZ ;  /* 0x000000ff0800c985 */ /* 0x0001e8000c101d06 */
[----:B------:R0:W-:Y:S04]  /*24660*/  @!P5 ST.E.128 desc[UR6][R4.64], RZ ;  /* 0x000000ff0400d985 */ /* 0x0001e8000c101d06 */
[----:B------:R0:W-:Y:S02]  /*24670*/  @!P6 ST.E.128 desc[UR6][R2.64], RZ ;  /* 0x000000ff0200e985 */ /* 0x0001e4000c101d06 */
.L_x_1810:
[----:B------:R-:W-:Y:S05]  /*24680*/  BSYNC B0 ;  /* 0x0000000000007941 */ /* 0x000fea0003800000 */
.L_x_1800:
[----:B------:R-:W-:Y:S02]  /*24690*/  ULDC UR4, c[0x0][0xc3c] ;  /* 0x00030f0000047ab9 */ /* 0x000fe40000000800 */
[----:B------:R-:W-:-:S13]  /*246a0*/  ISETP.GE.AND P0, PT, R27, UR4, PT ;  /* 0x000000041b007c0c */ /* 0x000fda000bf06270 */
[----:B------:R-:W-:Y:S05]  /*246b0*/  @!P0 BRA `(.L_x_1822) ;  /* 0xfffffdd000988947 */ /* 0x000fea000383ffff */
[----:B------:R-:W-:Y:S05]  /*246c0*/  BRA `(.L_x_1526) ;  /* 0x000000a000a47947 */ /* 0x000fea0003800000 */
.L_x_1524:
        /* <DEDUP_REMOVED lines=20> */
.L_x_1823:
        /* <DEDUP_REMOVED lines=44> */
.L_x_1827:
        /* <DEDUP_REMOVED lines=40> */
.L_x_1825:
[----:B------:R-:W-:Y:S01]  /*24d50*/  IADD3 R10, -R4, R9, RZ ;  /* 0x00000009040a7210 */ /* 0x000fe20007ffe1ff */
[----:B------:R-:W-:-:S04]  /*24d60*/  IMAD.MOV.U32 R3, RZ, RZ, RZ ;  /* 0x000000ffff037224 */ /* 0x000fc800078e00ff */
        /* <DEDUP_REMOVED lines=10> */
.L_x_1828:
        /* <DEDUP_REMOVED lines=20> */
[----:B------:R-:W0:Y:S03]  /*24f50*/  MUFU.RCP R2, R13 ;  /* 0x0000000d00027308 */ /* 0x000e260000001000 */
[----:B------:R-:W-:Y:S01]  /*24f60*/  IADD3 R3, RZ, -R3, RZ ;  /* 0x80000003ff037210 */ /* 0x000fe20007ffe0ff */
        /* <DEDUP_REMOVED lines=18> */
[----:B------:R-:W-:Y:S02]  /*25090*/  @!P2 IADD3 R10, -R10, RZ, RZ ;  /* 0x000000ff0a0aa210 */ /* 0x000fe40007ffe1ff */
        /* <DEDUP_REMOVED lines=16> */
[----:B------:R-:W-:Y:S01]  /*251a0*/  IMAD.MOV R3, RZ, RZ, -R7 ;  /* 0x000000ffff037224 */ /* 0x000fe200078e0a07 */
[----:B------:R-:W-:-:S03]  /*251b0*/  LEA R7, R8, R7, 0x18 ;  /* 0x0000000708077211 */ /* 0x000fc600078ec0ff */
[----:B------:R-:W-:-:S04]  /*251c0*/  IMAD R8, R8, R3, R10 ;  /* 0x0000000308087224 */ /* 0x000fc800078e020a */
[----:B------:R-:W-:-:S05]  /*251d0*/  IMAD R3, R8, 0x10000, R7 ;  /* 0x0001000008037824 */ /* 0x000fca00078e0207 */
[----:B------:R0:W-:Y:S01]  /*251e0*/  STL [R1+0x8], R3 ;  /* 0x0000080301007387 */ /* 0x0001e20000100800 */
[----:B------:R-:W-:Y:S05]  /*251f0*/  BRA `(.L_x_1830) ;  /* 0x0000000000f87947 */ /* 0x000fea0003800000 */
.L_x_1829:
        /* <DEDUP_REMOVED lines=42> */
[----:B0-----:R-:W-:-:S05]  /*254a0*/  IADD3 R5, RZ, -R3, RZ ;  /* 0x80000003ff057210 */ /* 0x001fca0007ffe0ff */
        /* <DEDUP_REMOVED lines=15> */
[----:B------:R-:W-:Y:S02]  /*255a0*/  @!P1 LOP3.LUT R2, RZ, R7, RZ, 0x33, !PT ;  /* 0x00000007ff029212 */ /* 0x000fe400078e33ff */
[----:B------:R-:W-:-:S05]  /*255b0*/  IADD3 R7, -R7, RZ, RZ ;  /* 0x000000ff07077210 */ /* 0x000fca0007ffe1ff */
[----:B------:R-:W-:-:S05]  /*255c0*/  IMAD R3, R2, R7, R9 ;  /* 0x0000000702037224 */ /* 0x000fca00078e0209 */
[----:B------:R1:W-:Y:S02]  /*255d0*/  STL [R1+0x8], R3 ;  /* 0x0000080301007387 */ /* 0x0003e40000100800 */
.L_x_1830:
[----:B01----:R-:W-:-:S05]  /*255e0*/  LOP3.LUT R3, RZ, R2, RZ, 0x33, !PT ;  /* 0x00000002ff037212 */ /* 0x003fca00078e33ff */
[----:B------:R-:W-:-:S05]  /*255f0*/  IMAD.IADD R2, R4, 0x1, R3 ;  /* 0x0000000104027824 */ /* 0x000fca00078e0203 */
[----:B------:R1:W-:Y:S01]  /*25600*/  STL [R1+0x4], R2 ;  /* 0x0000040201007387 */ /* 0x0003e20000100800 */
[----:B------:R-:W-:Y:S05]  /*25610*/  BRA `(.L_x_1831) ;  /* 0x0000000000107947 */ /* 0x000fea0003800000 */
.L_x_1826:
[----:B------:R-:W-:Y:S01]  /*25620*/  IMAD.U32 R2, RZ, RZ, UR6 ;  /* 0x00000006ff027e24 */ /* 0x000fe2000f8e00ff */
[----:B------:R0:W-:Y:S04]  /*25630*/  STL [R1+0x4], RZ ;  /* 0x000004ff01007387 */ /* 0x0001e80000100800 */
[----:B------:R0:W-:Y:S04]  /*25640*/  STL [R1+0x8], RZ ;  /* 0x000008ff01007387 */ /* 0x0001e80000100800 */
[----:B------:R0:W-:Y:S02]  /*25650*/  STL [R1], R2 ;  /* 0x0000000201007387 */ /* 0x0001e40000100800 */
.L_x_1831:
        /* <DEDUP_REMOVED lines=10> */
.L_x_1824:
        /* <DEDUP_REMOVED lines=8> */
[----:B------:R-:W3:Y:S01]  /*25780*/  S2UR UR5, SR_CgaCtaId ;  /* 0x00000000000579c3 */ /* 0x000ee20000008800 */
[C---:B--2---:R-:W-:Y:S01]  /*25790*/  IMAD.SHL.U32 R0, R6.reuse, 0x8, RZ ;  /* 0x0000000806007824 */ /* 0x044fe200078e00ff */
[----:B------:R-:W-:Y:S01]  /*257a0*/  LOP3.LUT R4, R6, 0x7f, RZ, 0xc0, !PT ;  /* 0x0000007f06047812 */ /* 0x000fe200078ec0ff */
[----:B------:R-:W-:Y:S01]  /*257b0*/  UMOV UR4, 0x400 ;  /* 0x0000040000047882 */ /* 0x000fe20000000000 */
[----:B------:R-:W-:Y:S01]  /*257c0*/  BSSY B8, `(.L_x_1832) ;  /* 0x00008df000087945 */ /* 0x000fe20003800000 */
[----:B------:R-:W-:Y:S01]  /*257d0*/  IMAD.MOV.U32 R19, RZ, RZ, RZ ;  /* 0x000000ffff137224 */ /* 0x000fe200078e00ff */
[----:B------:R-:W-:Y:S01]  /*257e0*/  LOP3.LUT R3, R0, 0x1f8, RZ, 0xc0, !PT ;  /* 0x000001f800037812 */ /* 0x000fe200078ec0ff */
[----:B------:R-:W-:Y:S01]  /*257f0*/  ULDC.64 UR36, c[0x0][0x198] ;  /* 0x0000660000247ab9 */ /* 0x000fe20000000a00 */
[----:B01----:R-:W-:Y:S01]  /*25800*/  SHF.L.U32 R2, R4, 0x3, RZ ;  /* 0x0000000304027819 */ /* 0x003fe200000006ff */
[----:B------:R-:W-:Y:S01]  /*25810*/  ULDC UR38, c[0x0][0xc] ;  /* 0x0000030000267ab9 */ /* 0x000fe20000000800 */
[----:B------:R-:W-:Y:S01]  /*25820*/  LOP3.LUT R3, R3, 0x38, R6, 0x78, !PT ;  /* 0x0000003803037812 */ /* 0x000fe200078e7806 */
[----:B------:R-:W-:Y:S01]  /*25830*/  IMAD.SHL.U32 R6, R6, 0x10, RZ ;  /* 0x0000001006067824 */ /* 0x000fe200078e00ff */
[----:B------:R-:W-:-:S02]  /*25840*/  LOP3.LUT R0, R0, 0x38, RZ, 0xc0, !PT ;  /* 0x0000003800007812 */ /* 0x000fc400078ec0ff */
[----:B------:R-:W-:Y:S02]  /*25850*/  LOP3.LUT R3, R3, 0x200, R2, 0xf8, !PT ;  /* 0x0000020003037812 */ /* 0x000fe400078ef802 */
[----:B------:R-:W-:-:S04]  /*25860*/  SHF.R.U32.HI R2, RZ, 0x3, R4 ;  /* 0x00000003ff027819 */ /* 0x000fc80000011604 */
[----:B------:R-:W-:Y:S01]  /*25870*/  LOP3.LUT R4, R2, 0x70, R6, 0xf8, !PT ;  /* 0x0000007002047812 */ /* 0x000fe200078ef806 */
[----:B------:R-:W-:Y:S01]  /*25880*/  IMAD.MOV.U32 R2, RZ, RZ, 0x1 ;  /* 0x00000001ff027424 */ /* 0x000fe200078e00ff */
[----:B------:R-:W-:Y:S01]  /*25890*/  MOV R4, 0x1 ;  /* 0x0000000100047802 */ /* 0x000fe20000000f00 */
[----:B---3--:R-:W-:-:S06]  /*258a0*/  ULEA UR4, UR5, UR4, 0x18 ;  /* 0x0000000405047291 */ /* 0x008fcc000f8ec03f */
[----:B------:R-:W-:-:S04]  /*258b0*/  IMAD.U32 R18, RZ, RZ, UR4 ;  /* 0x00000004ff127e24 */ /* 0x000fc8000f8e00ff */
[----:B------:R-:W-:-:S05]  /*258c0*/  IMAD R3, R3, 0x2, R18 ;  /* 0x0000000203037824 */ /* 0x000fca00078e0212 */
        /* <DEDUP_REMOVED lines=8> */
.L_x_2009:
[----:B--2---:R-:W2:Y:S01]  /*25950*/  LDL R14, [R1+0xc] ;  /* 0x00000c00010e7983 */ /* 0x004ea20000100800 */
[----:B------:R-:W-:Y:S05]  /*25960*/  YIELD ;  /* 0x0000000000007946 */ /* 0x000fea0003800000 */
[----:B------:R-:W-:Y:S01]  /*25970*/  ULDC.64 UR4, c[0x0][0xa28] ;  /* 0x00028a0000047ab9 */ /* 0x000fe20000000a00 */
[----:B-1----:R-:W-:Y:S02]  /*25980*/  CS2R R6, SRZ ;  /* 0x0000000000067805 */ /* 0x002fe4000001ff00 */
[----:B------:R-:W-:Y:S01]  /*25990*/  ISETP.NE.U32.AND P0, PT, RZ, UR4, PT ;  /* 0x00000004ff007c0c */ /* 0x000fe2000bf05070 */
[----:B------:R-:W1:Y:S01]  /*259a0*/  LDC.64 R12, c[0x0][0xa00] ;  /* 0x00028000ff0c7b82 */ /* 0x000e620000000a00 */
[----:B------:R-:W-:Y:S01]  /*259b0*/  ULDC.64 UR10, c[0x0][0x208] ;  /* 0x00008200000a7ab9 */ /* 0x000fe20000000a00 */
[----:B------:R-:W-:Y:S01]  /*259c0*/  ULDC.64 UR6, c[0x0][0xa08] ;  /* 0x0002820000067ab9 */ /* 0x000fe20000000a00 */
[----:B------:R-:W-:Y:S01]  /*259d0*/  ISETP.NE.AND.EX P0, PT, RZ, UR5, PT, P0 ;  /* 0x00000005ff007c0c */ /* 0x000fe2000bf05300 */
[----:B------:R-:W-:Y:S01]  /*259e0*/  ULDC.64 UR4, c[0x0][0xa18] ;  /* 0x0002860000047ab9 */ /* 0x000fe20000000a00 */
[----:B------:R-:W-:-:S03]  /*259f0*/  ULDC.64 UR8, c[0x0][0xa10] ;  /* 0x0002840000087ab9 */ /* 0x000fc60000000a00 */
[----:B0-----:R-:W0:Y:S08]  /*25a00*/  LDC.64 R4, c[0x0][0xa08] ;  /* 0x00028200ff047b82 */ /* 0x001e300000000a00 */
[----:B------:R-:W2:Y:S02]  /*25a10*/  @P0 LDC.64 R2, c[0x0][0xa28] ;  /* 0x00028a00ff020b82 */ /* 0x000ea40000000a00 */
[----:B--2---:R-:W-:-:S05]  /*25a20*/  @P0 IMAD.WIDE R2, R14, 0x4, R2 ;  /* 0x000000040e020825 */ /* 0x004fca00078e0202 */
[----:B------:R2:W5:Y:S01]  /*25a30*/  @P0 LDG.E R6, desc[UR10][R2.64] ;  /* 0x0000000a02060981 */ /* 0x000562000c1e1900 */
[----:B------:R-:W-:Y:S01]  /*25a40*/  ISETP.NE.U32.AND P0, PT, RZ, UR4, PT ;  /* 0x00000004ff007c0c */ /* 0x000fe2000bf05070 */
[----:B-1----:R-:W-:Y:S01]  /*25a50*/  IMAD.WIDE R12, R14, 0x4, R12 ;  /* 0x000000040e0c7825 */ /* 0x002fe200078e020c */
[----:B------:R-:W-:Y:S02]  /*25a60*/  ISETP.NE.U32.AND P2, PT, RZ, UR6, PT ;  /* 0x00000006ff007c0c */ /* 0x000fe4000bf45070 */
[----:B------:R-:W-:Y:S01]  /*25a70*/  ISETP.NE.AND.EX P0, PT, RZ, UR5, PT, P0 ;  /* 0x00000005ff007c0c */ /* 0x000fe2000bf05300 */
[----:B------:R-:W-:Y:S01]  /*25a80*/  ULDC.64 UR4, c[0x0][0xa00] ;  /* 0x0002800000047ab9 */ /* 0x000fe20000000a00 */
[----:B------:R-:W-:Y:S01]  /*25a90*/  ISETP.NE.U32.AND P4, PT, RZ, UR8, PT ;  /* 0x00000008ff007c0c */ /* 0x000fe2000bf85070 */
[----:B------:R-:W-:Y:S01]  /*25aa0*/  IMAD.MOV.U32 R8, RZ, RZ, RZ ;  /* 0x000000ffff087224 */ /* 0x000fe200078e00ff */
[----:B------:R-:W-:Y:S01]  /*25ab0*/  ISETP.NE.U32.AND P1, PT, RZ, UR4, PT ;  /* 0x00000004ff007c0c */ /* 0x000fe2000bf25070 */
[----:B--2---:R-:W1:Y:S01]  /*25ac0*/  LDC.64 R2, c[0x0][0xa10] ;  /* 0x00028400ff027b82 */ /* 0x004e620000000a00 */
[----:B------:R-:W-:-:S02]  /*25ad0*/  IMAD.MOV.U32 R0, RZ, RZ, RZ ;  /* 0x000000ffff007224 */ /* 0x000fc400078e00ff */
[----:B------:R-:W-:Y:S01]  /*25ae0*/  ISETP.NE.AND.EX P3, PT, RZ, UR5, PT, P1 ;  /* 0x00000005ff007c0c */ /* 0x000fe2000bf65310 */
[----:B0-----:R-:W-:-:S04]  /*25af0*/  IMAD.WIDE R4, R14, 0x4, R4 ;  /* 0x000000040e047825 */ /* 0x001fc800078e0204 */
[----:B------:R-:W0:Y:S01]  /*25b00*/  @P0 LDC.64 R10, c[0x0][0xa18] ;  /* 0x00028600ff0a0b82 */ /* 0x000e220000000a00 */
[----:B------:R-:W-:Y:S01]  /*25b10*/  ULDC UR4, c[0x0][0x288] ;  /* 0x0000a20000047ab9 */ /* 0x000fe20000000800 */
[----:B------:R-:W-:Y:S02]  /*25b20*/  ISETP.NE.AND.EX P1, PT, RZ, UR7, PT, P2 ;  /* 0x00000007ff007c0c */ /* 0x000fe4000bf25320 */
[----:B------:R-:W-:-:S04]  /*25b30*/  ISETP.NE.AND.EX P2, PT, RZ, UR9, PT, P4 ;  /* 0x00000009ff007c0c */ /* 0x000fc8000bf45340 */
[----:B------:R-:W2:Y:S07]  /*25b40*/  @P3 LDG.E R7, desc[UR10][R12.64] ;  /* 0x0000000a0c073981 */ /* 0x000eae000c1e1900 */
[----:B------:R3:W5:Y:S01]  /*25b50*/  @P1 LDG.E R8, desc[UR10][R4.64] ;  /* 0x0000000a04081981 */ /* 0x000762000c1e1900 */
[----:B-1----:R-:W-:-:S05]  /*25b60*/  IMAD.WIDE R2, R14, 0x4, R2 ;  /* 0x000000040e027825 */ /* 0x002fca00078e0202 */
[----:B------:R3:W5:Y:S01]  /*25b70*/  @P2 LDG.E R0, desc[UR10][R2.64] ;  /* 0x0000000a02002981 */ /* 0x000762000c1e1900 */
[----:B0-----:R-:W-:-:S03]  /*25b80*/  @P0 IMAD.WIDE R10, R14, 0x4, R10 ;  /* 0x000000040e0a0825 */ /* 0x001fc600078e020a */
[----:B--2---:R0:W-:Y:S02]  /*25b90*/  STL [R1+0x48], R7 ;  /* 0x0000480701007387 */ /* 0x0041e40000100800 */
[----:B0-----:R-:W-:Y:S01]  /*25ba0*/  IMAD.U32 R7, RZ, RZ, UR4 ;  /* 0x00000004ff077e24 */ /* 0x001fe2000f8e00ff */
[----:B------:R-:W-:-:S05]  /*25bb0*/  ULDC.64 UR4, c[0x0][0x418] ;  /* 0x0001060000047ab9 */ /* 0x000fca0000000a00 */
[----:B------:R-:W2:Y:S01]  /*25bc0*/  @P0 LDG.E R7, desc[UR10][R10.64] ;  /* 0x0000000a0a070981 */ /* 0x000ea2000c1e1900 */
[----:B------:R-:W-:-:S03]  /*25bd0*/  UISETP.NE.U32.AND UP0, UPT, UR4, URZ, UPT ;  /* 0x0000003f0400728c */ /* 0x000fc6000bf05070 */
[----:B------:R-:W-:Y:S01]  /*25be0*/  ULDC UR4, c[0x0][0x424] ;  /* 0x0001090000047ab9 */ /* 0x000fe20000000800 */
[----:B------:R-:W-:-:S03]  /*25bf0*/  UISETP.NE.AND.EX UP0, UPT, UR5, URZ, UPT, UP0 ;  /* 0x0000003f0500728c */ /* 0x000fc6000bf05300 */
[----:B------:R-:W-:Y:S01]  /*25c00*/  ULDC UR5, c[0x0][0x2f0] ;  /* 0x0000bc0000057ab9 */ /* 0x000fe20000000800 */
[----:B------:R-:W-:Y:S01]  /*25c10*/  USEL UR4, UR4, 0x1, UP0 ;  /* 0x0000000104047887 */ /* 0x000fe20008000000 */
[----:B--2---:R0:W-:Y:S04]  /*25c20*/  STL [R1+0x3c], R7 ;  /* 0x00003c0701007387 */ /* 0x0041e80000100800 */
[----:B------:R3:W5:Y:S01]  /*25c30*/  LDL R15, [R1+0x3c] ;  /* 0x00003c00010f7983 */ /* 0x0007620000100800 */
[----:B------:R-:W-:-:S03]  /*25c40*/  UIMAD UR4, UR4, UR5, URZ ;  /* 0x00000005040472a4 */ /* 0x000fc6000f8e023f */
[----:B------:R-:W-:Y:S02]  /*25c50*/  ULDC UR5, c[0x0][0x348] ;  /* 0x0000d20000057ab9 */ /* 0x000fe40000000800 */
[----:B------:R-:W-:Y:S02]  /*25c60*/  IMAD.U32 R10, RZ, RZ, UR5 ;  /* 0x00000005ff0a7e24 */ /* 0x000fe4000f8e00ff */
[----:B0-----:R-:W-:Y:S01]  /*25c70*/  IMAD.U32 R7, RZ, RZ, UR4 ;  /* 0x00000004ff077e24 */ /* 0x001fe2000f8e00ff */
[----:B---3--:R-:W-:Y:S06]  /*25c80*/  @P0 BRA `(.L_x_1833) ;  /* 0x0000000000180947 */ /* 0x008fec0003800000 */
[----:B------:R-:W-:Y:S05]  /*25c90*/  @!P3 BRA `(.L_x_1833) ;  /* 0x000000000014b947 */ /* 0x000fea0003800000 */
[----:B------:R-:W-:Y:S02]  /*25ca0*/  ULDC.64 UR4, c[0x0][0x208] ;  /* 0x0000820000047ab9 */ /* 0x000fe40000000a00 */
[----:B------:R-:W2:Y:S04]  /*25cb0*/  LDG.E R9, desc[UR4][R12.64] ;  /* 0x000000040c097981 */ /* 0x000ea8000c1e1900 */
[----:B------:R-:W2:Y:S02]  /*25cc0*/  LDG.E R12, desc[UR4][R12.64+0x4] ;  /* 0x000004040c0c7981 */ /* 0x000ea4000c1e1900 */
[----:B--2--5:R-:W-:-:S05]  /*25cd0*/  IADD3 R15, -R9, R12, RZ ;  /* 0x0000000c090f7210 */ /* 0x024fca0007ffe1ff */
[----:B------:R0:W-:Y:S02]  /*25ce0*/  STL [R1+0x3c], R15 ;  /* 0x00003c0f01007387 */ /* 0x0001e40000100800 */
.L_x_1833:
[----:B------:R-:W2:Y:S01]  /*25cf0*/  LDL.LU R11, [R1+0x8] ;  /* 0x00000800010b7983 */ /* 0x000ea20000300800 */
[----:B-----5:R-:W-:Y:S01]  /*25d00*/  IMAD.IADD R8, R8, 0x1, R6 ;  /* 0x0000000108087824 */ /* 0x020fe200078e0206 */
[----:B------:R-:W-:Y:S02]  /*25d10*/  ULDC.64 UR4, c[0x0][0xa20] ;  /* 0x0002880000047ab9 */ /* 0x000fe40000000a00 */
[----:B------:R-:W-:Y:S02]  /*25d20*/  ISETP.NE.U32.AND P0, PT, RZ, UR4, PT ;  /* 0x00000004ff007c0c */ /* 0x000fe4000bf05070 */
[----:B------:R1:W-:Y:S02]  /*25d30*/  STL [R1+0x14], R8 ;  /* 0x0000140801007387 */ /* 0x0003e40000100800 */
[----:B------:R-:W-:Y:S02]  /*25d40*/  ISETP.NE.AND.EX P0, PT, RZ, UR5, PT, P0 ;  /* 0x00000005ff007c0c */ /* 0x000fe4000bf05300 */
[----:B--2---:R-:W-:-:S02]  /*25d50*/  LOP3.LUT R17, R11, 0xff000000, RZ, 0xc0, !PT ;  /* 0xff0000000b117812 */ /* 0x004fc400078ec0ff */
[C---:B------:R-:W-:Y:S02]  /*25d60*/  LOP3.LUT R9, R11.reuse, 0xff0000, RZ, 0xc0, !PT ;  /* 0x00ff00000b097812 */ /* 0x040fe400078ec0ff */
[----:B------:R-:W-:Y:S02]  /*25d70*/  SHF.R.U32.HI R17, RZ, 0x8, R17 ;  /* 0x00000008ff117819 */ /* 0x000fe40000011611 */
[----:B------:R-:W-:Y:S02]  /*25d80*/  LOP3.LUT R16, R11, 0xffff, RZ, 0xc0, !PT ;  /* 0x0000ffff0b107812 */ /* 0x000fe400078ec0ff */
[----:B------:R-:W-:-:S03]  /*25d90*/  LEA.HI R17, R9, R17, RZ, 0x10 ;  /* 0x0000001109117211 */ /* 0x000fc600078f80ff */
[----:B-1----:R-:W-:Y:S05]  /*25da0*/  @!P0 BRA `(.L_x_1834) ;  /* 0x0000000000148947 */ /* 0x002fea0003800000 */
[----:B------:R-:W1:Y:S01]  /*25db0*/  LDC.64 R4, c[0x0][0xa20] ;  /* 0x00028800ff047b82 */ /* 0x000e620000000a00 */
[----:B------:R-:W-:Y:S01]  /*25dc0*/  ULDC.64 UR4, c[0x0][0x208] ;  /* 0x0000820000047ab9 */ /* 0x000fe20000000a00 */
[----:B-1----:R-:W-:-:S05]  /*25dd0*/  IMAD.WIDE R4, R14, 0x4, R4 ;  /* 0x000000040e047825 */ /* 0x002fca00078e0204 */
[----:B------:R1:W5:Y:S01]  /*25de0*/  LDG.E R7, desc[UR4][R4.64] ;  /* 0x0000000404077981 */ /* 0x000362000c1e1900 */
[----:B------:R-:W-:Y:S05]  /*25df0*/  BRA `(.L_x_1835) ;  /* 0x0000000000147947 */ /* 0x000fea0003800000 */
.L_x_1834:
[----:B------:R-:W-:Y:S05]  /*25e00*/  @!P1 BRA `(.L_x_1835) ;  /* 0x0000000000109947 */ /* 0x000fea0003800000 */
[----:B------:R-:W-:Y:S02]  /*25e10*/  ULDC.64 UR4, c[0x0][0x208] ;  /* 0x0000820000047ab9 */ /* 0x000fe40000000a00 */
[----:B------:R-:W2:Y:S04]  /*25e20*/  LDG.E R7, desc[UR4][R4.64] ;  /* 0x0000000404077981 */ /* 0x000ea8000c1e1900 */
[----:B------:R-:W2:Y:S02]  /*25e30*/  LDG.E R4, desc[UR4][R4.64+0x4] ;  /* 0x0000040404047981 */ /* 0x000ea4000c1e1900 */
[----:B--2---:R-:W-:-:S07]  /*25e40*/  IMAD.IADD R7, R4, 0x1, -R7 ;  /* 0x0000000104077824 */ /* 0x004fce00078e0a07 */
.L_x_1835:
[----:B------:R-:W2:Y:S01]  /*25e50*/  LDL.LU R8, [R1+0x4] ;  /* 0x0000040001087983 */ /* 0x000ea20000300800 */
[----:B------:R-:W-:-:S03]  /*25e60*/  ULDC.64 UR4, c[0x0][0x208] ;  /* 0x0000820000047ab9 */ /* 0x000fc60000000a00 */
[----:B-1----:R-:W3:Y:S04]  /*25e70*/  @P2 LDG.E R4, desc[UR4][R2.64] ;  /* 0x0000000402042981 */ /* 0x002ee8000c1e1900 */
[----:B------:R1:W3:Y:S01]  /*25e80*/  @P2 LDG.E R2, desc[UR4][R2.64+0x4] ;  /* 0x0000040402022981 */ /* 0x0002e2000c1e1900 */
[----:B-----5:R-:W-:Y:S01]  /*25e90*/  IMAD.IADD R9, R7, 0x1, -R6 ;  /* 0x0000000107097824 */ /* 0x020fe200078e0a06 */
[----:B-1----:R-:W1:Y:S02]  /*25ea0*/  LDC R3, c[0x0][0x448] ;  /* 0x00011200ff037b82 */ /* 0x002e640000000800 */
[----:B-1----:R-:W-:-:S13]  /*25eb0*/  ISETP.NE.AND P1, PT, R3, 0x1, PT ;  /* 0x000000010300780c */ /* 0x002fda0003f25270 */
[----:B------:R-:W1:Y:S08]  /*25ec0*/  @P1 LDC R3, c[0x0][0x44c] ;  /* 0x00011300ff031b82 */ /* 0x000e700000000800 */
[----:B------:R-:W4:Y:S01]  /*25ed0*/  @P1 LDC R5, c[0x0][0x450] ;  /* 0x00011400ff051b82 */ /* 0x000f220000000800 */
[----:B--2---:R-:W-:-:S05]  /*25ee0*/  IMAD.SHL.U32 R12, R8, 0x80, RZ ;  /* 0x00000080080c7824 */ /* 0x004fca00078e00ff */
[----:B------:R-:W-:Y:S01]  /*25ef0*/  IADD3 R7, R12, 0x7f, RZ ;  /* 0x0000007f0c077810 */ /* 0x000fe20007ffe0ff */
[----:B------:R2:W-:Y:S01]  /*25f00*/  STL [R1+0x30], R12 ;  /* 0x0000300c01007387 */ /* 0x0005e20000100800 */
[----:B---3--:R-:W-:-:S03]  /*25f10*/  @P2 IMAD.IADD R10, R2, 0x1, -R4 ;  /* 0x00000001020a2824 */ /* 0x008fc600078e0a04 */
[----:B-1----:R-:W-:-:S04]  /*25f20*/  @P1 IMAD.HI.U32 R2, R7, R3, RZ ;  /* 0x0000000307021227 */ /* 0x002fc800078e00ff */
[----:B------:R-:W-:Y:S01]  /*25f30*/  IMAD.IADD R6, R9, 0x1, R10 ;  /* 0x0000000109067824 */ /* 0x000fe200078e020a */
[----:B----4-:R-:W-:-:S03]  /*25f40*/  @P1 SHF.R.U32.HI R7, RZ, R5, R2 ;  /* 0x00000005ff071219 */ /* 0x010fc60000011602 */
[C---:B------:R-:W-:Y:S01]  /*25f50*/  VIADD R2, R6.reuse, 0x3f ;  /* 0x0000003f06027836 */ /* 0x040fe20000000000 */
[----:B------:R-:W-:-:S04]  /*25f60*/  IADD3 R21, R6, 0x1, -R15 ;  /* 0x0000000106157810 */ /* 0x000fc80007ffe80f */
[----:B------:R-:W-:Y:S01]  /*25f70*/  SHF.R.S32.HI R3, RZ, 0x1f, R2 ;  /* 0x0000001fff037819 */ /* 0x000fe20000011402 */
[----:B------:R-:W-:-:S03]  /*25f80*/  IMAD.IADD R7, R21, 0x1, R7 ;  /* 0x0000000115077824 */ /* 0x000fc600078e0207 */
[----:B------:R-:W-:Y:S02]  /*25f90*/  LEA.HI R4, R3, R2, RZ, 0x6 ;  /* 0x0000000203047211 */ /* 0x000fe400078f30ff */
[----:B------:R-:W1:Y:S02]  /*25fa0*/  LDC.64 R2, c[0x0][0x9e0] ;  /* 0x00027800ff027b82 */ /* 0x000e640000000a00 */
[----:B------:R-:W-:-:S05]  /*25fb0*/  SHF.R.S32.HI R11, RZ, 0x6, R4 ;  /* 0x00000006ff0b7819 */ /* 0x000fca0000011404 */
[----:B------:R2:W-:Y:S01]  /*25fc0*/  STL [R1+0x5c], R11 ;  /* 0x00005c0b01007387 */ /* 0x0005e20000100800 */
[----:B-1----:R-:W-:Y:S01]  /*25fd0*/  ISETP.GE.AND P3, PT, R3, 0x1, PT ;  /* 0x000000010300780c */ /* 0x002fe20003f66270 */
[----:B------:R-:W-:-:S12]  /*25fe0*/  IMAD.IADD R2, R7, 0x1, R2 ;  /* 0x0000000107027824 */ /* 0x000fd800078e0202 */
[----:B--2---:R-:W-:Y:S05]  /*25ff0*/  @!P3 BRA `(.L_x_1836) ;  /* 0x000000000048b947 */ /* 0x004fea0003800000 */
[C---:B------:R-:W-:Y:S01]  /*26000*/  ISETP.GT.AND P0, PT, R7.reuse, RZ, PT ;  /* 0x000000ff0700720c */ /* 0x040fe20003f04270 */
[----:B------:R-:W-:Y:S01]  /*26010*/  BSSY B0, `(.L_x_1837) ;  /* 0x000000e000007945 */ /* 0x000fe20003800000 */
[----:B------:R-:W-:-:S11]  /*26020*/  VIADD R8, R7, 0xffffffff ;  /* 0xffffffff07087836 */ /* 0x000fd60000000000 */
[----:B------:R-:W-:Y:S05]  /*26030*/  @P0 BRA `(.L_x_1838) ;  /* 0x00000000001c0947 */ /* 0x000fea0003800000 */
[----:B------:R-:W-:Y:S02]  /*26040*/  ISETP.NE.AND P0, PT, R3, 0x1, PT ;  /* 0x000000010300780c */ /* 0x000fe40003f05270 */
[----:B------:R-:W-:-:S11]  /*26050*/  IADD3 R7, -R7, RZ, RZ ;  /* 0x000000ff07077210 */ /* 0x000fd60007ffe1ff */
[----:B------:R-:W1:Y:S02]  /*26060*/  @P0 LDC.64 R4, c[0x0][0x9e8] ;  /* 0x00027a00ff040b82 */ /* 0x000e640000000a00 */
[----:B-1----:R-:W-:-:S05]  /*26070*/  @P0 IMAD.HI.U32 R4, R7, R4, RZ ;  /* 0x0000000407040227 */ /* 0x002fca00078e00ff */
[----:B------:R-:W-:-:S04]  /*26080*/  @P0 SHF.R.U32.HI R7, RZ, R5, R4 ;  /* 0x00000005ff070219 */ /* 0x000fc80000011604 */
[----:B------:R-:W-:Y:S01]  /*26090*/  LOP3.LUT R8, RZ, R7, RZ, 0x33, !PT ;  /* 0x00000007ff087212 */ /* 0x000fe200078e33ff */
[----:B------:R-:W-:Y:S06]  /*260a0*/  BRA `(.L_x_1839) ;  /* 0x0000000000107947 */ /* 0x000fec0003800000 */
.L_x_1838:
[----:B------:R-:W-:-:S13]  /*260b0*/  ISETP.NE.AND P0, PT, R3, 0x1, PT ;  /* 0x000000010300780c */ /* 0x000fda0003f05270 */
[----:B------:R-:W1:Y:S02]  /*260c0*/  @P0 LDC.64 R4, c[0x0][0x9e8] ;  /* 0x00027a00ff040b82 */ /* 0x000e640000000a00 */
[----:B-1----:R-:W-:-:S05]  /*260d0*/  @P0 IMAD.HI.U32 R4, R8, R4, RZ ;  /* 0x0000000408040227 */ /* 0x002fca00078e00ff */
[----:B------:R-:W-:-:S07]  /*260e0*/  @P0 SHF.R.U32.HI R8, RZ, R5, R4 ;  /* 0x00000005ff080219 */ /* 0x000fce0000011604 */
.L_x_1839:
[----:B------:R-:W-:Y:S05]  /*260f0*/  BSYNC B0 ;  /* 0x0000000000007941 */ /* 0x000fea0003800000 */
.L_x_1837:
[----:B------:R-:W-:-:S05]  /*26100*/  IMAD R8, R8, R3, R3 ;  /* 0x0000000308087224 */ /* 0x000fca00078e0203 */
[----:B------:R-:W-:-:S07]  /*26110*/  VIMNMX R2, R2, R8, PT ;  /* 0x0000000802027248 */ /* 0x000fce0003fe0100 */
.L_x_1836:
[----:B------:R-:W1:Y:S01]  /*26120*/  @P1 LDC R5, c[0x0][0x44c] ;  /* 0x00011300ff051b82 */ /* 0x000e620000000800 */
[----:B------:R-:W-:Y:S01]  /*26130*/  VIADD R2, R2, 0x3f ;  /* 0x0000003f02027836 */ /* 0x000fe20000000000 */
[----:B------:R-:W-:Y:S01]  /*26140*/  ULDC UR4, c[0x0][0x9dc] ;  /* 0x0002770000047ab9 */ /* 0x000fe20000000800 */
[----:B------:R-:W-:Y:S02]  /*26150*/  IMAD.MOV.U32 R4, RZ, RZ, R12 ;  /* 0x000000ffff047224 */ /* 0x000fe400078e000c */
[----:B------:R-:W-:-:S03]  /*26160*/  IMAD.IADD R20, R6, 0x1, -R15 ;  /* 0x0000000106147824 */ /* 0x000fc600078e0a0f */
[----:B------:R-:W2:Y:S01]  /*26170*/  @P1 LDC R7, c[0x0][0x450] ;  /* 0x00011400ff071b82 */ /* 0x000ea20000000800 */
[----:B-1----:R-:W-:-:S05]  /*26180*/  @P1 IMAD.HI.U32 R5, R12, R5, RZ ;  /* 0x000000050c051227 */ /* 0x002fca00078e00ff */
[----:B--2---:R-:W-:Y:S02]  /*26190*/  @P1 SHF.R.U32.HI R4, RZ, R7, R5 ;  /* 0x00000007ff041219 */ /* 0x004fe40000011605 */
[----:B------:R-:W-:-:S03]  /*261a0*/  SHF.R.S32.HI R7, RZ, 0x1f, R2 ;  /* 0x0000001fff077819 */ /* 0x000fc60000011402 */
[----:B------:R-:W-:Y:S01]  /*261b0*/  IMAD.IADD R6, R20, 0x1, R4 ;  /* 0x0000000114067824 */ /* 0x000fe200078e0204 */
[----:B------:R-:W-:-:S03]  /*261c0*/  LEA.HI R7, R7, R2, RZ, 0x6 ;  /* 0x0000000207077211 */ /* 0x000fc600078f30ff */
[----:B------:R-:W-:Y:S01]  /*261d0*/  VIADD R2, R6, -UR4 ;  /* 0x8000000406027c36 */ /* 0x000fe20008000000 */
[----:B------:R-:W-:-:S04]  /*261e0*/  SHF.R.S32.HI R7, RZ, 0x6, R7 ;  /* 0x00000006ff077819 */ /* 0x000fc80000011407 */
[----:B------:R-:W-:Y:S01]  /*261f0*/  VIMNMX R7, R11, R7, PT ;  /* 0x000000070b077248 */ /* 0x000fe20003fe0100 */
[----:B------:R-:W-:Y:S06]  /*26200*/  @!P3 BRA `(.L_x_1840) ;  /* 0x000000000044b947 */ /* 0x000fec0003800000 */
[----:B------:R-:W-:Y:S01]  /*26210*/  ISETP.GT.AND P0, PT, R6, -0x1, PT ;  /* 0xffffffff0600780c */ /* 0x000fe20003f04270 */
[----:B------:R-:W-:-:S12]  /*26220*/  BSSY B0, `(.L_x_1841) ;  /* 0x000000d000007945 */ /* 0x000fd80003800000 */
        /* <DEDUP_REMOVED lines=8> */
.L_x_1842:
[----:B------:R-:W-:-:S13]  /*262b0*/  ISETP.NE.AND P0, PT, R3, 0x1, PT ;  /* 0x000000010300780c */ /* 0x000fda0003f05270 */
[----:B------:R-:W1:Y:S02]  /*262c0*/  @P0 LDC.64 R4, c[0x0][0x9e8] ;  /* 0x00027a00ff040b82 */ /* 0x000e640000000a00 */
[----:B-1----:R-:W-:-:S05]  /*262d0*/  @P0 IMAD.HI.U32 R4, R6, R4, RZ ;  /* 0x0000000406040227 */ /* 0x002fca00078e00ff */
[----:B------:R-:W-:-:S07]  /*262e0*/  @P0 SHF.R.U32.HI R6, RZ, R5, R4 ;  /* 0x00000005ff060219 */ /* 0x000fce0000011604 */
.L_x_1843:
[----:B------:R-:W-:Y:S05]  /*262f0*/  BSYNC B0 ;  /* 0x0000000000007941 */ /* 0x000fea0003800000 */
.L_x_1841:
[----:B------:R-:W-:-:S05]  /*26300*/  IMAD R3, R6, R3, RZ ;  /* 0x0000000306037224 */ /* 0x000fca00078e02ff */
[----:B------:R-:W-:-:S07]  /*26310*/  VIMNMX R2, R2, R3, !PT ;  /* 0x0000000302027248 */ /* 0x000fce0007fe0100 */
.L_x_1840:
[----:B------:R-:W-:Y:S01]  /*26320*/  SHF.R.S32.HI R4, RZ, 0x1f, R2 ;  /* 0x0000001fff047819 */ /* 0x000fe20000011402 */
[----:B------:R-:W-:Y:S01]  /*26330*/  BSSY B0, `(.L_x_1844) ;  /* 0x0000028000007945 */ /* 0x000fe20003800000 */
[----:B------:R-:W-:Y:S02]  /*26340*/  LOP3.LUT R12, R17, 0xff, RZ, 0xc0, !PT ;  /* 0x000000ff110c7812 */ /* 0x000fe400078ec0ff */
[----:B------:R-:W-:Y:S02]  /*26350*/  LEA.HI R4, R4, R2, RZ, 0x6 ;  /* 0x0000000204047211 */ /* 0x000fe400078f30ff */
[----:B------:R-:W-:Y:S01]  /*26360*/  SHF.R.U32.HI R17, RZ, 0x10, R17 ;  /* 0x00000010ff117819 */ /* 0x000fe20000011611 */
[----:B------:R1:W-:Y:S01]  /*26370*/  STL [R1+0x54], R12 ;  /* 0x0000540c01007387 */ /* 0x0003e20000100800 */
[----:B------:R-:W-:Y:S02]  /*26380*/  SHF.R.S32.HI R4, RZ, 0x6, R4 ;  /* 0x00000006ff047819 */ /* 0x000fe40000011404 */
[----:B------:R-:W-:-:S02]  /*26390*/  MOV R2, RZ ;  /* 0x000000ff00027202 */ /* 0x000fc40000000f00 */
[----:B------:R-:W-:-:S04]  /*263a0*/  VIMNMX R4, RZ, R4, !PT ;  /* 0x00000004ff047248 */ /* 0x000fc80007fe0100 */
[----:B------:R-:W-:-:S13]  /*263b0*/  ISETP.GT.AND P0, PT, R7, R4, PT ;  /* 0x000000040700720c */ /* 0x000fda0003f04270 */
[----:B-1----:R-:W-:Y:S05]  /*263c0*/  @!P0 BRA `(.L_x_1845) ;  /* 0x0000000000788947 */ /* 0x002fea0003800000 */
[----:B------:R-:W-:Y:S01]  /*263d0*/  ISETP.NE.AND P0, PT, R17, RZ, PT ;  /* 0x000000ff1100720c */ /* 0x000fe20003f05270 */
[----:B------:R-:W-:-:S03]  /*263e0*/  ULDC UR4, c[0x0][0x9f0] ;  /* 0x00027c0000047ab9 */ /* 0x000fc60000000800 */
[----:B------:R-:W-:-:S04]  /*263f0*/  SEL R5, R17, UR4, P0 ;  /* 0x0000000411057c07 */ /* 0x000fc80008000000 */
[----:B------:R-:W-:Y:S02]  /*26400*/  IABS R6, R5 ;  /* 0x0000000500067213 */ /* 0x000fe40000000000 */
[----:B------:R-:W-:Y:S02]  /*26410*/  IADD3 R8, R5, -0x1, R7 ;  /* 0xffffffff05087810 */ /* 0x000fe40007ffe007 */
[----:B------:R-:W1:Y:S03]  /*26420*/  I2F.RP R2, R6 ;  /* 0x0000000600027306 */ /* 0x000e660000209400 */
[----:B------:R-:W-:-:S05]  /*26430*/  IMAD.IADD R8, R8, 0x1, -R4 ;  /* 0x0000000108087824 */ /* 0x000fca00078e0a04 */
[----:B-1----:R-:W1:Y:S02]  /*26440*/  MUFU.RCP R2, R2 ;  /* 0x0000000200027308 */ /* 0x002e640000001000 */
[----:B-1----:R-:W-:-:S06]  /*26450*/  VIADD R2, R2, 0xffffffe ;  /* 0x0ffffffe02027836 */ /* 0x002fcc0000000000 */
[----:B------:R1:W2:Y:S02]  /*26460*/  F2I.FTZ.U32.TRUNC.NTZ R3, R2 ;  /* 0x0000000200037305 */ /* 0x0002a4000021f000 */
[----:B-1----:R-:W-:-:S04]  /*26470*/  LOP3.LUT R2, R8, R5, RZ, 0x3c, !PT ;  /* 0x0000000508027212 */ /* 0x002fc800078e3cff */
[----:B------:R-:W-:Y:S01]  /*26480*/  ISETP.GE.AND P3, PT, R2, RZ, PT ;  /* 0x000000ff0200720c */ /* 0x000fe20003f66270 */
[----:B--2---:R-:W-:-:S04]  /*26490*/  IMAD.MOV R2, RZ, RZ, -R3 ;  /* 0x000000ffff027224 */ /* 0x004fc800078e0a03 */
[----:B------:R-:W-:Y:S02]  /*264a0*/  IMAD R11, R2, R6, RZ ;  /* 0x00000006020b7224 */ /* 0x000fe400078e02ff */
[----:B------:R-:W-:-:S04]  /*264b0*/  IMAD.MOV.U32 R2, RZ, RZ, RZ ;  /* 0x000000ffff027224 */ /* 0x000fc800078e00ff */
[----:B------:R-:W-:Y:S01]  /*264c0*/  IMAD.HI.U32 R11, R3, R11, R2 ;  /* 0x0000000b030b7227 */ /* 0x000fe200078e0002 */
[----:B------:R-:W-:Y:S02]  /*264d0*/  IABS R2, R5 ;  /* 0x0000000500027213 */ /* 0x000fe40000000000 */
[----:B------:R-:W-:-:S03]  /*264e0*/  IABS R3, R8 ;  /* 0x0000000800037213 */ /* 0x000fc60000000000 */
[----:B------:R-:W-:-:S05]  /*264f0*/  IMAD.MOV R2, RZ, RZ, -R2 ;  /* 0x000000ffff027224 */ /* 0x000fca00078e0a02 */
[----:B------:R-:W-:Y:S01]  /*26500*/  MOV R8, R2 ;  /* 0x0000000200087202 */ /* 0x000fe20000000f00 */
[----:B------:R-:W-:-:S04]  /*26510*/  IMAD.HI.U32 R2, R11, R3, RZ ;  /* 0x000000030b027227 */ /* 0x000fc800078e00ff */
        /* <DEDUP_REMOVED lines=8> */
[----:B------:R-:W-:-:S07]  /*265a0*/  @!P1 LOP3.LUT R2, RZ, R5, RZ, 0x33, !PT ;  /* 0x00000005ff029212 */ /* 0x000fce00078e33ff */
.L_x_1845:
[----:B------:R-:W-:Y:S05]  /*265b0*/  BSYNC B0 ;  /* 0x0000000000007941 */ /* 0x000fea0003800000 */
.L_x_1844:
[-C--:B------:R-:W-:Y:S01]  /*265c0*/  IMAD R4, R12, R2.reuse, R4 ;  /* 0x000000020c047224 */ /* 0x080fe200078e0204 */
[----:B------:R-:W-:Y:S03]  /*265d0*/  BSSY B0, `(.L_x_1846) ;  /* 0x00001a0000007945 */ /* 0x000fe60003800000 */
[C---:B------:R-:W-:Y:S01]  /*265e0*/  IMAD R3, R4.reuse, 0x40, -R9 ;  /* 0x0000004004037824 */ /* 0x040fe200078e0a09 */
[----:B------:R-:W-:-:S04]  /*265f0*/  VIADDMNMX R2, R4, R2, R7, PT ;  /* 0x0000000204027246 */ /* 0x000fc80003800107 */
[----:B------:R-:W-:Y:S02]  /*26600*/  LEA R2, R2, -R9, 0x6 ;  /* 0x8000000902027211 */ /* 0x000fe400078e30ff */
[----:B------:R-:W-:Y:S02]  /*26610*/  VIMNMX R3, RZ, R3, !PT ;  /* 0x00000003ff037248 */ /* 0x000fe40007fe0100 */
[----:B------:R-:W-:-:S04]  /*26620*/  VIMNMX R2, R2, R10, PT ;  /* 0x0000000a02027248 */ /* 0x000fc80003fe0100 */
[----:B------:R-:W-:Y:S02]  /*26630*/  ISETP.GT.AND P0, PT, R2, R3, PT ;  /* 0x000000030200720c */ /* 0x000fe40003f04270 */
[----:B------:R-:W-:-:S11]  /*26640*/  SHF.R.U32.HI R3, RZ, 0x6, R3 ;  /* 0x00000006ff037819 */ /* 0x000fd60000011603 */
[----:B------:R-:W-:-:S05]  /*26650*/  @P0 VIADD R2, R2, 0x3f ;  /* 0x0000003f02020836 */ /* 0x000fca0000000000 */
[----:B------:R-:W-:-:S04]  /*26660*/  @P0 SHF.R.S32.HI R4, RZ, 0x1f, R2 ;  /* 0x0000001fff040819 */ /* 0x000fc80000011402 */
[----:B------:R-:W-:Y:S01]  /*26670*/  @P0 LEA.HI R2, R4, R2, RZ, 0x6 ;  /* 0x0000000204020211 */ /* 0x000fe200078f30ff */
[----:B------:R-:W-:-:S03]  /*26680*/  IMAD.MOV.U32 R4, RZ, RZ, R3 ;  /* 0x000000ffff047224 */ /* 0x000fc600078e0003 */
[----:B------:R-:W-:Y:S02]  /*26690*/  @P0 SHF.R.S32.HI R4, RZ, 0x6, R2 ;  /* 0x00000006ff040819 */ /* 0x000fe40000011402 */
        /* <DEDUP_REMOVED lines=10> */
.L_x_2076:
[----:B--2---:R-:W-:Y:S02]  /*26740*/  ISETP.NE.AND P0, PT, R14, RZ, PT ;  /* 0x000000ff0e00720c */ /* 0x004fe40003f05270 */
[----:B------:R-:W-:-:S11]  /*26750*/  PLOP3.LUT P6, PT, PT, PT, PT, 0x8, 0x0 ;  /* 0x000000000000781c */ /* 0x000fd60003fce170 */
[----:B------:R-:W-:Y:S05]  /*26760*/  @P0 BRA `(.L_x_1849) ;  /* 0x00000000000c0947 */ /* 0x000fea0003800000 */
[----:B------:R-:W-:-:S03]  /*26770*/  UMOV UR4, 0xffffffff ;  /* 0xffffffff00047882 */ /* 0x000fc60000000000 */
[----:B------:R-:W-:Y:S05]  /*26780*/  BRA.DIV UR4, `(.L_x_1850) ;  /* 0x00000096045c7947 */ /* 0x000fea000b800000 */
[----:B------:R-:W-:-:S13]  /*26790*/  ELECT P6, URZ, PT ;  /* 0x00000000003f782f */ /* 0x000fda00038c0000 */
.L_x_1849:
        /* <DEDUP_REMOVED lines=9> */
.L_x_2079:
[----:B------:R-:W-:Y:S05]  /*26830*/  BSYNC B1 ;  /* 0x0000000000017941 */ /* 0x000fea0003800000 */
.L_x_1851:
[----:B------:R-:W-:Y:S04]  /*26840*/  BSSY B1, `(.L_x_1853) ;  /* 0x00000b1000017945 */ /* 0x000fe80003800000 */
[----:B------:R-:W-:Y:S05]  /*26850*/  @!P6 BRA `(.L_x_1854) ;  /* 0x0000000800bce947 */ /* 0x000fea0003800000 */
[----:B------:R-:W2:Y:S04]  /*26860*/  LDL R7, [R1+0x18] ;  /* 0x0000180001077983 */ /* 0x000ea80000100800 */
[----:B------:R-:W3:Y:S01]  /*26870*/  LDL R8, [R1+0x1c] ;  /* 0x00001c0001087983 */ /* 0x000ee20000100800 */
[----:B------:R-:W-:Y:S01]  /*26880*/  BSSY B2, `(.L_x_1855) ;  /* 0x0000008000027945 */ /* 0x000fe20003800000 */
[----:B------:R-:W4:Y:S02]  /*26890*/  S2R R6, SR_TID.X ;  /* 0x0000000000067919 */ /* 0x000f240000002100 */
[----:B----4-:R-:W-:-:S04]  /*268a0*/  LOP3.LUT R6, R6, 0x7f, RZ, 0xc0, !PT ;  /* 0x0000007f06067812 */ /* 0x010fc800078ec0ff */
[----:B------:R-:W-:Y:S01]  /*268b0*/  ISETP.NE.AND P1, PT, R6, RZ, PT ;  /* 0x000000ff0600720c */ /* 0x000fe20003f25270 */
[----:B--2---:R-:W-:Y:S01]  /*268c0*/  IMAD R7, R7, 0x8, R18 ;  /* 0x0000000807077824 */ /* 0x004fe200078e0212 */
[----:B---3--:R-:W-:-:S04]  /*268d0*/  SHF.L.U32 R10, R8, 0x1f, RZ ;  /* 0x0000001f080a7819 */ /* 0x008fc800000006ff */
[----:B------:R-:W2:Y:S02]  /*268e0*/  SYNCS.PHASECHK.TRANS64.TRYWAIT P0, [R7+URZ+0x308a0], R10 ;  /* 0x0308a00a070075a7 */ /* 0x000ea4000800017f */
[----:B--2---:R-:W-:Y:S05]  /*268f0*/  @!P0 BRA `(.L_x_1856) ;  /* 0x0000009400348947 */ /* 0x004fea0003800000 */
.L_x_2080:
[----:B------:R-:W-:Y:S05]  /*26900*/  BSYNC B2 ;  /* 0x0000000000027941 */ /* 0x000fea0003800000 */
.L_x_1855:
[----:B------:R-:W-:Y:S04]  /*26910*/  BSSY B2, `(.L_x_1857) ;  /* 0x0000009000027945 */ /* 0x000fe80003800000 */
[----:B------:R-:W-:Y:S05]  /*26920*/  @P1 BRA `(.L_x_1858) ;  /* 0x00000000001c1947 */ /* 0x000fea0003800000 */
[----:B------:R-:W3:Y:S01]  /*26930*/  S2R R6, SR_TID.X ;  /* 0x0000000000067919 */ /* 0x000ee20000002100 */
[----:B-1----:R-:W-:-:S04]  /*26940*/  MOV R5, 0x8000 ;  /* 0x0000800000057802 */ /* 0x002fc80000000f00 */
[----:B------:R4:W-:Y:S01]  /*26950*/  SYNCS.ARRIVE.TRANS64 RZ, [R7+URZ+0x30890], R5 ;  /* 0x0308900507ff79a7 */ /* 0x0009e2000800003f */
[----:B---3--:R-:W-:-:S04]  /*26960*/  LOP3.LUT R6, R6, 0x1f, RZ, 0xc0, !PT ;  /* 0x0000001f06067812 */ /* 0x008fc800078ec0ff */
[----:B------:R-:W-:-:S13]  /*26970*/  ISETP.NE.AND P0, PT, R6, RZ, PT ;  /* 0x000000ff0600720c */ /* 0x000fda0003f05270 */
[----:B----4-:R-:W-:Y:S05]  /*26980*/  @!P0 BRA `(.L_x_1858) ;  /* 0x0000000000048947 */ /* 0x010fea0003800000 */
[----:B------:R-:W-:Y:S01]  /*26990*/  BPT.TRAP 0x1 ;  /* 0x000000040000795c */ /* 0x000fe20000300000 */
.L_x_1858:
[----:B------:R-:W-:Y:S05]  /*269a0*/  BSYNC B2 ;  /* 0x0000000000027941 */ /* 0x000fea0003800000 */
.L_x_1857:
        /* <DEDUP_REMOVED lines=10> */
[----:B---3--:R-:W-:-:S02]  /*26a50*/  IMAD R9, R5, 0x8000, R18 ;  /* 0x0000800005097824 */ /* 0x008fc400078e0212 */
[----:B------:R-:W-:Y:S01]  /*26a60*/  IMAD.SHL.U32 R11, R5, 0x4000, RZ ;  /* 0x00004000050b7824 */ /* 0x000fe200078e00ff */
[----:B------:R-:W-:Y:S01]  /*26a70*/  IADD3 R5, R7, 0x30890, RZ ;  /* 0x0003089007057810 */ /* 0x000fe20007ffe0ff */
[----:B------:R-:W-:-:S07]  /*26a80*/  VIADD R8, R9, 0x20400 ;  /* 0x0002040009087836 */ /* 0x000fce0000000000 */
.L_x_1859:
        /* <DEDUP_REMOVED lines=12> */
[----:B------:R-:W-:Y:S01]  /*26b50*/  UMOV UR6, 0x0 ;  /* 0x0000000000067882 */ /* 0x000fe20000000000 */
[----:B------:R-:W-:Y:S02]  /*26b60*/  UMOV UR7, 0x12f00000 ;  /* 0x12f0000000077882 */ /* 0x000fe40000000000 */
[----:B------:R-:W-:Y:S01]  /*26b70*/  R2UR UR10, R8 ;  /* 0x00000000080a72ca */ /* 0x000fe200000e0000 */
[----:B------:R-:W-:-:S14]  /*26b80*/  VIADD R8, R9, 0x22400 ;  /* 0x0002240009087836 */ /* 0x000fdc0000000000 */
.L_x_1860:
        /* <DEDUP_REMOVED lines=16> */
.L_x_1861:
        /* <DEDUP_REMOVED lines=10> */
[----:B0-----:R-:W-:Y:S01]  /*26d30*/  MOV R15, 0xc0 ;  /* 0x000000c0000f7802 */ /* 0x001fe20000000f00 */
[----:B------:R-:W-:Y:S01]  /*26d40*/  VIADD R9, R9, 0x26400 ;  /* 0x0002640009097836 */ /* 0x000fe20000000000 */
[----:B------:R-:W-:Y:S01]  /*26d50*/  PLOP3.LUT P0, PT, PT, PT, PT, 0x80, 0x0 ;  /* 0x000000000000781c */ /* 0x000fe20003f0f070 */
[----:B------:R-:W-:Y:S01]  /*26d60*/  UMOV UR6, 0x0 ;  /* 0x0000000000067882 */ /* 0x000fe20000000000 */
[----:B------:R-:W-:Y:S01]  /*26d70*/  R2UR UR10, R15 ;  /* 0x000000000f0a72ca */ /* 0x000fe200000e0000 */
[----:B------:R-:W-:-:S14]  /*26d80*/  UMOV UR7, 0x12f00000 ;  /* 0x12f0000000077882 */ /* 0x000fdc0000000000 */
.L_x_1862:
        /* <DEDUP_REMOVED lines=13> */
.L_x_2081:
[----:B------:R-:W-:Y:S05]  /*26e60*/  BSYNC B2 ;  /* 0x0000000000027941 */ /* 0x000fea0003800000 */
.L_x_1863:
[----:B------:R-:W-:Y:S01]  /*26e70*/  BSSY B2, `(.L_x_1865) ;  /* 0x000000b000027945 */ /* 0x000fe20003800000 */
[----:B------:R-:W-:Y:S02]  /*26e80*/  IMAD.MOV.U32 R12, RZ, RZ, 0x0 ;  /* 0x00000000ff0c7424 */ /* 0x000fe400078e00ff */
[----:B------:R-:W-:Y:S01]  /*26e90*/  IMAD.MOV.U32 R13, RZ, RZ, 0x12f00000 ;  /* 0x12f00000ff0d7424 */ /* 0x000fe200078e00ff */
[----:B------:R-:W-:Y:S06]  /*26ea0*/  @P1 BRA `(.L_x_1866) ;  /* 0x00000000001c1947 */ /* 0x000fec0003800000 */
[----:B------:R-:W1:Y:S01]  /*26eb0*/  S2R R8, SR_TID.X ;  /* 0x0000000000087919 */ /* 0x000e620000002100 */
[----:B------:R-:W-:-:S04]  /*26ec0*/  IMAD.MOV.U32 R5, RZ, RZ, 0x8000 ;  /* 0x00008000ff057424 */ /* 0x000fc800078e00ff */
[----:B------:R3:W-:Y:S01]  /*26ed0*/  SYNCS.ARRIVE.TRANS64 RZ, [R7+URZ+0x308b0], R5 ;  /* 0x0308b00507ff79a7 */ /* 0x0007e2000800003f */
[----:B-1----:R-:W-:-:S04]  /*26ee0*/  LOP3.LUT R8, R8, 0x1f, RZ, 0xc0, !PT ;  /* 0x0000001f08087812 */ /* 0x002fc800078ec0ff */
[----:B------:R-:W-:-:S13]  /*26ef0*/  ISETP.NE.AND P0, PT, R8, RZ, PT ;  /* 0x000000ff0800720c */ /* 0x000fda0003f05270 */
[----:B---3--:R-:W-:Y:S05]  /*26f00*/  @!P0 BRA `(.L_x_1866) ;  /* 0x0000000000048947 */ /* 0x008fea0003800000 */
[----:B------:R-:W-:Y:S01]  /*26f10*/  BPT.TRAP 0x1 ;  /* 0x000000040000795c */ /* 0x000fe20000300000 */
.L_x_1866:
[----:B------:R-:W-:Y:S05]  /*26f20*/  BSYNC B2 ;  /* 0x0000000000027941 */ /* 0x000fea0003800000 */
.L_x_1865:
        /* <DEDUP_REMOVED lines=8> */
[----:B0-2---:R-:W-:-:S11]  /*26fb0*/  IADD3 R7, R7, 0x308b0, RZ ;  /* 0x000308b007077810 */ /* 0x005fd60007ffe0ff */
.L_x_1867:
        /* <DEDUP_REMOVED lines=11> */
[----:B------:R-:W-:Y:S01]  /*27070*/  R2UR UR6, R12 ;  /* 0x000000000c0672ca */ /* 0x000fe200000e0000 */
[----:B------:R-:W-:Y:S01]  /*27080*/  VIADD R8, R5, 0x2400 ;  /* 0x0000240005087836 */ /* 0x000fe20000000000 */
[----:B------:R-:W-:Y:S02]  /*27090*/  R2UR UR7, R13 ;  /* 0x000000000d0772ca */ /* 0x000fe400000e0000 */
[----:B------:R-:W-:Y:S02]  /*270a0*/  R2UR UR10, R9 ;  /* 0x00000000090a72ca */ /* 0x000fe400000e0000 */
[----:B------:R-:W-:-:S13]  /*270b0*/  PLOP3.LUT P0, PT, PT, PT, PT, 0x80, 0x0 ;  /* 0x000000000000781c */ /* 0x000fda0003f0f070 */
.L_x_1868:
        /* <DEDUP_REMOVED lines=16> */
.L_x_1869:
        /* <DEDUP_REMOVED lines=15> */
.L_x_1870:
        /* <DEDUP_REMOVED lines=10> */
.L_x_1854:
[----:B------:R-:W-:Y:S05]  /*27350*/  BSYNC B1 ;  /* 0x0000000000017941 */ /* 0x000fea0003800000 */
.L_x_1853:
[----:B------:R-:W1:Y:S04]  /*27360*/  LDL.LU R9, [R1+0x18] ;  /* 0x0000180001097983 */ /* 0x000e680000300800 */
[----:B------:R-:W2:Y:S01]  /*27370*/  LDL.LU R8, [R1+0x1c] ;  /* 0x00001c0001087983 */ /* 0x000ea20000300800 */
[----:B------:R-:W-:Y:S01]  /*27380*/  PLOP3.LUT P0, PT, PT, PT, PT, 0x8, 0x0 ;  /* 0x000000000000781c */ /* 0x000fe20003f0e170 */
[----:B-1----:R-:W-:Y:S02]  /*27390*/  VIADD R5, R9, 0x1 ;  /* 0x0000000109057836 */ /* 0x002fe40000000000 */
[----:B------:R-:W-:-:S03]  /*273a0*/  VIADD R9, R4, 0xfffffffe ;  /* 0xfffffffe04097836 */ /* 0x000fc60000000000 */
[----:B------:R-:W-:Y:S02]  /*273b0*/  ISETP.NE.AND P1, PT, R5, 0x2, PT ;  /* 0x000000020500780c */ /* 0x000fe40003f25270 */
[----:B------:R-:W-:Y:S02]  /*273c0*/  ISETP.GE.AND P2, PT, R9, R3, PT ;  /* 0x000000030900720c */ /* 0x000fe40003f46270 */
[----:B------:R-:W-:-:S04]  /*273d0*/  SEL R4, RZ, 0x1, P1 ;  /* 0x00000001ff047807 */ /* 0x000fc80000800000 */
[----:B--2---:R-:W-:Y:S02]  /*273e0*/  LOP3.LUT R8, R8, R4, RZ, 0x3c, !PT ;  /* 0x0000000408087212 */ /* 0x004fe400078e3cff */
[----:B------:R-:W-:-:S05]  /*273f0*/  SEL R4, R5, RZ, P1 ;  /* 0x000000ff05047207 */ /* 0x000fca0000800000 */
[----:B------:R1:W-:Y:S04]  /*27400*/  STL [R1+0x18], R4 ;  /* 0x0000180401007387 */ /* 0x0003e80000100800 */
[----:B------:R1:W-:Y:S01]  /*27410*/  STL [R1+0x1c], R8 ;  /* 0x00001c0801007387 */ /* 0x0003e20000100800 */
[----:B------:R-:W-:Y:S05]  /*27420*/  @!P2 BRA `(.L_x_1847) ;  /* 0x0000000800e8a947 */ /* 0x000fea0003800000 */
.L_x_1889:
        /* <DEDUP_REMOVED lines=13> */
.L_x_2082:
[----:B------:R-:W-:Y:S05]  /*27500*/  BSYNC B2 ;  /* 0x0000000000027941 */ /* 0x000fea0003800000 */
.L_x_1873:
        /* <DEDUP_REMOVED lines=9> */
.L_x_1876:
[----:B------:R-:W-:Y:S05]  /*275a0*/  BSYNC B2 ;  /* 0x0000000000027941 */ /* 0x000fea0003800000 */
.L_x_1875:
[----:B------:R-:W2:Y:S01]  /*275b0*/  LDL R4, [R1+0x18] ;  /* 0x0000180001047983 */ /* 0x000ea20000100800 */
[----:B------:R-:W-:Y:S01]  /*275c0*/  IMAD.MOV.U32 R12, RZ, RZ, RZ ;  /* 0x000000ffff0c7224 */ /* 0x000fe200078e00ff */
[----:B------:R-:W-:Y:S01]  /*275d0*/  UIADD3 UR4, UP0, UR36, 0x570, URZ ;  /* 0x0000057024047890 */ /* 0x000fe2000ff1e03f */
[----:B------:R-:W-:Y:S01]  /*275e0*/  PLOP3.LUT P1, PT, PT, PT, PT, 0x80, 0x0 ;  /* 0x000000000000781c */ /* 0x000fe20003f2f070 */
[----:B------:R-:W-:Y:S01]  /*275f0*/  IMAD R5, R9, 0x40, R0 ;  /* 0x0000004009057824 */ /* 0x000fe200078e0200 */
[----:B------:R-:W-:Y:S01]  /*27600*/  UMOV UR6, 0x0 ;  /* 0x0000000000067882 */ /* 0x000fe20000000000 */
[----:B------:R-:W-:Y:S01]  /*27610*/  R2UR UR10, R12 ;  /* 0x000000000c0a72ca */ /* 0x000fe200000e0000 */
[----:B------:R-:W-:Y:S01]  /*27620*/  UIADD3.X UR5, URZ, UR37, URZ, UP0, !UPT ;  /* 0x000000253f057290 */ /* 0x000fe200087fe43f */
[----:B------:R-:W-:Y:S01]  /*27630*/  UMOV UR7, 0x12f00000 ;  /* 0x12f0000000077882 */ /* 0x000fe20000000000 */
[----:B--2---:R-:W-:Y:S01]  /*27640*/  LEA R6, R4, R18, 0xf ;  /* 0x0000001204067211 */ /* 0x004fe200078e78ff */
[----:B------:R-:W-:-:S04]  /*27650*/  VIADD R4, R8, 0x30890 ;  /* 0x0003089008047836 */ /* 0x000fc80000000000 */
[----:B------:R-:W-:-:S07]  /*27660*/  VIADD R10, R6, 0x20400 ;  /* 0x00020400060a7836 */ /* 0x000fce0000000000 */
.L_x_1877:
        /* <DEDUP_REMOVED lines=10> */
[----:B0-----:R-:W-:Y:S01]  /*27710*/  IMAD.MOV.U32 R15, RZ, RZ, 0x40 ;  /* 0x00000040ff0f7424 */ /* 0x001fe200078e00ff */
[----:B------:R-:W-:Y:S01]  /*27720*/  PLOP3.LUT P1, PT, PT, PT, PT, 0x80, 0x0 ;  /* 0x000000000000781c */ /* 0x000fe20003f2f070 */
[----:B------:R-:W-:Y:S01]  /*27730*/  VIADD R10, R6, 0x22400 ;  /* 0x00022400060a7836 */ /* 0x000fe20000000000 */
[----:B------:R-:W-:Y:S01]  /*27740*/  UMOV UR6, 0x0 ;  /* 0x0000000000067882 */ /* 0x000fe20000000000 */
[----:B------:R-:W-:Y:S01]  /*27750*/  UMOV UR7, 0x12f00000 ;  /* 0x12f0000000077882 */ /* 0x000fe20000000000 */
[----:B------:R-:W-:-:S15]  /*27760*/  R2UR UR10, R15 ;  /* 0x000000000f0a72ca */ /* 0x000fde00000e0000 */
.L_x_1878:
        /* <DEDUP_REMOVED lines=16> */
.L_x_1879:
        /* <DEDUP_REMOVED lines=16> */
.L_x_1880:
        /* <DEDUP_REMOVED lines=13> */
.L_x_2083:
[----:B------:R-:W-:Y:S05]  /*27a40*/  BSYNC B2 ;  /* 0x0000000000027941 */ /* 0x000fea0003800000 */
.L_x_1881:
[----:B------:R-:W-:Y:S01]  /*27a50*/  BSSY B2, `(.L_x_1883) ;  /* 0x000000b000027945 */ /* 0x000fe20003800000 */
[----:B------:R-:W-:Y:S02]  /*27a60*/  IMAD.MOV.U32 R10, RZ, RZ, 0x0 ;  /* 0x00000000ff0a7424 */ /* 0x000fe400078e00ff */
[----:B------:R-:W-:Y:S01]  /*27a70*/  IMAD.MOV.U32 R11, RZ, RZ, 0x12f00000 ;  /* 0x12f00000ff0b7424 */ /* 0x000fe200078e00ff */
[----:B------:R-:W-:Y:S06]  /*27a80*/  @P2 BRA `(.L_x_1884) ;  /* 0x00000000001c2947 */ /* 0x000fec0003800000 */
[----:B01----:R-:W0:Y:S01]  /*27a90*/  S2R R7, SR_TID.X ;  /* 0x0000000000077919 */ /* 0x003e220000002100 */
[----:B------:R-:W-:-:S04]  /*27aa0*/  MOV R4, 0x8000 ;  /* 0x0000800000047802 */ /* 0x000fc80000000f00 */
[----:B------:R2:W-:Y:S01]  /*27ab0*/  SYNCS.ARRIVE.TRANS64 RZ, [R8+URZ+0x308b0], R4 ;  /* 0x0308b00408ff79a7 */ /* 0x0005e2000800003f */
[----:B0-----:R-:W-:-:S04]  /*27ac0*/  LOP3.LUT R7, R7, 0x1f, RZ, 0xc0, !PT ;  /* 0x0000001f07077812 */ /* 0x001fc800078ec0ff */
[----:B------:R-:W-:-:S13]  /*27ad0*/  ISETP.NE.AND P1, PT, R7, RZ, PT ;  /* 0x000000ff0700720c */ /* 0x000fda0003f25270 */
[----:B--2---:R-:W-:Y:S05]  /*27ae0*/  @!P1 BRA `(.L_x_1884) ;  /* 0x0000000000049947 */ /* 0x004fea0003800000 */
[----:B------:R-:W-:Y:S01]  /*27af0*/  BPT.TRAP 0x1 ;  /* 0x000000040000795c */ /* 0x000fe20000300000 */
.L_x_1884:
[----:B------:R-:W-:Y:S05]  /*27b00*/  BSYNC B2 ;  /* 0x0000000000027941 */ /* 0x000fea0003800000 */
.L_x_1883:
[----:B------:R-:W-:Y:S01]  /*27b10*/  R2UR UR10, R12 ;  /* 0x000000000c0a72ca */ /* 0x000fe200000e0000 */
[----:B------:R-:W-:Y:S01]  /*27b20*/  UIADD3 UR4, UP0, UR36, 0x670, URZ ;  /* 0x0000067024047890 */ /* 0x000fe2000ff1e03f */
[----:B------:R-:W-:Y:S01]  /*27b30*/  R2UR UR6, R10 ;  /* 0x000000000a0672ca */ /* 0x000fe200000e0000 */
[----:B01----:R-:W-:Y:S01]  /*27b40*/  VIADD R8, R8, 0x308b0 ;  /* 0x000308b008087836 */ /* 0x003fe20000000000 */
[----:B------:R-:W-:Y:S01]  /*27b50*/  R2UR UR7, R11 ;  /* 0x000000000b0772ca */ /* 0x000fe200000e0000 */
[----:B------:R-:W-:Y:S01]  /*27b60*/  VIADD R4, R6, 0x400 ;  /* 0x0000040006047836 */ /* 0x000fe20000000000 */
[----:B------:R-:W-:Y:S01]  /*27b70*/  PLOP3.LUT P1, PT, PT, PT, PT, 0x80, 0x0 ;  /* 0x000000000000781c */ /* 0x000fe20003f2f070 */
[----:B------:R-:W-:-:S12]  /*27b80*/  UIADD3.X UR5, URZ, UR37, URZ, UP0, !UPT ;  /* 0x000000253f057290 */ /* 0x000fd800087fe43f */
.L_x_1885:
        /* <DEDUP_REMOVED lines=15> */
.L_x_1886:
        /* <DEDUP_REMOVED lines=15> */
.L_x_1887:
        /* <DEDUP_REMOVED lines=15> */
.L_x_1888:
        /* <DEDUP_REMOVED lines=10> */
.L_x_1872:
[----:B------:R-:W-:Y:S05]  /*27f00*/  BSYNC B1 ;  /* 0x0000000000017941 */ /* 0x000fea0003800000 */
.L_x_1871:
[----:B-1----:R-:W2:Y:S04]  /*27f10*/  LDL.LU R4, [R1+0x18] ;  /* 0x0000180001047983 */ /* 0x002ea80000300800 */
[----:B------:R-:W3:Y:S01]  /*27f20*/  LDL.LU R7, [R1+0x1c] ;  /* 0x00001c0001077983 */ /* 0x000ee20000300800 */
[C---:B------:R-:W-:Y:S01]  /*27f30*/  ISETP.GT.AND P2, PT, R9.reuse, R3, PT ;  /* 0x000000030900720c */ /* 0x040fe20003f44270 */
[----:B------:R-:W-:Y:S01]  /*27f40*/  VIADD R9, R9, 0xffffffff ;  /* 0xffffffff09097836 */ /* 0x000fe20000000000 */
[----:B--2---:R-:W-:-:S04]  /*27f50*/  IADD3 R4, R4, 0x1, RZ ;  /* 0x0000000104047810 */ /* 0x004fc80007ffe0ff */
[----:B------:R-:W-:-:S04]  /*27f60*/  ISETP.NE.AND P1, PT, R4, 0x2, PT ;  /* 0x000000020400780c */ /* 0x000fc80003f25270 */
[----:B------:R-:W-:Y:S02]  /*27f70*/  SEL R5, RZ, 0x1, P1 ;  /* 0x00000001ff057807 */ /* 0x000fe40000800000 */
[----:B------:R-:W-:Y:S02]  /*27f80*/  SEL R4, R4, RZ, P1 ;  /* 0x000000ff04047207 */ /* 0x000fe40000800000 */
[----:B---3--:R-:W-:-:S05]  /*27f90*/  LOP3.LUT R7, R7, R5, RZ, 0x3c, !PT ;  /* 0x0000000507077212 */ /* 0x008fca00078e3cff */
[----:B------:R2:W-:Y:S04]  /*27fa0*/  STL [R1+0x1c], R7 ;  /* 0x00001c0701007387 */ /* 0x0005e80000100800 */
[----:B------:R2:W-:Y:S01]  /*27fb0*/  STL [R1+0x18], R4 ;  /* 0x0000180401007387 */ /* 0x0005e20000100800 */
[----:B------:R-:W-:Y:S05]  /*27fc0*/  @P2 BRA `(.L_x_1889) ;  /* 0xfffffff400182947 */ /* 0x000fea000383ffff */
.L_x_1847:
[----:B------:R-:W-:Y:S05]  /*27fd0*/  BSYNC B0 ;  /* 0x0000000000007941 */ /* 0x000fea0003800000 */
.L_x_1846:
[----:B--2---:R-:W2:Y:S01]  /*27fe0*/  LDL R7, [R1+0x30] ;  /* 0x0000300001077983 */ /* 0x004ea20000100800 */
[----:B------:R-:W3:Y:S01]  /*27ff0*/  LDC R0, c[0x0][0x448] ;  /* 0x00011200ff007b82 */ /* 0x000ee20000000800 */
[----:B------:R-:W-:Y:S07]  /*28000*/  @!P0 WARPSYNC.ALL ;  /* 0x0000000000008948 */ /* 0x000fee0003800000 */
[----:B------:R-:W-:Y:S01]  /*28010*/  @!P0 BAR.SYNC.DEFER_BLOCKING 0xc, 0x180 ;  /* 0x0306000000008b1d */ /* 0x000fe20000010000 */
[----:B---3--:R-:W-:-:S13]  /*28020*/  ISETP.NE.AND P1, PT, R0, 0x1, PT ;  /* 0x000000010000780c */ /* 0x008fda0003f25270 */
[----:B------:R-:W3:Y:S08]  /*28030*/  @P1 LDC R0, c[0x0][0x44c] ;  /* 0x00011300ff001b82 */ /* 0x000ef00000000800 */
[----:B------:R-:W4:Y:S01]  /*28040*/  @P1 LDC R3, c[0x0][0x450] ;  /* 0x00011400ff031b82 */ /* 0x000f220000000800 */
[----:B--2---:R-:W-:-:S04]  /*28050*/  VIADD R2, R7, 0x7f ;  /* 0x0000007f07027836 */ /* 0x004fc80000000000 */
[----:B---3--:R-:W-:-:S05]  /*28060*/  @P1 IMAD.HI.U32 R0, R2, R0, RZ ;  /* 0x0000000002001227 */ /* 0x008fca00078e00ff */
[----:B----4-:R-:W-:-:S05]  /*28070*/  @P1 SHF.R.U32.HI R2, RZ, R3, R0 ;  /* 0x00000003ff021219 */ /* 0x010fca0000011600 */
[----:B------:R-:W-:Y:S02]  /*28080*/  IMAD.IADD R0, R21, 0x1, R2 ;  /* 0x0000000115007824 */ /* 0x000fe400078e0202 */
[----:B------:R-:W2:Y:S02]  /*28090*/  LDC.64 R2, c[0x0][0x9e0] ;  /* 0x00027800ff027b82 */ /* 0x000ea40000000a00 */
[----:B--2---:R-:W-:Y:S01]  /*280a0*/  ISETP.GE.AND P2, PT, R3, 0x1, PT ;  /* 0x000000010300780c */ /* 0x004fe20003f46270 */
[----:B------:R-:W-:-:S12]  /*280b0*/  IMAD.IADD R2, R0, 0x1, R2 ;  /* 0x0000000100027824 */ /* 0x000fd800078e0202 */
[----:B------:R-:W-:Y:S05]  /*280c0*/  @!P2 BRA `(.L_x_1890) ;  /* 0x000000000048a947 */ /* 0x000fea0003800000 */
[C---:B------:R-:W-:Y:S01]  /*280d0*/  ISETP.GT.AND P0, PT, R0.reuse, RZ, PT ;  /* 0x000000ff0000720c */ /* 0x040fe20003f04270 */
[----:B------:R-:W-:Y:S01]  /*280e0*/  BSSY B0, `(.L_x_1891) ;  /* 0x000000e000007945 */ /* 0x000fe20003800000 */
[----:B------:R-:W-:-:S11]  /*280f0*/  VIADD R6, R0, 0xffffffff ;  /* 0xffffffff00067836 */ /* 0x000fd60000000000 */
[----:B------:R-:W-:Y:S05]  /*28100*/  @P0 BRA `(.L_x_1892) ;  /* 0x00000000001c0947 */ /* 0x000fea0003800000 */
[----:B------:R-:W-:Y:S02]  /*28110*/  ISETP.NE.AND P0, PT, R3, 0x1, PT ;  /* 0x000000010300780c */ /* 0x000fe40003f05270 */
[----:B------:R-:W-:-:S11]  /*28120*/  IADD3 R0, -R0, RZ, RZ ;  /* 0x000000ff00007210 */ /* 0x000fd60007ffe1ff */
[----:B-1----:R-:W1:Y:S02]  /*28130*/  @P0 LDC.64 R4, c[0x0][0x9e8] ;  /* 0x00027a00ff040b82 */ /* 0x002e640000000a00 */
[----:B-1----:R-:W-:-:S05]  /*28140*/  @P0 IMAD.HI.U32 R4, R0, R4, RZ ;  /* 0x0000000400040227 */ /* 0x002fca00078e00ff */
[----:B------:R-:W-:-:S04]  /*28150*/  @P0 SHF.R.U32.HI R0, RZ, R5, R4 ;  /* 0x00000005ff000219 */ /* 0x000fc80000011604 */
[----:B------:R-:W-:Y:S01]  /*28160*/  LOP3.LUT R6, RZ, R0, RZ, 0x33, !PT ;  /* 0x00000000ff067212 */ /* 0x000fe200078e33ff */
[----:B------:R-:W-:Y:S06]  /*28170*/  BRA `(.L_x_1893) ;  /* 0x0000000000107947 */ /* 0x000fec0003800000 */
.L_x_1892:
[----:B------:R-:W-:-:S13]  /*28180*/  ISETP.NE.AND P0, PT, R3, 0x1, PT ;  /* 0x000000010300780c */ /* 0x000fda0003f05270 */
[----:B-1----:R-:W1:Y:S02]  /*28190*/  @P0 LDC.64 R4, c[0x0][0x9e8] ;  /* 0x00027a00ff040b82 */ /* 0x002e640000000a00 */
[----:B-1----:R-:W-:-:S05]  /*281a0*/  @P0 IMAD.HI.U32 R4, R6, R4, RZ ;  /* 0x0000000406040227 */ /* 0x002fca00078e00ff */
[----:B------:R-:W-:-:S07]  /*281b0*/  @P0 SHF.R.U32.HI R6, RZ, R5, R4 ;  /* 0x00000005ff060219 */ /* 0x000fce0000011604 */
.L_x_1893:
[----:B------:R-:W-:Y:S05]  /*281c0*/  BSYNC B0 ;  /* 0x0000000000007941 */ /* 0x000fea0003800000 */
.L_x_1891:
[----:B------:R-:W-:-:S05]  /*281d0*/  IMAD R6, R6, R3, R3 ;  /* 0x0000000306067224 */ /* 0x000fca00078e0203 */
[----:B------:R-:W-:-:S07]  /*281e0*/  VIMNMX R2, R2, R6, PT ;  /* 0x0000000602027248 */ /* 0x000fce0003fe0100 */
.L_x_1890:
[----:B------:R-:W2:Y:S01]  /*281f0*/  LDL R6, [R1+0x5c] ;  /* 0x00005c0001067983 */ /* 0x000ea20000100800 */
[----:B-1----:R-:W1:Y:S01]  /*28200*/  @P1 LDC R4, c[0x0][0x44c] ;  /* 0x00011300ff041b82 */ /* 0x002e620000000800 */
[----:B------:R-:W-:Y:S01]  /*28210*/  IMAD.MOV.U32 R0, RZ, RZ, R7 ;  /* 0x000000ffff007224 */ /* 0x000fe200078e0007 */
[----:B------:R-:W-:-:S06]  /*28220*/  ULDC UR4, c[0x0][0x9dc] ;  /* 0x0002770000047ab9 */ /* 0x000fcc0000000800 */
[----:B------:R-:W3:Y:S01]  /*28230*/  @P1 LDC R5, c[0x0][0x450] ;  /* 0x00011400ff051b82 */ /* 0x000ee20000000800 */
[----:B-1----:R-:W-:-:S05]  /*28240*/  @P1 IMAD.HI.U32 R4, R7, R4, RZ ;  /* 0x0000000407041227 */ /* 0x002fca00078e00ff */
[----:B---3--:R-:W-:Y:S01]  /*28250*/  @P1 SHF.R.U32.HI R0, RZ, R5, R4 ;  /* 0x00000005ff001219 */ /* 0x008fe20000011604 */
[----:B------:R-:W-:-:S04]  /*28260*/  VIADD R4, R2, 0x3f ;  /* 0x0000003f02047836 */ /* 0x000fc80000000000 */
[----:B------:R-:W-:Y:S01]  /*28270*/  IMAD.IADD R2, R20, 0x1, R0 ;  /* 0x0000000114027824 */ /* 0x000fe200078e0200 */
[----:B------:R-:W-:-:S04]  /*28280*/  SHF.R.S32.HI R0, RZ, 0x1f, R4 ;  /* 0x0000001fff007819 */ /* 0x000fc80000011404 */
[----:B------:R-:W-:-:S04]  /*28290*/  LEA.HI R0, R0, R4, RZ, 0x6 ;  /* 0x0000000400007211 */ /* 0x000fc800078f30ff */
[----:B------:R-:W-:Y:S01]  /*282a0*/  SHF.R.S32.HI R7, RZ, 0x6, R0 ;  /* 0x00000006ff077819 */ /* 0x000fe20000011400 */
[----:B------:R-:W-:-:S04]  /*282b0*/  VIADD R0, R2, -UR4 ;  /* 0x8000000402007c36 */ /* 0x000fc80008000000 */
[----:B------:R1:W-:Y:S01]  /*282c0*/  STL [R1+0x60], R7 ;  /* 0x0000600701007387 */ /* 0x0003e20000100800 */
[----:B--2---:R-:W-:Y:S01]  /*282d0*/  VIMNMX R6, R6, R7, PT ;  /* 0x0000000706067248 */ /* 0x004fe20003fe0100 */
[----:B-1----:R-:W-:Y:S06]  /*282e0*/  @!P2 BRA `(.L_x_1894) ;  /* 0x000000000044a947 */ /* 0x002fec0003800000 */
        /* <DEDUP_REMOVED lines=10> */
.L_x_1896:
[----:B------:R-:W-:-:S13]  /*28390*/  ISETP.NE.AND P0, PT, R3, 0x1, PT ;  /* 0x000000010300780c */ /* 0x000fda0003f05270 */
[----:B------:R-:W1:Y:S02]  /*283a0*/  @P0 LDC.64 R4, c[0x0][0x9e8] ;  /* 0x00027a00ff040b82 */ /* 0x000e640000000a00 */
[----:B-1----:R-:W-:-:S05]  /*283b0*/  @P0 IMAD.HI.U32 R4, R2, R4, RZ ;  /* 0x0000000402040227 */ /* 0x002fca00078e00ff */
[----:B------:R-:W-:-:S07]  /*283c0*/  @P0 SHF.R.U32.HI R2, RZ, R5, R4 ;  /* 0x00000005ff020219 */ /* 0x000fce0000011604 */
.L_x_1897:
[----:B------:R-:W-:Y:S05]  /*283d0*/  BSYNC B0 ;  /* 0x0000000000007941 */ /* 0x000fea0003800000 */
.L_x_1895:
[----:B------:R-:W-:-:S05]  /*283e0*/  IMAD R2, R2, R3, RZ ;  /* 0x0000000302027224 */ /* 0x000fca00078e02ff */
[----:B------:R-:W-:-:S07]  /*283f0*/  VIMNMX R0, R0, R2, !PT ;  /* 0x0000000200007248 */ /* 0x000fce0007fe0100 */
.L_x_1894:
[----:B------:R-:W-:Y:S01]  /*28400*/  SHF.R.S32.HI R2, RZ, 0x1f, R0 ;  /* 0x0000001fff027819 */ /* 0x000fe20000011400 */
[----:B------:R-:W-:Y:S01]  /*28410*/  BSSY B0, `(.L_x_1898) ;  /* 0x0000026000007945 */ /* 0x000fe20003800000 */
[----:B------:R-:W-:Y:S02]  /*28420*/  ISETP.NE.AND P1, PT, R17, RZ, PT ;  /* 0x000000ff1100720c */ /* 0x000fe40003f25270 */
[----:B------:R-:W-:-:S04]  /*28430*/  LEA.HI R2, R2, R0, RZ, 0x6 ;  /* 0x0000000002027211 */ /* 0x000fc800078f30ff */
[----:B------:R-:W-:-:S04]  /*28440*/  SHF.R.S32.HI R2, RZ, 0x6, R2 ;  /* 0x00000006ff027819 */ /* 0x000fc80000011402 */
[----:B------:R-:W-:-:S03]  /*28450*/  VIMNMX R8, RZ, R2, !PT ;  /* 0x00000002ff087248 */ /* 0x000fc60007fe0100 */
[----:B------:R-:W1:Y:S01]  /*28460*/  @!P1 LDC R17, c[0x0][0x9f0] ;  /* 0x00027c00ff119b82 */ /* 0x000e620000000800 */
[----:B------:R-:W-:Y:S01]  /*28470*/  ISETP.GT.AND P0, PT, R6, R8, PT ;  /* 0x000000080600720c */ /* 0x000fe20003f04270 */
[----:B------:R2:W-:Y:S04]  /*28480*/  STL [R1+0x38], R8 ;  /* 0x0000380801007387 */ /* 0x0005e80000100800 */
[----:B------:R2:W-:Y:S08]  /*28490*/  STL [R1+0x40], RZ ;  /* 0x000040ff01007387 */ /* 0x0005f00000100800 */
[----:B--2---:R-:W-:Y:S05]  /*284a0*/  @!P0 BRA `(.L_x_1899) ;  /* 0x0000000000708947 */ /* 0x004fea0003800000 */
[----:B-1----:R-:W-:-:S04]  /*284b0*/  IABS R0, R17 ;  /* 0x0000001100007213 */ /* 0x002fc80000000000 */
[----:B------:R-:W1:Y:S08]  /*284c0*/  I2F.RP R2, R0 ;  /* 0x0000000000027306 */ /* 0x000e700000209400 */
[----:B-1----:R-:W1:Y:S02]  /*284d0*/  MUFU.RCP R2, R2 ;  /* 0x0000000200027308 */ /* 0x002e640000001000 */
[----:B-1----:R-:W-:-:S06]  /*284e0*/  VIADD R2, R2, 0xffffffe ;  /* 0x0ffffffe02027836 */ /* 0x002fcc0000000000 */
[----:B------:R-:W1:Y:S02]  /*284f0*/  F2I.FTZ.U32.TRUNC.NTZ R3, R2 ;  /* 0x0000000200037305 */ /* 0x000e64000021f000 */
[----:B-1----:R-:W-:-:S05]  /*28500*/  IADD3 R2, RZ, -R3, RZ ;  /* 0x80000003ff027210 */ /* 0x002fca0007ffe0ff */
[----:B------:R-:W-:Y:S02]  /*28510*/  IMAD R4, R2, R0, RZ ;  /* 0x0000000002047224 */ /* 0x000fe400078e02ff */
[----:B------:R-:W-:-:S04]  /*28520*/  IMAD.MOV.U32 R2, RZ, RZ, RZ ;  /* 0x000000ffff027224 */ /* 0x000fc800078e00ff */
[----:B------:R-:W-:Y:S01]  /*28530*/  IMAD.HI.U32 R7, R3, R4, R2 ;  /* 0x0000000403077227 */ /* 0x000fe200078e0002 */
[----:B------:R-:W-:Y:S02]  /*28540*/  IADD3 R4, R17, -0x1, R6 ;  /* 0xffffffff11047810 */ /* 0x000fe40007ffe006 */
[----:B------:R-:W-:-:S03]  /*28550*/  IABS R2, R17 ;  /* 0x0000001100027213 */ /* 0x000fc60000000000 */
[----:B------:R-:W-:Y:S02]  /*28560*/  IMAD.IADD R4, R4, 0x1, -R8 ;  /* 0x0000000104047824 */ /* 0x000fe400078e0a08 */
[----:B------:R-:W-:-:S03]  /*28570*/  IMAD.MOV R2, RZ, RZ, -R2 ;  /* 0x000000ffff027224 */ /* 0x000fc600078e0a02 */
[----:B------:R-:W-:Y:S01]  /*28580*/  IABS R3, R4 ;  /* 0x0000000400037213 */ /* 0x000fe20000000000 */
[----:B------:R-:W-:Y:S01]  /*28590*/  IMAD.MOV.U32 R5, RZ, RZ, R2 ;  /* 0x000000ffff057224 */ /* 0x000fe200078e0002 */
[----:B------:R-:W-:-:S03]  /*285a0*/  LOP3.LUT R4, R4, R17, RZ, 0x3c, !PT ;  /* 0x0000001104047212 */ /* 0x000fc600078e3cff */
[----:B------:R-:W-:Y:S01]  /*285b0*/  IMAD.HI.U32 R2, R7, R3, RZ ;  /* 0x0000000307027227 */ /* 0x000fe200078e00ff */
[----:B------:R-:W-:-:S03]  /*285c0*/  ISETP.GE.AND P2, PT, R4, RZ, PT ;  /* 0x000000ff0400720c */ /* 0x000fc60003f46270 */
[----:B------:R-:W-:-:S05]  /*285d0*/  IMAD R3, R2, R5, R3 ;  /* 0x0000000502037224 */ /* 0x000fca00078e0203 */
[----:B------:R-:W-:-:S13]  /*285e0*/  ISETP.GT.U32.AND P1, PT, R0, R3, PT ;  /* 0x000000030000720c */ /* 0x000fda0003f24070 */
[----:B------:R-:W-:Y:S01]  /*285f0*/  @!P1 IMAD.IADD R3, R3, 0x1, -R0 ;  /* 0x0000000103039824 */ /* 0x000fe200078e0a00 */
[----:B------:R-:W-:Y:S02]  /*28600*/  @!P1 IADD3 R2, R2, 0x1, RZ ;  /* 0x0000000102029810 */ /* 0x000fe40007ffe0ff */
[----:B------:R-:W-:Y:S02]  /*28610*/  ISETP.NE.AND P1, PT, R17, RZ, PT ;  /* 0x000000ff1100720c */ /* 0x000fe40003f25270 */
[----:B------:R-:W-:-:S13]  /*28620*/  ISETP.GE.U32.AND P0, PT, R3, R0, PT ;  /* 0x000000000300720c */ /* 0x000fda0003f06070 */
[----:B------:R-:W-:-:S04]  /*28630*/  @P0 VIADD R2, R2, 0x1 ;  /* 0x0000000102020836 */ /* 0x000fc80000000000 */
[----:B------:R-:W-:Y:S01]  /*28640*/  @!P2 IMAD.MOV R2, RZ, RZ, -R2 ;  /* 0x000000ffff02a224 */ /* 0x000fe200078e0a02 */
[----:B------:R-:W-:-:S05]  /*28650*/  @!P1 LOP3.LUT R2, RZ, R17, RZ, 0x33, !PT ;  /* 0x00000011ff029212 */ /* 0x000fca00078e33ff */
[----:B------:R2:W-:Y:S02]  /*28660*/  STL [R1+0x40], R2 ;  /* 0x0000400201007387 */ /* 0x0005e40000100800 */
.L_x_1899:
[----:B------:R-:W-:Y:S05]  /*28670*/  BSYNC B0 ;  /* 0x0000000000007941 */ /* 0x000fea0003800000 */
.L_x_1898:
[----:B------:R-:W3:Y:S04]  /*28680*/  LDL R0, [R1+0x40] ;  /* 0x0000400001007983 */ /* 0x000ee80000100800 */
[----:B--2---:R-:W3:Y:S01]  /*28690*/  LDL R2, [R1+0x54] ;  /* 0x0000540001027983 */ /* 0x004ee20000100800 */
[----:B------:R-:W-:Y:S01]  /*286a0*/  BSSY B7, `(.L_x_1900) ;  /* 0x00004ce000077945 */ /* 0x000fe20003800000 */
[----:B---3--:R-:W-:-:S05]  /*286b0*/  IMAD R2, R2, R0, R8 ;  /* 0x0000000002027224 */ /* 0x008fca00078e0208 */
[----:B------:R-:W-:Y:S01]  /*286c0*/  VIADDMNMX R0, R2, R0, R6, PT ;  /* 0x0000000002007246 */ /* 0x000fe20003800106 */
[----:B------:R2:W-:Y:S03]  /*286d0*/  STL [R1+0x2c], R2 ;  /* 0x00002c0201007387 */ /* 0x0005e60000100800 */
[----:B------:R-:W-:Y:S01]  /*286e0*/  ISETP.GT.AND P0, PT, R0, R2, PT ;  /* 0x000000020000720c */ /* 0x000fe20003f04270 */
[----:B------:R2:W-:-:S12]  /*286f0*/  STL [R1+0x44], R0 ;  /* 0x0000440001007387 */ /* 0x0005d80000100800 */
[----:B--2---:R-:W-:Y:S05]  /*28700*/  @P0 BRA `(.L_x_1901) ;  /* 0x00000000004c0947 */ /* 0x004fea0003800000 */
[----:B------:R-:W2:Y:S02]  /*28710*/  S2R R0, SR_TID.X ;  /* 0x0000000000007919 */ /* 0x000ea40000002100 */
[----:B--2---:R-:W-:-:S04]  /*28720*/  LOP3.LUT R0, R0, 0x7f, RZ, 0xc0, !PT ;  /* 0x0000007f00007812 */ /* 0x004fc800078ec0ff */
[----:B------:R-:W-:-:S13]  /*28730*/  ISETP.NE.AND P0, PT, R0, RZ, PT ;  /* 0x000000ff0000720c */ /* 0x000fda0003f05270 */
[----:B------:R-:W-:Y:S05]  /*28740*/  @P0 BRA `(.L_x_1902) ;  /* 0x0000004c000c0947 */ /* 0x000fea0003800000 */
[----:B------:R-:W2:Y:S01]  /*28750*/  S2R R3, SR_LANEID ;  /* 0x0000000000037919 */ /* 0x000ea20000000000 */
[----:B------:R-:W-:Y:S01]  /*28760*/  VOTEU.ANY UR4, UPT, PT ;  /* 0x0000000000047886 */ /* 0x000fe200038e0100 */
[----:B------:R-:W3:Y:S01]  /*28770*/  LDC.64 R4, c[0x0][0xc60] ;  /* 0x00031800ff047b82 */ /* 0x000ee20000000a00 */
[----:B------:R-:W2:Y:S01]  /*28780*/  FLO.U32 R0, UR4 ;  /* 0x0000000400007d00 */ /* 0x000ea200080e0000 */
[----:B------:R-:W-:-:S07]  /*28790*/  ULDC.64 UR6, c[0x0][0x208] ;  /* 0x0000820000067ab9 */ /* 0x000fce0000000a00 */
[----:B------:R-:W3:Y:S01]  /*287a0*/  POPC R2, UR4 ;  /* 0x0000000400027d09 */ /* 0x000ee20008000000 */
[----:B--2---:R-:W-:-:S13]  /*287b0*/  ISETP.EQ.U32.AND P0, PT, R0, R3, PT ;  /* 0x000000030000720c */ /* 0x004fda0003f02070 */
[----:B---3--:R-:W2:Y:S01]  /*287c0*/  @P0 ATOMG.E.ADD.STRONG.GPU PT, R5, desc[UR6][R4.64], R2 ;  /* 0x00000002040509a8 */ /* 0x008ea200081ee1c6 */
[----:B------:R-:W3:Y:S02]  /*287d0*/  S2R R3, SR_LTMASK ;  /* 0x0000000000037919 */ /* 0x000ee40000003900 */
[----:B---3--:R-:W-:-:S06]  /*287e0*/  LOP3.LUT R3, R3, UR4, RZ, 0xc0, !PT ;  /* 0x0000000403037c12 */ /* 0x008fcc000f8ec0ff */
[----:B------:R-:W3:Y:S01]  /*287f0*/  POPC R3, R3 ;  /* 0x0000000300037309 */ /* 0x000ee20000000000 */
[----:B--2---:R-:W3:Y:S02]  /*28800*/  SHFL.IDX PT, R0, R5, R0, 0x1f ;  /* 0x00001f0005007589 */ /* 0x004ee400000e0000 */
[----:B---3--:R-:W-:-:S05]  /*28810*/  IADD3 R0, R0, UR38, R3 ;  /* 0x0000002600007c10 */ /* 0x008fca000fffe003 */
[----:B------:R3:W-:Y:S01]  /*28820*/  STL [R1], R0 ;  /* 0x0000000001007387 */ /* 0x0007e20000100800 */
[----:B------:R-:W-:Y:S05]  /*28830*/  BRA `(.L_x_1902) ;  /* 0x0000004800d07947 */ /* 0x000fea0003800000 */
.L_x_1901:
        /* <DEDUP_REMOVED lines=10> */
[----:B------:R-:W2:Y:S01]  /*288e0*/  LDC.64 R2, c[0x4][R2] ;  /* 0x0100000002027b82 */ /* 0x000ea20000000a00 */
[----:B------:R-:W-:Y:S01]  /*288f0*/  IMAD.U32 R5, RZ, RZ, UR7 ;  /* 0x00000007ff057e24 */ /* 0x000fe2000f8e00ff */
[----:B------:R-:W-:Y:S01]  /*28900*/  MOV R13, RZ ;  /* 0x000000ff000d7202 */ /* 0x000fe20000000f00 */
[----:B------:R-:W-:Y:S02]  /*28910*/  IMAD.U32 R7, RZ, RZ, UR9 ;  /* 0x00000009ff077e24 */ /* 0x000fe4000f8e00ff */
[----:B------:R-:W-:-:S02]  /*28920*/  IMAD.U32 R10, RZ, RZ, UR4 ;  /* 0x00000004ff0a7e24 */ /* 0x000fc4000f8e00ff */
[----:B------:R-:W-:Y:S02]  /*28930*/  IMAD.U32 R11, RZ, RZ, UR5 ;  /* 0x00000005ff0b7e24 */ /* 0x000fe4000f8e00ff */
[----:B------:R-:W-:Y:S02]  /*28940*/  IMAD.MOV.U32 R8, RZ, RZ, 0x70 ;  /* 0x00000070ff087424 */ /* 0x000fe400078e00ff */
[----:B------:R-:W-:-:S07]  /*28950*/  IMAD.MOV.U32 R12, RZ, RZ, 0x1 ;  /* 0x00000001ff0c7424 */ /* 0x000fce00078e00ff */
[----:B------:R-:W-:-:S07]  /*28960*/  LEPC R20, `(.L_x_1904) ;  /* 0x000000001014794e */ /* 0x000fce0000000000 */
[----:B012---:R-:W-:Y:S05]  /*28970*/  CALL.ABS.NOINC R2 ;  /* 0x0000000002007343 */ /* 0x007fea0003c00000 */
.L_x_1904:
[----:B------:R-:W-:Y:S05]  /*28980*/  BSYNC B6 ;  /* 0x0000000000067941 */ /* 0x000fea0003800000 */
.L_x_1903:
[----:B------:R-:W-:Y:S01]  /*28990*/  VIADD R0, R18, 0x400 ;  /* 0x0000040012007836 */ /* 0x000fe20000000000 */
[----:B------:R-:W-:Y:S04]  /*289a0*/  BSSY B6, `(.L_x_1905) ;  /* 0x0000022000067945 */ /* 0x000fe80003800000 */
[----:B------:R-:W-:-:S13]  /*289b0*/  LOP3.LUT P0, RZ, R0, 0x3ff, RZ, 0xc0, !PT ;  /* 0x000003ff00ff7812 */ /* 0x000fda000780c0ff */
[----:B------:R-:W-:Y:S05]  /*289c0*/  @!P0 BRA `(.L_x_1906) ;  /* 0x00000000007c8947 */ /* 0x000fea0003800000 */
[----:B-1----:R-:W-:Y:S01]  /*289d0*/  MOV R17, 0x0 ;  /* 0x0000000000117802 */ /* 0x002fe20000000f00 */
[----:B------:R-:W-:Y:S01]  /*289e0*/  ULDC.64 UR6, c[0x4][0xa8] ;  /* 0x01002a0000067ab9 */ /* 0x000fe20000000a00 */
[----:B------:R-:W-:Y:S01]  /*289f0*/  ULDC.64 UR8, c[0x4][0xb0] ;  /* 0x01002c0000087ab9 */ /* 0x000fe20000000a00 */
[----:B------:R-:W-:Y:S01]  /*28a00*/  ULDC.64 UR4, c[0x4][0x38] ;  /* 0x01000e0000047ab9 */ /* 0x000fe20000000a00 */
[----:B------:R1:W2:Y:S01]  /*28a10*/  LDC.64 R2, c[0x4][R17] ;  /* 0x0100000011027b82 */ /* 0x0002a20000000a00 */
        /* <DEDUP_REMOVED lines=8> */
[----:B-1----:R-:W-:-:S07]  /*28aa0*/  IMAD.MOV.U32 R13, RZ, RZ, RZ ;  /* 0x000000ffff0d7224 */ /* 0x002fce00078e00ff */
[----:B------:R-:W-:-:S07]  /*28ab0*/  LEPC R20, `(.L_x_1907) ;  /* 0x000000001014794e */ /* 0x000fce0000000000 */
[----:B0-2---:R-:W-:Y:S05]  /*28ac0*/  CALL.ABS.NOINC R2 ;  /* 0x0000000002007343 */ /* 0x005fea0003c00000 */
.L_x_1907:
        /* <DEDUP_REMOVED lines=15> */
.L_x_1906:
[----:B------:R-:W-:Y:S05]  /*28bc0*/  BSYNC B6 ;  /* 0x0000000000067941 */ /* 0x000fea0003800000 */
.L_x_1905:
[----:B------:R-:W2:Y:S01]  /*28bd0*/  LDL R0, [R1+0xc] ;  /* 0x00000c0001007983 */ /* 0x000ea20000100800 */
[----:B------:R-:W-:Y:S02]  /*28be0*/  ULDC.64 UR4, c[0x0][0x9f8] ;  /* 0x00027e0000047ab9 */ /* 0x000fe40000000a00 */
[----:B------:R-:W-:Y:S01]  /*28bf0*/  ISETP.NE.U32.AND P0, PT, RZ, UR4, PT ;  /* 0x00000004ff007c0c */ /* 0x000fe2000bf05070 */
[----:B-1----:R-:W3:Y:S01]  /*28c00*/  LDL R17, [R1+0x44] ;  /* 0x0000440001117983 */ /* 0x002ee20000100800 */
[----:B------:R-:W-:Y:S02]  /*28c10*/  ULDC.64 UR6, c[0x0][0x208] ;  /* 0x0000820000067ab9 */ /* 0x000fe40000000a00 */
[----:B------:R-:W-:Y:S01]  /*28c20*/  ISETP.NE.AND.EX P0, PT, RZ, UR5, PT, P0 ;  /* 0x00000005ff007c0c */ /* 0x000fe2000bf05300 */
[----:B------:R-:W-:-:S12]  /*28c30*/  ULDC.64 UR4, c[0x0][0xa08] ;  /* 0x0002820000047ab9 */ /* 0x000fd80000000a00 */
[----:B------:R-:W1:Y:S01]  /*28c40*/  @P0 LDC.64 R2, c[0x0][0x9f8] ;  /* 0x00027e00ff020b82 */ /* 0x000e620000000a00 */
[----:B--2---:R-:W-:Y:S02]  /*28c50*/  IMAD.MOV.U32 R7, RZ, RZ, R0 ;  /* 0x000000ffff077224 */ /* 0x004fe400078e0000 */
[----:B-1----:R-:W-:-:S05]  /*28c60*/  @P0 IMAD.WIDE R2, R0, 0x4, R2 ;  /* 0x0000000400020825 */ /* 0x002fca00078e0202 */
[----:B------:R1:W2:Y:S01]  /*28c70*/  @P0 LDG.E R7, desc[UR6][R2.64] ;  /* 0x0000000602070981 */ /* 0x0002a2000c1e1900 */
[----:B---3--:R-:W-:Y:S01]  /*28c80*/  VIADD R0, R17, 0xffffffff ;  /* 0xffffffff11007836 */ /* 0x008fe20000000000 */
[----:B-1----:R-:W1:Y:S02]  /*28c90*/  LDC.64 R2, c[0x0][0x418] ;  /* 0x00010600ff027b82 */ /* 0x002e640000000a00 */
[----:B-1----:R-:W-:Y:S01]  /*28ca0*/  LOP3.LUT P0, RZ, R2, UR4, RZ, 0xfc, !PT ;  /* 0x0000000402ff7c12 */ /* 0x002fe2000f80fcff */
[----:B------:R-:W-:-:S03]  /*28cb0*/  UMOV UR4, 0xffffffff ;  /* 0xffffffff00047882 */ /* 0x000fc60000000000 */
[----:B------:R-:W-:Y:S02]  /*28cc0*/  LOP3.LUT P0, RZ, R3, UR5, RZ, 0xfc, P0 ;  /* 0x0000000503ff7c12 */ /* 0x000fe4000800fcff */
[----:B--2---:R-:W-:Y:S01]  /*28cd0*/  SHF.R.S32.HI R8, RZ, 0x1f, R7 ;  /* 0x0000001fff087819 */ /* 0x004fe20000011407 */
[----:B------:R1:W-:Y:S01]  /*28ce0*/  STL [R1+0x8], R7 ;  /* 0x0000080701007387 */ /* 0x0003e20000100800 */
[----:B------:R-:W-:-:S03]  /*28cf0*/  SEL R17, R7, RZ, !P0 ;  /* 0x000000ff07117207 */ /* 0x000fc60004000000 */
[----:B------:R1:W-:Y:S01]  /*28d00*/  STL [R1+0x24], R8 ;  /* 0x0000240801007387 */ /* 0x0003e20000100800 */
[----:B------:R-:W-:Y:S05]  /*28d10*/  BRA.DIV UR4, `(.L_x_1908) ;  /* 0x00000072047c7947 */ /* 0x000fea000b800000 */
[----:B------:R-:W2:Y:S02]  /*28d20*/  S2R R4, SR_TID.X ;  /* 0x0000000000047919 */ /* 0x000ea40000002100 */
[----:B--2---:R-:W-:-:S04]  /*28d30*/  SHF.R.U32.HI R4, RZ, 0x5, R4 ;  /* 0x00000005ff047819 */ /* 0x004fc80000011604 */
[----:B------:R-:W-:-:S05]  /*28d40*/  LOP3.LUT R4, R4, 0x3, RZ, 0xc0, !PT ;  /* 0x0000000304047812 */ /* 0x000fca00078ec0ff */
[----:B------:R2:W3:Y:S02]  /*28d50*/  SHFL.IDX PT, R14, R4, RZ, 0x1f ;  /* 0x00001fff040e7589 */ /* 0x0004e400000e0000 */
.L_x_2086:
[----:B--2---:R-:W2:Y:S01]  /*28d60*/  LDL.LU R4, [R1+0x20] ;  /* 0x0000200001047983 */ /* 0x004ea20000300800 */
[----:B------:R-:W-:Y:S02]  /*28d70*/  PLOP3.LUT P1, PT, PT, PT, PT, 0x8, 0x0 ;  /* 0x000000000000781c */ /* 0x000fe40003f2e170 */
[----:B---3--:R-:W-:Y:S01]  /*28d80*/  ISETP.NE.AND P0, PT, R14, RZ, PT ;  /* 0x000000ff0e00720c */ /* 0x008fe20003f05270 */
[----:B------:R3:W-:Y:S01]  /*28d90*/  STL [R1+0x4], R0 ;  /* 0x0000040001007387 */ /* 0x0007e20000100800 */
[----:B--2---:R-:W-:-:S09]  /*28da0*/  LOP3.LUT R4, R4, 0xfffffffe, RZ, 0xc0, !PT ;  /* 0xfffffffe04047812 */ /* 0x004fd200078ec0ff */
[----:B------:R-:W-:-:S05]  /*28db0*/  @P1 LOP3.LUT R4, R4, 0x1, RZ, 0xfc, !PT ;  /* 0x0000000104041812 */ /* 0x000fca00078efcff */
[----:B------:R3:W-:Y:S01]  /*28dc0*/  STL [R1+0x20], R4 ;  /* 0x0000200401007387 */ /* 0x0007e20000100800 */
[----:B------:R-:W-:Y:S05]  /*28dd0*/  @P0 BRA `(.L_x_1909) ;  /* 0x00000004004c0947 */ /* 0x000fea0003800000 */
[----:B------:R-:W-:-:S03]  /*28de0*/  UMOV UR4, 0xffffffff ;  /* 0xffffffff00047882 */ /* 0x000fc60000000000 */
[----:B------:R-:W-:Y:S05]  /*28df0*/  BRA.DIV UR4, `(.L_x_1910) ;  /* 0x0000007204787947 */ /* 0x000fea000b800000 */
[----:B------:R-:W-:-:S13]  /*28e00*/  ELECT P6, URZ, PT ;  /* 0x00000000003f782f */ /* 0x000fda00038c0000 */
.L_x_2089:
        /* <DEDUP_REMOVED lines=8> */
[----:B---3--:R-:W-:Y:S01]  /*28e90*/  IMAD.MOV.U32 R0, RZ, RZ, R9 ;  /* 0x000000ffff007224 */ /* 0x008fe200078e0009 */
[----:B--2---:R-:W-:-:S13]  /*28ea0*/  ISETP.NE.AND P0, PT, R6, 0x1, PT ;  /* 0x000000010600780c */ /* 0x004fda0003f05270 */
[----:B------:R-:W2:Y:S02]  /*28eb0*/  @P0 LDC.64 R4, c[0x0][0x440] ;  /* 0x00011000ff040b82 */ /* 0x000ea40000000a00 */
[----:B--2---:R-:W-:-:S05]  /*28ec0*/  @P0 IMAD.HI.U32 R4, R9, R4, RZ ;  /* 0x0000000409040227 */ /* 0x004fca00078e00ff */
[----:B------:R-:W-:-:S04]  /*28ed0*/  @P0 SHF.R.U32.HI R0, RZ, R5, R4 ;  /* 0x00000005ff000219 */ /* 0x000fc80000011604 */
[----:B------:R-:W-:Y:S02]  /*28ee0*/  IADD3 R4, -R0, RZ, RZ ;  /* 0x000000ff00047210 */ /* 0x000fe40007ffe1ff */
[----:B------:R-:W-:-:S03]  /*28ef0*/  SHF.R.S32.HI R5, RZ, 0x1f, R0 ;  /* 0x0000001fff057819 */ /* 0x000fc60000011400 */
        /* <DEDUP_REMOVED lines=10> */
.L_x_1911:
[----:B--2---:R-:W2:Y:S01]  /*28fa0*/  LDL R2, [R1+0x10] ;  /* 0x0000100001027983 */ /* 0x004ea20000100800 */
[----:B---3--:R-:W-:Y:S01]  /*28fb0*/  IMAD R0, R19, 0x8, R18 ;  /* 0x0000000813007824 */ /* 0x008fe200078e0212 */
[----:B--2---:R-:W-:-:S04]  /*28fc0*/  SHF.L.U32 R2, R2, 0x1f, RZ ;  /* 0x0000001f02027819 */ /* 0x004fc800000006ff */
[----:B------:R-:W2:Y:S02]  /*28fd0*/  SYNCS.PHASECHK.TRANS64.TRYWAIT P0, [R0+URZ+0x30840], R2 ;  /* 0x03084002000075a7 */ /* 0x000ea4000800017f */
[----:B--2---:R-:W-:Y:S05]  /*28fe0*/  @!P0 BRA `(.L_x_1912) ;  /* 0x00000070001c8947 */ /* 0x004fea0003800000 */
.L_x_2090:
        /* <DEDUP_REMOVED lines=11> */
.L_x_1913:
[----:B--2---:R-:W2:Y:S04]  /*290a0*/  LDL R2, [R1+0x14] ;  /* 0x0000140001027983 */ /* 0x004ea80000100800 */
        /* <DEDUP_REMOVED lines=23> */
[----:B---3--:R-:W-:Y:S01]  /*29220*/  UMOV UR8, UR15 ;  /* 0x0000000f00087c82 */ /* 0x008fe20008000000 */
[----:B------:R-:W-:Y:S01]  /*29230*/  UMOV UR10, UR17 ;  /* 0x00000011000a7c82 */ /* 0x000fe20008000000 */
[----:B------:R-:W-:Y:S01]  /*29240*/  UMOV UR15, 0x80 ;  /* 0x00000080000f7882 */ /* 0x000fe20000000000 */
[----:B------:R3:W-:Y:S02]  /*29250*/  UTMALDG.4D [UR8], [UR4], desc[UR6] ;  /* 0x00000608040075b4 */ /* 0x0007e40008019000 */
[----:B---3--:R-:W-:Y:S01]  /*29260*/  UMOV UR8, UR16 ;  /* 0x0000001000087c82 */ /* 0x008fe20008000000 */
[----:B------:R-:W-:Y:S01]  /*29270*/  UMOV UR10, UR15 ;  /* 0x0000000f000a7c82 */ /* 0x000fe20008000000 */
[----:B------:R-:W-:Y:S01]  /*29280*/  UMOV UR15, 0xc0 ;  /* 0x000000c0000f7882 */ /* 0x000fe20000000000 */
[----:B------:R3:W-:Y:S02]  /*29290*/  UTMALDG.4D [UR8], [UR4], desc[UR6] ;  /* 0x00000608040075b4 */ /* 0x0007e40008019000 */
[----:B---3--:R-:W-:Y:S01]  /*292a0*/  UMOV UR8, UR14 ;  /* 0x0000000e00087c82 */ /* 0x008fe20008000000 */
[----:B------:R-:W-:-:S02]  /*292b0*/  UMOV UR10, UR15 ;  /* 0x0000000f000a7c82 */ /* 0x000fc40008000000 */
[----:B------:R4:W-:Y:S01]  /*292c0*/  UTMALDG.4D [UR8], [UR4], desc[UR6] ;  /* 0x00000608040075b4 */ /* 0x0009e20008019000 */
[----:B--2---:R-:W-:-:S04]  /*292d0*/  LOP3.LUT R2, R2, 0xfffffffe, RZ, 0xc0, !PT ;  /* 0xfffffffe02027812 */ /* 0x004fc800078ec0ff */
[----:B------:R-:W-:-:S05]  /*292e0*/  @P0 LOP3.LUT R2, R2, 0x1, RZ, 0xfc, !PT ;  /* 0x0000000102020812 */ /* 0x000fca00078efcff */
[----:B------:R4:W-:Y:S01]  /*292f0*/  STL [R1+0x20], R2 ;  /* 0x0000200201007387 */ /* 0x0009e20000100800 */
[----:B------:R-:W-:Y:S01]  /*29300*/  NOP ;  /* 0x0000000000007918 */ /* 0x000fe20000000000 */
.L_x_1909:
[----:B------:R-:W3:Y:S01]  /*29310*/  LDL.LU R3, [R1+0x48] ;  /* 0x0000480001037983 */ /* 0x000ee20000300800 */
[----:B------:R-:W-:Y:S05]  /*29320*/  WARPSYNC.ALL ;  /* 0x0000000000007948 */ /* 0x000fea0003800000 */
[----:B----4-:R-:W-:Y:S01]  /*29330*/  ULDC.64 UR4, c[0x0][0x298] ;  /* 0x0000a60000047ab9 */ /* 0x010fe20000000a00 */
[----:B------:R-:W-:Y:S01]  /*29340*/  BSSY B6, `(.L_x_1914) ;  /* 0x000001c000067945 */ /* 0x000fe20003800000 */
[----:B------:R-:W-:Y:S01]  /*29350*/  BAR.SYNC.DEFER_BLOCKING 0x8, 0x180 ;  /* 0x0206000000007b1d */ /* 0x000fe20000010000 */
[----:B---3--:R-:W-:Y:S01]  /*29360*/  SHF.R.S32.HI R0, RZ, 0x1f, R3 ;  /* 0x0000001fff007819 */ /* 0x008fe20000011403 */
[----:B------:R-:W-:-:S04]  /*29370*/  IMAD.WIDE.U32 R4, R3, UR4, RZ ;  /* 0x0000000403047c25 */ /* 0x000fc8000f8e00ff */
[----:B------:R-:W-:Y:S01]  /*29380*/  IMAD R2, R0, UR4, RZ ;  /* 0x0000000400027c24 */ /* 0x000fe2000f8e02ff */
[----:B------:R-:W-:Y:S01]  /*29390*/  IADD3 R0, R18, 0x10400, RZ ;  /* 0x0001040012007810 */ /* 0x000fe20007ffe0ff */
[----:B------:R2:W-:Y:S02]  /*293a0*/  STL.64 [R1+0x48], R4 ;  /* 0x0000480401007387 */ /* 0x0005e40000100a00 */
[----:B------:R-:W-:Y:S01]  /*293b0*/  IMAD R2, R3, UR5, R2 ;  /* 0x0000000503027c24 */ /* 0x000fe2000f8e0202 */
[----:B------:R-:W-:-:S03]  /*293c0*/  LOP3.LUT P0, RZ, R0, 0x3ff, RZ, 0xc0, !PT ;  /* 0x000003ff00ff7812 */ /* 0x000fc6000780c0ff */
[----:B------:R-:W-:-:S05]  /*293d0*/  IMAD.IADD R0, R5, 0x1, R2 ;  /* 0x0000000105007824 */ /* 0x000fca00078e0202 */
[----:B------:R2:W-:Y:S05]  /*293e0*/  STL [R1+0x50], R0 ;  /* 0x0000500001007387 */ /* 0x0005ea0000100800 */
[----:B------:R-:W-:Y:S05]  /*293f0*/  @!P0 BRA `(.L_x_1915) ;  /* 0x0000000000408947 */ /* 0x000fea0003800000 */
[----:B------:R-:W-:Y:S01]  /*29400*/  MOV R2, 0x0 ;  /* 0x0000000000027802 */ /* 0x000fe20000000f00 */
[----:B------:R-:W-:Y:S01]  /*29410*/  ULDC.64 UR4, c[0x4][0xa8] ;  /* 0x01002a0000047ab9 */ /* 0x000fe20000000a00 */
[----:B------:R-:W-:Y:S01]  /*29420*/  ULDC.64 UR6, c[0x4][0xb0] ;  /* 0x01002c0000067ab9 */ /* 0x000fe20000000a00 */
[----:B------:R-:W-:Y:S01]  /*29430*/  ULDC.64 UR8, c[0x4][0x20] ;  /* 0x0100080000087ab9 */ /* 0x000fe20000000a00 */
[----:B--2---:R-:W-:Y:S01]  /*29440*/  IMAD.U32 R4, RZ, RZ, UR4 ;  /* 0x00000004ff047e24 */ /* 0x004fe2000f8e00ff */
[----:B------:R-:W-:Y:S01]  /*29450*/  MOV R10, UR8 ;  /* 0x00000008000a7c02 */ /* 0x000fe20008000f00 */
[----:B------:R-:W2:Y:S01]  /*29460*/  LDC.64 R2, c[0x4][R2] ;  /* 0x0100000002027b82 */ /* 0x000ea20000000a00 */
[----:B------:R-:W-:Y:S02]  /*29470*/  IMAD.U32 R5, RZ, RZ, UR5 ;  /* 0x00000005ff057e24 */ /* 0x000fe4000f8e00ff */
[----:B------:R-:W-:Y:S02]  /*29480*/  IMAD.U32 R6, RZ, RZ, UR6 ;  /* 0x00000006ff067e24 */ /* 0x000fe4000f8e00ff */
[----:B-1----:R-:W-:-:S02]  /*29490*/  IMAD.U32 R7, RZ, RZ, UR7 ;  /* 0x00000007ff077e24 */ /* 0x002fc4000f8e00ff */
[----:B------:R-:W-:Y:S02]  /*294a0*/  IMAD.U32 R11, RZ, RZ, UR9 ;  /* 0x00000009ff0b7e24 */ /* 0x000fe4000f8e00ff */
[----:B------:R-:W-:Y:S02]  /*294b0*/  IMAD.MOV.U32 R8, RZ, RZ, 0x70 ;  /* 0x00000070ff087424 */ /* 0x000fe400078e00ff */
[----:B------:R-:W-:Y:S02]  /*294c0*/  IMAD.MOV.U32 R12, RZ, RZ, 0x1 ;  /* 0x00000001ff0c7424 */ /* 0x000fe400078e00ff */
[----:B------:R-:W-:-:S07]  /*294d0*/  IMAD.MOV.U32 R13, RZ, RZ, RZ ;  /* 0x000000ffff0d7224 */ /* 0x000fce00078e00ff */
[----:B------:R-:W-:-:S07]  /*294e0*/  LEPC R20, `(.L_x_1915) ;  /* 0x000000001014794e */ /* 0x000fce0000000000 */
[----:B0-2---:R-:W-:Y:S05]  /*294f0*/  CALL.ABS.NOINC R2 ;  /* 0x0000000002007343 */ /* 0x005fea0003c00000 */
.L_x_1915:
[----:B------:R-:W-:Y:S05]  /*29500*/  BSYNC B6 ;  /* 0x0000000000067941 */ /* 0x000fea0003800000 */
.L_x_1914:
[----:B--2---:R-:W2:Y:S01]  /*29510*/  LDL.LU R0, [R1+0x50] ;  /* 0x0000500001007983 */ /* 0x004ea20000300800 */
[----:B------:R-:W-:Y:S01]  /*29520*/  ULDC.64 UR6, c[0x0][0xa00] ;  /* 0x0002800000067ab9 */ /* 0x000fe20000000a00 */
[----:B-1----:R-:W1:Y:S01]  /*29530*/  LDC R7, c[0x0][0x448] ;  /* 0x00011200ff077b82 */ /* 0x002e620000000800 */
[----:B------:R-:W-:Y:S01]  /*29540*/  ULDC.64 UR4, c[0x0][0x2d8] ;  /* 0x0000b60000047ab9 */ /* 0x000fe20000000a00 */
[----:B------:R-:W2:Y:S04]  /*29550*/  LDL.LU.64 R2, [R1+0x48] ;  /* 0x0000480001027983 */ /* 0x000ea80000300a00 */
[----:B------:R-:W3:Y:S04]  /*29560*/  LDL R5, [R1+0xc] ;  /* 0x00000c0001057983 */ /* 0x000ee80000100800 */
[----:B------:R-:W4:Y:S01]  /*29570*/  LDL R8, [R1+0x30] ;  /* 0x0000300001087983 */ /* 0x000f220000100800 */
[----:B------:R-:W-:-:S04]  /*29580*/  ISETP.NE.U32.AND P0, PT, RZ, UR6, PT ;  /* 0x00000006ff007c0c */ /* 0x000fc8000bf05070 */
[----:B------:R-:W-:Y:S01]  /*29590*/  ISETP.NE.AND.EX P0, PT, RZ, UR7, PT, P0 ;  /* 0x00000007ff007c0c */ /* 0x000fe2000bf05300 */
[----:B------:R-:W0:Y:S02]  /*295a0*/  S2R R9, SR_TID.X ;  /* 0x0000000000097919 */ /* 0x000e240000002100 */
[----:B0-----:R-:W-:Y:S02]  /*295b0*/  IMAD.SHL.U32 R9, R9, 0x10, RZ ;  /* 0x0000001009097824 */ /* 0x001fe400078e00ff */
[----:B--2---:R-:W-:Y:S01]  /*295c0*/  IMAD.MOV.U32 R3, RZ, RZ, R0 ;  /* 0x000000ffff037224 */ /* 0x004fe200078e0000 */
[----:B---3--:R-:W-:-:S04]  /*295d0*/  SHF.R.S32.HI R0, RZ, 0x1f, R5 ;  /* 0x0000001fff007819 */ /* 0x008fc80000011405 */
[----:B------:R-:W-:Y:S02]  /*295e0*/  SEL R4, R0, RZ, !P0 ;  /* 0x000000ff00047207 */ /* 0x000fe40004000000 */
[----:B------:R-:W-:Y:S02]  /*295f0*/  SEL R0, R5, RZ, !P0 ;  /* 0x000000ff05007207 */ /* 0x000fe40004000000 */
[----:B------:R-:W0:Y:S01]  /*29600*/  S2R R5, SR_TID.X ;  /* 0x0000000000057919 */ /* 0x000e220000002100 */
[----:B-1----:R-:W-:Y:S01]  /*29610*/  ISETP.NE.AND P0, PT, R7, 0x1, PT ;  /* 0x000000010700780c */ /* 0x002fe20003f05270 */
[----:B------:R-:W-:-:S04]  /*29620*/  IMAD.WIDE.U32 R2, R16, UR4, R2 ;  /* 0x0000000410027c25 */ /* 0x000fc8000f8e0002 */
[----:B------:R-:W-:Y:S01]  /*29630*/  IMAD R3, R16, UR5, R3 ;  /* 0x0000000510037c24 */ /* 0x000fe2000f8e0203 */
[----:B------:R-:W-:-:S07]  /*29640*/  ULDC.64 UR4, c[0x0][0x2e0] ;  /* 0x0000b80000047ab9 */ /* 0x000fce0000000a00 */
[----:B------:R-:W1:Y:S01]  /*29650*/  @P0 LDC R6, c[0x0][0x450] ;  /* 0x00011400ff060b82 */ /* 0x000e620000000800 */
[----:B0-----:R-:W-:-:S04]  /*29660*/  LOP3.LUT R5, R5, 0x7f, RZ, 0xc0, !PT ;  /* 0x0000007f05057812 */ /* 0x001fc800078ec0ff */
[----:B------:R-:W-:-:S04]  /*29670*/  SHF.R.U32.HI R5, RZ, 0x3, R5 ;  /* 0x00000003ff057819 */ /* 0x000fc80000011605 */
[----:B------:R-:W-:Y:S02]  /*29680*/  LOP3.LUT R9, R5, 0x70, R9, 0xf8, !PT ;  /* 0x0000007005097812 */ /* 0x000fe400078ef809 */
[----:B------:R-:W0:Y:S01]  /*29690*/  @P0 LDC R5, c[0x0][0x44c] ;  /* 0x00011300ff050b82 */ /* 0x000e220000000800 */
[----:B------:R-:W-:Y:S02]  /*296a0*/  IMAD R4, R4, UR4, RZ ;  /* 0x0000000404047c24 */ /* 0x000fe4000f8e02ff */
[----:B------:R-:W-:-:S04]  /*296b0*/  IMAD.WIDE.U32 R2, R0, UR4, R2 ;  /* 0x0000000400027c25 */ /* 0x000fc8000f8e0002 */
[----:B------:R-:W-:Y:S01]  /*296c0*/  IMAD R0, R0, UR5, R4 ;  /* 0x0000000500007c24 */ /* 0x000fe2000f8e0204 */
[----:B------:R-:W-:Y:S01]  /*296d0*/  ULDC.64 UR4, c[0x0][0x2d0] ;  /* 0x0000b40000047ab9 */ /* 0x000fe20000000a00 */
[----:B----4-:R-:W-:Y:S02]  /*296e0*/  IMAD.IADD R4, R9, 0x1, R8 ;  /* 0x0000000109047824 */ /* 0x010fe400078e0208 */
[----:B------:R-:W2:Y:S01]  /*296f0*/  S2R R9, SR_TID.X ;  /* 0x0000000000097919 */ /* 0x000ea20000002100 */
[----:B------:R-:W-:Y:S01]  /*29700*/  IADD3 R3, R3, R0, RZ ;  /* 0x0000000003037210 */ /* 0x000fe20007ffe0ff */
[----:B------:R-:W-:Y:S02]  /*29710*/  IMAD.MOV.U32 R0, RZ, RZ, R4 ;  /* 0x000000ffff007224 */ /* 0x000fe400078e0004 */
[----:B0-----:R-:W-:-:S05]  /*29720*/  @P0 IMAD.HI.U32 R5, R4, R5, RZ ;  /* 0x0000000504050227 */ /* 0x001fca00078e00ff */
[----:B-1----:R-:W-:-:S05]  /*29730*/  @P0 SHF.R.U32.HI R0, RZ, R6, R5 ;  /* 0x00000006ff000219 */ /* 0x002fca0000011605 */
        /* <DEDUP_REMOVED lines=16> */
[C---:B------:R-:W-:Y:S02]  /*29840*/  LOP3.LUT R11, R9.reuse, 0x80, RZ, 0xfc, !PT ;  /* 0x00000080090b7812 */ /* 0x040fe400078efcff */
[----:B------:R-:W-:Y:S02]  /*29850*/  LOP3.LUT R9, R9, 0xc0, RZ, 0xfc, !PT ;  /* 0x000000c009097812 */ /* 0x000fe400078efcff */
[----:B------:R-:W-:Y:S02]  /*29860*/  IADD3 R3, R3, R4, RZ ;  /* 0x0000000403037210 */ /* 0x000fe40007ffe0ff */
[----:B------:R-:W-:Y:S01]  /*29870*/  LEA R4, P0, R2, UR4, 0x1 ;  /* 0x0000000402047c11 */ /* 0x000fe2000f8008ff */
[----:B------:R-:W-:-:S02]  /*29880*/  ULDC UR4, c[0x0][0x2b8] ;  /* 0x0000ae0000047ab9 */ /* 0x000fc40000000800 */
[----:B------:R-:W-:Y:S02]  /*29890*/  ISETP.GE.AND P3, PT, R9, UR4, PT ;  /* 0x0000000409007c0c */ /* 0x000fe4000bf66270 */
        /* <DEDUP_REMOVED lines=105> */
.L_x_2107:
[----:B------:R-:W-:Y:S01]  /*29f30*/  VIADD R0, R0, 0x70 ;  /* 0x0000007000007836 */ /* 0x000fe20000000000 */
[----:B------:R-:W-:Y:S04]  /*29f40*/  BSSY B0, `(.L_x_1917) ;  /* 0x000000d000007945 */ /* 0x000fe80003800000 */
[----:B------:R-:W-:-:S13]  /*29f50*/  ISETP.GE.AND P4, PT, R0, R2, PT ;  /* 0x000000020000720c */ /* 0x000fda0003f86270 */
[----:B------:R-:W-:Y:S05]  /*29f60*/  @P4 BRA `(.L_x_1918) ;  /* 0x0000000000284947 */ /* 0x000fea0003800000 */
[----:B--2---:R-:W-:Y:S01]  /*29f70*/  LEA R2, P4, R10, R3, 0x1 ;  /* 0x000000030a027211 */ /* 0x004fe200078808ff */
[----:B------:R-:W-:-:S03]  /*29f80*/  ULDC.64 UR4, c[0x0][0x208] ;  /* 0x0000820000047ab9 */ /* 0x000fc60000000a00 */
[----:B01----:R-:W-:-:S05]  /*29f90*/  IADD3.X R3, RZ, R5, RZ, P4, !PT ;  /* 0x00000005ff037210 */ /* 0x003fca00027fe4ff */
[----:B------:R-:W-:Y:S01]  /*29fa0*/  @!PT LDS RZ, [RZ] ;  /* 0x00000000fffff984 */ /* 0x000fe20000000800 */
[----:B------:R-:W-:Y:S01]  /*29fb0*/  @!PT LDS RZ, [RZ] ;  /* 0x00000000fffff984 */ /* 0x000fe20000000800 */
[----:B------:R-:W-:Y:S01]  /*29fc0*/  @!PT LDS RZ, [RZ] ;  /* 0x00000000fffff984 */ /* 0x000fe20000000800 */
[----:B------:R3:W-:Y:S04]  /*29fd0*/  LDGSTS.E.BYPASS.LTC128B.128 [R9+0x13c00], desc[UR4][R2.64], !P0 ;  /* 0x13c0000002097fae */ /* 0x0007e8000c101d44 */
[----:B------:R3:W-:Y:S04]  /*29fe0*/  LDGSTS.E.BYPASS.LTC128B.128 [R9+0x17c00], desc[UR4][R2.64+0x80], !P1 ;  /* 0x17c0008002097fae */ /* 0x0007e8000c901d44 */
[----:B------:R3:W-:Y:S04]  /*29ff0*/  LDGSTS.E.BYPASS.LTC128B.128 [R9+0x1bc00], desc[UR4][R2.64+0x100], !P2 ;  /* 0x1bc0010002097fae */ /* 0x0007e8000d101d44 */
[----:B------:R3:W-:Y:S02]  /*2a000*/  LDGSTS.E.BYPASS.LTC128B.128 [R9+0x1fc00], desc[UR4][R2.64+0x180], !P3 ;  /* 0x1fc0018002097fae */ /* 0x0007e4000d901d44 */
.L_x_1918:
[----:B------:R-:W-:Y:S05]  /*2a010*/  BSYNC B0 ;  /* 0x0000000000007941 */ /* 0x000fea0003800000 */
.L_x_1917:
[----:B------:R-:W-:Y:S01]  /*2a020*/  NOP ;  /* 0x0000000000007918 */ /* 0x000fe20000000000 */
[----:B------:R-:W-:Y:S01]  /*2a030*/  PLOP3.LUT P0, PT, PT, PT, PT, 0x80, 0x0 ;  /* 0x000000000000781c */ /* 0x000fe20003f0f070 */
[----:B------:R-:W-:-:S12]  /*2a040*/  VIADD R11, R18, 0x30800 ;  /* 0x00030800120b7836 */ /* 0x000fd80000000000 */
.L_x_1919:
        /* <DEDUP_REMOVED lines=18> */
.L_x_2108:
[----:B------:R-:W-:Y:S05]  /*2a170*/  BSYNC B0 ;  /* 0x0000000000007941 */ /* 0x000fea0003800000 */
.L_x_1920:
[----:B------:R-:W3:Y:S04]  /*2a180*/  LDL R2, [R1+0x44] ;  /* 0x0000440001027983 */ /* 0x000ee80000100800 */
[----:B0-----:R-:W4:Y:S01]  /*2a190*/  LDL R4, [R1+0x2c] ;  /* 0x00002c0001047983 */ /* 0x001f220000100800 */
[----:B------:R-:W-:Y:S01]  /*2a1a0*/  BSSY B0, `(.L_x_1922) ;  /* 0x00002a8000007945 */ /* 0x000fe20003800000 */
[----:B---3--:R-:W-:-:S05]  /*2a1b0*/  VIADD R0, R2, 0xfffffffe ;  /* 0xfffffffe02007836 */ /* 0x008fca0000000000 */
[----:B----4-:R-:W-:-:S13]  /*2a1c0*/  ISETP.GE.AND P0, PT, R0, R4, PT ;  /* 0x000000040000720c */ /* 0x010fda0003f06270 */
[----:B------:R-:W-:Y:S05]  /*2a1d0*/  @!P0 BRA `(.L_x_1923) ;  /* 0x0000002800908947 */ /* 0x000fea0003800000 */
[----:B--2---:R-:W2:Y:S04]  /*2a1e0*/  LDL.LU R3, [R1+0x54] ;  /* 0x0000540001037983 */ /* 0x004ea80000300800 */
[----:B------:R-:W3:Y:S04]  /*2a1f0*/  LDL.LU R7, [R1+0x40] ;  /* 0x0000400001077983 */ /* 0x000ee80000300800 */
[----:B------:R-:W4:Y:S04]  /*2a200*/  LDL.LU R2, [R1+0x60] ;  /* 0x0000600001027983 */ /* 0x000f280000300800 */
[----:B------:R-:W5:Y:S04]  /*2a210*/  LDL.LU R6, [R1+0x38] ;  /* 0x0000380001067983 */ /* 0x000f680000300800 */
[----:B-1----:R-:W5:Y:S01]  /*2a220*/  LDL.LU R5, [R1+0x5c] ;  /* 0x00005c0001057983 */ /* 0x002f620000300800 */
[----:B------:R-:W-:Y:S01]  /*2a230*/  LOP3.LUT R10, RZ, R4, RZ, 0x33, !PT ;  /* 0x00000004ff0a7212 */ /* 0x000fe200078e33ff */
[----:B------:R-:W-:Y:S01]  /*2a240*/  BSSY B2, `(.L_x_1924) ;  /* 0x00000e9000027945 */ /* 0x000fe20003800000 */
[----:B--2---:R-:W-:-:S04]  /*2a250*/  VIADD R3, R3, 0x1 ;  /* 0x0000000103037836 */ /* 0x004fc80000000000 */
[----:B---3--:R-:W-:Y:S01]  /*2a260*/  IMAD R3, R3, R7, RZ ;  /* 0x0000000703037224 */ /* 0x008fe200078e02ff */
[----:B----4-:R-:W-:-:S04]  /*2a270*/  LOP3.LUT R2, RZ, R2, RZ, 0x33, !PT ;  /* 0x00000002ff027212 */ /* 0x010fc800078e33ff */
[----:B------:R-:W-:-:S04]  /*2a280*/  LOP3.LUT R3, RZ, R3, RZ, 0x33, !PT ;  /* 0x00000003ff037212 */ /* 0x000fc800078e33ff */
[----:B-----5:R-:W-:Y:S02]  /*2a290*/  VIADDMNMX R2, R3, -R6, R2, !PT ;  /* 0x8000000603027246 */ /* 0x020fe40007800102 */
[----:B------:R-:W-:-:S04]  /*2a2a0*/  LOP3.LUT R7, RZ, R5, RZ, 0x33, !PT ;  /* 0x00000005ff077212 */ /* 0x000fc800078e33ff */
[----:B------:R-:W-:-:S04]  /*2a2b0*/  VIMNMX R7, R2, R7, !PT ;  /* 0x0000000702077248 */ /* 0x000fc80007fe0100 */
[----:B------:R-:W-:Y:S02]  /*2a2c0*/  VIADDMNMX R10, R7, 0x2, R10, !PT ;  /* 0x00000002070a7846 */ /* 0x000fe4000780010a */
[----:B------:R-:W-:-:S04]  /*2a2d0*/  LOP3.LUT R2, RZ, R7, RZ, 0x33, !PT ;  /* 0x00000007ff027212 */ /* 0x000fc800078e33ff */
[----:B------:R-:W-:-:S04]  /*2a2e0*/  IADD3 R2, R10, R2, RZ ;  /* 0x000000020a027210 */ /* 0x000fc80007ffe0ff */
        /* <DEDUP_REMOVED lines=38> */
.L_x_1928:
[----:B------:R-:W-:Y:S01]  /*2a550*/  LEA R3, R8, R18, 0x3 ;  /* 0x0000001208037211 */ /* 0x000fe200078e18ff */
[----:B------:R-:W-:Y:S01]  /*2a560*/  BSSY B3, `(.L_x_1929) ;  /* 0x0000004000037945 */ /* 0x000fe20003800000 */
[----:B------:R-:W-:-:S04]  /*2a570*/  SHF.L.U32 R2, R9, 0x1f, RZ ;  /* 0x0000001f09027819 */ /* 0x000fc800000006ff */
[----:B------:R-:W1:Y:S02]  /*2a580*/  SYNCS.PHASECHK.TRANS64.TRYWAIT P0, [R3+URZ+0x30840], R2 ;  /* 0x03084002030075a7 */ /* 0x000e64000800017f */
[----:B-1----:R-:W-:Y:S05]  /*2a590*/  @!P0 BRA `(.L_x_1930) ;  /* 0x0000006400e48947 */ /* 0x002fea0003800000 */
.L_x_2109:
[----:B------:R-:W-:Y:S05]  /*2a5a0*/  BSYNC B3 ;  /* 0x0000000000037941 */ /* 0x000fea0003800000 */
.L_x_1929:
        /* <DEDUP_REMOVED lines=12> */
.L_x_1932:
[----:B------:R-:W-:Y:S05]  /*2a670*/  BSYNC B3 ;  /* 0x0000000000037941 */ /* 0x000fea0003800000 */
.L_x_1931:
        /* <DEDUP_REMOVED lines=12> */
.L_x_1933:
        /* <DEDUP_REMOVED lines=16> */
.L_x_1934:
        /* <DEDUP_REMOVED lines=16> */
.L_x_1935:
        /* <DEDUP_REMOVED lines=16> */
.L_x_1936:
        /* <DEDUP_REMOVED lines=16> */
.L_x_2110:
[----:B------:R-:W-:Y:S05]  /*2ab40*/  BSYNC B3 ;  /* 0x0000000000037941 */ /* 0x000fea0003800000 */
.L_x_1937:
        /* <DEDUP_REMOVED lines=12> */
.L_x_1940:
[----:B------:R-:W-:Y:S05]  /*2ac10*/  BSYNC B3 ;  /* 0x0000000000037941 */ /* 0x000fea0003800000 */
.L_x_1939:
        /* <DEDUP_REMOVED lines=13> */
.L_x_1941:
        /* <DEDUP_REMOVED lines=15> */
.L_x_1942:
        /* <DEDUP_REMOVED lines=15> */
.L_x_1943:
        /* <DEDUP_REMOVED lines=15> */
.L_x_1944:
        /* <DEDUP_REMOVED lines=12> */
.L_x_1927:
[----:B------:R-:W-:Y:S05]  /*2b080*/  BSYNC B1 ;  /* 0x0000000000017941 */ /* 0x000fea0003800000 */
.L_x_1926:
[----:B0-----:R-:W2:Y:S01]  /*2b090*/  LDL.LU R0, [R1+0x44] ;  /* 0x0000440001007983 */ /* 0x001ea20000300800 */
[----:B------:R-:W-:-:S03]  /*2b0a0*/  IMAD.MOV.U32 R19, RZ, RZ, R8 ;  /* 0x000000ffff137224 */ /* 0x000fc600078e0008 */
[----:B------:R0:W-:Y:S02]  /*2b0b0*/  STL [R1+0x10], R9 ;  /* 0x0000100901007387 */ /* 0x0001e40000100800 */
[----:B0-2---:R-:W-:-:S07]  /*2b0c0*/  VIADD R0, R0, 0xfffffffd ;  /* 0xfffffffd00007836 */ /* 0x005fce0000000000 */
.L_x_1925:
[----:B------:R-:W-:Y:S05]  /*2b0d0*/  BSYNC B2 ;  /* 0x0000000000027941 */ /* 0x000fea0003800000 */
.L_x_1924:
[----:B------:R-:W-:-:S05]  /*2b0e0*/  VIADD R10, R10, 0xfffffffe ;  /* 0xfffffffe0a0a7836 */ /* 0x000fca0000000000 */
[----:B------:R-:W-:-:S13]  /*2b0f0*/  ISETP.NE.AND P0, PT, R10, R7, PT ;  /* 0x000000070a00720c */ /* 0x000fda0003f05270 */
[----:B------:R-:W-:Y:S05]  /*2b100*/  @!P0 BRA `(.L_x_1923) ;  /* 0x0000001800c48947 */ /* 0x000fea0003800000 */
[----:B------:R-:W-:-:S07]  /*2b110*/  MOV R9, R17 ;  /* 0x0000001100097202 */ /* 0x000fce0000000f00 */
.L_x_1983:
[----:B--2---:R-:W2:Y:S04]  /*2b120*/  LDL R3, [R1+0x20] ;  /* 0x0000200001037983 */ /* 0x004ea80000100800 */
        /* <DEDUP_REMOVED lines=35> */
.L_x_1947:
[----:B------:R-:W-:Y:S01]  /*2b360*/  LEA R3, R4, R18, 0x3 ;  /* 0x0000001204037211 */ /* 0x000fe200078e18ff */
[----:B------:R-:W-:Y:S01]  /*2b370*/  BSSY B2, `(.L_x_1948) ;  /* 0x0000004000027945 */ /* 0x000fe20003800000 */
[----:B------:R-:W-:-:S04]  /*2b380*/  SHF.L.U32 R2, R5, 0x1f, RZ ;  /* 0x0000001f05027819 */ /* 0x000fc800000006ff */
[----:B------:R-:W1:Y:S02]  /*2b390*/  SYNCS.PHASECHK.TRANS64.TRYWAIT P0, [R3+URZ+0x30840], R2 ;  /* 0x03084002030075a7 */ /* 0x000e64000800017f */
[----:B-1----:R-:W-:Y:S05]  /*2b3a0*/  @!P0 BRA `(.L_x_1949) ;  /* 0x0000005800888947 */ /* 0x002fea0003800000 */
.L_x_2111:
[----:B------:R-:W-:Y:S05]  /*2b3b0*/  BSYNC B2 ;  /* 0x0000000000027941 */ /* 0x000fea0003800000 */
.L_x_1948:
        /* <DEDUP_REMOVED lines=12> */
.L_x_1951:
[----:B------:R-:W-:Y:S05]  /*2b480*/  BSYNC B2 ;  /* 0x0000000000027941 */ /* 0x000fea0003800000 */
.L_x_1950:
        /* <DEDUP_REMOVED lines=12> */
.L_x_1952:
        /* <DEDUP_REMOVED lines=16> */
.L_x_1953:
        /* <DEDUP_REMOVED lines=16> */
.L_x_1954:
        /* <DEDUP_REMOVED lines=16> */
.L_x_1955:
        /* <DEDUP_REMOVED lines=16> */
.L_x_2112:
[----:B------:R-:W-:Y:S05]  /*2b950*/  BSYNC B2 ;  /* 0x0000000000027941 */ /* 0x000fea0003800000 */
.L_x_1956:
        /* <DEDUP_REMOVED lines=11> */
.L_x_1959:
[----:B------:R-:W-:Y:S05]  /*2ba10*/  BSYNC B2 ;  /* 0x0000000000027941 */ /* 0x000fea0003800000 */
.L_x_1958:
        /* <DEDUP_REMOVED lines=10> */
[----:B--2---:R-:W-:Y:S01]  /*2bac0*/  LEA R3, R3, R6, 0x6 ;  /* 0x0000000603037211 */ /* 0x004fe200078e30ff */
[----:B------:R-:W-:-:S10]  /*2bad0*/  VIADD R6, R19, 0x400 ;  /* 0x0000040013067836 */ /* 0x000fd40000000000 */
.L_x_1960:
        /* <DEDUP_REMOVED lines=15> */
.L_x_1961:
        /* <DEDUP_REMOVED lines=15> */
.L_x_1962:
        /* <DEDUP_REMOVED lines=15> */
.L_x_1963:
        /* <DEDUP_REMOVED lines=12> */
.L_x_1946:
[----:B------:R-:W-:Y:S05]  /*2be70*/  BSYNC B1 ;  /* 0x0000000000017941 */ /* 0x000fea0003800000 */
.L_x_1945:
[----:B------:R-:W2:Y:S01]  /*2be80*/  LDL R2, [R1+0x20] ;  /* 0x0000200001027983 */ /* 0x000ea20000100800 */
[----:B------:R-:W-:Y:S01]  /*2be90*/  VIADD R19, R4, 0x1 ;  /* 0x0000000104137836 */ /* 0x000fe20000000000 */
[----:B------:R-:W-:Y:S01]  /*2bea0*/  BSSY B1, `(.L_x_1964) ;  /* 0x00000d3000017945 */ /* 0x000fe20003800000 */
[----:B------:R-:W-:-:S03]  /*2beb0*/  VIADD R6, R0, 0xffffffff ;  /* 0xffffffff00067836 */ /* 0x000fc60000000000 */
        /* <DEDUP_REMOVED lines=13> */
[----:B0-----:R-:W0:Y:S01]  /*2bf90*/  LDC R8, c[0x0][0x43c] ;  /* 0x00010f00ff087b82 */ /* 0x001e220000000800 */
        /* <DEDUP_REMOVED lines=18> */
.L_x_1966:
[----:B------:R-:W-:Y:S01]  /*2c0c0*/  IMAD R2, R19, 0x8, R18 ;  /* 0x0000000813027824 */ /* 0x000fe200078e0212 */
[----:B------:R-:W-:Y:S01]  /*2c0d0*/  SHF.L.U32 R3, R10, 0x1f, RZ ;  /* 0x0000001f0a037819 */ /* 0x000fe200000006ff */
[----:B------:R-:W-:Y:S03]  /*2c0e0*/  BSSY B2, `(.L_x_1967) ;  /* 0x0000003000027945 */ /* 0x000fe60003800000 */
[----:B------:R-:W3:Y:S02]  /*2c0f0*/  SYNCS.PHASECHK.TRANS64.TRYWAIT P0, [R2+URZ+0x30840], R3 ;  /* 0x03084003020075a7 */ /* 0x000ee4000800017f */
[----:B---3--:R-:W-:Y:S05]  /*2c100*/  @!P0 BRA `(.L_x_1968) ;  /* 0x0000004c00588947 */ /* 0x008fea0003800000 */
.L_x_2113:
[----:B------:R-:W-:Y:S05]  /*2c110*/  BSYNC B2 ;  /* 0x0000000000027941 */ /* 0x000fea0003800000 */
.L_x_1967:
[----:B0-2---:R-:W0:Y:S01]  /*2c120*/  S2R R8, SR_TID.X ;  /* 0x0000000000087919 */ /* 0x005e220000002100 */
[----:B------:R-:W-:Y:S01]  /*2c130*/  BSSY B2, `(.L_x_1969) ;  /* 0x000000b000027945 */ /* 0x000fe20003800000 */
[----:B0-----:R-:W-:-:S04]  /*2c140*/  LOP3.LUT R8, R8, 0x7f, RZ, 0xc0, !PT ;  /* 0x0000007f08087812 */ /* 0x001fc800078ec0ff */
[----:B------:R-:W-:-:S13]  /*2c150*/  ISETP.NE.AND P1, PT, R8, RZ, PT ;  /* 0x000000ff0800720c */ /* 0x000fda0003f25270 */
[----:B------:R-:W-:Y:S05]  /*2c160*/  @P1 BRA `(.L_x_1970) ;  /* 0x00000000001c1947 */ /* 0x000fea0003800000 */
[----:B------:R-:W0:Y:S01]  /*2c170*/  S2R R8, SR_TID.X ;  /* 0x0000000000087919 */ /* 0x000e220000002100 */
[----:B---3--:R-:W-:-:S04]  /*2c180*/  IMAD.MOV.U32 R3, RZ, RZ, 0x8000 ;  /* 0x00008000ff037424 */ /* 0x008fc800078e00ff */
[----:B------:R2:W-:Y:S01]  /*2c190*/  SYNCS.ARRIVE.TRANS64 RZ, [R2+URZ+0x30830], R3 ;  /* 0x0308300302ff79a7 */ /* 0x0005e2000800003f */
[----:B0-----:R-:W-:-:S04]  /*2c1a0*/  LOP3.LUT R8, R8, 0x1f, RZ, 0xc0, !PT ;  /* 0x0000001f08087812 */ /* 0x001fc800078ec0ff */
[----:B------:R-:W-:-:S13]  /*2c1b0*/  ISETP.NE.AND P0, PT, R8, RZ, PT ;  /* 0x000000ff0800720c */ /* 0x000fda0003f05270 */
[----:B--2---:R-:W-:Y:S05]  /*2c1c0*/  @!P0 BRA `(.L_x_1970) ;  /* 0x0000000000048947 */ /* 0x004fea0003800000 */
[----:B------:R-:W-:Y:S01]  /*2c1d0*/  BPT.TRAP 0x1 ;  /* 0x000000040000795c */ /* 0x000fe20000300000 */
.L_x_1970:
[----:B------:R-:W-:Y:S05]  /*2c1e0*/  BSYNC B2 ;  /* 0x0000000000027941 */ /* 0x000fea0003800000 */
.L_x_1969:
[----:B---3--:R-:W2:Y:S01]  /*2c1f0*/  LDL R2, [R1+0x14] ;  /* 0x0000140001027983 */ /* 0x008ea20000100800 */
[----:B------:R-:W-:Y:S01]  /*2c200*/  IMAD.MOV.U32 R14, RZ, RZ, RZ ;  /* 0x000000ffff0e7224 */ /* 0x000fe200078e00ff */
[----:B------:R-:W-:Y:S01]  /*2c210*/  UIADD3 UR4, UP0, UR36, 0x370, URZ ;  /* 0x0000037024047890 */ /* 0x000fe2000ff1e03f */
[C---:B------:R-:W-:Y:S01]  /*2c220*/  IMAD R3, R19.reuse, 0x8, R11 ;  /* 0x0000000813037824 */ /* 0x040fe200078e020b */
[----:B------:R-:W-:Y:S01]  /*2c230*/  PLOP3.LUT P0, PT, PT, PT, PT, 0x80, 0x0 ;  /* 0x000000000000781c */ /* 0x000fe20003f0f070 */
[----:B------:R-:W-:Y:S01]  /*2c240*/  IMAD R8, R19, 0x8000, R18 ;  /* 0x0000800013087824 */ /* 0x000fe200078e0212 */
[----:B------:R-:W-:Y:S01]  /*2c250*/  R2UR UR10, R14 ;  /* 0x000000000e0a72ca */ /* 0x000fe200000e0000 */
[----:B------:R-:W-:Y:S01]  /*2c260*/  UIADD3.X UR5, URZ, UR37, URZ, UP0, !UPT ;  /* 0x000000253f057290 */ /* 0x000fe200087fe43f */
[----:B------:R-:W-:Y:S01]  /*2c270*/  IADD3 R3, R3, 0x30, RZ ;  /* 0x0000003003037810 */ /* 0x000fe20007ffe0ff */
[----:B-1----:R-:W-:Y:S01]  /*2c280*/  VIADD R10, R8, 0x20400 ;  /* 0x00020400080a7836 */ /* 0x002fe20000000000 */
[----:B------:R-:W-:Y:S01]  /*2c290*/  UMOV UR6, 0x0 ;  /* 0x0000000000067882 */ /* 0x000fe20000000000 */
[----:B------:R-:W-:Y:S01]  /*2c2a0*/  UMOV UR7, 0x14f00000 ;  /* 0x14f0000000077882 */ /* 0x000fe20000000000 */
[----:B--2---:R-:W-:-:S09]  /*2c2b0*/  IMAD R2, R7, 0x40, R2 ;  /* 0x0000004007027824 */ /* 0x004fd200078e0202 */
.L_x_1971:
        /* <DEDUP_REMOVED lines=16> */
.L_x_1972:
        /* <DEDUP_REMOVED lines=16> */
.L_x_1973:
        /* <DEDUP_REMOVED lines=16> */
.L_x_1974:
        /* <DEDUP_REMOVED lines=15> */
.L_x_2114:
[----:B------:R-:W-:Y:S05]  /*2c6b0*/  BSYNC B2 ;  /* 0x0000000000027941 */ /* 0x000fea0003800000 */
.L_x_1975:
[----:B------:R-:W-:Y:S01]  /*2c6c0*/  BSSY B2, `(.L_x_1977) ;  /* 0x000000b000027945 */ /* 0x000fe20003800000 */
[----:B------:R-:W-:Y:S02]  /*2c6d0*/  IMAD.MOV.U32 R12, RZ, RZ, 0x0 ;  /* 0x00000000ff0c7424 */ /* 0x000fe400078e00ff */
[----:B------:R-:W-:Y:S01]  /*2c6e0*/  IMAD.MOV.U32 R13, RZ, RZ, 0x14f00000 ;  /* 0x14f00000ff0d7424 */ /* 0x000fe200078e00ff */
[----:B------:R-:W-:Y:S06]  /*2c6f0*/  @P1 BRA `(.L_x_1978) ;  /* 0x00000000001c1947 */ /* 0x000fec0003800000 */
[----:B------:R-:W1:Y:S01]  /*2c700*/  S2R R8, SR_TID.X ;  /* 0x0000000000087919 */ /* 0x000e620000002100 */
[----:B------:R-:W-:-:S04]  /*2c710*/  MOV R3, 0x8000 ;  /* 0x0000800000037802 */ /* 0x000fc80000000f00 */
[----:B------:R2:W-:Y:S01]  /*2c720*/  SYNCS.ARRIVE.TRANS64 RZ, [R2+URZ+0x50], R3 ;  /* 0x0000500302ff79a7 */ /* 0x0005e2000800003f */
[----:B-1----:R-:W-:-:S04]  /*2c730*/  LOP3.LUT R8, R8, 0x1f, RZ, 0xc0, !PT ;  /* 0x0000001f08087812 */ /* 0x002fc800078ec0ff */
[----:B------:R-:W-:-:S13]  /*2c740*/  ISETP.NE.AND P0, PT, R8, RZ, PT ;  /* 0x000000ff0800720c */ /* 0x000fda0003f05270 */
[----:B--2---:R-:W-:Y:S05]  /*2c750*/  @!P0 BRA `(.L_x_1978) ;  /* 0x0000000000048947 */ /* 0x004fea0003800000 */
[----:B------:R-:W-:Y:S01]  /*2c760*/  BPT.TRAP 0x1 ;  /* 0x000000040000795c */ /* 0x000fe20000300000 */
.L_x_1978:
[----:B------:R-:W-:Y:S05]  /*2c770*/  BSYNC B2 ;  /* 0x0000000000027941 */ /* 0x000fea0003800000 */
.L_x_1977:
        /* <DEDUP_REMOVED lines=12> */
.L_x_1979:
        /* <DEDUP_REMOVED lines=15> */
.L_x_1980:
        /* <DEDUP_REMOVED lines=15> */
.L_x_1981:
        /* <DEDUP_REMOVED lines=15> */
.L_x_1982:
        /* <DEDUP_REMOVED lines=12> */
.L_x_1965:
[----:B------:R-:W-:Y:S05]  /*2cbd0*/  BSYNC B1 ;  /* 0x0000000000017941 */ /* 0x000fea0003800000 */
.L_x_1964:
[----:B------:R-:W3:Y:S01]  /*2cbe0*/  LDL R2, [R1+0x2c] ;  /* 0x00002c0001027983 */ /* 0x000ee20000100800 */
[----:B------:R-:W-:Y:S01]  /*2cbf0*/  VIADD R0, R0, 0xfffffffe ;  /* 0xfffffffe00007836 */ /* 0x000fe20000000000 */
[----:B---3--:R-:W-:-:S13]  /*2cc00*/  ISETP.GT.AND P0, PT, R6, R2, PT ;  /* 0x000000020600720c */ /* 0x008fda0003f04270 */
[----:B------:R-:W-:Y:S05]  /*2cc10*/  @P0 BRA `(.L_x_1983) ;  /* 0xffffffe400400947 */ /* 0x000fea000383ffff */
.L_x_1923:
[----:B------:R-:W-:Y:S05]  /*2cc20*/  BSYNC B0 ;  /* 0x0000000000007941 */ /* 0x000fea0003800000 */
.L_x_1922:
        /* <DEDUP_REMOVED lines=19> */
.L_x_1985:
[----:B------:R-:W-:Y:S05]  /*2cd60*/  BSYNC B0 ;  /* 0x0000000000007941 */ /* 0x000fea0003800000 */
.L_x_1984:
        /* <DEDUP_REMOVED lines=11> */
.L_x_2115:
[----:B------:R-:W-:Y:S05]  /*2ce20*/  BSYNC B1 ;  /* 0x0000000000017941 */ /* 0x000fea0003800000 */
.L_x_1988:
        /* <DEDUP_REMOVED lines=9> */
.L_x_1991:
[----:B------:R-:W-:Y:S05]  /*2cec0*/  BSYNC B1 ;  /* 0x0000000000017941 */ /* 0x000fea0003800000 */
.L_x_1990:
        /* <DEDUP_REMOVED lines=9> */
[----:B---3--:R-:W-:Y:S01]  /*2cf60*/  LEA R3, R2, R3, 0x6 ;  /* 0x0000000302037211 */ /* 0x008fe200078e30ff */
[----:B------:R-:W-:-:S04]  /*2cf70*/  IMAD R2, R19, 0x8000, R18 ;  /* 0x0000800013027824 */ /* 0x000fc800078e0212 */
[----:B------:R-:W-:-:S07]  /*2cf80*/  VIADD R4, R2, 0x400 ;  /* 0x0000040002047836 */ /* 0x000fce0000000000 */
.L_x_1992:
        /* <DEDUP_REMOVED lines=15> */
.L_x_1993:
        /* <DEDUP_REMOVED lines=15> */
.L_x_1994:
        /* <DEDUP_REMOVED lines=15> */
.L_x_1995:
        /* <DEDUP_REMOVED lines=10> */
.L_x_1987:
[----:B------:R-:W-:Y:S05]  /*2d300*/  BSYNC B0 ;  /* 0x0000000000007941 */ /* 0x000fea0003800000 */
.L_x_1986:
[----:B------:R-:W2:Y:S01]  /*2d310*/  LDL.LU R4, [R1+0x10] ;  /* 0x0000100001047983 */ /* 0x000ea20000300800 */
[----:B------:R-:W-:-:S05]  /*2d320*/  VIADD R19, R19, 0x1 ;  /* 0x0000000113137836 */ /* 0x000fca0000000000 */
[----:B------:R-:W-:-:S04]  /*2d330*/  ISETP.NE.AND P0, PT, R19, 0x2, PT ;  /* 0x000000021300780c */ /* 0x000fc80003f05270 */
[----:B------:R-:W-:Y:S02]  /*2d340*/  SEL R0, RZ, 0x1, P0 ;  /* 0x00000001ff007807 */ /* 0x000fe40000000000 */
[----:B------:R-:W-:Y:S02]  /*2d350*/  SEL R19, R19, RZ, P0 ;  /* 0x000000ff13137207 */ /* 0x000fe40000000000 */
[----:B--2---:R-:W-:-:S05]  /*2d360*/  LOP3.LUT R4, R4, R0, RZ, 0x3c, !PT ;  /* 0x0000000004047212 */ /* 0x004fca00078e3cff */
[----:B------:R2:W-:Y:S02]  /*2d370*/  STL [R1+0x10], R4 ;  /* 0x0000100401007387 */ /* 0x0005e40000100800 */
.L_x_1902:
[----:B------:R-:W-:Y:S05]  /*2d380*/  BSYNC B7 ;  /* 0x0000000000077941 */ /* 0x000fea0003800000 */
.L_x_1900:
        /* <DEDUP_REMOVED lines=9> */
[----:B-12---:R-:W1:Y:S04]  /*2d420*/  LDS.128 R4, [R18+0x308d0] ;  /* 0x0308d00012047984 */ /* 0x006e680000000c00 */
[----:B-1----:R1:W-:Y:S04]  /*2d430*/  STL.64 [R1], R4 ;  /* 0x0000000401007387 */ /* 0x0023e80000100a00 */
[----:B------:R1:W-:Y:S01]  /*2d440*/  STL.64 [R1+0x8], R6 ;  /* 0x0000080601007387 */ /* 0x0003e20000100a00 */
[----:B------:R-:W-:Y:S06]  /*2d450*/  BAR.ARV 0x4, 0x180 ;  /* 0x0106000000007b1d */ /* 0x000fec0000002000 */
[----:B------:R-:W-:Y:S05]  /*2d460*/  BRA `(.L_x_1997) ;  /* 0x0000001000407947 */ /* 0x000fea0003800000 */
.L_x_1996:
[----:B------:R-:W3:Y:S01]  /*2d470*/  S2R R16, SR_TID.X ;  /* 0x0000000000107919 */ /* 0x000ee20000002100 */
[----:B------:R-:W-:Y:S01]  /*2d480*/  UMOV UR4, 0xffffffff ;  /* 0xffffffff00047882 */ /* 0x000fe20000000000 */
[----:B---3--:R-:W-:-:S04]  /*2d490*/  LOP3.LUT R16, R16, 0x1f, RZ, 0xc0, !PT ;  /* 0x0000001f10107812 */ /* 0x008fc800078ec0ff */
[----:B------:R-:W-:Y:S01]  /*2d4a0*/  ISETP.NE.AND P0, PT, R16, 0x1f, PT ;  /* 0x0000001f1000780c */ /* 0x000fe20003f05270 */
[----:B------:R-:W-:-:S12]  /*2d4b0*/  BRA.DIV UR4, `(.L_x_1998) ;  /* 0x0000003a04a87947 */ /* 0x000fd8000b800000 */
[----:B------:R-:W1:Y:S01]  /*2d4c0*/  LDL.LU R2, [R1] ;  /* 0x0000000001027983 */ /* 0x000e620000300800 */
[----:B------:R-:W-:-:S03]  /*2d4d0*/  ULDC UR4, c[0x0][0xc3c] ;  /* 0x00030f0000047ab9 */ /* 0x000fc60000000800 */
[----:B------:R-:W3:Y:S01]  /*2d4e0*/  LDL R3, [R1+0xc] ;  /* 0x00000c0001037983 */ /* 0x000ee20000100800 */
[----:B------:R-:W-:Y:S01]  /*2d4f0*/  ULDC.64 UR6, c[0x0][0x208] ;  /* 0x0000820000067ab9 */ /* 0x000fe20000000a00 */
[----:B-1----:R-:W-:Y:S02]  /*2d500*/  IMAD.MOV.U32 R10, RZ, RZ, R2 ;  /* 0x000000ffff0a7224 */ /* 0x002fe400078e0002 */
[----:B---3--:R-:W-:-:S05]  /*2d510*/  IMAD.IADD R0, R3, 0x1, R16 ;  /* 0x0000000103007824 */ /* 0x008fca00078e0210 */
[----:B------:R-:W-:-:S13]  /*2d520*/  ISETP.GE.OR P1, PT, R0, UR4, !P0 ;  /* 0x0000000400007c0c */ /* 0x000fda000c726670 */
[----:B------:R-:W1:Y:S08]  /*2d530*/  @!P1 LDC.64 R2, c[0x0][0xc80] ;  /* 0x00032000ff029b82 */ /* 0x000e700000000a00 */
[----:B------:R-:W3:Y:S01]  /*2d540*/  @!P1 LDC.64 R6, c[0x0][0xc78] ;  /* 0x00031e00ff069b82 */ /* 0x000ee20000000a00 */
[----:B-1----:R-:W-:-:S05]  /*2d550*/  @!P1 IMAD.WIDE R2, R0, 0x4, R2 ;  /* 0x0000000400029825 */ /* 0x002fca00078e0202 */
[----:B0-----:R3:W4:Y:S02]  /*2d560*/  @!P1 LDG.E R8, desc[UR6][R2.64] ;  /* 0x0000000602089981 */ /* 0x001724000c1e1900 */
[----:B---3--:R-:W-:-:S06]  /*2d570*/  @!P1 IMAD.WIDE R2, R0, 0x4, R6 ;  /* 0x0000000400029825 */ /* 0x008fcc00078e0206 */
[----:B------:R-:W3:Y:S01]  /*2d580*/  @!P1 LDG.E R2, desc[UR6][R2.64] ;  /* 0x0000000602029981 */ /* 0x000ee2000c1e1900 */
        /* <DEDUP_REMOVED lines=8> */
[----:B----4-:R-:W-:Y:S01]  /*2d610*/  @!P1 MOV R4, R8 ;  /* 0x0000000800049202 */ /* 0x010fe20000000f00 */
[----:B------:R-:W-:-:S02]  /*2d620*/  IMAD.MOV.U32 R8, RZ, RZ, RZ ;  /* 0x000000ffff087224 */ /* 0x000fc400078e00ff */
        /* <DEDUP_REMOVED lines=19> */
.L_x_2125:
[----:B------:R-:W-:Y:S02]  /*2d760*/  ULDC UR4, c[0x0][0xc38] ;  /* 0x00030e0000047ab9 */ /* 0x000fe40000000800 */
[----:B------:R-:W-:-:S04]  /*2d770*/  IMAD.U32 R2, RZ, RZ, UR4 ;  /* 0x00000004ff027e24 */ /* 0x000fc8000f8e00ff */
[----:B-1----:R-:W-:-:S04]  /*2d780*/  IMAD R9, R9, R2, RZ ;  /* 0x0000000209097224 */ /* 0x002fc800078e02ff */
[----:B------:R-:W-:-:S05]  /*2d790*/  IMAD.IADD R0, R0, 0x1, R9 ;  /* 0x0000000100007824 */ /* 0x000fca00078e0209 */
[----:B------:R-:W-:-:S13]  /*2d7a0*/  ISETP.GT.AND P6, PT, R0, R5, PT ;  /* 0x000000050000720c */ /* 0x000fda0003fc4270 */
[----:B------:R-:W-:Y:S05]  /*2d7b0*/  @P6 BRA `(.L_x_1999) ;  /* 0x0000000000b06947 */ /* 0x000fea0003800000 */
.L_x_2002:
        /* <DEDUP_REMOVED lines=38> */
.L_x_2133:
[----:B------:R-:W-:Y:S02]  /*2da20*/  ULDC UR4, c[0x0][0xc38] ;  /* 0x00030e0000047ab9 */ /* 0x000fe40000000800 */
[----:B------:R-:W-:-:S04]  /*2da30*/  IMAD.U32 R2, RZ, RZ, UR4 ;  /* 0x00000004ff027e24 */ /* 0x000fc8000f8e00ff */
[----:B-1----:R-:W-:-:S04]  /*2da40*/  IMAD R9, R9, R2, RZ ;  /* 0x0000000209097224 */ /* 0x002fc800078e02ff */
[----:B------:R-:W-:-:S05]  /*2da50*/  IMAD.IADD R0, R9, 0x1, R0 ;  /* 0x0000000109007824 */ /* 0x000fca00078e0200 */
[----:B------:R-:W-:-:S13]  /*2da60*/  ISETP.GT.AND P6, PT, R0, R5, PT ;  /* 0x000000050000720c */ /* 0x000fda0003fc4270 */
[----:B------:R-:W-:Y:S05]  /*2da70*/  @!P6 BRA `(.L_x_2002) ;  /* 0xfffffffc0050e947 */ /* 0x000fea000383ffff */
.L_x_1999:
        /* <DEDUP_REMOVED lines=8> */
[----:B-1----:R1:W3:Y:S04]  /*2db00*/  SHFL.IDX PT, R4, R4, R3, 0x1f ;  /* 0x00001f0304047589 */ /* 0x0022e800000e0000 */
[----:B------:R1:W4:Y:S01]  /*2db10*/  SHFL.IDX PT, R6, R6, R3, 0x1f ;  /* 0x00001f0306067589 */ /* 0x00032200000e0000 */
[----:B--2---:R-:W-:-:S05]  /*2db20*/  IMAD.IADD R10, R3, 0x1, R10 ;  /* 0x00000001030a7824 */ /* 0x004fca00078e020a */
[----:B---34-:R1:W-:Y:S02]  /*2db30*/  STL [R1+0xc], R10 ;  /* 0x00000c0a01007387 */ /* 0x0183e40000100800 */
.L_x_2138:
[----:B------:R-:W-:-:S13]  /*2db40*/  ISETP.NE.AND P0, PT, R0, RZ, PT ;  /* 0x000000ff0000720c */ /* 0x000fda0003f05270 */
[----:B------:R-:W-:Y:S05]  /*2db50*/  @!P0 BRA `(.L_x_2004) ;  /* 0x0000000000148947 */ /* 0x000fea0003800000 */
[----:B------:R-:W-:Y:S01]  /*2db60*/  UMOV UR4, 0xffffffff ;  /* 0xffffffff00047882 */ /* 0x000fe20000000000 */
[----:B-1----:R-:W-:Y:S02]  /*2db70*/  IADD3 R3, R3, -0x1, RZ ;  /* 0xffffffff03037810 */ /* 0x002fe40007ffe0ff */
[----:B------:R-:W-:Y:S05]  /*2db80*/  BRA.DIV UR4, `(.L_x_2005) ;  /* 0x0000003e04987947 */ /* 0x000fea000b800000 */
[----:B------:R1:W3:Y:S02]  /*2db90*/  SHFL.IDX PT, R3, R7, R3, 0x1f ;  /* 0x00001f0307037589 */ /* 0x0002e400000e0000 */
.L_x_2141:
[----:B---3--:R-:W-:-:S07]  /*2dba0*/  IMAD.MOV.U32 R8, RZ, RZ, R3 ;  /* 0x000000ffff087224 */ /* 0x008fce00078e0003 */
.L_x_2004:
[----:B------:R-:W-:Y:S01]  /*2dbb0*/  ISETP.NE.AND P0, PT, R6, 0x1, PT ;  /* 0x000000010600780c */ /* 0x000fe20003f05270 */
[----:B------:R-:W-:-:S05]  /*2dbc0*/  IMAD R0, R8, R2, R9 ;  /* 0x0000000208007224 */ /* 0x000fca00078e0209 */
[----:B------:R3:W-:Y:S02]  /*2dbd0*/  STL [R1], R0 ;  /* 0x0000000001007387 */ /* 0x0007e40000100800 */
[----:B---3--:R-:W-:-:S05]  /*2dbe0*/  IMAD.IADD R0, R5, 0x1, -R0 ;  /* 0x0000000105007824 */ /* 0x008fca00078e0a00 */
[----:B------:R-:W-:Y:S05]  /*2dbf0*/  @!P0 BRA `(.L_x_2006) ;  /* 0x0000000000e48947 */ /* 0x000fea0003800000 */
[----:B------:R-:W-:-:S04]  /*2dc00*/  IABS R5, R4 ;  /* 0x0000000400057213 */ /* 0x000fc80000000000 */
[----:B------:R-:W3:Y:S08]  /*2dc10*/  I2F.RP R2, R5 ;  /* 0x0000000500027306 */ /* 0x000ef00000209400 */
[----:B---3--:R-:W3:Y:S02]  /*2dc20*/  MUFU.RCP R2, R2 ;  /* 0x0000000200027308 */ /* 0x008ee40000001000 */
[----:B---3--:R-:W-:-:S06]  /*2dc30*/  VIADD R2, R2, 0xffffffe ;  /* 0x0ffffffe02027836 */ /* 0x008fcc0000000000 */
[----:B-1----:R-:W1:Y:S02]  /*2dc40*/  F2I.FTZ.U32.TRUNC.NTZ R3, R2 ;  /* 0x0000000200037305 */ /* 0x002e64000021f000 */
[----:B-1----:R-:W-:-:S04]  /*2dc50*/  IMAD.MOV R2, RZ, RZ, -R3 ;  /* 0x000000ffff027224 */ /* 0x002fc800078e0a03 */
[----:B------:R-:W-:Y:S02]  /*2dc60*/  IMAD R8, R2, R5, RZ ;  /* 0x0000000502087224 */ /* 0x000fe400078e02ff */
[----:B------:R-:W-:-:S04]  /*2dc70*/  IMAD.MOV.U32 R2, RZ, RZ, RZ ;  /* 0x000000ffff027224 */ /* 0x000fc800078e00ff */
[----:B------:R-:W-:Y:S01]  /*2dc80*/  IMAD.HI.U32 R8, R3, R8, R2 ;  /* 0x0000000803087227 */ /* 0x000fe200078e0002 */
[----:B------:R-:W-:Y:S02]  /*2dc90*/  IABS R2, R0 ;  /* 0x0000000000027213 */ /* 0x000fe40000000000 */
[----:B------:R-:W-:-:S03]  /*2dca0*/  IABS R3, R4 ;  /* 0x0000000400037213 */ /* 0x000fc60000000000 */
[----:B------:R-:W-:Y:S01]  /*2dcb0*/  IMAD.HI.U32 R8, R8, R2, RZ ;  /* 0x0000000208087227 */ /* 0x000fe200078e00ff */
[----:B------:R-:W-:-:S05]  /*2dcc0*/  IADD3 R3, RZ, -R3, RZ ;  /* 0x80000003ff037210 */ /* 0x000fca0007ffe0ff */
[----:B------:R-:W-:-:S05]  /*2dcd0*/  IMAD R2, R8, R3, R2 ;  /* 0x0000000308027224 */ /* 0x000fca00078e0202 */
[----:B------:R-:W-:-:S13]  /*2dce0*/  ISETP.GT.U32.AND P1, PT, R5, R2, PT ;  /* 0x000000020500720c */ /* 0x000fda0003f24070 */
[----:B------:R-:W-:Y:S02]  /*2dcf0*/  @!P1 IMAD.IADD R2, R2, 0x1, -R5 ;  /* 0x0000000102029824 */ /* 0x000fe400078e0a05 */
[----:B------:R-:W-:Y:S01]  /*2dd00*/  @!P1 VIADD R8, R8, 0x1 ;  /* 0x0000000108089836 */ /* 0x000fe20000000000 */
[----:B------:R-:W-:Y:S02]  /*2dd10*/  ISETP.NE.AND P1, PT, R4, RZ, PT ;  /* 0x000000ff0400720c */ /* 0x000fe40003f25270 */
[----:B------:R-:W-:Y:S02]  /*2dd20*/  ISETP.GE.U32.AND P0, PT, R2, R5, PT ;  /* 0x000000050200720c */ /* 0x000fe40003f06070 */
[----:B------:R-:W-:-:S04]  /*2dd30*/  IABS R5, R6 ;  /* 0x0000000600057213 */ /* 0x000fc80000000000 */
[----:B------:R-:W1:Y:S07]  /*2dd40*/  I2F.RP R2, R5 ;  /* 0x0000000500027306 */ /* 0x000e6e0000209400 */
[----:B------:R-:W-:Y:S01]  /*2dd50*/  @P0 IADD3 R8, R8, 0x1, RZ ;  /* 0x0000000108080810 */ /* 0x000fe20007ffe0ff */
[----:B-1----:R-:W1:Y:S02]  /*2dd60*/  MUFU.RCP R2, R2 ;  /* 0x0000000200027308 */ /* 0x002e640000001000 */
[----:B-1----:R-:W-:-:S06]  /*2dd70*/  VIADD R2, R2, 0xffffffe ;  /* 0x0ffffffe02027836 */ /* 0x002fcc0000000000 */
[----:B------:R-:W1:Y:S02]  /*2dd80*/  F2I.FTZ.U32.TRUNC.NTZ R3, R2 ;  /* 0x0000000200037305 */ /* 0x000e64000021f000 */
[----:B-1----:R-:W-:-:S04]  /*2dd90*/  IMAD.MOV R2, RZ, RZ, -R3 ;  /* 0x000000ffff027224 */ /* 0x002fc800078e0a03 */
[----:B0-----:R-:W-:Y:S02]  /*2dda0*/  IMAD R7, R2, R5, RZ ;  /* 0x0000000502077224 */ /* 0x001fe400078e02ff */
        /* <DEDUP_REMOVED lines=13> */
[----:B------:R-:W-:Y:S01]  /*2de80*/  @!P1 IMAD.IADD R2, R2, 0x1, -R5 ;  /* 0x0000000102029824 */ /* 0x000fe200078e0a05 */
[----:B------:R-:W-:Y:S02]  /*2de90*/  @!P1 IADD3 R7, R7, 0x1, RZ ;  /* 0x0000000107079810 */ /* 0x000fe40007ffe0ff */
        /* <DEDUP_REMOVED lines=9> */
[----:B------:R-:W-:-:S04]  /*2df30*/  IMAD.MOV R2, RZ, RZ, -R7 ;  /* 0x000000ffff027224 */ /* 0x000fc800078e0a07 */
[C---:B------:R-:W-:Y:S02]  /*2df40*/  IMAD R2, R6.reuse, R2, R3 ;  /* 0x0000000206027224 */ /* 0x040fe400078e0203 */
[----:B------:R-:W-:-:S04]  /*2df50*/  IMAD R6, R6, 0x1000000, R7 ;  /* 0x0100000006067824 */ /* 0x000fc800078e0207 */
[----:B------:R-:W-:-:S05]  /*2df60*/  IMAD R2, R2, 0x10000, R6 ;  /* 0x0001000002027824 */ /* 0x000fca00078e0206 */
[----:B------:R1:W-:Y:S01]  /*2df70*/  STL [R1+0x8], R2 ;  /* 0x0000080201007387 */ /* 0x0003e20000100800 */
[----:B------:R-:W-:Y:S05]  /*2df80*/  BRA `(.L_x_2007) ;  /* 0x0000000400007947 */ /* 0x000fea0003800000 */
.L_x_2006:
[----:B-1----:R-:W3:Y:S01]  /*2df90*/  LDL R3, [R1+0xc] ;  /* 0x00000c0001037983 */ /* 0x002ee20000100800 */
[----:B0-----:R-:W3:Y:S01]  /*2dfa0*/  LDC.64 R6, c[0x0][0xc90] ;  /* 0x00032400ff067b82 */ /* 0x001ee20000000a00 */
[----:B------:R-:W-:Y:S01]  /*2dfb0*/  ULDC.64 UR4, c[0x0][0x208] ;  /* 0x0000820000047ab9 */ /* 0x000fe20000000a00 */
[----:B---3--:R-:W-:-:S05]  /*2dfc0*/  IMAD.WIDE R6, R3, 0x4, R6 ;  /* 0x0000000403067825 */ /* 0x008fca00078e0206 */
[----:B------:R-:W3:Y:S02]  /*2dfd0*/  LDG.E R3, desc[UR4][R6.64] ;  /* 0x0000000406037981 */ /* 0x000ee4000c1e1900 */
[----:B---3--:R-:W-:-:S05]  /*2dfe0*/  IMAD R5, R4, R3, RZ ;  /* 0x0000000304057224 */ /* 0x008fca00078e02ff */
[----:B------:R-:W-:-:S04]  /*2dff0*/  IABS R8, R5 ;  /* 0x0000000500087213 */ /* 0x000fc80000000000 */
[----:B------:R-:W0:Y:S08]  /*2e000*/  I2F.RP R6, R8 ;  /* 0x0000000800067306 */ /* 0x000e300000209400 */
[----:B0-----:R-:W0:Y:S02]  /*2e010*/  MUFU.RCP R6, R6 ;  /* 0x0000000600067308 */ /* 0x001e240000001000 */
[----:B0-----:R-:W-:-:S06]  /*2e020*/  IADD3 R6, R6, 0xffffffe, RZ ;  /* 0x0ffffffe06067810 */ /* 0x001fcc0007ffe0ff */
        /* <DEDUP_REMOVED lines=17> */
[----:B------:R-:W-:-:S06]  /*2e140*/  @P0 IADD3 R6, R6, 0x1, RZ ;  /* 0x0000000106060810 */ /* 0x000fcc0007ffe0ff */
        /* <DEDUP_REMOVED lines=11> */
[----:B------:R0:W1:Y:S02]  /*2e200*/  F2I.FTZ.U32.TRUNC.NTZ R3, R2 ;  /* 0x0000000200037305 */ /* 0x000064000021f000 */
[----:B0-----:R-:W-:Y:S01]  /*2e210*/  MOV R2, RZ ;  /* 0x000000ff00027202 */ /* 0x001fe20000000f00 */
[----:B-1----:R-:W-:-:S04]  /*2e220*/  IMAD.MOV R0, RZ, RZ, -R3 ;  /* 0x000000ffff007224 */ /* 0x002fc800078e0a03 */
[----:B------:R-:W-:-:S04]  /*2e230*/  IMAD R0, R0, R9, RZ ;  /* 0x0000000900007224 */ /* 0x000fc800078e02ff */
        /* <DEDUP_REMOVED lines=14> */
[----:B------:R-:W-:-:S04]  /*2e320*/  @P0 VIADD R2, R2, 0x1 ;  /* 0x0000000102020836 */ /* 0x000fc80000000000 */
[----:B------:R-:W-:-:S05]  /*2e330*/  IMAD.MOV.U32 R0, RZ, RZ, R2 ;  /* 0x000000ffff007224 */ /* 0x000fca00078e0002 */
[----:B------:R-:W-:Y:S02]  /*2e340*/  @!P2 IADD3 R0, -R0, RZ, RZ ;  /* 0x000000ff0000a210 */ /* 0x000fe40007ffe1ff */
[----:B------:R-:W-:Y:S01]  /*2e350*/  @!P1 LOP3.LUT R0, RZ, R8, RZ, 0x33, !PT ;  /* 0x00000008ff009212 */ /* 0x000fe200078e33ff */
[----:B------:R-:W-:-:S04]  /*2e360*/  IMAD.MOV R8, RZ, RZ, -R8 ;  /* 0x000000ffff087224 */ /* 0x000fc800078e0a08 */
[----:B------:R-:W-:-:S05]  /*2e370*/  IMAD R2, R0, R8, R6 ;  /* 0x0000000800027224 */ /* 0x000fca00078e0206 */
[----:B------:R0:W-:Y:S02]  /*2e380*/  STL [R1+0x8], R2 ;  /* 0x0000080201007387 */ /* 0x0001e40000100800 */
.L_x_2007:
[----:B------:R-:W-:-:S05]  /*2e390*/  LOP3.LUT R0, RZ, R0, RZ, 0x33, !PT ;  /* 0x00000000ff007212 */ /* 0x000fca00078e33ff */
[----:B------:R-:W-:-:S05]  /*2e3a0*/  IMAD.IADD R0, R4, 0x1, R0 ;  /* 0x0000000104007824 */ /* 0x000fca00078e0200 */
[----:B------:R3:W-:Y:S01]  /*2e3b0*/  STL [R1+0x4], R0 ;  /* 0x0000040001007387 */ /* 0x0007e20000100800 */
[----:B------:R-:W-:Y:S05]  /*2e3c0*/  BRA `(.L_x_2008) ;  /* 0x0000000000287947 */ /* 0x000fea0003800000 */
.L_x_2000:
[----:B------:R-:W-:Y:S01]  /*2e3d0*/  UMOV UR4, URZ ;  /* 0x0000003f00047c82 */ /* 0x000fe20008000000 */
[----:B------:R-:W-:Y:S01]  /*2e3e0*/  ULDC UR6, c[0x0][0xc3c] ;  /* 0x00030f0000067ab9 */ /* 0x000fe20000000800 */
[----:B------:R-:W-:Y:S01]  /*2e3f0*/  UMOV UR5, URZ ;  /* 0x0000003f00057c82 */ /* 0x000fe20008000000 */
[----:B------:R-:W-:Y:S01]  /*2e400*/  IMAD.U32 R3, RZ, RZ, UR4 ;  /* 0x00000004ff037e24 */ /* 0x000fe2000f8e00ff */
[----:B------:R4:W-:Y:S01]  /*2e410*/  STL [R1], R5 ;  /* 0x0000000501007387 */ /* 0x0009e20000100800 */
[----:B------:R-:W-:Y:S02]  /*2e420*/  IMAD.U32 R0, RZ, RZ, UR6 ;  /* 0x00000006ff007e24 */ /* 0x000fe4000f8e00ff */
[----:B------:R-:W-:Y:S01]  /*2e430*/  IMAD.U32 R2, RZ, RZ, UR5 ;  /* 0x00000005ff027e24 */ /* 0x000fe2000f8e00ff */
[----:B------:R4:W-:Y:S04]  /*2e440*/  STL [R1+0x4], R3 ;  /* 0x0000040301007387 */ /* 0x0009e80000100800 */
[----:B------:R4:W-:Y:S04]  /*2e450*/  STL [R1+0xc], R0 ;  /* 0x00000c0001007387 */ /* 0x0009e80000100800 */
[----:B------:R4:W-:Y:S02]  /*2e460*/  STL [R1+0x8], R2 ;  /* 0x0000080201007387 */ /* 0x0009e40000100800 */
.L_x_2008:
[----:B01--4-:R-:W4:Y:S04]  /*2e470*/  LDL R2, [R1+0xc] ;  /* 0x00000c0001027983 */ /* 0x013f280000100800 */
[----:B------:R-:W5:Y:S04]  /*2e480*/  LDL R3, [R1+0x8] ;  /* 0x0000080001037983 */ /* 0x000f680000100800 */
[----:B------:R-:W2:Y:S04]  /*2e490*/  LDL R5, [R1+0x4] ;  /* 0x0000040001057983 */ /* 0x000ea80000100800 */
[----:B------:R-:W2:Y:S01]  /*2e4a0*/  LDL R4, [R1] ;  /* 0x0000000001047983 */ /* 0x000ea20000100800 */
[----:B---3--:R-:W0:Y:S01]  /*2e4b0*/  S2R R0, SR_TID.X ;  /* 0x0000000000007919 */ /* 0x008e220000002100 */
[----:B------:R-:W-:Y:S05]  /*2e4c0*/  WARPSYNC.ALL ;  /* 0x0000000000007948 */ /* 0x000fea0003800000 */
[----:B0-----:R-:W-:Y:S01]  /*2e4d0*/  LOP3.LUT R0, R0, 0x1f, RZ, 0xc0, !PT ;  /* 0x0000001f00007812 */ /* 0x001fe200078ec0ff */
[----:B------:R-:W-:Y:S03]  /*2e4e0*/  BAR.SYNC.DEFER_BLOCKING 0x4, 0x180 ;  /* 0x0106000000007b1d */ /* 0x000fe60000010000 */
[----:B------:R-:W-:-:S13]  /*2e4f0*/  ISETP.NE.AND P0, PT, R0, RZ, PT ;  /* 0x000000ff0000720c */ /* 0x000fda0003f05270 */
[----:B------:R-:W0:Y:S01]  /*2e500*/  @!P0 S2R R0, SR_CgaCtaId ;  /* 0x0000000000008919 */ /* 0x000e220000008800 */
[----:B----4-:R-:W-:Y:S01]  /*2e510*/  IMAD.MOV.U32 R7, RZ, RZ, R2 ;  /* 0x000000ffff077224 */ /* 0x010fe200078e0002 */
[----:B------:R-:W-:Y:S02]  /*2e520*/  @!P0 MOV R2, 0x400 ;  /* 0x0000040000028802 */ /* 0x000fe40000000f00 */
[----:B-----5:R-:W-:Y:S02]  /*2e530*/  MOV R6, R3 ;  /* 0x0000000300067202 */ /* 0x020fe40000000f00 */
[----:B0-----:R-:W-:-:S05]  /*2e540*/  @!P0 LEA R18, R0, R2, 0x18 ;  /* 0x0000000200128211 */ /* 0x001fca00078ec0ff */
[----:B--2---:R2:W-:Y:S01]  /*2e550*/  @!P0 STS.128 [R18+0x308d0], R4 ;  /* 0x0308d00412008388 */ /* 0x0045e20000000c00 */
[----:B------:R-:W-:Y:S06]  /*2e560*/  BAR.ARV 0x5, 0x180 ;  /* 0x0146000000007b1d */ /* 0x000fec0000002000 */
.L_x_1997:
[----:B------:R-:W3:Y:S01]  /*2e570*/  LDL R0, [R1+0xc] ;  /* 0x00000c0001007983 */ /* 0x000ee20000100800 */
[----:B------:R-:W-:Y:S02]  /*2e580*/  ULDC UR4, c[0x0][0xc3c] ;  /* 0x00030f0000047ab9 */ /* 0x000fe40000000800 */
[----:B---3--:R-:W-:-:S13]  /*2e590*/  ISETP.GE.AND P0, PT, R0, UR4, PT ;  /* 0x0000000400007c0c */ /* 0x008fda000bf06270 */
[----:B------:R-:W-:Y:S05]  /*2e5a0*/  @!P0 BRA `(.L_x_2009) ;  /* 0xffffff7000e88947 */ /* 0x000fea000383ffff */
[----:B------:R-:W-:Y:S05]  /*2e5b0*/  BSYNC B8 ;  /* 0x0000000000087941 */ /* 0x000fea0003800000 */
.L_x_1832:
[----:B--2---:R-:W2:Y:S01]  /*2e5c0*/  LDL.LU R0, [R1+0x58] ;  /* 0x0000580001007983 */ /* 0x004ea20000300800 */
[----:B------:R-:W-:Y:S01]  /*2e5d0*/  BSSY B0, `(.L_x_2010) ;  /* 0x000000b000007945 */ /* 0x000fe20003800000 */
[----:B-1----:R-:W1:Y:S01]  /*2e5e0*/  S2R R5, SR_CgaCtaId ;  /* 0x0000000000057919 */ /* 0x002e620000008800 */
[----:B--2---:R-:W-:-:S05]  /*2e5f0*/  VIADD R0, R0, 0x1 ;  /* 0x0000000100007836 */ /* 0x004fca0000000000 */
[----:B0-----:R-:W-:-:S04]  /*2e600*/  LEA.HI R2, R0, R0, RZ, 0x1 ;  /* 0x0000000000027211 */ /* 0x001fc800078f08ff */
[----:B------:R-:W-:-:S05]  /*2e610*/  LOP3.LUT R3, R2, 0xfffffffe, RZ, 0xc0, !PT ;  /* 0xfffffffe02037812 */ /* 0x000fca00078ec0ff */
[----:B------:R-:W-:Y:S01]  /*2e620*/  IMAD.IADD R3, R0, 0x1, -R3 ;  /* 0x0000000100037824 */ /* 0x000fe200078e0a03 */
[----:B------:R-:W-:-:S04]  /*2e630*/  MOV R0, 0x400 ;  /* 0x0000040000007802 */ /* 0x000fc80000000f00 */
[----:B-1----:R-:W-:Y:S02]  /*2e640*/  LEA R0, R5, R0, 0x18 ;  /* 0x0000000005007211 */ /* 0x002fe400078ec0ff */
[----:B------:R-:W-:-:S04]  /*2e650*/  SHF.L.U32 R3, R3, 0x1f, RZ ;  /* 0x0000001f03037819 */ /* 0x000fc800000006ff */
[----:B------:R-:W0:Y:S02]  /*2e660*/  SYNCS.PHASECHK.TRANS64.TRYWAIT P0, [R0+URZ+0x30820], R3 ;  /* 0x03082003000075a7 */ /* 0x000e24000800017f */
[----:B0-----:R-:W-:Y:S05]  /*2e670*/  @!P0 BRA `(.L_x_2011) ;  /* 0x0000003400088947 */ /* 0x001fea0003800000 */
.L_x_2142:
[----:B------:R-:W-:Y:S05]  /*2e680*/  BSYNC B0 ;  /* 0x0000000000007941 */ /* 0x000fea0003800000 */
.L_x_2010:
[----:B------:R-:W-:-:S03]  /*2e690*/  UMOV UR4, 0xffffffff ;  /* 0xffffffff00047882 */ /* 0x000fc60000000000 */
[----:B------:R-:W-:Y:S05]  /*2e6a0*/  BRA.DIV UR4, `(.L_x_2012) ;  /* 0x0000003604107947 */ /* 0x000fea000b800000 */
[----:B------:R-:W1:Y:S02]  /*2e6b0*/  S2R R2, SR_TID.X ;  /* 0x0000000000027919 */ /* 0x000e640000002100 */
[----:B-1----:R-:W-:-:S04]  /*2e6c0*/  SHF.R.U32.HI R2, RZ, 0x5, R2 ;  /* 0x00000005ff027819 */ /* 0x002fc80000011602 */
[----:B------:R-:W-:-:S05]  /*2e6d0*/  LOP3.LUT R2, R2, 0x3, RZ, 0xc0, !PT ;  /* 0x0000000302027812 */ /* 0x000fca00078ec0ff */
[----:B------:R1:W2:Y:S02]  /*2e6e0*/  SHFL.IDX PT, R14, R2, RZ, 0x1f ;  /* 0x00001fff020e7589 */ /* 0x0002a400000e0000 */
.L_x_2145:
[----:B--2---:R-:W-:-:S13]  /*2e6f0*/  ISETP.NE.AND P0, PT, R14, RZ, PT ;  /* 0x000000ff0e00720c */ /* 0x004fda0003f05270 */
[----:B------:R-:W-:Y:S05]  /*2e700*/  @P0 BRA `(.L_x_1526) ;  /* 0x0000000000940947 */ /* 0x000fea0003800000 */
[----:B------:R-:W-:-:S03]  /*2e710*/  UMOV UR4, 0xffffffff ;  /* 0xffffffff00047882 */ /* 0x000fc60000000000 */
[----:B------:R-:W-:Y:S05]  /*2e720*/  BRA.DIV UR4, `(.L_x_2013) ;  /* 0x0000003604247947 */ /* 0x000fea000b800000 */
[----:B------:R-:W-:-:S13]  /*2e730*/  ELECT P6, URZ, PT ;  /* 0x00000000003f782f */ /* 0x000fda00038c0000 */
.L_x_2148:
        /* <DEDUP_REMOVED lines=8> */
.L_x_2014:
[----:B------:R-:W2:Y:S01]  /*2e7c0*/  LDL.LU R7, [R1+0x10] ;  /* 0x0000100001077983 */ /* 0x000ea20000300800 */
[----:B------:R-:W-:Y:S02]  /*2e7d0*/  VIADD R2, R0, 0x30840 ;  /* 0x0003084000027836 */ /* 0x000fe40000000000 */
[----:B0-----:R-:W-:-:S03]  /*2e7e0*/  VIADD R3, R19, 0x1 ;  /* 0x0000000113037836 */ /* 0x001fc60000000000 */
[----:B------:R-:W-:Y:S02]  /*2e7f0*/  LEA R6, R19, R2, 0x3 ;  /* 0x0000000213067211 */ /* 0x000fe400078e18ff */
        /* <DEDUP_REMOVED lines=9> */
.L_x_2149:
[----:B------:R-:W1:Y:S02]  /*2e890*/  SYNCS.PHASECHK.TRANS64.TRYWAIT P0, [R7+URZ], R2 ;  /* 0x00000002070075a7 */ /* 0x000e64000800017f */
[----:B-1----:R-:W-:Y:S05]  /*2e8a0*/  @!P0 BRA `(.L_x_2016) ;  /* 0x0000003000f88947 */ /* 0x002fea0003800000 */
.L_x_2150:
[----:B------:R-:W-:Y:S05]  /*2e8b0*/  @!P2 BRA `(.L_x_2017) ;  /* 0x000000000004a947 */ /* 0x000fea0003800000 */
[----:B------:R-:W-:Y:S01]  /*2e8c0*/  BPT.TRAP 0x1 ;  /* 0x000000040000795c */ /* 0x000fe20000300000 */
.L_x_2017:
[----:B------:R-:W-:-:S04]  /*2e8d0*/  VIADD R0, R0, 0x30860 ;  /* 0x0003086000007836 */ /* 0x000fc80000000000 */
[----:B------:R-:W-:-:S04]  /*2e8e0*/  IMAD R4, R19, 0x8, R0 ;  /* 0x0000000813047824 */ /* 0x000fc800078e0200 */
[----:B------:R-:W2:Y:S02]  /*2e8f0*/  SYNCS.PHASECHK.TRANS64.TRYWAIT P0, [R4+URZ], R5 ;  /* 0x00000005040075a7 */ /* 0x000ea4000800017f */
[----:B--2---:R-:W-:Y:S05]  /*2e900*/  @!P0 BRA `(.L_x_2018) ;  /* 0x0000003000f48947 */ /* 0x004fea0003800000 */
.L_x_2151:
[----:B------:R-:W-:-:S07]  /*2e910*/  IMAD R3, R3, 0x8, R0 ;  /* 0x0000000803037824 */ /* 0x000fce00078e0200 */
.L_x_2019:
[----:B---3--:R3:W4:Y:S02]  /*2e920*/  SYNCS.PHASECHK.TRANS64.TRYWAIT P0, [R3+URZ], R2 ;  /* 0x00000002030075a7 */ /* 0x008724000800017f */
[----:B----4-:R-:W-:Y:S05]  /*2e930*/  @!P0 NANOSLEEP.SYNCS 0x989680 ;  /* 0x009896800000895d */ /* 0x010fea0003900000 */
[----:B------:R-:W4:Y:S02]  /*2e940*/  @!P0 SYNCS.PHASECHK.TRANS64 P0, [R3+URZ], R2 ;  /* 0x00000002030085a7 */ /* 0x000f24000800007f */
[----:B----4-:R-:W-:Y:S05]  /*2e950*/  @!P0 BRA `(.L_x_2019) ;  /* 0xfffffffc00f08947 */ /* 0x010fea000383ffff */
.L_x_1526:
[----:B------:R-:W-:Y:S05]  /*2e960*/  BSYNC B9 ;  /* 0x0000000000097941 */ /* 0x000fea0003800000 */
.L_x_1523:
[----:B------:R-:W-:Y:S05]  /*2e970*/  EXIT ;  /* 0x000000000000794d */ /* 0x000fea0003800000 */
.L_x_1554:
[----:B0-----:R0:W1:Y:S02]  /*2e980*/  SYNCS.PHASECHK.TRANS64.TRYWAIT P5, [R99+URZ+0x30890], R109 ;  /* 0x0308906d630075a7 */ /* 0x00106400080a017f */
[----:B-1----:R-:W-:Y:S05]  /*2e990*/  @!P5 NANOSLEEP.SYNCS 0x989680 ;  /* 0x009896800000d95d */ /* 0x002fea0003900000 */
[----:B------:R-:W1:Y:S02]  /*2e9a0*/  @!P5 SYNCS.PHASECHK.TRANS64 P5, [R99+URZ+0x30890], R109 ;  /* 0x0308906d6300d5a7 */ /* 0x000e6400080a007f */
[----:B-1----:R-:W-:Y:S05]  /*2e9b0*/  @!P5 BRA `(.L_x_1554) ;  /* 0xfffffffc00f0d947 */ /* 0x002fea000383ffff */
[----:B------:R-:W-:Y:S05]  /*2e9c0*/  BRA `(.L_x_2020) ;  /* 0xfffffd5400347947 */ /* 0x000fea000383ffff */
.L_x_1592:
[----:B-1----:R1:W2:Y:S02]  /*2e9d0*/  SYNCS.PHASECHK.TRANS64.TRYWAIT P5, [R99+URZ+0x30890], R109 ;  /* 0x0308906d630075a7 */ /* 0x0022a400080a017f */
[----:B--2---:R-:W-:Y:S05]  /*2e9e0*/  @!P5 NANOSLEEP.SYNCS 0x989680 ;  /* 0x009896800000d95d */ /* 0x004fea0003900000 */
[----:B------:R-:W2:Y:S02]  /*2e9f0*/  @!P5 SYNCS.PHASECHK.TRANS64 P5, [R99+URZ+0x30890], R109 ;  /* 0x0308906d6300d5a7 */ /* 0x000ea400080a007f */
[----:B--2---:R-:W-:Y:S05]  /*2ea00*/  @!P5 BRA `(.L_x_1592) ;  /* 0xfffffffc00f0d947 */ /* 0x004fea000383ffff */
[----:B------:R-:W-:Y:S05]  /*2ea10*/  BRA `(.L_x_2021) ;  /* 0xfffffd7800087947 */ /* 0x000fea000383ffff */
.L_x_1609:
[----:B0-----:R0:W1:Y:S02]  /*2ea20*/  SYNCS.PHASECHK.TRANS64.TRYWAIT P3, [R99+URZ+0x30890], R109 ;  /* 0x0308906d630075a7 */ /* 0x001064000806017f */
[----:B-1----:R-:W-:Y:S05]  /*2ea30*/  @!P3 NANOSLEEP.SYNCS 0x989680 ;  /* 0x009896800000b95d */ /* 0x002fea0003900000 */
[----:B------:R-:W1:Y:S02]  /*2ea40*/  @!P3 SYNCS.PHASECHK.TRANS64 P3, [R99+URZ+0x30890], R109 ;  /* 0x0308906d6300b5a7 */ /* 0x000e64000806007f */
[----:B-1----:R-:W-:Y:S05]  /*2ea50*/  @!P3 BRA `(.L_x_1609) ;  /* 0xfffffffc00f0b947 */ /* 0x002fea000383ffff */
[----:B------:R-:W-:Y:S05]  /*2ea60*/  BRA `(.L_x_2022) ;  /* 0xfffffd9800bc7947 */ /* 0x000fea000383ffff */
.L_x_1615:
[----:B-1----:R1:W2:Y:S02]  /*2ea70*/  SYNCS.PHASECHK.TRANS64.TRYWAIT P2, [R99+URZ+0x308b0], R109 ;  /* 0x0308b06d630075a7 */ /* 0x0022a4000804017f */
[----:B--2---:R-:W-:Y:S05]  /*2ea80*/  @!P2 NANOSLEEP.SYNCS 0x989680 ;  /* 0x009896800000a95d */ /* 0x004fea0003900000 */
[----:B------:R-:W2:Y:S02]  /*2ea90*/  @!P2 SYNCS.PHASECHK.TRANS64 P2, [R99+URZ+0x308b0], R109 ;  /* 0x0308b06d6300a5a7 */ /* 0x000ea4000804007f */
[----:B--2---:R-:W-:Y:S05]  /*2eaa0*/  @!P2 BRA `(.L_x_1615) ;  /* 0xfffffffc00f0a947 */ /* 0x004fea000383ffff */
[----:B------:R-:W-:Y:S05]  /*2eab0*/  BRA `(.L_x_2023) ;  /* 0xfffffd9c00a47947 */ /* 0x000fea000383ffff */
.L_x_1645:
[----:B------:R-:W-:Y:S01]  /*2eac0*/  BSSY B1, `(.L_x_2024) ;  /* 0x0000008000017945 */ /* 0x000fe20003800000 */
[----:B------:R-:W-:Y:S01]  /*2ead0*/  MOV R13, R32 ;  /* 0x00000020000d7202 */ /* 0x000fe20000000f00 */
[----:B------:R-:W-:Y:S02]  /*2eae0*/  IMAD.MOV.U32 R12, RZ, RZ, RZ ;  /* 0x000000ffff0c7224 */ /* 0x000fe400078e00ff */
[----:B------:R-:W-:Y:S02]  /*2eaf0*/  IMAD.MOV.U32 R11, RZ, RZ, 0x181f ;  /* 0x0000181fff0b7424 */ /* 0x000fe400078e00ff */
[----:B------:R-:W-:-:S07]  /*2eb00*/  IMAD.MOV.U32 R15, RZ, RZ, -0x1 ;  /* 0xffffffffff0f7424 */ /* 0x000fce00078e00ff */
[----:B------:R-:W-:Y:S05]  /*2eb10*/  WARPSYNC.COLLECTIVE R15, `(.L_x_2025) ;  /* 0x000000000f087348 */ /* 0x000fea0003c00000 */
[----:B------:R0:W1:Y:S02]  /*2eb20*/  SHFL.IDX P6, R14, R13, R12, R11 ;  /* 0x0000000c0d0e7389 */ /* 0x00006400000c000b */
[----:B01----:R-:W-:Y:S01]  /*2eb30*/  ENDCOLLECTIVE ;  /* 0x000000000000791b */ /* 0x003fe20003800000 */
.L_x_2025:
[----:B------:R-:W-:Y:S05]  /*2eb40*/  BSYNC B1 ;  /* 0x0000000000017941 */ /* 0x000fea0003800000 */
.L_x_2024:
[----:B------:R-:W-:Y:S01]  /*2eb50*/  IMAD.MOV.U32 R13, RZ, RZ, R31 ;  /* 0x000000ffff0d7224 */ /* 0x000fe200078e001f */
[----:B------:R-:W-:Y:S01]  /*2eb60*/  MOV R12, RZ ;  /* 0x000000ff000c7202 */ /* 0x000fe20000000f00 */
[----:B------:R-:W-:Y:S02]  /*2eb70*/  IMAD.MOV.U32 R11, RZ, RZ, 0x181f ;  /* 0x0000181fff0b7424 */ /* 0x000fe400078e00ff */
[----:B------:R-:W-:Y:S02]  /*2eb80*/  IMAD.MOV.U32 R15, RZ, RZ, -0x1 ;  /* 0xffffffffff0f7424 */ /* 0x000fe400078e00ff */
[----:B------:R-:W-:-:S07]  /*2eb90*/  IMAD.MOV.U32 R9, RZ, RZ, R14 ;  /* 0x000000ffff097224 */ /* 0x000fce00078e000e */
[----:B------:R-:W-:Y:S05]  /*2eba0*/  WARPSYNC.COLLECTIVE R15, `(.L_x_2026) ;  /* 0x000000000f087348 */ /* 0x000fea0003c00000 */
[----:B------:R0:W1:Y:S02]  /*2ebb0*/  SHFL.IDX P6, R14, R13, R12, R11 ;  /* 0x0000000c0d0e7389 */ /* 0x00006400000c000b */
[----:B01----:R-:W-:Y:S01]  /*2ebc0*/  ENDCOLLECTIVE ;  /* 0x000000000000791b */ /* 0x003fe20003800000 */
.L_x_2026:
[----:B------:R-:W-:Y:S02]  /*2ebd0*/  IMAD.MOV.U32 R13, RZ, RZ, R33 ;  /* 0x000000ffff0d7224 */ /* 0x000fe400078e0021 */
[----:B------:R-:W-:-:S07]  /*2ebe0*/  IMAD.MOV.U32 R8, RZ, RZ, R14 ;  /* 0x000000ffff087224 */ /* 0x000fce00078e000e */
[----:B------:R-:W-:Y:S05]  /*2ebf0*/  WARPSYNC.COLLECTIVE R15, `(.L_x_2027) ;  /* 0x000000000f087348 */ /* 0x000fea0003c00000 */
[----:B------:R0:W1:Y:S02]  /*2ec00*/  SHFL.IDX P6, R14, R13, R12, R11 ;  /* 0x0000000c0d0e7389 */ /* 0x00006400000c000b */
[----:B01----:R-:W-:Y:S01]  /*2ec10*/  ENDCOLLECTIVE ;  /* 0x000000000000791b */ /* 0x003fe20003800000 */
.L_x_2027:
[----:B------:R-:W-:Y:S01]  /*2ec20*/  MOV R13, R30 ;  /* 0x0000001e000d7202 */ /* 0x000fe20000000f00 */
[----:B------:R-:W-:-:S07]  /*2ec30*/  IMAD.MOV.U32 R26, RZ, RZ, R14 ;  /* 0x000000ffff1a7224 */ /* 0x000fce00078e000e */
[----:B------:R-:W-:Y:S05]  /*2ec40*/  WARPSYNC.COLLECTIVE R15, `(.L_x_2028) ;  /* 0x000000000f087348 */ /* 0x000fea0003c00000 */
[----:B------:R0:W1:Y:S02]  /*2ec50*/  SHFL.IDX P6, R14, R13, R12, R11 ;  /* 0x0000000c0d0e7389 */ /* 0x00006400000c000b */
[----:B01----:R-:W-:Y:S01]  /*2ec60*/  ENDCOLLECTIVE ;  /* 0x000000000000791b */ /* 0x003fe20003800000 */
.L_x_2028:
[----:B------:R-:W-:Y:S01]  /*2ec70*/  IMAD.MOV.U32 R5, RZ, RZ, R14 ;  /* 0x000000ffff057224 */ /* 0x000fe200078e000e */
[----:B------:R-:W-:Y:S06]  /*2ec80*/  BRA `(.L_x_2029) ;  /* 0xfffffdb400507947 */ /* 0x000fec000383ffff */
.L_x_1648:
[----:B------:R-:W-:Y:S01]  /*2ec90*/  BSSY B1, `(.L_x_2030) ;  /* 0x0000008000017945 */ /* 0x000fe20003800000 */
[----:B------:R-:W-:Y:S02]  /*2eca0*/  IMAD.MOV.U32 R13, RZ, RZ, R32 ;  /* 0x000000ffff0d7224 */ /* 0x000fe400078e0020 */
[----:B------:R-:W-:Y:S02]  /*2ecb0*/  IMAD.MOV.U32 R12, RZ, RZ, 0x1 ;  /* 0x00000001ff0c7424 */ /* 0x000fe400078e00ff */
[----:B------:R-:W-:Y:S02]  /*2ecc0*/  IMAD.MOV.U32 R11, RZ, RZ, 0x181f ;  /* 0x0000181fff0b7424 */ /* 0x000fe400078e00ff */
[----:B------:R-:W-:-:S07]  /*2ecd0*/  IMAD.MOV.U32 R15, RZ, RZ, -0x1 ;  /* 0xffffffffff0f7424 */ /* 0x000fce00078e00ff */
[----:B0-23--:R-:W-:Y:S05]  /*2ece0*/  WARPSYNC.COLLECTIVE R15, `(.L_x_2031) ;  /* 0x000000000f087348 */ /* 0x00dfea0003c00000 */
[----:B------:R1:W4:Y:S02]  /*2ecf0*/  SHFL.IDX P6, R14, R13, R12, R11 ;  /* 0x0000000c0d0e7389 */ /* 0x00032400000c000b */
[----:B01234-:R-:W-:Y:S01]  /*2ed00*/  ENDCOLLECTIVE ;  /* 0x000000000000791b */ /* 0x01ffe20003800000 */
.L_x_2031:
[----:B------:R-:W-:Y:S05]  /*2ed10*/  BSYNC B1 ;  /* 0x0000000000017941 */ /* 0x000fea0003800000 */
.L_x_2030:
[----:B------:R-:W-:Y:S01]  /*2ed20*/  IMAD.MOV.U32 R13, RZ, RZ, R31 ;  /* 0x000000ffff0d7224 */ /* 0x000fe200078e001f */
[----:B------:R-:W-:Y:S01]  /*2ed30*/  MOV R9, R14 ;  /* 0x0000000e00097202 */ /* 0x000fe20000000f00 */
[----:B------:R-:W-:Y:S02]  /*2ed40*/  IMAD.MOV.U32 R12, RZ, RZ, 0x1 ;  /* 0x00000001ff0c7424 */ /* 0x000fe400078e00ff */
[----:B------:R-:W-:Y:S02]  /*2ed50*/  IMAD.MOV.U32 R11, RZ, RZ, 0x181f ;  /* 0x0000181fff0b7424 */ /* 0x000fe400078e00ff */
[----:B------:R-:W-:-:S07]  /*2ed60*/  IMAD.MOV.U32 R15, RZ, RZ, -0x1 ;  /* 0xffffffffff0f7424 */ /* 0x000fce00078e00ff */
[----:B------:R-:W-:Y:S05]  /*2ed70*/  WARPSYNC.COLLECTIVE R15, `(.L_x_2032) ;  /* 0x000000000f087348 */ /* 0x000fea0003c00000 */
[----:B------:R0:W1:Y:S02]  /*2ed80*/  SHFL.IDX P6, R14, R13, R12, R11 ;  /* 0x0000000c0d0e7389 */ /* 0x00006400000c000b */
[----:B01----:R-:W-:Y:S01]  /*2ed90*/  ENDCOLLECTIVE ;  /* 0x000000000000791b */ /* 0x003fe20003800000 */
.L_x_2032:
[----:B------:R-:W-:Y:S01]  /*2eda0*/  MOV R13, R33 ;  /* 0x00000021000d7202 */ /* 0x000fe20000000f00 */
[----:B------:R-:W-:-:S07]  /*2edb0*/  IMAD.MOV.U32 R8, RZ, RZ, R14 ;  /* 0x000000ffff087224 */ /* 0x000fce00078e000e */
[----:B------:R-:W-:Y:S05]  /*2edc0*/  WARPSYNC.COLLECTIVE R15, `(.L_x_2033) ;  /* 0x000000000f087348 */ /* 0x000fea0003c00000 */
[----:B------:R0:W1:Y:S02]  /*2edd0*/  SHFL.IDX P6, R14, R13, R12, R11 ;  /* 0x0000000c0d0e7389 */ /* 0x00006400000c000b */
[----:B01----:R-:W-:Y:S01]  /*2ede0*/  ENDCOLLECTIVE ;  /* 0x000000000000791b */ /* 0x003fe20003800000 */
.L_x_2033:
[----:B------:R-:W-:Y:S02]  /*2edf0*/  IMAD.MOV.U32 R13, RZ, RZ, R30 ;  /* 0x000000ffff0d7224 */ /* 0x000fe400078e001e */
[----:B------:R-:W-:-:S07]  /*2ee00*/  IMAD.MOV.U32 R26, RZ, RZ, R14 ;  /* 0x000000ffff1a7224 */ /* 0x000fce00078e000e */
[----:B------:R-:W-:Y:S05]  /*2ee10*/  WARPSYNC.COLLECTIVE R15, `(.L_x_2034) ;  /* 0x000000000f087348 */ /* 0x000fea0003c00000 */
[----:B------:R0:W1:Y:S02]  /*2ee20*/  SHFL.IDX P6, R14, R13, R12, R11 ;  /* 0x0000000c0d0e7389 */ /* 0x00006400000c000b */
[----:B01----:R-:W-:Y:S01]  /*2ee30*/  ENDCOLLECTIVE ;  /* 0x000000000000791b */ /* 0x003fe20003800000 */
.L_x_2034:
[----:B------:R-:W-:Y:S01]  /*2ee40*/  IMAD.MOV.U32 R5, RZ, RZ, R14 ;  /* 0x000000ffff057224 */ /* 0x000fe200078e000e */
[----:B------:R-:W-:Y:S06]  /*2ee50*/  BRA `(.L_x_2035) ;  /* 0xfffffdb800607947 */ /* 0x000fec000383ffff */
.L_x_1651:
[----:B------:R-:W-:Y:S01]  /*2ee60*/  BSSY B1, `(.L_x_2036) ;  /* 0x0000008000017945 */ /* 0x000fe20003800000 */
[----:B------:R-:W-:Y:S01]  /*2ee70*/  IMAD.MOV.U32 R13, RZ, RZ, R32 ;  /* 0x000000ffff0d7224 */ /* 0x000fe200078e0020 */
[----:B------:R-:W-:Y:S01]  /*2ee80*/  MOV R11, 0x181f ;  /* 0x0000181f000b7802 */ /* 0x000fe20000000f00 */
[----:B------:R-:W-:Y:S02]  /*2ee90*/  IMAD.MOV.U32 R12, RZ, RZ, 0x2 ;  /* 0x00000002ff0c7424 */ /* 0x000fe400078e00ff */
[----:B------:R-:W-:-:S07]  /*2eea0*/  IMAD.MOV.U32 R15, RZ, RZ, -0x1 ;  /* 0xffffffffff0f7424 */ /* 0x000fce00078e00ff */
[----:B-1234-:R-:W-:Y:S05]  /*2eeb0*/  WARPSYNC.COLLECTIVE R15, `(.L_x_2037) ;  /* 0x000000000f087348 */ /* 0x01efea0003c00000 */
[----:B------:R0:W0:Y:S02]  /*2eec0*/  SHFL.IDX P6, R14, R13, R12, R11 ;  /* 0x0000000c0d0e7389 */ /* 0x00002400000c000b */
[----:B01234-:R-:W-:Y:S01]  /*2eed0*/  ENDCOLLECTIVE ;  /* 0x000000000000791b */ /* 0x01ffe20003800000 */
.L_x_2037:
[----:B------:R-:W-:Y:S05]  /*2eee0*/  BSYNC B1 ;  /* 0x0000000000017941 */ /* 0x000fea0003800000 */
.L_x_2036:
[----:B------:R-:W-:Y:S01]  /*2eef0*/  IMAD.MOV.U32 R13, RZ, RZ, R31 ;  /* 0x000000ffff0d7224 */ /* 0x000fe200078e001f */
[----:B------:R-:W-:Y:S01]  /*2ef00*/  MOV R15, 0xffffffff ;  /* 0xffffffff000f7802 */ /* 0x000fe20000000f00 */
[----:B------:R-:W-:Y:S02]  /*2ef10*/  IMAD.MOV.U32 R12, RZ, RZ, 0x2 ;  /* 0x00000002ff0c7424 */ /* 0x000fe400078e00ff */
[----:B------:R-:W-:Y:S02]  /*2ef20*/  IMAD.MOV.U32 R11, RZ, RZ, 0x181f ;  /* 0x0000181fff0b7424 */ /* 0x000fe400078e00ff */
[----:B------:R-:W-:-:S07]  /*2ef30*/  IMAD.MOV.U32 R9, RZ, RZ, R14 ;  /* 0x000000ffff097224 */ /* 0x000fce00078e000e */
[----:B------:R-:W-:Y:S05]  /*2ef40*/  WARPSYNC.COLLECTIVE R15, `(.L_x_2038) ;  /* 0x000000000f087348 */ /* 0x000fea0003c00000 */
[----:B------:R0:W1:Y:S02]  /*2ef50*/  SHFL.IDX P6, R14, R13, R12, R11 ;  /* 0x0000000c0d0e7389 */ /* 0x00006400000c000b */
[----:B01----:R-:W-:Y:S01]  /*2ef60*/  ENDCOLLECTIVE ;  /* 0x000000000000791b */ /* 0x003fe20003800000 */
.L_x_2038:
[----:B------:R-:W-:Y:S02]  /*2ef70*/  IMAD.MOV.U32 R13, RZ, RZ, R33 ;  /* 0x000000ffff0d7224 */ /* 0x000fe400078e0021 */
[----:B------:R-:W-:-:S07]  /*2ef80*/  IMAD.MOV.U32 R8, RZ, RZ, R14 ;  /* 0x000000ffff087224 */ /* 0x000fce00078e000e */
[----:B------:R-:W-:Y:S05]  /*2ef90*/  WARPSYNC.COLLECTIVE R15, `(.L_x_2039) ;  /* 0x000000000f087348 */ /* 0x000fea0003c00000 */
[----:B------:R0:W1:Y:S02]  /*2efa0*/  SHFL.IDX P6, R14, R13, R12, R11 ;  /* 0x0000000c0d0e7389 */ /* 0x00006400000c000b */
[----:B01----:R-:W-:Y:S01]  /*2efb0*/  ENDCOLLECTIVE ;  /* 0x000000000000791b */ /* 0x003fe20003800000 */
.L_x_2039:
[----:B------:R-:W-:Y:S02]  /*2efc0*/  IMAD.MOV.U32 R13, RZ, RZ, R30 ;  /* 0x000000ffff0d7224 */ /* 0x000fe400078e001e */
[----:B------:R-:W-:-:S07]  /*2efd0*/  IMAD.MOV.U32 R78, RZ, RZ, R14 ;  /* 0x000000ffff4e7224 */ /* 0x000fce00078e000e */
[----:B------:R-:W-:Y:S05]  /*2efe0*/  WARPSYNC.COLLECTIVE R15, `(.L_x_2040) ;  /* 0x000000000f087348 */ /* 0x000fea0003c00000 */
[----:B------:R0:W1:Y:S02]  /*2eff0*/  SHFL.IDX P6, R14, R13, R12, R11 ;  /* 0x0000000c0d0e7389 */ /* 0x00006400000c000b */
[----:B01----:R-:W-:Y:S01]  /*2f000*/  ENDCOLLECTIVE ;  /* 0x000000000000791b */ /* 0x003fe20003800000 */
.L_x_2040:
[----:B------:R-:W-:Y:S01]  /*2f010*/  IMAD.MOV.U32 R5, RZ, RZ, R14 ;  /* 0x000000ffff057224 */ /* 0x000fe200078e000e */
[----:B------:R-:W-:Y:S06]  /*2f020*/  BRA `(.L_x_2041) ;  /* 0xfffffdbc00507947 */ /* 0x000fec000383ffff */
.L_x_1654:
[----:B------:R-:W-:Y:S01]  /*2f030*/  BSSY B1, `(.L_x_2042) ;  /* 0x0000008000017945 */ /* 0x000fe20003800000 */
[----:B------:R-:W-:Y:S01]  /*2f040*/  MOV R13, R32 ;  /* 0x00000020000d7202 */ /* 0x000fe20000000f00 */
[----:B------:R-:W-:Y:S02]  /*2f050*/  IMAD.MOV.U32 R12, RZ, RZ, 0x3 ;  /* 0x00000003ff0c7424 */ /* 0x000fe400078e00ff */
[----:B------:R-:W-:Y:S02]  /*2f060*/  IMAD.MOV.U32 R11, RZ, RZ, 0x181f ;  /* 0x0000181fff0b7424 */ /* 0x000fe400078e00ff */
[----:B------:R-:W-:-:S07]  /*2f070*/  IMAD.MOV.U32 R15, RZ, RZ, -0x1 ;  /* 0xffffffffff0f7424 */ /* 0x000fce00078e00ff */
[----:B-12-4-:R-:W-:Y:S05]  /*2f080*/  WARPSYNC.COLLECTIVE R15, `(.L_x_2043) ;  /* 0x000000000f087348 */ /* 0x016fea0003c00000 */
[----:B------:R0:W3:Y:S02]  /*2f090*/  SHFL.IDX P6, R14, R13, R12, R11 ;  /* 0x0000000c0d0e7389 */ /* 0x0000e400000c000b */
[----:B01234-:R-:W-:Y:S01]  /*2f0a0*/  ENDCOLLECTIVE ;  /* 0x000000000000791b */ /* 0x01ffe20003800000 */
.L_x_2043:
[----:B------:R-:W-:Y:S05]  /*2f0b0*/  BSYNC B1 ;  /* 0x0000000000017941 */ /* 0x000fea0003800000 */
.L_x_2042:
[----:B------:R-:W-:Y:S01]  /*2f0c0*/  IMAD.MOV.U32 R13, RZ, RZ, R31 ;  /* 0x000000ffff0d7224 */ /* 0x000fe200078e001f */
[----:B------:R-:W-:Y:S01]  /*2f0d0*/  MOV R12, 0x3 ;  /* 0x00000003000c7802 */ /* 0x000fe20000000f00 */
[----:B------:R-:W-:Y:S02]  /*2f0e0*/  IMAD.MOV.U32 R11, RZ, RZ, 0x181f ;  /* 0x0000181fff0b7424 */ /* 0x000fe400078e00ff */
[----:B------:R-:W-:Y:S02]  /*2f0f0*/  IMAD.MOV.U32 R15, RZ, RZ, -0x1 ;  /* 0xffffffffff0f7424 */ /* 0x000fe400078e00ff */
[----:B------:R-:W-:-:S07]  /*2f100*/  IMAD.MOV.U32 R79, RZ, RZ, R14 ;  /* 0x000000ffff4f7224 */ /* 0x000fce00078e000e */
[----:B------:R-:W-:Y:S05]  /*2f110*/  WARPSYNC.COLLECTIVE R15, `(.L_x_2044) ;  /* 0x000000000f087348 */ /* 0x000fea0003c00000 */
[----:B------:R0:W1:Y:S02]  /*2f120*/  SHFL.IDX P6, R14, R13, R12, R11 ;  /* 0x0000000c0d0e7389 */ /* 0x00006400000c000b */
[----:B01----:R-:W-:Y:S01]  /*2f130*/  ENDCOLLECTIVE ;  /* 0x000000000000791b */ /* 0x003fe20003800000 */
.L_x_2044:
[----:B------:R-:W-:Y:S02]  /*2f140*/  IMAD.MOV.U32 R13, RZ, RZ, R33 ;  /* 0x000000ffff0d7224 */ /* 0x000fe400078e0021 */
[----:B------:R-:W-:-:S07]  /*2f150*/  IMAD.MOV.U32 R9, RZ, RZ, R14 ;  /* 0x000000ffff097224 */ /* 0x000fce00078e000e */
[----:B------:R-:W-:Y:S05]  /*2f160*/  WARPSYNC.COLLECTIVE R15, `(.L_x_2045) ;  /* 0x000000000f087348 */ /* 0x000fea0003c00000 */
[----:B------:R0:W1:Y:S02]  /*2f170*/  SHFL.IDX P6, R14, R13, R12, R11 ;  /* 0x0000000c0d0e7389 */ /* 0x00006400000c000b */
[----:B01----:R-:W-:Y:S01]  /*2f180*/  ENDCOLLECTIVE ;  /* 0x000000000000791b */ /* 0x003fe20003800000 */
.L_x_2045:
[----:B------:R-:W-:Y:S01]  /*2f190*/  MOV R13, R30 ;  /* 0x0000001e000d7202 */ /* 0x000fe20000000f00 */
[----:B------:R-:W-:-:S07]  /*2f1a0*/  IMAD.MOV.U32 R80, RZ, RZ, R14 ;  /* 0x000000ffff507224 */ /* 0x000fce00078e000e */
[----:B------:R-:W-:Y:S05]  /*2f1b0*/  WARPSYNC.COLLECTIVE R15, `(.L_x_2046) ;  /* 0x000000000f087348 */ /* 0x000fea0003c00000 */
[----:B------:R0:W1:Y:S02]  /*2f1c0*/  SHFL.IDX P6, R14, R13, R12, R11 ;  /* 0x0000000c0d0e7389 */ /* 0x00006400000c000b */
[----:B01----:R-:W-:Y:S01]  /*2f1d0*/  ENDCOLLECTIVE ;  /* 0x000000000000791b */ /* 0x003fe20003800000 */
.L_x_2046:
[----:B------:R-:W-:Y:S01]  /*2f1e0*/  IMAD.MOV.U32 R78, RZ, RZ, R14 ;  /* 0x000000ffff4e7224 */ /* 0x000fe200078e000e */
[----:B------:R-:W-:Y:S06]  /*2f1f0*/  BRA `(.L_x_2047) ;  /* 0xfffffdc000487947 */ /* 0x000fec000383ffff */
.L_x_1658:
[----:B0-----:R0:W1:Y:S02]  /*2f200*/  SYNCS.PHASECHK.TRANS64.TRYWAIT P0, [R16+URZ+0x30800], R81 ;  /* 0x03080051100075a7 */ /* 0x001064000800017f */
[----:B-1----:R-:W-:Y:S05]  /*2f210*/  @!P0 NANOSLEEP.SYNCS 0x989680 ;  /* 0x009896800000895d */ /* 0x002fea0003900000 */
[----:B------:R-:W1:Y:S02]  /*2f220*/  @!P0 SYNCS.PHASECHK.TRANS64 P0, [R16+URZ+0x30800], R81 ;  /* 0x03080051100085a7 */ /* 0x000e64000800007f */
[----:B-1----:R-:W-:Y:S05]  /*2f230*/  @!P0 BRA `(.L_x_1658) ;  /* 0xfffffffc00f08947 */ /* 0x002fea000383ffff */
[----:B------:R-:W-:Y:S05]  /*2f240*/  BRA `(.L_x_2048) ;  /* 0xfffffdc400a07947 */ /* 0x000fea000383ffff */
.L_x_1690:
[----:B------:R-:W-:Y:S01]  /*2f250*/  BSSY B1, `(.L_x_2049) ;  /* 0x0000008000017945 */ /* 0x000fe20003800000 */
[----:B------:R-:W-:Y:S02]  /*2f260*/  IMAD.MOV.U32 R13, RZ, RZ, R72 ;  /* 0x000000ffff0d7224 */ /* 0x000fe400078e0048 */
[----:B------:R-:W-:Y:S02]  /*2f270*/  IMAD.MOV.U32 R12, RZ, RZ, RZ ;  /* 0x000000ffff0c7224 */ /* 0x000fe400078e00ff */
[----:B------:R-:W-:Y:S02]  /*2f280*/  IMAD.MOV.U32 R11, RZ, RZ, 0x181f ;  /* 0x0000181fff0b7424 */ /* 0x000fe400078e00ff */
[----:B------:R-:W-:-:S07]  /*2f290*/  IMAD.MOV.U32 R15, RZ, RZ, -0x1 ;  /* 0xffffffffff0f7424 */ /* 0x000fce00078e00ff */
[----:B------:R-:W-:Y:S05]  /*2f2a0*/  WARPSYNC.COLLECTIVE R15, `(.L_x_2050) ;  /* 0x000000000f087348 */ /* 0x000fea0003c00000 */
[----:B------:R0:W1:Y:S02]  /*2f2b0*/  SHFL.IDX P6, R14, R13, R12, R11 ;  /* 0x0000000c0d0e7389 */ /* 0x00006400000c000b */
[----:B01----:R-:W-:Y:S01]  /*2f2c0*/  ENDCOLLECTIVE ;  /* 0x000000000000791b */ /* 0x003fe20003800000 */
.L_x_2050:
[----:B------:R-:W-:Y:S05]  /*2f2d0*/  BSYNC B1 ;  /* 0x0000000000017941 */ /* 0x000fea0003800000 */
.L_x_2049:
[----:B------:R-:W-:Y:S01]  /*2f2e0*/  IMAD.MOV.U32 R13, RZ, RZ, R21 ;  /* 0x000000ffff0d7224 */ /* 0x000fe200078e0015 */
[----:B------:R-:W-:Y:S01]  /*2f2f0*/  MOV R5, R14 ;  /* 0x0000000e00057202 */ /* 0x000fe20000000f00 */
[----:B------:R-:W-:Y:S02]  /*2f300*/  IMAD.MOV.U32 R12, RZ, RZ, RZ ;  /* 0x000000ffff0c7224 */ /* 0x000fe400078e00ff */
[----:B------:R-:W-:Y:S02]  /*2f310*/  IMAD.MOV.U32 R11, RZ, RZ, 0x181f ;  /* 0x0000181fff0b7424 */ /* 0x000fe400078e00ff */
[----:B------:R-:W-:-:S07]  /*2f320*/  IMAD.MOV.U32 R15, RZ, RZ, -0x1 ;  /* 0xffffffffff0f7424 */ /* 0x000fce00078e00ff */
[----:B------:R-:W-:Y:S05]  /*2f330*/  WARPSYNC.COLLECTIVE R15, `(.L_x_2051) ;  /* 0x000000000f087348 */ /* 0x000fea0003c00000 */
[----:B------:R0:W1:Y:S02]  /*2f340*/  SHFL.IDX P6, R14, R13, R12, R11 ;  /* 0x0000000c0d0e7389 */ /* 0x00006400000c000b */
[----:B01----:R-:W-:Y:S01]  /*2f350*/  ENDCOLLECTIVE ;  /* 0x000000000000791b */ /* 0x003fe20003800000 */
.L_x_2051:
[----:B------:R-:W-:Y:S01]  /*2f360*/  MOV R13, R73 ;  /* 0x00000049000d7202 */ /* 0x000fe20000000f00 */
[----:B------:R-:W-:-:S07]  /*2f370*/  IMAD.MOV.U32 R8, RZ, RZ, R14 ;  /* 0x000000ffff087224 */ /* 0x000fce00078e000e */
[----:B------:R-:W-:Y:S05]  /*2f380*/  WARPSYNC.COLLECTIVE R15, `(.L_x_2052) ;  /* 0x000000000f087348 */ /* 0x000fea0003c00000 */
[----:B------:R0:W1:Y:S02]  /*2f390*/  SHFL.IDX P6, R14, R13, R12, R11 ;  /* 0x0000000c0d0e7389 */ /* 0x00006400000c000b */
[----:B01----:R-:W-:Y:S01]  /*2f3a0*/  ENDCOLLECTIVE ;  /* 0x000000000000791b */ /* 0x003fe20003800000 */
.L_x_2052:
[----:B------:R-:W-:Y:S02]  /*2f3b0*/  IMAD.MOV.U32 R13, RZ, RZ, R20 ;  /* 0x000000ffff0d7224 */ /* 0x000fe400078e0014 */
[----:B------:R-:W-:-:S07]  /*2f3c0*/  IMAD.MOV.U32 R7, RZ, RZ, R14 ;  /* 0x000000ffff077224 */ /* 0x000fce00078e000e */
[----:B------:R-:W-:Y:S05]  /*2f3d0*/  WARPSYNC.COLLECTIVE R15, `(.L_x_2053) ;  /* 0x000000000f087348 */ /* 0x000fea0003c00000 */
[----:B------:R0:W1:Y:S02]  /*2f3e0*/  SHFL.IDX P6, R14, R13, R12, R11 ;  /* 0x0000000c0d0e7389 */ /* 0x00006400000c000b */
[----:B01----:R-:W-:Y:S01]  /*2f3f0*/  ENDCOLLECTIVE ;  /* 0x000000000000791b */ /* 0x003fe20003800000 */
.L_x_2053:
[----:B------:R-:W-:Y:S05]  /*2f400*/  BRA `(.L_x_2054) ;  /* 0xfffffdf400847947 */ /* 0x000fea000383ffff */
.L_x_1693:
[----:B------:R-:W-:Y:S01]  /*2f410*/  BSSY B1, `(.L_x_2055) ;  /* 0x0000008000017945 */ /* 0x000fe20003800000 */
[----:B------:R-:W-:Y:S01]  /*2f420*/  IMAD.MOV.U32 R13, RZ, RZ, R72 ;  /* 0x000000ffff0d7224 */ /* 0x000fe200078e0048 */
[----:B------:R-:W-:Y:S01]  /*2f430*/  MOV R15, 0xffffffff ;  /* 0xffffffff000f7802 */ /* 0x000fe20000000f00 */
[----:B------:R-:W-:Y:S02]  /*2f440*/  IMAD.MOV.U32 R12, RZ, RZ, 0x1 ;  /* 0x00000001ff0c7424 */ /* 0x000fe400078e00ff */
[----:B------:R-:W-:-:S07]  /*2f450*/  IMAD.MOV.U32 R11, RZ, RZ, 0x181f ;  /* 0x0000181fff0b7424 */ /* 0x000fce00078e00ff */
[----:B0-2-4-:R-:W-:Y:S05]  /*2f460*/  WARPSYNC.COLLECTIVE R15, `(.L_x_2056) ;  /* 0x000000000f087348 */ /* 0x015fea0003c00000 */
[----:B----4-:R1:W3:Y:S02]  /*2f470*/  SHFL.IDX P6, R14, R13, R12, R11 ;  /* 0x0000000c0d0e7389 */ /* 0x0102e400000c000b */
[----:B0123--:R-:W-:Y:S01]  /*2f480*/  ENDCOLLECTIVE ;  /* 0x000000000000791b */ /* 0x00ffe20003800000 */
.L_x_2056:
[----:B------:R-:W-:Y:S05]  /*2f490*/  BSYNC B1 ;  /* 0x0000000000017941 */ /* 0x000fea0003800000 */
.L_x_2055:
[----:B------:R-:W-:Y:S02]  /*2f4a0*/  IMAD.MOV.U32 R13, RZ, RZ, R21 ;  /* 0x000000ffff0d7224 */ /* 0x000fe400078e0015 */
[----:B------:R-:W-:Y:S02]  /*2f4b0*/  IMAD.MOV.U32 R12, RZ, RZ, 0x1 ;  /* 0x00000001ff0c7424 */ /* 0x000fe400078e00ff */
[----:B------:R-:W-:Y:S02]  /*2f4c0*/  IMAD.MOV.U32 R11, RZ, RZ, 0x181f ;  /* 0x0000181fff0b7424 */ /* 0x000fe400078e00ff */
[----:B------:R-:W-:Y:S02]  /*2f4d0*/  IMAD.MOV.U32 R15, RZ, RZ, -0x1 ;  /* 0xffffffffff0f7424 */ /* 0x000fe400078e00ff */
[----:B------:R-:W-:-:S07]  /*2f4e0*/  IMAD.MOV.U32 R5, RZ, RZ, R14 ;  /* 0x000000ffff057224 */ /* 0x000fce00078e000e */
[----:B------:R-:W-:Y:S05]  /*2f4f0*/  WARPSYNC.COLLECTIVE R15, `(.L_x_2057) ;  /* 0x000000000f087348 */ /* 0x000fea0003c00000 */
[----:B------:R0:W1:Y:S02]  /*2f500*/  SHFL.IDX P6, R14, R13, R12, R11 ;  /* 0x0000000c0d0e7389 */ /* 0x00006400000c000b */
[----:B01----:R-:W-:Y:S01]  /*2f510*/  ENDCOLLECTIVE ;  /* 0x000000000000791b */ /* 0x003fe20003800000 */
.L_x_2057:
[----:B------:R-:W-:Y:S01]  /*2f520*/  IMAD.MOV.U32 R13, RZ, RZ, R73 ;  /* 0x000000ffff0d7224 */ /* 0x000fe200078e0049 */
[----:B------:R-:W-:-:S07]  /*2f530*/  MOV R8, R14 ;  /* 0x0000000e00087202 */ /* 0x000fce0000000f00 */
[----:B------:R-:W-:Y:S05]  /*2f540*/  WARPSYNC.COLLECTIVE R15, `(.L_x_2058) ;  /* 0x000000000f087348 */ /* 0x000fea0003c00000 */
[----:B------:R0:W1:Y:S02]  /*2f550*/  SHFL.IDX P6, R14, R13, R12, R11 ;  /* 0x0000000c0d0e7389 */ /* 0x00006400000c000b */
[----:B01----:R-:W-:Y:S01]  /*2f560*/  ENDCOLLECTIVE ;  /* 0x000000000000791b */ /* 0x003fe20003800000 */
.L_x_2058:
[----:B------:R-:W-:Y:S02]  /*2f570*/  IMAD.MOV.U32 R13, RZ, RZ, R20 ;  /* 0x000000ffff0d7224 */ /* 0x000fe400078e0014 */
[----:B------:R-:W-:-:S07]  /*2f580*/  IMAD.MOV.U32 R7, RZ, RZ, R14 ;  /* 0x000000ffff077224 */ /* 0x000fce00078e000e */
[----:B------:R-:W-:Y:S05]  /*2f590*/  WARPSYNC.COLLECTIVE R15, `(.L_x_2059) ;  /* 0x000000000f087348 */ /* 0x000fea0003c00000 */
[----:B------:R0:W1:Y:S02]  /*2f5a0*/  SHFL.IDX P6, R14, R13, R12, R11 ;  /* 0x0000000c0d0e7389 */ /* 0x00006400000c000b */
[----:B01----:R-:W-:Y:S01]  /*2f5b0*/  ENDCOLLECTIVE ;  /* 0x000000000000791b */ /* 0x003fe20003800000 */
.L_x_2059:
[----:B------:R-:W-:Y:S05]  /*2f5c0*/  BRA `(.L_x_2060) ;  /* 0xfffffdf800587947 */ /* 0x000fea000383ffff */
.L_x_1696:
[----:B------:R-:W-:Y:S01]  /*2f5d0*/  BSSY B1, `(.L_x_2061) ;  /* 0x0000008000017945 */ /* 0x000fe20003800000 */
[----:B------:R-:W-:Y:S01]  /*2f5e0*/  IMAD.MOV.U32 R13, RZ, RZ, R72 ;  /* 0x000000ffff0d7224 */ /* 0x000fe200078e0048 */
[----:B------:R-:W-:Y:S01]  /*2f5f0*/  MOV R11, 0x181f ;  /* 0x0000181f000b7802 */ /* 0x000fe20000000f00 */
[----:B------:R-:W-:Y:S02]  /*2f600*/  IMAD.MOV.U32 R12, RZ, RZ, 0x2 ;  /* 0x00000002ff0c7424 */ /* 0x000fe400078e00ff */
[----:B------:R-:W-:-:S07]  /*2f610*/  IMAD.MOV.U32 R15, RZ, RZ, -0x1 ;  /* 0xffffffffff0f7424 */ /* 0x000fce00078e00ff */
[----:B-1--4-:R-:W-:Y:S05]  /*2f620*/  WARPSYNC.COLLECTIVE R15, `(.L_x_2062) ;  /* 0x000000000f087348 */ /* 0x012fea0003c00000 */
[----:B----4-:R0:W2:Y:S02]  /*2f630*/  SHFL.IDX P6, R14, R13, R12, R11 ;  /* 0x0000000c0d0e7389 */ /* 0x0100a400000c000b */
[----:B012---:R-:W-:Y:S01]  /*2f640*/  ENDCOLLECTIVE ;  /* 0x000000000000791b */ /* 0x007fe20003800000 */
.L_x_2062:
[----:B------:R-:W-:Y:S05]  /*2f650*/  BSYNC B1 ;  /* 0x0000000000017941 */ /* 0x000fea0003800000 */
.L_x_2061:
        /* <DEDUP_REMOVED lines=8> */
.L_x_2063:
[----:B------:R-:W-:Y:S02]  /*2f6e0*/  IMAD.MOV.U32 R13, RZ, RZ, R73 ;  /* 0x000000ffff0d7224 */ /* 0x000fe400078e0049 */
[----:B------:R-:W-:-:S07]  /*2f6f0*/  IMAD.MOV.U32 R8, RZ, RZ, R14 ;  /* 0x000000ffff087224 */ /* 0x000fce00078e000e */
[----:B------:R-:W-:Y:S05]  /*2f700*/  WARPSYNC.COLLECTIVE R15, `(.L_x_2064) ;  /* 0x000000000f087348 */ /* 0x000fea0003c00000 */
[----:B------:R0:W1:Y:S02]  /*2f710*/  SHFL.IDX P6, R14, R13, R12, R11 ;  /* 0x0000000c0d0e7389 */ /* 0x00006400000c000b */
[----:B01----:R-:W-:Y:S01]  /*2f720*/  ENDCOLLECTIVE ;  /* 0x000000000000791b */ /* 0x003fe20003800000 */
.L_x_2064:
[----:B------:R-:W-:Y:S02]  /*2f730*/  IMAD.MOV.U32 R13, RZ, RZ, R20 ;  /* 0x000000ffff0d7224 */ /* 0x000fe400078e0014 */
[----:B------:R-:W-:-:S07]  /*2f740*/  IMAD.MOV.U32 R7, RZ, RZ, R14 ;  /* 0x000000ffff077224 */ /* 0x000fce00078e000e */
[----:B------:R-:W-:Y:S05]  /*2f750*/  WARPSYNC.COLLECTIVE R15, `(.L_x_2065) ;  /* 0x000000000f087348 */ /* 0x000fea0003c00000 */
[----:B------:R0:W1:Y:S02]  /*2f760*/  SHFL.IDX P6, R14, R13, R12, R11 ;  /* 0x0000000c0d0e7389 */ /* 0x00006400000c000b */
[----:B01----:R-:W-:Y:S01]  /*2f770*/  ENDCOLLECTIVE ;  /* 0x000000000000791b */ /* 0x003fe20003800000 */
.L_x_2065:
[----:B------:R-:W-:Y:S05]  /*2f780*/  BRA `(.L_x_2066) ;  /* 0xfffffdfc000c7947 */ /* 0x000fea000383ffff */
.L_x_1699:
[----:B------:R-:W-:Y:S01]  /*2f790*/  BSSY B1, `(.L_x_2067) ;  /* 0x0000008000017945 */ /* 0x000fe20003800000 */
[----:B------:R-:W-:Y:S01]  /*2f7a0*/  IMAD.MOV.U32 R13, RZ, RZ, R72 ;  /* 0x000000ffff0d7224 */ /* 0x000fe200078e0048 */
[----:B------:R-:W-:Y:S01]  /*2f7b0*/  MOV R12, 0x3 ;  /* 0x00000003000c7802 */ /* 0x000fe20000000f00 */
[----:B------:R-:W-:Y:S02]  /*2f7c0*/  IMAD.MOV.U32 R11, RZ, RZ, 0x181f ;  /* 0x0000181fff0b7424 */ /* 0x000fe400078e00ff */
[----:B------:R-:W-:-:S07]  /*2f7d0*/  IMAD.MOV.U32 R15, RZ, RZ, -0x1 ;  /* 0xffffffffff0f7424 */ /* 0x000fce00078e00ff */
[----:B-1-34-:R-:W-:Y:S05]  /*2f7e0*/  WARPSYNC.COLLECTIVE R15, `(.L_x_2068) ;  /* 0x000000000f087348 */ /* 0x01afea0003c00000 */
[----:B------:R0:W2:Y:S02]  /*2f7f0*/  SHFL.IDX P6, R14, R13, R12, R11 ;  /* 0x0000000c0d0e7389 */ /* 0x0000a400000c000b */
[----:B01234-:R-:W-:Y:S01]  /*2f800*/  ENDCOLLECTIVE ;  /* 0x000000000000791b */ /* 0x01ffe20003800000 */
.L_x_2068:
[----:B------:R-:W-:Y:S05]  /*2f810*/  BSYNC B1 ;  /* 0x0000000000017941 */ /* 0x000fea0003800000 */
.L_x_2067:
        /* <DEDUP_REMOVED lines=8> */
.L_x_2069:
[----:B------:R-:W-:Y:S02]  /*2f8a0*/  IMAD.MOV.U32 R13, RZ, RZ, R73 ;  /* 0x000000ffff0d7224 */ /* 0x000fe400078e0049 */
[----:B------:R-:W-:-:S07]  /*2f8b0*/  IMAD.MOV.U32 R21, RZ, RZ, R14 ;  /* 0x000000ffff157224 */ /* 0x000fce00078e000e */
[----:B------:R-:W-:Y:S05]  /*2f8c0*/  WARPSYNC.COLLECTIVE R15, `(.L_x_2070) ;  /* 0x000000000f087348 */ /* 0x000fea0003c00000 */
[----:B------:R0:W1:Y:S02]  /*2f8d0*/  SHFL.IDX P6, R14, R13, R12, R11 ;  /* 0x0000000c0d0e7389 */ /* 0x00006400000c000b */
[----:B01----:R-:W-:Y:S01]  /*2f8e0*/  ENDCOLLECTIVE ;  /* 0x000000000000791b */ /* 0x003fe20003800000 */
.L_x_2070:
[----:B------:R-:W-:Y:S02]  /*2f8f0*/  IMAD.MOV.U32 R13, RZ, RZ, R20 ;  /* 0x000000ffff0d7224 */ /* 0x000fe400078e0014 */
[----:B------:R-:W-:-:S07]  /*2f900*/  IMAD.MOV.U32 R80, RZ, RZ, R14 ;  /* 0x000000ffff507224 */ /* 0x000fce00078e000e */
[----:B------:R-:W-:Y:S05]  /*2f910*/  WARPSYNC.COLLECTIVE R15, `(.L_x_2071) ;  /* 0x000000000f087348 */ /* 0x000fea0003c00000 */
[----:B------:R0:W1:Y:S02]  /*2f920*/  SHFL.IDX P6, R14, R13, R12, R11 ;  /* 0x0000000c0d0e7389 */ /* 0x00006400000c000b */
[----:B01----:R-:W-:Y:S01]  /*2f930*/  ENDCOLLECTIVE ;  /* 0x000000000000791b */ /* 0x003fe20003800000 */
.L_x_2071:
[----:B------:R-:W-:Y:S01]  /*2f940*/  MOV R78, R14 ;  /* 0x0000000e004e7202 */ /* 0x000fe20000000f00 */
[----:B------:R-:W-:Y:S06]  /*2f950*/  BRA `(.L_x_2072) ;  /* 0xfffffdfc00bc7947 */ /* 0x000fec000383ffff */
.L_x_1703:
[----:B0-----:R0:W1:Y:S02]  /*2f960*/  SYNCS.PHASECHK.TRANS64.TRYWAIT P0, [R16+URZ+0x30800], R81 ;  /* 0x03080051100075a7 */ /* 0x001064000800017f */
[----:B-1----:R-:W-:Y:S05]  /*2f970*/  @!P0 NANOSLEEP.SYNCS 0x989680 ;  /* 0x009896800000895d */ /* 0x002fea0003900000 */
[----:B------:R-:W1:Y:S02]  /*2f980*/  @!P0 SYNCS.PHASECHK.TRANS64 P0, [R16+URZ+0x30800], R81 ;  /* 0x03080051100085a7 */ /* 0x000e64000800007f */
[----:B-1----:R-:W-:Y:S05]  /*2f990*/  @!P0 BRA `(.L_x_1703) ;  /* 0xfffffffc00f08947 */ /* 0x002fea000383ffff */
[----:B------:R-:W-:Y:S05]  /*2f9a0*/  BRA `(.L_x_2073) ;  /* 0xfffffe0000cc7947 */ /* 0x000fea000383ffff */
.L_x_1721:
[----:B-1----:R1:W2:Y:S02]  /*2f9b0*/  SYNCS.PHASECHK.TRANS64.TRYWAIT P2, [R0+URZ+0x30830], R3 ;  /* 0x03083003000075a7 */ /* 0x0022a4000804017f */
[----:B--2---:R-:W-:Y:S05]  /*2f9c0*/  @!P2 NANOSLEEP.SYNCS 0x989680 ;  /* 0x009896800000a95d */ /* 0x004fea0003900000 */
[----:B------:R-:W2:Y:S02]  /*2f9d0*/  @!P2 SYNCS.PHASECHK.TRANS64 P2, [R0+URZ+0x30830], R3 ;  /* 0x030830030000a5a7 */ /* 0x000ea4000804007f */
[----:B--2---:R-:W-:Y:S05]  /*2f9e0*/  @!P2 BRA `(.L_x_1721) ;  /* 0xfffffffc00f0a947 */ /* 0x004fea000383ffff */
[----:B------:R-:W-:Y:S05]  /*2f9f0*/  BRA `(.L_x_1720) ;  /* 0xfffffe3800907947 */ /* 0x000fea000383ffff */
.L_x_1741:
[----:B-1----:R1:W2:Y:S02]  /*2fa00*/  SYNCS.PHASECHK.TRANS64.TRYWAIT P4, [R2+URZ+0x30830], R154 ;  /* 0x0308309a020075a7 */ /* 0x0022a4000808017f */
[----:B--2---:R-:W-:Y:S05]  /*2fa10*/  @!P4 NANOSLEEP.SYNCS 0x989680 ;  /* 0x009896800000c95d */ /* 0x004fea0003900000 */
[----:B------:R-:W2:Y:S02]  /*2fa20*/  @!P4 SYNCS.PHASECHK.TRANS64 P4, [R2+URZ+0x30830], R154 ;  /* 0x0308309a0200c5a7 */ /* 0x000ea4000808007f */
[----:B--2---:R-:W-:Y:S05]  /*2fa30*/  @!P4 BRA `(.L_x_1741) ;  /* 0xfffffffc00f0c947 */ /* 0x004fea000383ffff */
[----:B------:R-:W-:Y:S05]  /*2fa40*/  BRA `(.L_x_1740) ;  /* 0xfffffe68000c7947 */ /* 0x000fea000383ffff */
.L_x_1746:
[----:B-1----:R1:W2:Y:S02]  /*2fa50*/  SYNCS.PHASECHK.TRANS64.TRYWAIT P4, [R0+URZ+0x30850], R218 ;  /* 0x030850da000075a7 */ /* 0x0022a4000808017f */
[----:B--2---:R-:W-:Y:S05]  /*2fa60*/  @!P4 NANOSLEEP.SYNCS 0x989680 ;  /* 0x009896800000c95d */ /* 0x004fea0003900000 */
[----:B------:R-:W2:Y:S02]  /*2fa70*/  @!P4 SYNCS.PHASECHK.TRANS64 P4, [R0+URZ+0x30850], R218 ;  /* 0x030850da0000c5a7 */ /* 0x000ea4000808007f */
[----:B--2---:R-:W-:Y:S05]  /*2fa80*/  @!P4 BRA `(.L_x_1746) ;  /* 0xfffffffc00f0c947 */ /* 0x004fea000383ffff */
[----:B------:R-:W-:Y:S05]  /*2fa90*/  BRA `(.L_x_1745) ;  /* 0xfffffe7800547947 */ /* 0x000fea000383ffff */
.L_x_1767:
[----:B-1----:R1:W2:Y:S02]  /*2faa0*/  SYNCS.PHASECHK.TRANS64.TRYWAIT P2, [R2+URZ+0x30830], R3 ;  /* 0x03083003020075a7 */ /* 0x0022a4000804017f */
[----:B--2---:R-:W-:Y:S05]  /*2fab0*/  @!P2 NANOSLEEP.SYNCS 0x989680 ;  /* 0x009896800000a95d */ /* 0x004fea0003900000 */
[----:B------:R-:W2:Y:S02]  /*2fac0*/  @!P2 SYNCS.PHASECHK.TRANS64 P2, [R2+URZ+0x30830], R3 ;  /* 0x030830030200a5a7 */ /* 0x000ea4000804007f */
[----:B--2---:R-:W-:Y:S05]  /*2fad0*/  @!P2 BRA `(.L_x_1767) ;  /* 0xfffffffc00f0a947 */ /* 0x004fea000383ffff */
[----:B------:R-:W-:Y:S05]  /*2fae0*/  BRA `(.L_x_1766) ;  /* 0xfffffe9800707947 */ /* 0x000fea000383ffff */
.L_x_1772:
[----:B-1----:R1:W2:Y:S02]  /*2faf0*/  SYNCS.PHASECHK.TRANS64.TRYWAIT P2, [R231+URZ+0x30850], R0 ;  /* 0x03085000e70075a7 */ /* 0x0022a4000804017f */
[----:B--2---:R-:W-:Y:S05]  /*2fb00*/  @!P2 NANOSLEEP.SYNCS 0x989680 ;  /* 0x009896800000a95d */ /* 0x004fea0003900000 */
[----:B------:R-:W2:Y:S02]  /*2fb10*/  @!P2 SYNCS.PHASECHK.TRANS64 P2, [R231+URZ+0x30850], R0 ;  /* 0x03085000e700a5a7 */ /* 0x000ea4000804007f */
[----:B--2---:R-:W-:Y:S05]  /*2fb20*/  @!P2 BRA `(.L_x_1772) ;  /* 0xfffffffc00f0a947 */ /* 0x004fea000383ffff */
[----:B------:R-:W-:Y:S05]  /*2fb30*/  BRA `(.L_x_1771) ;  /* 0xfffffea800b87947 */ /* 0x000fea000383ffff */
.L_x_1780:
[----:B-1----:R1:W2:Y:S02]  /*2fb40*/  SYNCS.PHASECHK.TRANS64.TRYWAIT P2, [R2+URZ+0x30830], R3 ;  /* 0x03083003020075a7 */ /* 0x0022a4000804017f */
[----:B--2---:R-:W-:Y:S05]  /*2fb50*/  @!P2 NANOSLEEP.SYNCS 0x989680 ;  /* 0x009896800000a95d */ /* 0x004fea0003900000 */
[----:B------:R-:W2:Y:S02]  /*2fb60*/  @!P2 SYNCS.PHASECHK.TRANS64 P2, [R2+URZ+0x30830], R3 ;  /* 0x030830030200a5a7 */ /* 0x000ea4000804007f */
[----:B--2---:R-:W-:Y:S05]  /*2fb70*/  @!P2 BRA `(.L_x_1780) ;  /* 0xfffffffc00f0a947 */ /* 0x004fea000383ffff */
[----:B------:R-:W-:Y:S05]  /*2fb80*/  BRA `(.L_x_1779) ;  /* 0xfffffebc00747947 */ /* 0x000fea000383ffff */
.L_x_1785:
[----:B-1----:R1:W2:Y:S02]  /*2fb90*/  SYNCS.PHASECHK.TRANS64.TRYWAIT P2, [R0+URZ+0x30850], R2 ;  /* 0x03085002000075a7 */ /* 0x0022a4000804017f */
[----:B--2---:R-:W-:Y:S05]  /*2fba0*/  @!P2 NANOSLEEP.SYNCS 0x989680 ;  /* 0x009896800000a95d */ /* 0x004fea0003900000 */
[----:B------:R-:W2:Y:S02]  /*2fbb0*/  @!P2 SYNCS.PHASECHK.TRANS64 P2, [R0+URZ+0x30850], R2 ;  /* 0x030850020000a5a7 */ /* 0x000ea4000804007f */
[----:B--2---:R-:W-:Y:S05]  /*2fbc0*/  @!P2 BRA `(.L_x_1785) ;  /* 0xfffffffc00f0a947 */ /* 0x004fea000383ffff */
[----:B------:R-:W-:Y:S05]  /*2fbd0*/  BRA `(.L_x_1784) ;  /* 0xfffffecc00bc7947 */ /* 0x000fea000383ffff */
.L_x_1799:
[----:B-1----:R1:W2:Y:S02]  /*2fbe0*/  SYNCS.PHASECHK.TRANS64.TRYWAIT P0, [R5+URZ+0x30850], R0 ;  /* 0x03085000050075a7 */ /* 0x0022a4000800017f */
[----:B--2---:R-:W-:Y:S05]  /*2fbf0*/  @!P0 NANOSLEEP.SYNCS 0x989680 ;  /* 0x009896800000895d */ /* 0x004fea0003900000 */
[----:B------:R-:W2:Y:S02]  /*2fc00*/  @!P0 SYNCS.PHASECHK.TRANS64 P0, [R5+URZ+0x30850], R0 ;  /* 0x03085000050085a7 */ /* 0x000ea4000800007f */
[----:B--2---:R-:W-:Y:S05]  /*2fc10*/  @!P0 BRA `(.L_x_1799) ;  /* 0xfffffffc00f08947 */ /* 0x004fea000383ffff */
[----:B------:R-:W-:Y:S05]  /*2fc20*/  BRA `(.L_x_1798) ;  /* 0xfffffef000e47947 */ /* 0x000fea000383ffff */
.L_x_1848:
[----:B------:R-:W1:Y:S01]  /*2fc30*/  S2R R5, SR_TID.X ;  /* 0x0000000000057919 */ /* 0x000e620000002100 */
[----:B------:R-:W-:Y:S01]  /*2fc40*/  BSSY B1, `(.L_x_2074) ;  /* 0x000000a000017945 */ /* 0x000fe20003800000 */
[----:B------:R-:W-:Y:S02]  /*2fc50*/  IMAD.MOV.U32 R12, RZ, RZ, RZ ;  /* 0x000000ffff0c7224 */ /* 0x000fe400078e00ff */
[----:B------:R-:W-:Y:S02]  /*2fc60*/  IMAD.MOV.U32 R11, RZ, RZ, 0x1f ;  /* 0x0000001fff0b7424 */ /* 0x000fe400078e00ff */
[----:B0-----:R-:W-:Y:S01]  /*2fc70*/  IMAD.MOV.U32 R15, RZ, RZ, -0x1 ;  /* 0xffffffffff0f7424 */ /* 0x001fe200078e00ff */
[----:B-1----:R-:W-:-:S04]  /*2fc80*/  SHF.R.U32.HI R5, RZ, 0x5, R5 ;  /* 0x00000005ff057819 */ /* 0x002fc80000011605 */
[----:B------:R-:W-:-:S05]  /*2fc90*/  LOP3.LUT R5, R5, 0x3, RZ, 0xc0, !PT ;  /* 0x0000000305057812 */ /* 0x000fca00078ec0ff */
[----:B------:R-:W-:-:S07]  /*2fca0*/  IMAD.MOV.U32 R13, RZ, RZ, R5 ;  /* 0x000000ffff0d7224 */ /* 0x000fce00078e0005 */
[----:B------:R-:W-:Y:S05]  /*2fcb0*/  WARPSYNC.COLLECTIVE R15, `(.L_x_2075) ;  /* 0x000000000f087348 */ /* 0x000fea0003c00000 */
[----:B------:R0:W1:Y:S02]  /*2fcc0*/  SHFL.IDX P6, R14, R13, R12, R11 ;  /* 0x0000000c0d0e7389 */ /* 0x00006400000c000b */
[----:B01----:R-:W-:Y:S01]  /*2fcd0*/  ENDCOLLECTIVE ;  /* 0x000000000000791b */ /* 0x003fe20003800000 */
.L_x_2075:
[----:B------:R-:W-:Y:S05]  /*2fce0*/  BSYNC B1 ;  /* 0x0000000000017941 */ /* 0x000fea0003800000 */
.L_x_2074:
[----:B------:R-:W-:Y:S05]  /*2fcf0*/  BRA `(.L_x_2076) ;  /* 0xffffff6800907947 */ /* 0x000fea000383ffff */
.L_x_1850:
[----:B------:R-:W-:Y:S01]  /*2fd00*/  BSSY B1, `(.L_x_2077) ;  /* 0x0000006000017945 */ /* 0x000fe20003800000 */
[----:B0-----:R-:W-:-:S07]  /*2fd10*/  IMAD.MOV.U32 R15, RZ, RZ, -0x1 ;  /* 0xffffffffff0f7424 */ /* 0x001fce00078e00ff */
[----:B-1----:R-:W-:Y:S05]  /*2fd20*/  WARPSYNC.COLLECTIVE R15, `(.L_x_2078) ;  /* 0x000000000f0c7348 */ /* 0x002fea0003c00000 */
[----:B------:R-:W-:Y:S02]  /*2fd30*/  ELECT P6, UR62, PT ;  /* 0x00000000003e782f */ /* 0x000fe400038c0000 */
[----:B------:R-:W-:Y:S01]  /*2fd40*/  MOV R14, UR62 ;  /* 0x0000003e000e7c02 */ /* 0x000fe20008000f00 */
[----:B-1----:R-:W-:Y:S10]  /*2fd50*/  ENDCOLLECTIVE ;  /* 0x000000000000791b */ /* 0x002ff40003800000 */
.L_x_2078:
[----:B------:R-:W-:Y:S05]  /*2fd60*/  BSYNC B1 ;  /* 0x0000000000017941 */ /* 0x000fea0003800000 */
.L_x_2077:
[----:B------:R-:W-:Y:S05]  /*2fd70*/  BRA `(.L_x_1849) ;  /* 0xffffff6800887947 */ /* 0x000fea000383ffff */
.L_x_1852:
[----:B-1----:R1:W2:Y:S02]  /*2fd80*/  SYNCS.PHASECHK.TRANS64.TRYWAIT P0, [R18+URZ+0x30820], R5 ;  /* 0x03082005120075a7 */ /* 0x0022a4000800017f */
[----:B--2---:R-:W-:Y:S05]  /*2fd90*/  @!P0 NANOSLEEP.SYNCS 0x989680 ;  /* 0x009896800000895d */ /* 0x004fea0003900000 */
[----:B------:R-:W2:Y:S02]  /*2fda0*/  @!P0 SYNCS.PHASECHK.TRANS64 P0, [R18+URZ+0x30820], R5 ;  /* 0x03082005120085a7 */ /* 0x000ea4000800007f */
[----:B--2---:R-:W-:Y:S05]  /*2fdb0*/  @!P0 BRA `(.L_x_1852) ;  /* 0xfffffffc00f08947 */ /* 0x004fea000383ffff */
[----:B------:R-:W-:Y:S05]  /*2fdc0*/  BRA `(.L_x_2079) ;  /* 0xffffff6800987947 */ /* 0x000fea000383ffff */
.L_x_1856:
[----:B--2---:R2:W3:Y:S02]  /*2fdd0*/  SYNCS.PHASECHK.TRANS64.TRYWAIT P0, [R7+URZ+0x308a0], R10 ;  /* 0x0308a00a070075a7 */ /* 0x0044e4000800017f */
[----:B---3--:R-:W-:Y:S05]  /*2fde0*/  @!P0 NANOSLEEP.SYNCS 0x989680 ;  /* 0x009896800000895d */ /* 0x008fea0003900000 */
[----:B------:R-:W3:Y:S02]  /*2fdf0*/  @!P0 SYNCS.PHASECHK.TRANS64 P0, [R7+URZ+0x308a0], R10 ;  /* 0x0308a00a070085a7 */ /* 0x000ee4000800007f */
[----:B---3--:R-:W-:Y:S05]  /*2fe00*/  @!P0 BRA `(.L_x_1856) ;  /* 0xfffffffc00f08947 */ /* 0x008fea000383ffff */
[----:B------:R-:W-:Y:S05]  /*2fe10*/  BRA `(.L_x_2080) ;  /* 0xffffff6800b87947 */ /* 0x000fea000383ffff */
.L_x_1864:
[----:B0-----:R0:W1:Y:S02]  /*2fe20*/  SYNCS.PHASECHK.TRANS64.TRYWAIT P0, [R7+URZ+0x308c0], R10 ;  /* 0x0308c00a070075a7 */ /* 0x001064000800017f */
[----:B-1----:R-:W-:Y:S05]  /*2fe30*/  @!P0 NANOSLEEP.SYNCS 0x989680 ;  /* 0x009896800000895d */ /* 0x002fea0003900000 */
[----:B------:R-:W1:Y:S02]  /*2fe40*/  @!P0 SYNCS.PHASECHK.TRANS64 P0, [R7+URZ+0x308c0], R10 ;  /* 0x0308c00a070085a7 */ /* 0x000e64000800007f */
[----:B-1----:R-:W-:Y:S05]  /*2fe50*/  @!P0 BRA `(.L_x_1864) ;  /* 0xfffffffc00f08947 */ /* 0x002fea000383ffff */
[----:B------:R-:W-:Y:S05]  /*2fe60*/  BRA `(.L_x_2081) ;  /* 0xffffff6c00fc7947 */ /* 0x000fea000383ffff */
.L_x_1874:
[----:B-1----:R1:W2:Y:S02]  /*2fe70*/  SYNCS.PHASECHK.TRANS64.TRYWAIT P1, [R8+URZ+0x308a0], R7 ;  /* 0x0308a007080075a7 */ /* 0x0022a4000802017f */
[----:B--2---:R-:W-:Y:S05]  /*2fe80*/  @!P1 NANOSLEEP.SYNCS 0x989680 ;  /* 0x009896800000995d */ /* 0x004fea0003900000 */
[----:B------:R-:W2:Y:S02]  /*2fe90*/  @!P1 SYNCS.PHASECHK.TRANS64 P1, [R8+URZ+0x308a0], R7 ;  /* 0x0308a007080095a7 */ /* 0x000ea4000802007f */
[----:B--2---:R-:W-:Y:S05]  /*2fea0*/  @!P1 BRA `(.L_x_1874) ;  /* 0xfffffffc00f09947 */ /* 0x004fea000383ffff */
[----:B------:R-:W-:Y:S05]  /*2feb0*/  BRA `(.L_x_2082) ;  /* 0xffffff7400907947 */ /* 0x000fea000383ffff */
.L_x_1882:
[----:B0-----:R0:W2:Y:S02]  /*2fec0*/  SYNCS.PHASECHK.TRANS64.TRYWAIT P1, [R8+URZ+0x308c0], R7 ;  /* 0x0308c007080075a7 */ /* 0x0010a4000802017f */
[----:B--2---:R-:W-:Y:S05]  /*2fed0*/  @!P1 NANOSLEEP.SYNCS 0x989680 ;  /* 0x009896800000995d */ /* 0x004fea0003900000 */
[----:B------:R-:W2:Y:S02]  /*2fee0*/  @!P1 SYNCS.PHASECHK.TRANS64 P1, [R8+URZ+0x308c0], R7 ;  /* 0x0308c007080095a7 */ /* 0x000ea4000802007f */
[----:B--2---:R-:W-:Y:S05]  /*2fef0*/  @!P1 BRA `(.L_x_1882) ;  /* 0xfffffffc00f09947 */ /* 0x004fea000383ffff */
[----:B------:R-:W-:Y:S05]  /*2ff00*/  BRA `(.L_x_2083) ;  /* 0xffffff7800cc7947 */ /* 0x000fea000383ffff */
.L_x_1908:
[----:B------:R-:W2:Y:S01]  /*2ff10*/  S2R R4, SR_TID.X ;  /* 0x0000000000047919 */ /* 0x000ea20000002100 */
[----:B------:R-:W-:Y:S01]  /*2ff20*/  BSSY B0, `(.L_x_2084) ;  /* 0x000000a000007945 */ /* 0x000fe20003800000 */
[----:B------:R-:W-:Y:S02]  /*2ff30*/  IMAD.MOV.U32 R12, RZ, RZ, RZ ;  /* 0x000000ffff0c7224 */ /* 0x000fe400078e00ff */
[----:B------:R-:W-:Y:S02]  /*2ff40*/  IMAD.MOV.U32 R11, RZ, RZ, 0x1f ;  /* 0x0000001fff0b7424 */ /* 0x000fe400078e00ff */
[----:B0-----:R-:W-:Y:S01]  /*2ff50*/  IMAD.MOV.U32 R15, RZ, RZ, -0x1 ;  /* 0xffffffffff0f7424 */ /* 0x001fe200078e00ff */
[----:B--2---:R-:W-:-:S04]  /*2ff60*/  SHF.R.U32.HI R4, RZ, 0x5, R4 ;  /* 0x00000005ff047819 */ /* 0x004fc80000011604 */
[----:B------:R-:W-:-:S04]  /*2ff70*/  LOP3.LUT R4, R4, 0x3, RZ, 0xc0, !PT ;  /* 0x0000000304047812 */ /* 0x000fc800078ec0ff */
[----:B------:R-:W-:-:S07]  /*2ff80*/  MOV R13, R4 ;  /* 0x00000004000d7202 */ /* 0x000fce0000000f00 */
[----:B-1----:R-:W-:Y:S05]  /*2ff90*/  WARPSYNC.COLLECTIVE R15, `(.L_x_2085) ;  /* 0x000000000f087348 */ /* 0x002fea0003c00000 */
[----:B------:R0:W2:Y:S02]  /*2ffa0*/  SHFL.IDX P6, R14, R13, R12, R11 ;  /* 0x0000000c0d0e7389 */ /* 0x0000a400000c000b */
[----:B012---:R-:W-:Y:S01]  /*2ffb0*/  ENDCOLLECTIVE ;  /* 0x000000000000791b */ /* 0x007fe20003800000 */
.L_x_2085:
[----:B------:R-:W-:Y:S05]  /*2ffc0*/  BSYNC B0 ;  /* 0x0000000000007941 */ /* 0x000fea0003800000 */
.L_x_2084:
[----:B------:R-:W-:Y:S05]  /*2ffd0*/  BRA `(.L_x_2086) ;  /* 0xffffff8c00607947 */ /* 0x000fea000383ffff */
.L_x_1910:
[----:B------:R-:W-:Y:S01]  /*2ffe0*/  BSSY B0, `(.L_x_2087) ;  /* 0x0000006000007945 */ /* 0x000fe20003800000 */
[----:B0-----:R-:W-:-:S07]  /*2fff0*/  IMAD.MOV.U32 R15, RZ, RZ, -0x1 ;  /* 0xffffffffff0f7424 */ /* 0x001fce00078e00ff */
[----:B-1-3--:R-:W-:Y:S05]  /*30000*/  WARPSYNC.COLLECTIVE R15, `(.L_x_2088) ;  /* 0x000000000f0c7348 */ /* 0x00afea0003c00000 */
[----:B------:R-:W-:Y:S02]  /*30010*/  ELECT P6, UR62, PT ;  /* 0x00000000003e782f */ /* 0x000fe400038c0000 */
[----:B------:R-:W-:Y:S01]  /*30020*/  MOV R14, UR62 ;  /* 0x0000003e000e7c02 */ /* 0x000fe20008000f00 */
[----:B-1-3--:R-:W-:Y:S10]  /*30030*/  ENDCOLLECTIVE ;  /* 0x000000000000791b */ /* 0x00aff40003800000 */
.L_x_2088:
[----:B------:R-:W-:Y:S05]  /*30040*/  BSYNC B0 ;  /* 0x0000000000007941 */ /* 0x000fea0003800000 */
.L_x_2087:
[----:B------:R-:W-:Y:S05]  /*30050*/  BRA `(.L_x_2089) ;  /* 0xffffff8c006c7947 */ /* 0x000fea000383ffff */
.L_x_1912:
[----:B--2---:R2:W3:Y:S02]  /*30060*/  SYNCS.PHASECHK.TRANS64.TRYWAIT P0, [R0+URZ+0x30840], R2 ;  /* 0x03084002000075a7 */ /* 0x0044e4000800017f */
[----:B---3--:R-:W-:Y:S05]  /*30070*/  @!P0 NANOSLEEP.SYNCS 0x989680 ;  /* 0x009896800000895d */ /* 0x008fea0003900000 */
[----:B------:R-:W3:Y:S02]  /*30080*/  @!P0 SYNCS.PHASECHK.TRANS64 P0, [R0+URZ+0x30840], R2 ;  /* 0x03084002000085a7 */ /* 0x000ee4000800007f */
[----:B---3--:R-:W-:Y:S05]  /*30090*/  @!P0 BRA `(.L_x_1912) ;  /* 0xfffffffc00f08947 */ /* 0x008fea000383ffff */
[----:B------:R-:W-:Y:S05]  /*300a0*/  BRA `(.L_x_2090) ;  /* 0xffffff8c00d07947 */ /* 0x000fea000383ffff */
.L_x_1916:
[----:B------:R-:W2:Y:S01]  /*300b0*/  LDL.LU R11, [R1+0x3c] ;  /* 0x00003c00010b7983 */ /* 0x000ea20000300800 */
[----:B------:R-:W-:Y:S01]  /*300c0*/  IMAD.MOV.U32 R13, RZ, RZ, R3 ;  /* 0x000000ffff0d7224 */ /* 0x000fe200078e0003 */
[----:B------:R-:W-:Y:S01]  /*300d0*/  MOV R12, RZ ;  /* 0x000000ff000c7202 */ /* 0x000fe20000000f00 */
[----:B------:R-:W-:Y:S01]  /*300e0*/  IMAD.MOV.U32 R15, RZ, RZ, -0x1 ;  /* 0xffffffffff0f7424 */ /* 0x000fe200078e00ff */
[----:B------:R-:W0:Y:S02]  /*300f0*/  S2R R5, SR_TID.X ;  /* 0x0000000000057919 */ /* 0x000e240000002100 */
[----:B0-----:R-:W-:-:S04]  /*30100*/  LOP3.LUT R5, R5, 0x7f, RZ, 0xc0, !PT ;  /* 0x0000007f05057812 */ /* 0x001fc800078ec0ff */
[----:B------:R-:W-:-:S04]  /*30110*/  SHF.R.U32.HI R0, RZ, 0x3, R5 ;  /* 0x00000003ff007819 */ /* 0x000fc80000011605 */
[----:B------:R-:W-:-:S05]  /*30120*/  IADD3 R0, R0, R8, RZ ;  /* 0x0000000800007210 */ /* 0x000fca0007ffe0ff */
[----:B------:R-:W-:Y:S02]  /*30130*/  VIADD R5, R0, 0x10 ;  /* 0x0000001000057836 */ /* 0x000fe40000000000 */
[----:B--2---:R-:W-:Y:S02]  /*30140*/  IMAD R2, R11, R7, RZ ;  /* 0x000000070b027224 */ /* 0x004fe400078e02ff */
[----:B------:R-:W-:-:S03]  /*30150*/  IMAD.MOV.U32 R11, RZ, RZ, 0x181f ;  /* 0x0000181fff0b7424 */ /* 0x000fc600078e00ff */
[----:B------:R-:W-:-:S13]  /*30160*/  ISETP.GE.AND P5, PT, R0, R2, PT ;  /* 0x000000020000720c */ /* 0x000fda0003fa6270 */
[----:B-----5:R-:W-:Y:S05]  /*30170*/  WARPSYNC.COLLECTIVE R15, `(.L_x_2091) ;  /* 0x000000000f087348 */ /* 0x020fea0003c00000 */
[----:B------:R0:W1:Y:S02]  /*30180*/  SHFL.IDX P6, R14, R13, R12, R11 ;  /* 0x0000000c0d0e7389 */ /* 0x00006400000c000b */
[----:B01---5:R-:W-:Y:S01]  /*30190*/  ENDCOLLECTIVE ;  /* 0x000000000000791b */ /* 0x023fe20003800000 */
.L_x_2091:
[----:B------:R-:W-:Y:S02]  /*301a0*/  IMAD.MOV.U32 R13, RZ, RZ, R4 ;  /* 0x000000ffff0d7224 */ /* 0x000fe400078e0004 */
[----:B------:R-:W-:-:S07]  /*301b0*/  IMAD.MOV.U32 R6, RZ, RZ, R14 ;  /* 0x000000ffff067224 */ /* 0x000fce00078e000e */
[----:B------:R-:W-:Y:S05]  /*301c0*/  WARPSYNC.COLLECTIVE R15, `(.L_x_2092) ;  /* 0x000000000f087348 */ /* 0x000fea0003c00000 */
[----:B------:R0:W1:Y:S02]  /*301d0*/  SHFL.IDX P6, R14, R13, R12, R11 ;  /* 0x0000000c0d0e7389 */ /* 0x00006400000c000b */
[----:B01----:R-:W-:Y:S01]  /*301e0*/  ENDCOLLECTIVE ;  /* 0x000000000000791b */ /* 0x003fe20003800000 */
.L_x_2092:
        /* <DEDUP_REMOVED lines=20> */
.L_x_2093:
[----:B------:R-:W-:Y:S01]  /*30330*/  MOV R13, R4 ;  /* 0x00000004000d7202 */ /* 0x000fe20000000f00 */
[----:B------:R-:W-:-:S07]  /*30340*/  IMAD.MOV.U32 R6, RZ, RZ, R14 ;  /* 0x000000ffff067224 */ /* 0x000fce00078e000e */
[----:B------:R-:W-:Y:S05]  /*30350*/  WARPSYNC.COLLECTIVE R15, `(.L_x_2094) ;  /* 0x000000000f087348 */ /* 0x000fea0003c00000 */
[----:B------:R0:W1:Y:S02]  /*30360*/  SHFL.IDX P6, R14, R13, R12, R11 ;  /* 0x0000000c0d0e7389 */ /* 0x00006400000c000b */
[----:B01----:R-:W-:Y:S01]  /*30370*/  ENDCOLLECTIVE ;  /* 0x000000000000791b */ /* 0x003fe20003800000 */
.L_x_2094:
[----:B------:R-:W-:Y:S01]  /*30380*/  ULDC.64 UR4, c[0x0][0x208] ;  /* 0x0000820000047ab9 */ /* 0x000fe20000000a00 */
[----:B------:R-:W-:Y:S01]  /*30390*/  MOV R13, R3 ;  /* 0x00000003000d7202 */ /* 0x000fe20000000f00 */
        /* <DEDUP_REMOVED lines=18> */
.L_x_2095:
[----:B------:R-:W-:Y:S02]  /*304c0*/  IMAD.MOV.U32 R13, RZ, RZ, R4 ;  /* 0x000000ffff0d7224 */ /* 0x000fe400078e0004 */
[----:B------:R-:W-:-:S07]  /*304d0*/  IMAD.MOV.U32 R6, RZ, RZ, R14 ;  /* 0x000000ffff067224 */ /* 0x000fce00078e000e */
[----:B------:R-:W-:Y:S05]  /*304e0*/  WARPSYNC.COLLECTIVE R15, `(.L_x_2096) ;  /* 0x000000000f087348 */ /* 0x000fea0003c00000 */
[----:B------:R0:W1:Y:S02]  /*304f0*/  SHFL.IDX P6, R14, R13, R12, R11 ;  /* 0x0000000c0d0e7389 */ /* 0x00006400000c000b */
[----:B01----:R-:W-:Y:S01]  /*30500*/  ENDCOLLECTIVE ;  /* 0x000000000000791b */ /* 0x003fe20003800000 */
.L_x_2096:
[----:B------:R-:W-:Y:S01]  /*30510*/  ULDC.64 UR4, c[0x0][0x208] ;  /* 0x0000820000047ab9 */ /* 0x000fe20000000a00 */
[----:B------:R-:W-:Y:S02]  /*30520*/  IMAD.MOV.U32 R13, RZ, RZ, R3 ;  /* 0x000000ffff0d7224 */ /* 0x000fe400078e0003 */
[----:B------:R-:W-:Y:S02]  /*30530*/  IMAD.MOV.U32 R12, RZ, RZ, 0x3 ;  /* 0x00000003ff0c7424 */ /* 0x000fe400078e00ff */
[----:B------:R-:W-:-:S05]  /*30540*/  IMAD.MOV.U32 R5, RZ, RZ, R14 ;  /* 0x000000ffff057224 */ /* 0x000fca00078e000e */
[----:B------:R-:W-:-:S05]  /*30550*/  @!P5 LEA R5, P4, R10, R5, 0x1 ;  /* 0x000000050a05d211 */ /* 0x000fca00078808ff */
[----:B------:R-:W-:-:S05]  /*30560*/  @!P5 IMAD.X R6, RZ, RZ, R6, P4 ;  /* 0x000000ffff06d224 */ /* 0x000fca00020e0606 */
[----:B------:R-:W-:Y:S01]  /*30570*/  @!P5 MOV R7, R6 ;  /* 0x000000060007d202 */ /* 0x000fe20000000f00 */
        /* <DEDUP_REMOVED lines=13> */
.L_x_2097:
[----:B------:R-:W-:Y:S01]  /*30650*/  MOV R13, R4 ;  /* 0x00000004000d7202 */ /* 0x000fe20000000f00 */
[----:B------:R-:W-:-:S07]  /*30660*/  IMAD.MOV.U32 R6, RZ, RZ, R14 ;  /* 0x000000ffff067224 */ /* 0x000fce00078e000e */
[----:B------:R-:W-:Y:S05]  /*30670*/  WARPSYNC.COLLECTIVE R15, `(.L_x_2098) ;  /* 0x000000000f087348 */ /* 0x000fea0003c00000 */
[----:B------:R0:W1:Y:S02]  /*30680*/  SHFL.IDX P6, R14, R13, R12, R11 ;  /* 0x0000000c0d0e7389 */ /* 0x00006400000c000b */
[----:B01----:R-:W-:Y:S01]  /*30690*/  ENDCOLLECTIVE ;  /* 0x000000000000791b */ /* 0x003fe20003800000 */
.L_x_2098:
        /* <DEDUP_REMOVED lines=20> */
.L_x_2099:
[----:B------:R-:W-:Y:S02]  /*307e0*/  IMAD.MOV.U32 R13, RZ, RZ, R4 ;  /* 0x000000ffff0d7224 */ /* 0x000fe400078e0004 */
[----:B------:R-:W-:-:S07]  /*307f0*/  IMAD.MOV.U32 R6, RZ, RZ, R14 ;  /* 0x000000ffff067224 */ /* 0x000fce00078e000e */
[----:B------:R-:W-:Y:S05]  /*30800*/  WARPSYNC.COLLECTIVE R15, `(.L_x_2100) ;  /* 0x000000000f087348 */ /* 0x000fea0003c00000 */
[----:B------:R0:W1:Y:S02]  /*30810*/  SHFL.IDX P6, R14, R13, R12, R11 ;  /* 0x0000000c0d0e7389 */ /* 0x00006400000c000b */
[----:B01----:R-:W-:Y:S01]  /*30820*/  ENDCOLLECTIVE ;  /* 0x000000000000791b */ /* 0x003fe20003800000 */
.L_x_2100:
        /* <DEDUP_REMOVED lines=20> */
.L_x_2101:
[----:B------:R-:W-:Y:S01]  /*30970*/  MOV R13, R4 ;  /* 0x00000004000d7202 */ /* 0x000fe20000000f00 */
[----:B------:R-:W-:-:S07]  /*30980*/  IMAD.MOV.U32 R6, RZ, RZ, R14 ;  /* 0x000000ffff067224 */ /* 0x000fce00078e000e */
[----:B------:R-:W-:Y:S05]  /*30990*/  WARPSYNC.COLLECTIVE R15, `(.L_x_2102) ;  /* 0x000000000f087348 */ /* 0x000fea0003c00000 */
[----:B------:R0:W1:Y:S02]  /*309a0*/  SHFL.IDX P6, R14, R13, R12, R11 ;  /* 0x0000000c0d0e7389 */ /* 0x00006400000c000b */
[----:B01----:R-:W-:Y:S01]  /*309b0*/  ENDCOLLECTIVE ;  /* 0x000000000000791b */ /* 0x003fe20003800000 */
.L_x_2102:
[----:B------:R-:W-:Y:S01]  /*309c0*/  ULDC.64 UR4, c[0x0][0x208] ;  /* 0x0000820000047ab9 */ /* 0x000fe20000000a00 */
[----:B------:R-:W-:Y:S01]  /*309d0*/  IMAD.MOV.U32 R13, RZ, RZ, R3 ;  /* 0x000000ffff0d7224 */ /* 0x000fe200078e0003 */
[----:B------:R-:W-:Y:S01]  /*309e0*/  MOV R12, 0x6 ;  /* 0x00000006000c7802 */ /* 0x000fe20000000f00 */
        /* <DEDUP_REMOVED lines=15> */
.L_x_2103:
[----:B------:R-:W-:-:S05]  /*30ae0*/  VIADD R7, R0, 0x60 ;  /* 0x0000006000077836 */ /* 0x000fca0000000000 */
[----:B------:R-:W-:Y:S01]  /*30af0*/  ISETP.GE.AND P5, PT, R7, R2, PT ;  /* 0x000000020700720c */ /* 0x000fe20003fa6270 */
[----:B------:R-:W-:Y:S02]  /*30b00*/  IMAD.MOV.U32 R13, RZ, RZ, R4 ;  /* 0x000000ffff0d7224 */ /* 0x000fe400078e0004 */
[----:B------:R-:W-:-:S10]  /*30b10*/  IMAD.MOV.U32 R8, RZ, RZ, R14 ;  /* 0x000000ffff087224 */ /* 0x000fd400078e000e */
[----:B------:R-:W-:Y:S05]  /*30b20*/  WARPSYNC.COLLECTIVE R15, `(.L_x_2104) ;  /* 0x000000000f087348 */ /* 0x000fea0003c00000 */
[----:B------:R0:W1:Y:S02]  /*30b30*/  SHFL.IDX P6, R14, R13, R12, R11 ;  /* 0x0000000c0d0e7389 */ /* 0x00006400000c000b */
[----:B01----:R-:W-:Y:S01]  /*30b40*/  ENDCOLLECTIVE ;  /* 0x000000000000791b */ /* 0x003fe20003800000 */
.L_x_2104:
[----:B------:R-:W-:Y:S01]  /*30b50*/  ULDC.64 UR4, c[0x0][0x208] ;  /* 0x0000820000047ab9 */ /* 0x000fe20000000a00 */
[----:B------:R-:W-:Y:S02]  /*30b60*/  IMAD.MOV.U32 R13, RZ, RZ, R3 ;  /* 0x000000ffff0d7224 */ /* 0x000fe400078e0003 */
[----:B------:R-:W-:Y:S02]  /*30b70*/  IMAD.MOV.U32 R12, RZ, RZ, 0x7 ;  /* 0x00000007ff0c7424 */ /* 0x000fe400078e00ff */
[----:B------:R-:W-:-:S05]  /*30b80*/  IMAD.MOV.U32 R5, RZ, RZ, R14 ;  /* 0x000000ffff057224 */ /* 0x000fca00078e000e */
[----:B------:R-:W-:-:S05]  /*30b90*/  @!P5 LEA R5, P4, R10, R5, 0x1 ;  /* 0x000000050a05d211 */ /* 0x000fca00078808ff */
[----:B------:R-:W-:-:S05]  /*30ba0*/  @!P5 IMAD.X R6, RZ, RZ, R8, P4 ;  /* 0x000000ffff06d224 */ /* 0x000fca00020e0608 */
[----:B------:R-:W-:Y:S01]  /*30bb0*/  @!P5 MOV R7, R6 ;  /* 0x000000060007d202 */ /* 0x000fe20000000f00 */
        /* <DEDUP_REMOVED lines=11> */
.L_x_2105:
[----:B------:R-:W-:Y:S02]  /*30c70*/  IMAD.MOV.U32 R13, RZ, RZ, R4 ;  /* 0x000000ffff0d7224 */ /* 0x000fe400078e0004 */
[----:B------:R-:W-:-:S07]  /*30c80*/  IMAD.MOV.U32 R5, RZ, RZ, R14 ;  /* 0x000000ffff057224 */ /* 0x000fce00078e000e */
[----:B------:R-:W-:Y:S05]  /*30c90*/  WARPSYNC.COLLECTIVE R15, `(.L_x_2106) ;  /* 0x000000000f087348 */ /* 0x000fea0003c00000 */
[----:B------:R0:W1:Y:S02]  /*30ca0*/  SHFL.IDX P6, R14, R13, R12, R11 ;  /* 0x0000000c0d0e7389 */ /* 0x00006400000c000b */
[----:B01----:R-:W-:Y:S01]  /*30cb0*/  ENDCOLLECTIVE ;  /* 0x000000000000791b */ /* 0x003fe20003800000 */
.L_x_2106:
[----:B------:R-:W-:Y:S01]  /*30cc0*/  MOV R3, R14 ;  /* 0x0000000e00037202 */ /* 0x000fe20000000f00 */
[----:B------:R-:W-:Y:S06]  /*30cd0*/  BRA `(.L_x_2107) ;  /* 0xffffff9000947947 */ /* 0x000fec000383ffff */
.L_x_1921:
[----:B---3--:R3:W4:Y:S02]  /*30ce0*/  SYNCS.PHASECHK.TRANS64.TRYWAIT P0, [R18+URZ+0x30820], R0 ;  /* 0x03082000120075a7 */ /* 0x008724000800017f */
[----:B----4-:R-:W-:Y:S05]  /*30cf0*/  @!P0 NANOSLEEP.SYNCS 0x989680 ;  /* 0x009896800000895d */ /* 0x010fea0003900000 */
[----:B------:R-:W4:Y:S02]  /*30d00*/  @!P0 SYNCS.PHASECHK.TRANS64 P0, [R18+URZ+0x30820], R0 ;  /* 0x03082000120085a7 */ /* 0x000f24000800007f */
[----:B----4-:R-:W-:Y:S05]  /*30d10*/  @!P0 BRA `(.L_x_1921) ;  /* 0xfffffffc00f08947 */ /* 0x010fea000383ffff */
[----:B------:R-:W-:Y:S05]  /*30d20*/  BRA `(.L_x_2108) ;  /* 0xffffff9400107947 */ /* 0x000fea000383ffff */
.L_x_1930:
[----:B-1----:R1:W2:Y:S02]  /*30d30*/  SYNCS.PHASECHK.TRANS64.TRYWAIT P0, [R3+URZ+0x30840], R2 ;  /* 0x03084002030075a7 */ /* 0x0022a4000800017f */
[----:B--2---:R-:W-:Y:S05]  /*30d40*/  @!P0 NANOSLEEP.SYNCS 0x989680 ;  /* 0x009896800000895d */ /* 0x004fea0003900000 */
[----:B------:R-:W2:Y:S02]  /*30d50*/  @!P0 SYNCS.PHASECHK.TRANS64 P0, [R3+URZ+0x30840], R2 ;  /* 0x03084002030085a7 */ /* 0x000ea4000800007f */
[----:B--2---:R-:W-:Y:S05]  /*30d60*/  @!P0 BRA `(.L_x_1930) ;  /* 0xfffffffc00f08947 */ /* 0x004fea000383ffff */
[----:B------:R-:W-:Y:S05]  /*30d70*/  BRA `(.L_x_2109) ;  /* 0xffffff9800087947 */ /* 0x000fea000383ffff */
.L_x_1938:
[----:B0-----:R0:W1:Y:S02]  /*30d80*/  SYNCS.PHASECHK.TRANS64.TRYWAIT P0, [R3+URZ+0x60], R2 ;  /* 0x00006002030075a7 */ /* 0x001064000800017f */
[----:B-1----:R-:W-:Y:S05]  /*30d90*/  @!P0 NANOSLEEP.SYNCS 0x989680 ;  /* 0x009896800000895d */ /* 0x002fea0003900000 */
[----:B------:R-:W1:Y:S02]  /*30da0*/  @!P0 SYNCS.PHASECHK.TRANS64 P0, [R3+URZ+0x60], R2 ;  /* 0x00006002030085a7 */ /* 0x000e64000800007f */
[----:B-1----:R-:W-:Y:S05]  /*30db0*/  @!P0 BRA `(.L_x_1938) ;  /* 0xfffffffc00f08947 */ /* 0x002fea000383ffff */
[----:B------:R-:W-:Y:S05]  /*30dc0*/  BRA `(.L_x_2110) ;  /* 0xffffff9c005c7947 */ /* 0x000fea000383ffff */
.L_x_1949:
[----:B-1----:R1:W2:Y:S02]  /*30dd0*/  SYNCS.PHASECHK.TRANS64.TRYWAIT P0, [R3+URZ+0x30840], R2 ;  /* 0x03084002030075a7 */ /* 0x0022a4000800017f */
[----:B--2---:R-:W-:Y:S05]  /*30de0*/  @!P0 NANOSLEEP.SYNCS 0x989680 ;  /* 0x009896800000895d */ /* 0x004fea0003900000 */
[----:B------:R-:W2:Y:S02]  /*30df0*/  @!P0 SYNCS.PHASECHK.TRANS64 P0, [R3+URZ+0x30840], R2 ;  /* 0x03084002030085a7 */ /* 0x000ea4000800007f */
[----:B--2---:R-:W-:Y:S05]  /*30e00*/  @!P0 BRA `(.L_x_1949) ;  /* 0xfffffffc00f08947 */ /* 0x004fea000383ffff */
[----:B------:R-:W-:Y:S05]  /*30e10*/  BRA `(.L_x_2111) ;  /* 0xffffffa400647947 */ /* 0x000fea000383ffff */
.L_x_1957:
[----:B0-----:R0:W1:Y:S02]  /*30e20*/  SYNCS.PHASECHK.TRANS64.TRYWAIT P0, [R2+URZ+0x60], R3 ;  /* 0x00006003020075a7 */ /* 0x001064000800017f */
[----:B-1----:R-:W-:Y:S05]  /*30e30*/  @!P0 NANOSLEEP.SYNCS 0x989680 ;  /* 0x009896800000895d */ /* 0x002fea0003900000 */
[----:B------:R-:W1:Y:S02]  /*30e40*/  @!P0 SYNCS.PHASECHK.TRANS64 P0, [R2+URZ+0x60], R3 ;  /* 0x00006003020085a7 */ /* 0x000e64000800007f */
[----:B-1----:R-:W-:Y:S05]  /*30e50*/  @!P0 BRA `(.L_x_1957) ;  /* 0xfffffffc00f08947 */ /* 0x002fea000383ffff */
[----:B------:R-:W-:Y:S05]  /*30e60*/  BRA `(.L_x_2112) ;  /* 0xffffffa800b87947 */ /* 0x000fea000383ffff */
.L_x_1968:
[----:B---3--:R3:W4:Y:S02]  /*30e70*/  SYNCS.PHASECHK.TRANS64.TRYWAIT P0, [R2+URZ+0x30840], R3 ;  /* 0x03084003020075a7 */ /* 0x008724000800017f */
[----:B----4-:R-:W-:Y:S05]  /*30e80*/  @!P0 NANOSLEEP.SYNCS 0x989680 ;  /* 0x009896800000895d */ /* 0x010fea0003900000 */
[----:B------:R-:W4:Y:S02]  /*30e90*/  @!P0 SYNCS.PHASECHK.TRANS64 P0, [R2+URZ+0x30840], R3 ;  /* 0x03084003020085a7 */ /* 0x000f24000800007f */
[----:B----4-:R-:W-:Y:S05]  /*30ea0*/  @!P0 BRA `(.L_x_1968) ;  /* 0xfffffffc00f08947 */ /* 0x010fea000383ffff */
[----:B------:R-:W-:Y:S05]  /*30eb0*/  BRA `(.L_x_2113) ;  /* 0xffffffb000947947 */ /* 0x000fea000383ffff */
.L_x_1976:
[----:B0-----:R0:W1:Y:S02]  /*30ec0*/  SYNCS.PHASECHK.TRANS64.TRYWAIT P0, [R2+URZ+0x60], R5 ;  /* 0x00006005020075a7 */ /* 0x001064000800017f */
[----:B-1----:R-:W-:Y:S05]  /*30ed0*/  @!P0 NANOSLEEP.SYNCS 0x989680 ;  /* 0x009896800000895d */ /* 0x002fea0003900000 */
[----:B------:R-:W1:Y:S02]  /*30ee0*/  @!P0 SYNCS.PHASECHK.TRANS64 P0, [R2+URZ+0x60], R5 ;  /* 0x00006005020085a7 */ /* 0x000e64000800007f */
[----:B-1----:R-:W-:Y:S05]  /*30ef0*/  @!P0 BRA `(.L_x_1976) ;  /* 0xfffffffc00f08947 */ /* 0x002fea000383ffff */
[----:B------:R-:W-:Y:S05]  /*30f00*/  BRA `(.L_x_2114) ;  /* 0xffffffb400e87947 */ /* 0x000fea000383ffff */
.L_x_1989:
[----:B--2---:R2:W3:Y:S02]  /*30f10*/  SYNCS.PHASECHK.TRANS64.TRYWAIT P0, [R0+URZ+0x30860], R2 ;  /* 0x03086002000075a7 */ /* 0x0044e4000800017f */
[----:B---3--:R-:W-:Y:S05]  /*30f20*/  @!P0 NANOSLEEP.SYNCS 0x989680 ;  /* 0x009896800000895d */ /* 0x008fea0003900000 */
[----:B------:R-:W3:Y:S02]  /*30f30*/  @!P0 SYNCS.PHASECHK.TRANS64 P0, [R0+URZ+0x30860], R2 ;  /* 0x03086002000085a7 */ /* 0x000ee4000800007f */
[----:B---3--:R-:W-:Y:S05]  /*30f40*/  @!P0 BRA `(.L_x_1989) ;  /* 0xfffffffc00f08947 */ /* 0x008fea000383ffff */
[----:B------:R-:W-:Y:S05]  /*30f50*/  BRA `(.L_x_2115) ;  /* 0xffffffbc00b07947 */ /* 0x000fea000383ffff */
.L_x_1998:
[----:B------:R-:W3:Y:S01]  /*30f60*/  LDL R0, [R1] ;  /* 0x0000000001007983 */ /* 0x000ee20000100800 */
[----:B------:R-:W-:Y:S01]  /*30f70*/  BSSY B0, `(.L_x_2116) ;  /* 0x0000008000007945 */ /* 0x000fe20003800000 */
[----:B------:R-:W-:Y:S02]  /*30f80*/  IMAD.MOV.U32 R12, RZ, RZ, RZ ;  /* 0x000000ffff0c7224 */ /* 0x000fe400078e00ff */
[----:B------:R-:W-:Y:S02]  /*30f90*/  IMAD.MOV.U32 R11, RZ, RZ, 0x1f ;  /* 0x0000001fff0b7424 */ /* 0x000fe400078e00ff */
[----:B0-----:R-:W-:Y:S02]  /*30fa0*/  IMAD.MOV.U32 R15, RZ, RZ, -0x1 ;  /* 0xffffffffff0f7424 */ /* 0x001fe400078e00ff */
[----:B---3--:R-:W-:-:S07]  /*30fb0*/  IMAD.MOV.U32 R13, RZ, RZ, R0 ;  /* 0x000000ffff0d7224 */ /* 0x008fce00078e0000 */
[----:B-12---:R-:W-:Y:S05]  /*30fc0*/  WARPSYNC.COLLECTIVE R15, `(.L_x_2117) ;  /* 0x000000000f087348 */ /* 0x006fea0003c00000 */
[----:B------:R0:W3:Y:S02]  /*30fd0*/  SHFL.IDX P6, R14, R13, R12, R11 ;  /* 0x0000000c0d0e7389 */ /* 0x0000e400000c000b */
[----:B0123--:R-:W-:Y:S01]  /*30fe0*/  ENDCOLLECTIVE ;  /* 0x000000000000791b */ /* 0x00ffe20003800000 */
.L_x_2117:
[----:B------:R-:W-:Y:S05]  /*30ff0*/  BSYNC B0 ;  /* 0x0000000000007941 */ /* 0x000fea0003800000 */
.L_x_2116:
[----:B------:R0:W5:Y:S01]  /*31000*/  LDL R2, [R1+0xc] ;  /* 0x00000c0001027983 */ /* 0x0001620000100800 */
[----:B------:R-:W-:Y:S01]  /*31010*/  MOV R13, R0 ;  /* 0x00000000000d7202 */ /* 0x000fe20000000f00 */
[----:B------:R-:W-:Y:S02]  /*31020*/  IMAD.MOV.U32 R12, RZ, RZ, 0x1 ;  /* 0x00000001ff0c7424 */ /* 0x000fe400078e00ff */
[----:B------:R-:W-:Y:S02]  /*31030*/  IMAD.MOV.U32 R11, RZ, RZ, 0x1f ;  /* 0x0000001fff0b7424 */ /* 0x000fe400078e00ff */
[----:B------:R-:W-:Y:S02]  /*31040*/  IMAD.MOV.U32 R15, RZ, RZ, -0x1 ;  /* 0xffffffffff0f7424 */ /* 0x000fe400078e00ff */
[----:B0-----:R-:W-:-:S07]  /*31050*/  IMAD.MOV.U32 R5, RZ, RZ, R14 ;  /* 0x000000ffff057224 */ /* 0x001fce00078e000e */
[----:B-----5:R-:W-:Y:S05]  /*31060*/  WARPSYNC.COLLECTIVE R15, `(.L_x_2118) ;  /* 0x000000000f087348 */ /* 0x020fea0003c00000 */
[----:B------:R0:W1:Y:S02]  /*31070*/  SHFL.IDX P6, R14, R13, R12, R11 ;  /* 0x0000000c0d0e7389 */ /* 0x00006400000c000b */
[----:B01---5:R-:W-:Y:S01]  /*31080*/  ENDCOLLECTIVE ;  /* 0x000000000000791b */ /* 0x023fe20003800000 */
.L_x_2118:
        /* <DEDUP_REMOVED lines=12> */
[----:B------:R-:W-:Y:S01]  /*31150*/  MOV R4, RZ ;  /* 0x000000ff00047202 */ /* 0x000fe20000000f00 */
[----:B------:R-:W-:Y:S01]  /*31160*/  IMAD.MOV.U32 R6, RZ, RZ, RZ ;  /* 0x000000ffff067224 */ /* 0x000fe200078e00ff */
[C---:B------:R-:W-:Y:S02]  /*31170*/  ISETP.GE.U32.AND P2, PT, R16.reuse, 0x2, PT ;  /* 0x000000021000780c */ /* 0x040fe40003f46070 */
[C---:B------:R-:W-:Y:S02]  /*31180*/  ISETP.GE.U32.AND P3, PT, R16.reuse, 0x4, PT ;  /* 0x000000041000780c */ /* 0x040fe40003f66070 */
[C---:B------:R-:W-:Y:S02]  /*31190*/  ISETP.GE.U32.AND P4, PT, R16.reuse, 0x8, PT ;  /* 0x000000081000780c */ /* 0x040fe40003f86070 */
[----:B------:R-:W-:Y:S01]  /*311a0*/  ISETP.GE.U32.AND P5, PT, R16, 0x10, PT ;  /* 0x000000101000780c */ /* 0x000fe20003fa6070 */
[----:B--2---:R-:W-:-:S02]  /*311b0*/  @!P1 IMAD.MOV.U32 R4, RZ, RZ, R8 ;  /* 0x000000ffff049224 */ /* 0x004fc400078e0008 */
[----:B------:R-:W-:Y:S02]  /*311c0*/  IMAD.MOV.U32 R8, RZ, RZ, RZ ;  /* 0x000000ffff087224 */ /* 0x000fe400078e00ff */
[----:B---3--:R-:W-:Y:S01]  /*311d0*/  @!P1 IMAD.MOV.U32 R6, RZ, RZ, R2 ;  /* 0x000000ffff069224 */ /* 0x008fe200078e0002 */
[----:B------:R-:W-:-:S03]  /*311e0*/  ISETP.NE.AND P1, PT, R16, RZ, PT ;  /* 0x000000ff1000720c */ /* 0x000fc60003f25270 */
[----:B------:R-:W-:-:S04]  /*311f0*/  IMAD R2, R6, R4, RZ ;  /* 0x0000000406027224 */ /* 0x000fc800078e02ff */
[----:B------:R-:W-:-:S07]  /*31200*/  IMAD.MOV.U32 R13, RZ, RZ, R2 ;  /* 0x000000ffff0d7224 */ /* 0x000fce00078e0002 */
[----:B------:R-:W-:Y:S05]  /*31210*/  WARPSYNC.COLLECTIVE R15, `(.L_x_2119) ;  /* 0x000000000f087348 */ /* 0x000fea0003c00000 */
[----:B------:R0:W1:Y:S02]  /*31220*/  SHFL.UP P6, R14, R13, R12, R11 ;  /* 0x0400000c0d0e7389 */ /* 0x00006400000c000b */
[----:B01----:R-:W-:Y:S01]  /*31230*/  ENDCOLLECTIVE ;  /* 0x000000000000791b */ /* 0x003fe20003800000 */
.L_x_2119:
[----:B------:R-:W-:Y:S01]  /*31240*/  IMAD.MOV.U32 R12, RZ, RZ, 0x2 ;  /* 0x00000002ff0c7424 */ /* 0x000fe200078e00ff */
[----:B------:R-:W-:-:S04]  /*31250*/  MOV R3, R14 ;  /* 0x0000000e00037202 */ /* 0x000fc80000000f00 */
[----:B------:R-:W-:-:S05]  /*31260*/  SEL R3, R3, RZ, P1 ;  /* 0x000000ff03037207 */ /* 0x000fca0000800000 */
[----:B------:R-:W-:-:S04]  /*31270*/  IMAD.IADD R2, R2, 0x1, R3 ;  /* 0x0000000102027824 */ /* 0x000fc800078e0203 */
[----:B------:R-:W-:-:S07]  /*31280*/  IMAD.MOV.U32 R13, RZ, RZ, R2 ;  /* 0x000000ffff0d7224 */ /* 0x000fce00078e0002 */
[----:B------:R-:W-:Y:S05]  /*31290*/  WARPSYNC.COLLECTIVE R15, `(.L_x_2120) ;  /* 0x000000000f087348 */ /* 0x000fea0003c00000 */
[----:B------:R0:W1:Y:S02]  /*312a0*/  SHFL.UP P6, R14, R13, R12, R11 ;  /* 0x0400000c0d0e7389 */ /* 0x00006400000c000b */
[----:B01----:R-:W-:Y:S01]  /*312b0*/  ENDCOLLECTIVE ;  /* 0x000000000000791b */ /* 0x003fe20003800000 */
.L_x_2120:
        /* <DEDUP_REMOVED lines=8> */
.L_x_2121:
        /* <DEDUP_REMOVED lines=8> */
.L_x_2122:
        /* <DEDUP_REMOVED lines=8> */
.L_x_2123:
[----:B------:R-:W-:Y:S02]  /*31440*/  IMAD.MOV.U32 R12, RZ, RZ, 0x1f ;  /* 0x0000001fff0c7424 */ /* 0x000fe400078e00ff */
[----:B------:R-:W-:Y:S02]  /*31450*/  IMAD.MOV.U32 R11, RZ, RZ, 0x1f ;  /* 0x0000001fff0b7424 */ /* 0x000fe400078e00ff */
[----:B------:R-:W-:-:S05]  /*31460*/  IMAD.MOV.U32 R3, RZ, RZ, R14 ;  /* 0x000000ffff037224 */ /* 0x000fca00078e000e */
[----:B------:R-:W-:-:S05]  /*31470*/  SEL R3, R3, RZ, P5 ;  /* 0x000000ff03037207 */ /* 0x000fca0002800000 */
[----:B------:R-:W-:-:S05]  /*31480*/  IMAD.IADD R7, R2, 0x1, R3 ;  /* 0x0000000102077824 */ /* 0x000fca00078e0203 */
[----:B------:R-:W-:-:S07]  /*31490*/  MOV R13, R7 ;  /* 0x00000007000d7202 */ /* 0x000fce0000000f00 */
[----:B------:R-:W-:Y:S05]  /*314a0*/  WARPSYNC.COLLECTIVE R15, `(.L_x_2124) ;  /* 0x000000000f087348 */ /* 0x000fea0003c00000 */
[----:B------:R0:W1:Y:S02]  /*314b0*/  SHFL.IDX P6, R14, R13, R12, R11 ;  /* 0x0000000c0d0e7389 */ /* 0x00006400000c000b */
[----:B01----:R-:W-:Y:S01]  /*314c0*/  ENDCOLLECTIVE ;  /* 0x000000000000791b */ /* 0x003fe20003800000 */
.L_x_2124:
[----:B------:R-:W-:Y:S01]  /*314d0*/  IMAD.MOV.U32 R9, RZ, RZ, R14 ;  /* 0x000000ffff097224 */ /* 0x000fe200078e000e */
[----:B------:R-:W-:Y:S06]  /*314e0*/  BRA `(.L_x_2125) ;  /* 0xffffffc0009c7947 */ /* 0x000fec000383ffff */
.L_x_2001:
[----:B------:R-:W-:Y:S01]  /*314f0*/  BSSY B0, `(.L_x_2126) ;  /* 0x0000008000007945 */ /* 0x000fe20003800000 */
[----:B------:R-:W-:Y:S01]  /*31500*/  IMAD.MOV.U32 R13, RZ, RZ, R2 ;  /* 0x000000ffff0d7224 */ /* 0x000fe200078e0002 */
[----:B------:R-:W-:Y:S01]  /*31510*/  MOV R12, 0x1 ;  /* 0x00000001000c7802 */ /* 0x000fe20000000f00 */
[----:B------:R-:W-:Y:S02]  /*31520*/  IMAD.MOV.U32 R11, RZ, RZ, RZ ;  /* 0x000000ffff0b7224 */ /* 0x000fe400078e00ff */
[----:B------:R-:W-:-:S07]  /*31530*/  IMAD.MOV.U32 R15, RZ, RZ, -0x1 ;  /* 0xffffffffff0f7424 */ /* 0x000fce00078e00ff */
[----:B0-----:R-:W-:Y:S05]  /*31540*/  WARPSYNC.COLLECTIVE R15, `(.L_x_2127) ;  /* 0x000000000f087348 */ /* 0x001fea0003c00000 */
[----:B------:R1:W2:Y:S02]  /*31550*/  SHFL.UP P6, R14, R13, R12, R11 ;  /* 0x0400000c0d0e7389 */ /* 0x0002a400000c000b */
[----:B012---:R-:W-:Y:S01]  /*31560*/  ENDCOLLECTIVE ;  /* 0x000000000000791b */ /* 0x007fe20003800000 */
.L_x_2127:
[----:B------:R-:W-:Y:S05]  /*31570*/  BSYNC B0 ;  /* 0x0000000000007941 */ /* 0x000fea0003800000 */
.L_x_2126:
[----:B------:R-:W-:Y:S01]  /*31580*/  IMAD.MOV.U32 R3, RZ, RZ, R14 ;  /* 0x000000ffff037224 */ /* 0x000fe200078e000e */
[----:B------:R-:W-:Y:S01]  /*31590*/  MOV R12, 0x2 ;  /* 0x00000002000c7802 */ /* 0x000fe20000000f00 */
[----:B------:R-:W-:Y:S02]  /*315a0*/  IMAD.MOV.U32 R11, RZ, RZ, RZ ;  /* 0x000000ffff0b7224 */ /* 0x000fe400078e00ff */
[----:B------:R-:W-:Y:S01]  /*315b0*/  IMAD.MOV.U32 R15, RZ, RZ, -0x1 ;  /* 0xffffffffff0f7424 */ /* 0x000fe200078e00ff */
[----:B------:R-:W-:-:S05]  /*315c0*/  SEL R3, R3, RZ, P1 ;  /* 0x000000ff03037207 */ /* 0x000fca0000800000 */
[----:B------:R-:W-:-:S04]  /*315d0*/  IMAD.IADD R2, R2, 0x1, R3 ;  /* 0x0000000102027824 */ /* 0x000fc800078e0203 */
[----:B------:R-:W-:-:S07]  /*315e0*/  IMAD.MOV.U32 R13, RZ, RZ, R2 ;  /* 0x000000ffff0d7224 */ /* 0x000fce00078e0002 */
[----:B------:R-:W-:Y:S05]  /*315f0*/  WARPSYNC.COLLECTIVE R15, `(.L_x_2128) ;  /* 0x000000000f087348 */ /* 0x000fea0003c00000 */
[----:B------:R0:W1:Y:S02]  /*31600*/  SHFL.UP P6, R14, R13, R12, R11 ;  /* 0x0400000c0d0e7389 */ /* 0x00006400000c000b */
[----:B01----:R-:W-:Y:S01]  /*31610*/  ENDCOLLECTIVE ;  /* 0x000000000000791b */ /* 0x003fe20003800000 */
.L_x_2128:
[----:B------:R-:W-:Y:S01]  /*31620*/  MOV R12, 0x4 ;  /* 0x00000004000c7802 */ /* 0x000fe20000000f00 */
[----:B------:R-:W-:-:S05]  /*31630*/  IMAD.MOV.U32 R3, RZ, RZ, R14 ;  /* 0x000000ffff037224 */ /* 0x000fca00078e000e */
[----:B------:R-:W-:-:S05]  /*31640*/  SEL R3, R3, RZ, P2 ;  /* 0x000000ff03037207 */ /* 0x000fca0001000000 */
[----:B------:R-:W-:-:S04]  /*31650*/  IMAD.IADD R2, R2, 0x1, R3 ;  /* 0x0000000102027824 */ /* 0x000fc800078e0203 */
[----:B------:R-:W-:-:S07]  /*31660*/  IMAD.MOV.U32 R13, RZ, RZ, R2 ;  /* 0x000000ffff0d7224 */ /* 0x000fce00078e0002 */
[----:B------:R-:W-:Y:S05]  /*31670*/  WARPSYNC.COLLECTIVE R15, `(.L_x_2129) ;  /* 0x000000000f087348 */ /* 0x000fea0003c00000 */
[----:B------:R0:W1:Y:S02]  /*31680*/  SHFL.UP P6, R14, R13, R12, R11 ;  /* 0x0400000c0d0e7389 */ /* 0x00006400000c000b */
[----:B01----:R-:W-:Y:S01]  /*31690*/  ENDCOLLECTIVE ;  /* 0x000000000000791b */ /* 0x003fe20003800000 */
.L_x_2129:
        /* <DEDUP_REMOVED lines=8> */
.L_x_2130:
        /* <DEDUP_REMOVED lines=8> */
.L_x_2131:
[----:B------:R-:W-:Y:S01]  /*317a0*/  MOV R12, 0x1f ;  /* 0x0000001f000c7802 */ /* 0x000fe20000000f00 */
        /* <DEDUP_REMOVED lines=8> */
.L_x_2132:
[----:B------:R-:W-:Y:S01]  /*31830*/  IMAD.MOV.U32 R9, RZ, RZ, R14 ;  /* 0x000000ffff097224 */ /* 0x000fe200078e000e */
[----:B------:R-:W-:Y:S06]  /*31840*/  BRA `(.L_x_2133) ;  /* 0xffffffc000747947 */ /* 0x000fec000383ffff */
.L_x_2003:
[----:B------:R-:W-:Y:S01]  /*31850*/  BSSY B0, `(.L_x_2134) ;  /* 0x0000006000007945 */ /* 0x000fe20003800000 */
[----:B------:R-:W-:Y:S01]  /*31860*/  PLOP3.LUT P6, PT, P6, PT, PT, 0x8, 0x0 ;  /* 0x000000000000781c */ /* 0x000fe200037ce170 */
[----:B------:R-:W-:-:S12]  /*31870*/  IMAD.MOV.U32 R15, RZ, RZ, -0x1 ;  /* 0xffffffffff0f7424 */ /* 0x000fd800078e00ff */
[----:B0-----:R-:W-:Y:S05]  /*31880*/  WARPSYNC.COLLECTIVE R15, `(.L_x_2135) ;  /* 0x000000000f087348 */ /* 0x001fea0003c00000 */
[----:B------:R-:W-:Y:S01]  /*31890*/  VOTE.ANY R14, PT, P6 ;  /* 0x00000000000e7806 */ /* 0x000fe200030e0100 */
[----:B0-----:R-:W-:Y:S06]  /*318a0*/  ENDCOLLECTIVE ;  /* 0x000000000000791b */ /* 0x001fec0003800000 */
.L_x_2135:
[----:B------:R-:W-:Y:S05]  /*318b0*/  BSYNC B0 ;  /* 0x0000000000007941 */ /* 0x000fea0003800000 */
.L_x_2134:
[----:B------:R0:W5:Y:S01]  /*318c0*/  LDL.LU R10, [R1+0xc] ;  /* 0x00000c00010a7983 */ /* 0x0001620000300800 */
[----:B------:R-:W-:Y:S02]  /*318d0*/  IMAD.MOV.U32 R0, RZ, RZ, R14 ;  /* 0x000000ffff007224 */ /* 0x000fe400078e000e */
[----:B------:R-:W-:Y:S02]  /*318e0*/  IMAD.MOV.U32 R13, RZ, RZ, R4 ;  /* 0x000000ffff0d7224 */ /* 0x000fe400078e0004 */
[----:B------:R-:W1:Y:S01]  /*318f0*/  POPC R3, R0 ;  /* 0x0000000000037309 */ /* 0x000e620000000000 */
[----:B------:R-:W-:Y:S02]  /*31900*/  IMAD.MOV.U32 R11, RZ, RZ, 0x1f ;  /* 0x0000001fff0b7424 */ /* 0x000fe400078e00ff */
[----:B------:R-:W-:Y:S01]  /*31910*/  IMAD.MOV.U32 R15, RZ, RZ, -0x1 ;  /* 0xffffffffff0f7424 */ /* 0x000fe200078e00ff */
[----:B01----:R-:W-:-:S07]  /*31920*/  MOV R12, R3 ;  /* 0x00000003000c7202 */ /* 0x003fce0000000f00 */
[----:B-----5:R-:W-:Y:S05]  /*31930*/  WARPSYNC.COLLECTIVE R15, `(.L_x_2136) ;  /* 0x000000000f087348 */ /* 0x020fea0003c00000 */
[----:B------:R0:W1:Y:S02]  /*31940*/  SHFL.IDX P6, R14, R13, R12, R11 ;  /* 0x0000000c0d0e7389 */ /* 0x00006400000c000b */
[----:B01---5:R-:W-:Y:S01]  /*31950*/  ENDCOLLECTIVE ;  /* 0x000000000000791b */ /* 0x023fe20003800000 */
.L_x_2136:
[----:B------:R-:W-:Y:S02]  /*31960*/  IMAD.MOV.U32 R13, RZ, RZ, R6 ;  /* 0x000000ffff0d7224 */ /* 0x000fe400078e0006 */
[----:B------:R-:W-:-:S07]  /*31970*/  IMAD.MOV.U32 R4, RZ, RZ, R14 ;  /* 0x000000ffff047224 */ /* 0x000fce00078e000e */
[----:B------:R-:W-:Y:S05]  /*31980*/  WARPSYNC.COLLECTIVE R15, `(.L_x_2137) ;  /* 0x000000000f087348 */ /* 0x000fea0003c00000 */
[----:B------:R0:W1:Y:S02]  /*31990*/  SHFL.IDX P6, R14, R13, R12, R11 ;  /* 0x0000000c0d0e7389 */ /* 0x00006400000c000b */
[----:B01----:R-:W-:Y:S01]  /*319a0*/  ENDCOLLECTIVE ;  /* 0x000000000000791b */ /* 0x003fe20003800000 */
.L_x_2137:
[----:B------:R-:W-:Y:S01]  /*319b0*/  IMAD.MOV.U32 R6, RZ, RZ, R14 ;  /* 0x000000ffff067224 */ /* 0x000fe200078e000e */
[----:B------:R-:W-:-:S05]  /*319c0*/  IADD3 R10, R3, R10, RZ ;  /* 0x0000000a030a7210 */ /* 0x000fca0007ffe0ff */
[----:B------:R2:W-:Y:S01]  /*319d0*/  STL [R1+0xc], R10 ;  /* 0x00000c0a01007387 */ /* 0x0005e20000100800 */
[----:B------:R-:W-:Y:S05]  /*319e0*/  BRA `(.L_x_2138) ;  /* 0xffffffc000547947 */ /* 0x000fea000383ffff */
.L_x_2005:
[----:B------:R-:W-:Y:S01]  /*319f0*/  BSSY B0, `(.L_x_2139) ;  /* 0x0000008000007945 */ /* 0x000fe20003800000 */
[----:B------:R-:W-:Y:S02]  /*31a00*/  IMAD.MOV.U32 R13, RZ, RZ, R7 ;  /* 0x000000ffff0d7224 */ /* 0x000fe400078e0007 */
[----:B------:R-:W-:Y:S02]  /*31a10*/  IMAD.MOV.U32 R12, RZ, RZ, R3 ;  /* 0x000000ffff0c7224 */ /* 0x000fe400078e0003 */
[----:B------:R-:W-:Y:S02]  /*31a20*/  IMAD.MOV.U32 R11, RZ, RZ, 0x1f ;  /* 0x0000001fff0b7424 */ /* 0x000fe400078e00ff */
[----:B------:R-:W-:-:S07]  /*31a30*/  IMAD.MOV.U32 R15, RZ, RZ, -0x1 ;  /* 0xffffffffff0f7424 */ /* 0x000fce00078e00ff */
[----:B0-2---:R-:W-:Y:S05]  /*31a40*/  WARPSYNC.COLLECTIVE R15, `(.L_x_2140) ;  /* 0x000000000f087348 */ /* 0x005fea0003c00000 */
[----:B------:R1:W3:Y:S02]  /*31a50*/  SHFL.IDX P6, R14, R13, R12, R11 ;  /* 0x0000000c0d0e7389 */ /* 0x0002e400000c000b */
[----:B0123--:R-:W-:Y:S01]  /*31a60*/  ENDCOLLECTIVE ;  /* 0x000000000000791b */ /* 0x00ffe20003800000 */
.L_x_2140:
[----:B------:R-:W-:Y:S05]  /*31a70*/  BSYNC B0 ;  /* 0x0000000000007941 */ /* 0x000fea0003800000 */
.L_x_2139:
[----:B------:R-:W-:Y:S01]  /*31a80*/  IMAD.MOV.U32 R3, RZ, RZ, R14 ;  /* 0x000000ffff037224 */ /* 0x000fe200078e000e */
[----:B------:R-:W-:Y:S06]  /*31a90*/  BRA `(.L_x_2141) ;  /* 0xffffffc000407947 */ /* 0x000fec000383ffff */
.L_x_2011:
[----:B0-----:R0:W1:Y:S02]  /*31aa0*/  SYNCS.PHASECHK.TRANS64.TRYWAIT P0, [R0+URZ+0x30820], R3 ;  /* 0x03082003000075a7 */ /* 0x001064000800017f */
[----:B-1----:R-:W-:Y:S05]  /*31ab0*/  @!P0 NANOSLEEP.SYNCS 0x989680 ;  /* 0x009896800000895d */ /* 0x002fea0003900000 */
[----:B------:R-:W1:Y:S02]  /*31ac0*/  @!P0 SYNCS.PHASECHK.TRANS64 P0, [R0+URZ+0x30820], R3 ;  /* 0x03082003000085a7 */ /* 0x000e64000800007f */
[----:B-1----:R-:W-:Y:S05]  /*31ad0*/  @!P0 BRA `(.L_x_2011) ;  /* 0xfffffffc00f08947 */ /* 0x002fea000383ffff */
[----:B------:R-:W-:Y:S05]  /*31ae0*/  BRA `(.L_x_2142) ;  /* 0xffffffc800e47947 */ /* 0x000fea000383ffff */
.L_x_2012:
[----:B------:R-:W1:Y:S01]  /*31af0*/  S2R R2, SR_TID.X ;  /* 0x0000000000027919 */ /* 0x000e620000002100 */
[----:B------:R-:W-:Y:S01]  /*31b00*/  BSSY B0, `(.L_x_2143) ;  /* 0x000000a000007945 */ /* 0x000fe20003800000 */
[----:B------:R-:W-:Y:S02]  /*31b10*/  IMAD.MOV.U32 R12, RZ, RZ, RZ ;  /* 0x000000ffff0c7224 */ /* 0x000fe400078e00ff */
[----:B------:R-:W-:Y:S02]  /*31b20*/  IMAD.MOV.U32 R11, RZ, RZ, 0x1f ;  /* 0x0000001fff0b7424 */ /* 0x000fe400078e00ff */
[----:B------:R-:W-:Y:S01]  /*31b30*/  IMAD.MOV.U32 R15, RZ, RZ, -0x1 ;  /* 0xffffffffff0f7424 */ /* 0x000fe200078e00ff */
[----:B-1----:R-:W-:-:S04]  /*31b40*/  SHF.R.U32.HI R2, RZ, 0x5, R2 ;  /* 0x00000005ff027819 */ /* 0x002fc80000011602 */
[----:B------:R-:W-:-:S04]  /*31b50*/  LOP3.LUT R2, R2, 0x3, RZ, 0xc0, !PT ;  /* 0x0000000302027812 */ /* 0x000fc800078ec0ff */
[----:B------:R-:W-:-:S07]  /*31b60*/  MOV R13, R2 ;  /* 0x00000002000d7202 */ /* 0x000fce0000000f00 */
[----:B0-----:R-:W-:Y:S05]  /*31b70*/  WARPSYNC.COLLECTIVE R15, `(.L_x_2144) ;  /* 0x000000000f087348 */ /* 0x001fea0003c00000 */
[----:B------:R1:W2:Y:S02]  /*31b80*/  SHFL.IDX P6, R14, R13, R12, R11 ;  /* 0x0000000c0d0e7389 */ /* 0x0002a400000c000b */
[----:B012---:R-:W-:Y:S01]  /*31b90*/  ENDCOLLECTIVE ;  /* 0x000000000000791b */ /* 0x007fe20003800000 */
.L_x_2144:
[----:B------:R-:W-:Y:S05]  /*31ba0*/  BSYNC B0 ;  /* 0x0000000000007941 */ /* 0x000fea0003800000 */
.L_x_2143:
[----:B------:R-:W-:Y:S05]  /*31bb0*/  BRA `(.L_x_2145) ;  /* 0xffffffc800cc7947 */ /* 0x000fea000383ffff */
.L_x_2013:
[----:B------:R-:W-:Y:S01]  /*31bc0*/  BSSY B0, `(.L_x_2146) ;  /* 0x0000006000007945 */ /* 0x000fe20003800000 */
[----:B------:R-:W-:-:S07]  /*31bd0*/  IMAD.MOV.U32 R15, RZ, RZ, -0x1 ;  /* 0xffffffffff0f7424 */ /* 0x000fce00078e00ff */
[----:B01----:R-:W-:Y:S05]  /*31be0*/  WARPSYNC.COLLECTIVE R15, `(.L_x_2147) ;  /* 0x000000000f0c7348 */ /* 0x003fea0003c00000 */
[----:B------:R-:W-:Y:S02]  /*31bf0*/  ELECT P6, UR62, PT ;  /* 0x00000000003e782f */ /* 0x000fe400038c0000 */
[----:B------:R-:W-:Y:S01]  /*31c00*/  MOV R14, UR62 ;  /* 0x0000003e000e7c02 */ /* 0x000fe20008000f00 */
[----:B01----:R-:W-:Y:S10]  /*31c10*/  ENDCOLLECTIVE ;  /* 0x000000000000791b */ /* 0x003ff40003800000 */
.L_x_2147:
[----:B------:R-:W-:Y:S05]  /*31c20*/  BSYNC B0 ;  /* 0x0000000000007941 */ /* 0x000fea0003800000 */
.L_x_2146:
[----:B------:R-:W-:Y:S05]  /*31c30*/  BRA `(.L_x_2148) ;  /* 0xffffffc800c07947 */ /* 0x000fea000383ffff */
.L_x_2015:
[----:B0-----:R0:W1:Y:S02]  /*31c40*/  SYNCS.PHASECHK.TRANS64.TRYWAIT P0, [R6+URZ], R5 ;  /* 0x00000005060075a7 */ /* 0x001064000800017f */
[----:B-1----:R-:W-:Y:S05]  /*31c50*/  @!P0 NANOSLEEP.SYNCS 0x989680 ;  /* 0x009896800000895d */ /* 0x002fea0003900000 */
[----:B------:R-:W1:Y:S02]  /*31c60*/  @!P0 SYNCS.PHASECHK.TRANS64 P0, [R6+URZ], R5 ;  /* 0x00000005060085a7 */ /* 0x000e64000800007f */
[----:B-1----:R-:W-:Y:S05]  /*31c70*/  @!P0 BRA `(.L_x_2015) ;  /* 0xfffffffc00f08947 */ /* 0x002fea000383ffff */
[----:B------:R-:W-:Y:S05]  /*31c80*/  BRA `(.L_x_2149) ;  /* 0xffffffcc00007947 */ /* 0x000fea000383ffff */
.L_x_2016:
[----:B-1----:R1:W2:Y:S02]  /*31c90*/  SYNCS.PHASECHK.TRANS64.TRYWAIT P0, [R7+URZ], R2 ;  /* 0x00000002070075a7 */ /* 0x0022a4000800017f */
[----:B--2---:R-:W-:Y:S05]  /*31ca0*/  @!P0 NANOSLEEP.SYNCS 0x989680 ;  /* 0x009896800000895d */ /* 0x004fea0003900000 */
[----:B------:R-:W2:Y:S02]  /*31cb0*/  @!P0 SYNCS.PHASECHK.TRANS64 P0, [R7+URZ], R2 ;  /* 0x00000002070085a7 */ /* 0x000ea4000800007f */
[----:B--2---:R-:W-:Y:S05]  /*31cc0*/  @!P0 BRA `(.L_x_2016) ;  /* 0xfffffffc00f08947 */ /* 0x004fea000383ffff */
[----:B------:R-:W-:Y:S05]  /*31cd0*/  BRA `(.L_x_2150) ;  /* 0xffffffc800f47947 */ /* 0x000fea000383ffff */
.L_x_2018:
[----:B--2---:R2:W3:Y:S02]  /*31ce0*/  SYNCS.PHASECHK.TRANS64.TRYWAIT P0, [R4+URZ], R5 ;  /* 0x00000005040075a7 */ /* 0x0044e4000800017f */
[----:B---3--:R-:W-:Y:S05]  /*31cf0*/  @!P0 NANOSLEEP.SYNCS 0x989680 ;  /* 0x009896800000895d */ /* 0x008fea0003900000 */
[----:B------:R-:W3:Y:S02]  /*31d00*/  @!P0 SYNCS.PHASECHK.TRANS64 P0, [R4+URZ], R5 ;  /* 0x00000005040085a7 */ /* 0x000ee4000800007f */
[----:B---3--:R-:W-:Y:S05]  /*31d10*/  @!P0 BRA `(.L_x_2018) ;  /* 0xfffffffc00f08947 */ /* 0x008fea000383ffff */
[----:B------:R-:W-:Y:S05]  /*31d20*/  BRA `(.L_x_2151) ;  /* 0xffffffc800f87947 */ /* 0x000fea000383ffff */
.L_x_2152:
        /* <DEDUP_REMOVED lines=13> */
.L_x_3205:


//--------------------- .text._ZN7cutlass13device_kernelIN5flash11enable_sm90INS1_16FlashAttnFwdSm90INS1_25CollectiveMainloopFwdSm90ILi2EN4cute5tupleIJNS5_1CILi1EEES8_S8_EEENS6_IJNS7_ILi128EEENS7_ILi80EEENS7_ILi256EEEEEELi256ENS_6half_tEfNS_4arch4Sm90ELb1ELb0ELb1ELb0ELb0ELb0ELb0ELb1ELb1ELb1ELb1ELb0EEENS1_21CollectiveEpilogueFwdINS6_IJSA_SC_SB_EEES9_SE_SG_Li256ELb0ELb1ELb1ELb0EEENS1_19SingleTileSchedulerILb0ELb1ELb1ELi128EEEEEEEEEvNT_6ParamsE --------------------------
	.section	.text._ZN7cutlass13device_kernelIN5flash11enable_sm90INS1_16FlashAttnFwdSm90INS1_25CollectiveMainloopFwdSm90ILi2EN4cute5tupleIJNS5_1CILi1EEES8_S8_EEENS6_IJNS7_ILi128EEENS7_ILi80EEENS7_ILi256EEEEEELi256ENS_6half_tEfNS_4arch4Sm90ELb1ELb0ELb1ELb0ELb0ELb0ELb0ELb1ELb1ELb1ELb1ELb0EEENS1_21CollectiveEpilogueFwdINS6_IJSA_SC_SB_EEES9_SE_SG_Li256ELb0ELb1ELb1ELb0EEENS1_19SingleTileSchedulerILb0ELb1ELb1ELi128EEEEEEEEEvNT_6ParamsE,"ax",@progbits
	.align	128
.text._ZN7cutlass13device_kernelIN5flash11enable_sm90INS1_16FlashAttnFwdSm90INS1_25CollectiveMainloopFwdSm90ILi2EN4cute5tupleIJNS5_1CILi1EEES8_S8_EEENS6_IJNS7_ILi128EEENS7_ILi80EEENS7_ILi256EEEEEELi256ENS_6half_tEfNS_4arch4Sm90ELb1ELb0ELb1ELb0ELb0ELb0ELb0ELb1ELb1ELb1ELb1ELb0EEENS1_21CollectiveEpilogueFwdINS6_IJSA_SC_SB_EEES9_SE_SG_Li256ELb0ELb1ELb1ELb0EEENS1_19SingleTileSchedulerILb0ELb1ELb1ELi128EEEEEEEEEvNT_6ParamsE:
        .type           _ZN7cutlass13device_kernelIN5flash11enable_sm90INS1_16FlashAttnFwdSm90INS1_25CollectiveMainloopFwdSm90ILi2EN4cute5tupleIJNS5_1CILi1EEES8_S8_EEENS6_IJNS7_ILi128EEENS7_ILi80EEENS7_ILi256EEEEEELi256ENS_6half_tEfNS_4arch4Sm90ELb1ELb0ELb1ELb0ELb0ELb0ELb0ELb1ELb1ELb1ELb1ELb0EEENS1_21CollectiveEpilogueFwdINS6_IJSA_SC_SB_EEES9_SE_SG_Li256ELb0ELb1ELb1ELb0EEENS1_19SingleTileSchedulerILb0ELb1ELb1ELi128EEEEEEEEEvNT_6ParamsE,@function
        .size           _ZN7cutlass13device_kernelIN5flash11enable_sm90INS1_16FlashAttnFwdSm90INS1_25CollectiveMainloopFwdSm90ILi2EN4cute5tupleIJNS5_1CILi1EEES8_S8_EEENS6_IJNS7_ILi128EEENS7_ILi80EEENS7_ILi256EEEEEELi256ENS_6half_tEfNS_4arch4Sm90ELb1ELb0ELb1ELb0ELb0ELb0ELb0ELb1ELb1ELb1ELb1ELb0EEENS1_21CollectiveEpilogueFwdINS6_IJSA_SC_SB_EEES9_SE_SG_Li256ELb0ELb1ELb1ELb0EEENS1_19SingleTileSchedulerILb0ELb1ELb1ELi128EEEEEEEEEvNT_6ParamsE,(.L_x_3206 - _ZN7cutlass13device_kernelIN5flash11enable_sm90INS1_16FlashAttnFwdSm90INS1_25CollectiveMainloopFwdSm90ILi2EN4cute5tupleIJNS5_1CILi1EEES8_S8_EEENS6_IJNS7_ILi128EEENS7_ILi80EEENS7_ILi256EEEEEELi256ENS_6half_tEfNS_4arch4Sm90ELb1ELb0ELb1ELb0ELb0ELb0ELb0ELb1ELb1ELb1ELb1ELb0EEENS1_21CollectiveEpilogueFwdINS6_IJSA_SC_SB_EEES9_SE_SG_Li256ELb0ELb1ELb1ELb0EEENS1_19SingleTileSchedulerILb0ELb1ELb1ELi128EEEEEEEEEvNT_6ParamsE)
        .other          _ZN7cutlass13device_kernelIN5flash11enable_sm90INS1_16FlashAttnFwdSm90INS1_25CollectiveMainloopFwdSm90ILi2EN4cute5tupleIJNS5_1CILi1EEES8_S8_EEENS6_IJNS7_ILi128EEENS7_ILi80EEENS7_ILi256EEEEEELi256ENS_6half_tEfNS_4arch4Sm90ELb1ELb0ELb1ELb0ELb0ELb0ELb0ELb1ELb1ELb1ELb1ELb0EEENS1_21CollectiveEpilogueFwdINS6_IJSA_SC_SB_EEES9_SE_SG_Li256ELb0ELb1ELb1ELb0EEENS1_19SingleTileSchedulerILb0ELb1ELb1ELi128EEEEEEEEEvNT_6ParamsE,@"STO_CUDA_ENTRY STV_DEFAULT"
_ZN7cutlass13device_kernelIN5flash11enable_sm90INS1_16FlashAttnFwdSm90INS1_25CollectiveMainloopFwdSm90ILi2EN4cute5tupleIJNS5_1CILi1EEES8_S8_EEENS6_IJNS7_ILi128EEENS7_ILi80EEENS7_ILi256EEEEEELi256ENS_6half_tEfNS_4arch4Sm90ELb1ELb0ELb1ELb0ELb0ELb0ELb0ELb1ELb1ELb1ELb1ELb0EEENS1_21CollectiveEpilogueFwdINS6_IJSA_SC_SB_EEES9_SE_SG_Li256ELb0ELb1ELb1ELb0EEENS1_19SingleTileSchedulerILb0ELb1ELb1ELi128EEEEEEEEEvNT_6ParamsE:
        /* <DEDUP_REMOVED lines=17> */
.L_x_2154:
[----:B------:R-:W-:Y:S05]  /*0110*/  BSYNC B0 ;  /* 0x0000000000007941 */ /* 0x000fea0003800000 */
.L_x_2153:
        /* <DEDUP_REMOVED lines=40> */
.L_x_2155:
        /* <DEDUP_REMOVED lines=22> */
.L_x_2156:
        /* <DEDUP_REMOVED lines=18> */
.L_x_2157:
        /* <DEDUP_REMOVED lines=22> */
.L_x_2158:
        /* <DEDUP_REMOVED lines=22> */
.L_x_2159:
        /* <DEDUP_REMOVED lines=8> */
.L_x_2162:
        /* <DEDUP_REMOVED lines=18> */
[----:B------:R-:W0:Y:S01]  /*0a80*/  LDC R0, c[0x0][0x448] ;  /* 0x00011200ff007b82 */ /* 0x000e220000000800 */
[----:B------:R-:W1:Y:S01]  /*0a90*/  S2R R23, SR_CTAID.X ;  /* 0x0000000000177919 */ /* 0x000e620000002500 */
[----:B------:R-:W-:-:S06]  /*0aa0*/  IMAD.MOV.U32 R153, RZ, RZ, RZ ;  /* 0x000000ffff997224 */ /* 0x000fcc00078e00ff */
[----:B------:R-:W2:Y:S08]  /*0ab0*/  LDC.64 R6, c[0x0][0x418] ;  /* 0x00010600ff067b82 */ /* 0x000eb00000000a00 */
[----:B------:R-:W3:Y:S01]  /*0ac0*/  LDC R4, c[0x0][0x288] ;  /* 0x0000a200ff047b82 */ /* 0x000ee20000000800 */
[----:B0-----:R-:W-:-:S07]  /*0ad0*/  ISETP.NE.AND P1, PT, R0, 0x1, PT ;  /* 0x000000010000780c */ /* 0x001fce0003f25270 */
[----:B------:R-:W0:Y:S01]  /*0ae0*/  LDC R17, c[0x0][0x424] ;  /* 0x00010900ff117b82 */ /* 0x000e220000000800 */
[----:B--2---:R-:W-:-:S07]  /*0af0*/  ISETP.NE.U32.AND P0, PT, R6, RZ, PT ;  /* 0x000000ff0600720c */ /* 0x004fce0003f05070 */
[----:B------:R-:W2:Y:S01]  /*0b00*/  LDC R152, c[0x0][0x2f0] ;  /* 0x0000bc00ff987b82 */ /* 0x000ea20000000800 */
[----:B-1----:R-:W-:Y:S02]  /*0b10*/  SHF.L.U32 R23, R23, 0x7, RZ ;  /* 0x0000000717177819 */ /* 0x002fe400000006ff */
[----:B------:R-:W-:-:S03]  /*0b20*/  ISETP.NE.AND.EX P0, PT, R7, RZ, PT, P0 ;  /* 0x000000ff0700720c */ /* 0x000fc60003f05300 */
[----:B------:R-:W-:Y:S01]  /*0b30*/  @P1 VIADD R0, R23, 0x7f ;  /* 0x0000007f17001836 */ /* 0x000fe20000000000 */
[----:B---3--:R-:W-:Y:S01]  /*0b40*/  IADD3 R4, -R4, 0x50, RZ ;  /* 0x0000005004047810 */ /* 0x008fe20007ffe1ff */
[----:B------:R-:W1:Y:S08]  /*0b50*/  @P1 LDC R3, c[0x0][0x44c] ;  /* 0x00011300ff031b82 */ /* 0x000e700000000800 */
[----:B------:R-:W3:Y:S01]  /*0b60*/  @P1 LDC R5, c[0x0][0x450] ;  /* 0x00011400ff051b82 */ /* 0x000ee20000000800 */
[----:B0-----:R-:W-:Y:S01]  /*0b70*/  SEL R17, R17, 0x1, P0 ;  /* 0x0000000111117807 */ /* 0x001fe20000000000 */
[----:B-1----:R-:W-:-:S04]  /*0b80*/  @P1 IMAD.HI.U32 R2, R0, R3, RZ ;  /* 0x0000000300021227 */ /* 0x002fc800078e00ff */
[----:B------:R-:W-:Y:S02]  /*0b90*/  VIADD R0, R23, 0x7f ;  /* 0x0000007f17007836 */ /* 0x000fe40000000000 */
[CC--:B--2---:R-:W-:Y:S01]  /*0ba0*/  IMAD R3, R17.reuse, R152.reuse, R4 ;  /* 0x0000009811037224 */ /* 0x0c4fe200078e0204 */
[----:B------:R-:W-:Y:S02]  /*0bb0*/  SHF.R.U32.HI R4, RZ, 0x10, R18 ;  /* 0x00000010ff047819 */ /* 0x000fe40000011612 */
[----:B---3--:R-:W-:Y:S01]  /*0bc0*/  @P1 SHF.R.U32.HI R0, RZ, R5, R2 ;  /* 0x00000005ff001219 */ /* 0x008fe20000011602 */
[----:B------:R-:W-:Y:S01]  /*0bd0*/  IMAD R2, R17, R152, 0x4f ;  /* 0x0000004f11027424 */ /* 0x000fe200078e0298 */
[----:B------:R-:W-:Y:S02]  /*0be0*/  ISETP.NE.AND P0, PT, R4, RZ, PT ;  /* 0x000000ff0400720c */ /* 0x000fe40003f05270 */
[----:B------:R-:W-:Y:S01]  /*0bf0*/  LOP3.LUT R18, R18, 0xffff, RZ, 0xc0, !PT ;  /* 0x0000ffff12127812 */ /* 0x000fe200078ec0ff */
[----:B------:R-:W-:-:S02]  /*0c00*/  IMAD.IADD R0, R3, 0x1, R0 ;  /* 0x0000000103007824 */ /* 0x000fc400078e0200 */
[----:B------:R-:W-:-:S04]  /*0c10*/  IMAD.HI R2, R2, 0x66666667, RZ ;  /* 0x6666666702027827 */ /* 0x000fc800078e02ff */
[----:B------:R-:W-:Y:S01]  /*0c20*/  IMAD.HI R0, R0, 0x66666667, RZ ;  /* 0x6666666700007827 */ /* 0x000fe200078e02ff */
[----:B------:R-:W-:-:S03]  /*0c30*/  SHF.R.U32.HI R3, RZ, 0x1f, R2 ;  /* 0x0000001fff037819 */ /* 0x000fc60000011602 */
[----:B------:R-:W0:Y:S01]  /*0c40*/  @!P0 LDC R4, c[0x0][0x9f0] ;  /* 0x00027c00ff048b82 */ /* 0x000e220000000800 */
[----:B------:R-:W-:Y:S02]  /*0c50*/  SHF.R.U32.HI R5, RZ, 0x1f, R0 ;  /* 0x0000001fff057819 */ /* 0x000fe40000011600 */
[----:B------:R-:W-:Y:S02]  /*0c60*/  LEA.HI.SX32 R3, R2, R3, 0x1b ;  /* 0x0000000302037211 */ /* 0x000fe400078fdaff */
[----:B------:R-:W-:-:S04]  /*0c70*/  LEA.HI.SX32 R0, R0, R5, 0x1b ;  /* 0x0000000500007211 */ /* 0x000fc800078fdaff */
[----:B------:R-:W-:-:S04]  /*0c80*/  VIMNMX R11, R3, R0, PT ;  /* 0x00000000030b7248 */ /* 0x000fc80003fe0100 */
[----:B------:R-:W-:-:S13]  /*0c90*/  ISETP.GE.AND P1, PT, R11, 0x1, PT ;  /* 0x000000010b00780c */ /* 0x000fda0003f26270 */
[----:B------:R-:W-:Y:S05]  /*0ca0*/  @!P1 BRA `(.L_x_2164) ;  /* 0x00000000006c9947 */ /* 0x000fea0003800000 */
[-C--:B0-----:R-:W-:Y:S02]  /*0cb0*/  IABS R7, R4.reuse ;  /* 0x0000000400077213 */ /* 0x081fe40000000000 */
[----:B------:R-:W-:Y:S02]  /*0cc0*/  IADD3 R5, R4, -0x1, R11 ;  /* 0xffffffff04057810 */ /* 0x000fe40007ffe00b */
[----:B------:R-:W0:Y:S01]  /*0cd0*/  I2F.RP R0, R7 ;  /* 0x0000000700007306 */ /* 0x000e220000209400 */
[----:B------:R-:W-:-:S05]  /*0ce0*/  IABS R8, R4 ;  /* 0x0000000400087213 */ /* 0x000fca0000000000 */
[----:B------:R-:W-:Y:S02]  /*0cf0*/  IMAD.MOV R8, RZ, RZ, -R8 ;  /* 0x000000ffff087224 */ /* 0x000fe400078e0a08 */
[----:B0-----:R-:W0:Y:S02]  /*0d00*/  MUFU.RCP R0, R0 ;  /* 0x0000000000007308 */ /* 0x001e240000001000 */
[----:B0-----:R-:W-:Y:S02]  /*0d10*/  IADD3 R2, R0, 0xffffffe, RZ ;  /* 0x0ffffffe00027810 */ /* 0x001fe40007ffe0ff */
[----:B------:R-:W-:-:S04]  /*0d20*/  IABS R0, R5 ;  /* 0x0000000500007213 */ /* 0x000fc80000000000 */
[----:B------:R0:W1:Y:S01]  /*0d30*/  F2I.FTZ.U32.TRUNC.NTZ R3, R2 ;  /* 0x0000000200037305 */ /* 0x000062000021f000 */
[----:B------:R-:W-:-:S04]  /*0d40*/  LOP3.LUT R5, R5, R4, RZ, 0x3c, !PT ;  /* 0x0000000405057212 */ /* 0x000fc800078e3cff */
[----:B------:R-:W-:Y:S01]  /*0d50*/  ISETP.GE.AND P2, PT, R5, RZ, PT ;  /* 0x000000ff0500720c */ /* 0x000fe20003f46270 */
[----:B0-----:R-:W-:Y:S02]  /*0d60*/  IMAD.MOV.U32 R2, RZ, RZ, RZ ;  /* 0x000000ffff027224 */ /* 0x001fe400078e00ff */
[----:B-1----:R-:W-:-:S04]  /*0d70*/  IMAD.MOV R6, RZ, RZ, -R3 ;  /* 0x000000ffff067224 */ /* 0x002fc800078e0a03 */
[----:B------:R-:W-:-:S04]  /*0d80*/  IMAD R9, R6, R7, RZ ;  /* 0x0000000706097224 */ /* 0x000fc800078e02ff */
[----:B------:R-:W-:-:S04]  /*0d90*/  IMAD.HI.U32 R3, R3, R9, R2 ;  /* 0x0000000903037227 */ /* 0x000fc800078e0002 */
        /* <DEDUP_REMOVED lines=11> */
[----:B------:R-:W-:-:S07]  /*0e50*/  IMAD.MOV.U32 R153, RZ, RZ, R3 ;  /* 0x000000ffff997224 */ /* 0x000fce00078e0003 */
.L_x_2164:
[----:B------:R-:W1:Y:S01]  /*0e60*/  S2R R0, SR_TID.X ;  /* 0x0000000000007919 */ /* 0x000e620000002100 */
[-C--:B------:R-:W-:Y:S01]  /*0e70*/  IMAD R18, R18, R153.reuse, RZ ;  /* 0x0000009912127224 */ /* 0x080fe200078e02ff */
[----:B------:R-:W-:Y:S01]  /*0e80*/  PLOP3.LUT P0, PT, PT, PT, PT, 0x80, 0x0 ;  /* 0x000000000000781c */ /* 0x000fe20003f0f070 */
[----:B------:R-:W-:Y:S01]  /*0e90*/  IMAD.MOV.U32 R2, RZ, RZ, RZ ;  /* 0x000000ffff027224 */ /* 0x000fe200078e00ff */
[----:B------:R-:W-:Y:S02]  /*0ea0*/  CS2R R150, SRZ ;  /* 0x0000000000967805 */ /* 0x000fe4000001ff00 */
[----:B------:R-:W-:Y:S02]  /*0eb0*/  CS2R R148, SRZ ;  /* 0x0000000000947805 */ /* 0x000fe4000001ff00 */
[----:B------:R-:W-:Y:S02]  /*0ec0*/  VIADDMNMX R153, R18, R153, R11, PT ;  /* 0x0000009912997246 */ /* 0x000fe4000380010b */
[----:B------:R-:W-:-:S02]  /*0ed0*/  CS2R R146, SRZ ;  /* 0x0000000000927805 */ /* 0x000fc4000001ff00 */
[----:B------:R-:W-:Y:S02]  /*0ee0*/  CS2R R144, SRZ ;  /* 0x0000000000907805 */ /* 0x000fe4000001ff00 */
[----:B------:R-:W-:Y:S02]  /*0ef0*/  CS2R R142, SRZ ;  /* 0x00000000008e7805 */ /* 0x000fe4000001ff00 */
[----:B------:R-:W-:Y:S02]  /*0f00*/  ISETP.GT.AND P1, PT, R153, R18, PT ;  /* 0x000000129900720c */ /* 0x000fe40003f24270 */
        /* <DEDUP_REMOVED lines=21> */
[----:B-1----:R-:W-:Y:S01]  /*1060*/  IADD3 R19, R0, -0x80, RZ ;  /* 0xffffff8000137810 */ /* 0x002fe20007ffe0ff */
[----:B------:R-:W-:Y:S01]  /*1070*/  IMAD.MOV.U32 R0, RZ, RZ, RZ ;  /* 0x000000ffff007224 */ /* 0x000fe200078e00ff */
        /* <DEDUP_REMOVED lines=37> */
[----:B------:R-:W-:Y:S01]  /*12d0*/  CS2R R24, SRZ ;  /* 0x0000000000187805 */ /* 0x000fe2000001ff00 */
[----:B------:R-:W-:Y:S01]  /*12e0*/  IMAD R152, R17, R152, RZ ;  /* 0x0000009811987224 */ /* 0x000fe200078e02ff */
[----:B------:R-:W-:Y:S06]  /*12f0*/  @!P1 BRA `(.L_x_2165) ;  /* 0x000000dc003c9947 */ /* 0x000fec0003800000 */
[----:B------:R-:W-:Y:S01]  /*1300*/  SHF.R.S32.HI R64, RZ, 0x1f, R19 ;  /* 0x0000001fff407819 */ /* 0x000fe20000011413 */
[----:B------:R-:W1:Y:S01]  /*1310*/  S2UR UR7, SR_CgaCtaId ;  /* 0x00000000000779c3 */ /* 0x000e620000008800 */
[----:B------:R-:W-:Y:S02]  /*1320*/  UMOV UR6, 0x400 ;  /* 0x0000040000067882 */ /* 0x000fe40000000000 */
[----:B------:R-:W-:-:S04]  /*1330*/  LEA.HI R65, R64, R19, RZ, 0x7 ;  /* 0x0000001340417211 */ /* 0x000fc800078f38ff */
[----:B------:R-:W-:-:S05]  /*1340*/  SHF.R.S32.HI R66, RZ, 0x7, R65 ;  /* 0x00000007ff427819 */ /* 0x000fca0000011441 */
[----:B------:R-:W2:Y:S01]  /*1350*/  SHFL.IDX PT, R0, R66, RZ, 0x1f ;  /* 0x00001fff42007589 */ /* 0x000ea200000e0000 */
[----:B-1----:R-:W-:-:S04]  /*1360*/  ULEA UR8, UR7, UR6, 0x18 ;  /* 0x0000000607087291 */ /* 0x002fc8000f8ec03f */
[----:B------:R-:W-:Y:S02]  /*1370*/  UIADD3 UR6, UR8, 0x14400, URZ ;  /* 0x0001440008067890 */ /* 0x000fe4000fffe03f */
[----:B------:R-:W-:Y:S02]  /*1380*/  IMAD.U32 R16, RZ, RZ, UR8 ;  /* 0x00000008ff107e24 */ /* 0x000fe4000f8e00ff */
[----:B------:R-:W-:Y:S01]  /*1390*/  ULOP3.LUT UP0, URZ, UR6, 0x9f, URZ, 0xc0, !UPT ;  /* 0x0000009f063f7892 */ /* 0x000fe2000f80c03f */
[----:B--2---:R-:W-:-:S05]  /*13a0*/  R2UR UR4, R0 ;  /* 0x00000000000472ca */ /* 0x004fca00000e0000 */
        /* <DEDUP_REMOVED lines=11> */
[----:B0-----:R-:W-:Y:S01]  /*1460*/  IMAD.U32 R4, RZ, RZ, UR4 ;  /* 0x00000004ff047e24 */ /* 0x001fe2000f8e00ff */
        /* <DEDUP_REMOVED lines=12> */
.L_x_2166:
[----:B------:R-:W2:Y:S01]  /*1530*/  LDL.LU R20, [R1+0x14] ;  /* 0x0000140001147983 */ /* 0x000ea20000300800 */
[----:B------:R-:W-:Y:S02]  /*1540*/  R2UR UR4, R16 ;  /* 0x00000000100472ca */ /* 0x000fe400000e0000 */
[----:B------:R-:W-:-:S11]  /*1550*/  SHF.L.U32 R2, RZ, 0x1f, RZ ;  /* 0x0000001fff027819 */ /* 0x000fd600000006ff */
[----:B------:R-:W1:Y:S01]  /*1560*/  SYNCS.PHASECHK.TRANS64.TRYWAIT P1, [UR4+0x38800], R2 ;  /* 0x03880002ff0075a7 */ /* 0x000e620008020144 */
[----:B--2---:R-:W-:-:S04]  /*1570*/  LOP3.LUT R0, R20, 0x1, RZ, 0xfc, !PT ;  /* 0x0000000114007812 */ /* 0x004fc800078efcff */
[----:B------:R-:W-:Y:S01]  /*1580*/  ISETP.NE.AND P0, PT, R0, 0x3, PT ;  /* 0x000000030000780c */ /* 0x000fe20003f05270 */
[----:B-1----:R-:W-:-:S12]  /*1590*/  @!P1 BRA `(.L_x_2167) ;  /* 0x0000014800009947 */ /* 0x002fd80003800000 */
.L_x_2295:
[----:B------:R-:W-:Y:S05]  /*15a0*/  @!P0 BRA `(.L_x_2168) ;  /* 0x0000000000048947 */ /* 0x000fea0003800000 */
[----:B------:R-:W-:Y:S01]  /*15b0*/  BPT.TRAP 0x1 ;  /* 0x000000040000795c */ /* 0x000fe20000300000 */
.L_x_2168:
[----:B------:R-:W-:-:S13]  /*15c0*/  R2UR UR4, R16 ;  /* 0x00000000100472ca */ /* 0x000fda00000e0000 */
[----:B------:R2:W3:Y:S01]  /*15d0*/  SYNCS.PHASECHK.TRANS64.TRYWAIT P2, [UR4+0x38830], R2 ;  /* 0x03883002ff0075a7 */ /* 0x0004e20008040144 */
[----:B------:R-:W-:Y:S05]  /*15e0*/  @!P0 BRA `(.L_x_2169) ;  /* 0x0000000000048947 */ /* 0x000fea0003800000 */
[----:B------:R-:W-:Y:S01]  /*15f0*/  BPT.TRAP 0x1 ;  /* 0x000000040000795c */ /* 0x000fe20000300000 */
.L_x_2169:
[----:B------:R-:W4:Y:S01]  /*1600*/  S2R R0, SR_TID.X ;  /* 0x0000000000007919 */ /* 0x000f220000002100 */
[----:B0-----:R-:W-:-:S05]  /*1610*/  IMAD.U32 R4, RZ, RZ, UR36 ;  /* 0x00000024ff047e24 */ /* 0x001fca000f8e00ff */
[----:B------:R-:W-:Y:S02]  /*1620*/  LOP3.LUT R4, R4, 0x10000, RZ, 0xfc, !PT ;  /* 0x0001000004047812 */ /* 0x000fe400078efcff */
[----:B----4-:R-:W-:-:S04]  /*1630*/  LOP3.LUT R0, R0, 0x7f, RZ, 0xc0, !PT ;  /* 0x0000007f00007812 */ /* 0x010fc800078ec0ff */
[----:B------:R-:W-:Y:S01]  /*1640*/  ISETP.NE.AND P1, PT, R0, RZ, PT ;  /* 0x000000ff0000720c */ /* 0x000fe20003f25270 */
[----:B---3--:R-:W-:-:S12]  /*1650*/  @P2 BRA `(.L_x_2170) ;  /* 0x00000000000c2947 */ /* 0x008fd80003800000 */
[----:B------:R-:W-:-:S13]  /*1660*/  R2UR UR4, R16 ;  /* 0x00000000100472ca */ /* 0x000fda00000e0000 */
[----:B------:R-:W0:Y:S02]  /*1670*/  SYNCS.PHASECHK.TRANS64.TRYWAIT P2, [UR4+0x38830], R2 ;  /* 0x03883002ff0075a7 */ /* 0x000e240008040144 */
[----:B0-----:R-:W-:Y:S05]  /*1680*/  @!P2 BRA `(.L_x_2171) ;  /* 0x0000014400e0a947 */ /* 0x001fea0003800000 */
.L_x_2170:
[----:B------:R-:W-:Y:S05]  /*1690*/  WARPSYNC.ALL ;  /* 0x0000000000007948 */ /* 0x000fea0003800000 */
        /* <DEDUP_REMOVED lines=27> */
[----:B012---:R-:W0:Y:S01]  /*1850*/  LDC R2, c[0x0][0x448] ;  /* 0x00011200ff027b82 */ /* 0x007e220000000800 */
[----:B------:R-:W-:Y:S01]  /*1860*/  UMOV UR35, 0x40000040 ;  /* 0x4000004000237882 */ /* 0x000fe20000000000 */
[----:B------:R-:W-:Y:S01]  /*1870*/  UMOV UR37, 0x40000040 ;  /* 0x4000004000257882 */ /* 0x000fe20000000000 */
[----:B------:R-:W-:Y:S01]  /*1880*/  UIADD3 UR4, UR61, 0x80, URZ ;  /* 0x000000803d047890 */ /* 0x000fe2000fffe03f */
[----:B------:R-:W-:Y:S01]  /*1890*/  LOP3.LUT R0, R65, 0xffffff80, RZ, 0xc0, !PT ;  /* 0xffffff8041007812 */ /* 0x000fe200078ec0ff */
[----:B------:R-:W-:Y:S01]  /*18a0*/  UIADD3 UR30, UR61, 0x500, URZ ;  /* 0x000005003d1e7890 */ /* 0x000fe2000fffe03f */
[----:B------:R-:W-:Y:S01]  /*18b0*/  LEA.HI R64, R64, R19, RZ, 0x2 ;  /* 0x0000001340407211 */ /* 0x000fe200078f10ff */
[----:B------:R-:W-:Y:S01]  /*18c0*/  UMOV UR10, UR61 ;  /* 0x0000003d000a7c82 */ /* 0x000fe20008000000 */
[----:B------:R-:W-:Y:S01]  /*18d0*/  UIADD3 UR34, UR61, 0x502, URZ ;  /* 0x000005023d227890 */ /* 0x000fe2000fffe03f */
[----:B------:R-:W-:Y:S01]  /*18e0*/  HGMMA.64x16x16.F32 R56, gdesc[UR8], RZ, !UPT, gsb0 ;  /* 0x00200000083879f0 */ /* 0x000fe2000c0008ff */
[----:B------:R-:W-:Y:S01]  /*18f0*/  UMOV UR14, UR4 ;  /* 0x00000004000e7c82 */ /* 0x000fe20008000000 */
[----:B------:R-:W-:Y:S01]  /*1900*/  UIADD3 UR8, UR61, 0x100, URZ ;  /* 0x000001003d087890 */ /* 0x000fe2000fffe03f */
[----:B------:R-:W-:Y:S01]  /*1910*/  IADD3 R0, R19, -R0, RZ ;  /* 0x8000000013007210 */ /* 0x000fe20007ffe0ff */
[----:B------:R-:W-:Y:S01]  /*1920*/  UIADD3 UR10, UR61, 0x180, URZ ;  /* 0x000001803d0a7890 */ /* 0x000fe2000fffe03f */
[----:B------:R-:W-:Y:S01]  /*1930*/  LOP3.LUT R64, R64, 0xfffffffc, RZ, 0xc0, !PT ;  /* 0xfffffffc40407812 */ /* 0x000fe200078ec0ff */
[----:B------:R-:W-:Y:S01]  /*1940*/  UIADD3 UR4, UR61, 0x200, URZ ;  /* 0x000002003d047890 */ /* 0x000fe2000fffe03f */
[----:B------:R-:W-:Y:S01]  /*1950*/  SHF.R.S32.HI R3, RZ, 0x1f, R0 ;  /* 0x0000001fff037819 */ /* 0x000fe20000011400 */
[----:B------:R-:W-:Y:S01]  /*1960*/  UIADD3 UR5, UR6, 0x2, URZ ;  /* 0x0000000206057890 */ /* 0x000fe2000fffe03f */
[----:B------:R-:W-:Y:S01]  /*1970*/  LEA.HI R7, R66, R66, RZ, 0x1 ;  /* 0x0000004242077211 */ /* 0x000fe200078f08ff */
[----:B------:R-:W-:Y:S01]  /*1980*/  UMOV UR18, UR8 ;  /* 0x0000000800127c82 */ /* 0x000fe20008000000 */
[----:B------:R-:W-:Y:S01]  /*1990*/  UMOV UR22, UR10 ;  /* 0x0000000a00167c82 */ /* 0x000fe20008000000 */
[----:B------:R-:W-:Y:S01]  /*19a0*/  UIADD3 UR10, UR61, 0x2, URZ ;  /* 0x000000023d0a7890 */ /* 0x000fe2000fffe03f */
[CC--:B------:R-:W-:Y:S01]  /*19b0*/  LEA.HI R6, R3.reuse, R0.reuse, RZ, 0x5 ;  /* 0x0000000003067211 */ /* 0x0c0fe200078f28ff */
[----:B------:R-:W-:Y:S01]  /*19c0*/  UMOV UR26, UR4 ;  /* 0x00000004001a7c82 */ /* 0x000fe20008000000 */
[----:B------:R-:W-:Y:S01]  /*19d0*/  UMOV UR28, UR5 ;  /* 0x00000005001c7c82 */ /* 0x000fe20008000000 */
[----:B------:R-:W-:Y:S01]  /*19e0*/  UMOV UR9, UR29 ;  /* 0x0000001d00097c82 */ /* 0x000fe20008000000 */
[----:B------:R-:W-:Y:S01]  /*19f0*/  UMOV UR8, UR28 ;  /* 0x0000001c00087c82 */ /* 0x000fe20008000000 */
[----:B------:R-:W-:Y:S01]  /*1a00*/  UMOV UR11, 0x40000040 ;  /* 0x40000040000b7882 */ /* 0x000fe20000000000 */
[----:B------:R-:W-:Y:S01]  /*1a10*/  UIADD3 UR4, UR61, 0x102, URZ ;  /* 0x000001023d047890 */ /* 0x000fe2000fffe03f */
[----:B------:R-:W-:Y:S01]  /*1a20*/  IMAD.U32 R12, RZ, RZ, UR28 ;  /* 0x0000001cff0c7e24 */ /* 0x000fe2000f8e00ff */
[----:B------:R-:W-:Y:S01]  /*1a30*/  UIADD3 UR5, UR61, 0x182, URZ ;  /* 0x000001823d057890 */ /* 0x000fe2000fffe03f */
[----:B0-----:R-:W-:Y:S01]  /*1a40*/  ISETP.NE.AND P2, PT, R2, 0x1, PT ;  /* 0x000000010200780c */ /* 0x001fe20003f45270 */
[----:B------:R-:W-:Y:S01]  /*1a50*/  UIADD3 UR7, UR6, 0x4, URZ ;  /* 0x0000000406077890 */ /* 0x000fe2000fffe03f */
[----:B------:R-:W-:Y:S01]  /*1a60*/  LEA.HI R2, R3, R0, RZ, 0x2 ;  /* 0x0000000003027211 */ /* 0x000fe200078f10ff */
[----:B------:R-:W-:Y:S01]  /*1a70*/  UIADD3 UR32, UR6, 0x802, URZ ;  /* 0x0000080206207890 */ /* 0x000fe2000fffe03f */
[----:B------:R-:W-:Y:S01]  /*1a80*/  SHF.R.S32.HI R6, RZ, 0x5, R6 ;  /* 0x00000005ff067819 */ /* 0x000fe20000011406 */
[----:B------:R-:W-:Y:S01]  /*1a90*/  UIADD3 UR36, UR6, 0x804, URZ ;  /* 0x0000080406247890 */ /* 0x000fe2000fffe03f */
[--C-:B------:R-:W-:Y:S01]  /*1aa0*/  SHF.R.S32.HI R3, RZ, 0x2, R2.reuse ;  /* 0x00000002ff037819 */ /* 0x100fe20000011402 */
[----:B------:R-:W-:Y:S01]  /*1ab0*/  UIADD3 UR38, UR61, 0x504, URZ ;  /* 0x000005043d267890 */ /* 0x000fe2000fffe03f */
[----:B------:R-:W-:Y:S01]  /*1ac0*/  SHF.R.S32.HI R8, RZ, 0x1f, R2 ;  /* 0x0000001fff087819 */ /* 0x000fe20000011402 */
[----:B------:R-:W-:Y:S01]  /*1ad0*/  UMOV UR39, 0x40000040 ;  /* 0x4000004000277882 */ /* 0x000fe20000000000 */
[----:B------:R-:W-:Y:S01]  /*1ae0*/  UIADD3 UR40, UR6, 0x806, URZ ;  /* 0x0000080606287890 */ /* 0x000fe2000fffe03f */
[----:B------:R-:W-:Y:S01]  /*1af0*/  IMAD R6, R6, 0x10, R23 ;  /* 0x0000001006067824 */ /* 0x000fe200078e0217 */
[----:B------:R-:W-:Y:S01]  /*1b00*/  UIADD3 UR42, UR61, 0x506, URZ ;  /* 0x000005063d2a7890 */ /* 0x000fe2000fffe03f */
[-C--:B------:R-:W-:Y:S01]  /*1b10*/  LEA.HI R8, R8, R3.reuse, RZ, 0x3 ;  /* 0x0000000308087211 */ /* 0x080fe200078f18ff */
[----:B------:R-:W-:Y:S01]  /*1b20*/  UMOV UR41, 0x40000040 ;  /* 0x4000004000297882 */ /* 0x000fe20000000000 */
[----:B------:R-:W-:Y:S01]  /*1b30*/  UMOV UR43, 0x40000040 ;  /* 0x40000040002b7882 */ /* 0x000fe20000000000 */
[----:B------:R-:W-:Y:S01]  /*1b40*/  UIADD3 UR44, UR6, 0xc00, URZ ;  /* 0x00000c00062c7890 */ /* 0x000fe2000fffe03f */
[----:B------:R-:W-:Y:S01]  /*1b50*/  LOP3.LUT R8, R8, 0xfffffff8, RZ, 0xc0, !PT ;  /* 0xfffffff808087812 */ /* 0x000fe200078ec0ff */
[----:B------:R-:W-:Y:S01]  /*1b60*/  UIADD3 UR46, UR61, 0x780, URZ ;  /* 0x000007803d2e7890 */ /* 0x000fe2000fffe03f */
[----:B------:R-:W-:Y:S01]  /*1b70*/  IMAD.IADD R64, R19, 0x1, -R64 ;  /* 0x0000000113407824 */ /* 0x000fe200078e0a40 */
[----:B------:R-:W-:Y:S01]  /*1b80*/  UMOV UR45, 0x40000040 ;  /* 0x40000040002d7882 */ /* 0x000fe20000000000 */
[----:B------:R-:W-:Y:S01]  /*1b90*/  UMOV UR47, 0x40000040 ;  /* 0x40000040002f7882 */ /* 0x000fe20000000000 */
[----:B------:R-:W-:Y:S01]  /*1ba0*/  UIADD3 UR48, UR6, 0xc02, URZ ;  /* 0x00000c0206307890 */ /* 0x000fe2000fffe03f */
[----:B------:R-:W-:Y:S01]  /*1bb0*/  IADD3 R6, R6, R3, -R8 ;  /* 0x0000000306067210 */ /* 0x000fe20007ffe808 */
[----:B------:R-:W-:Y:S01]  /*1bc0*/  UIADD3 UR50, UR61, 0x782, URZ ;  /* 0x000007823d327890 */ /* 0x000fe2000fffe03f */
[----:B------:R-:W0:Y:S01]  /*1bd0*/  @P2 LDC R8, c[0x0][0x44c] ;  /* 0x00011300ff082b82 */ /* 0x000e220000000800 */
[----:B------:R-:W-:Y:S01]  /*1be0*/  UMOV UR49, 0x40000040 ;  /* 0x4000004000317882 */ /* 0x000fe20000000000 */
[----:B------:R-:W-:Y:S01]  /*1bf0*/  UMOV UR51, 0x40000040 ;  /* 0x4000004000337882 */ /* 0x000fe20000000000 */
[----:B------:R-:W-:Y:S01]  /*1c00*/  UIADD3 UR52, UR6, 0xc04, URZ ;  /* 0x00000c0406347890 */ /* 0x000fe2000fffe03f */
[----:B------:R-:W-:Y:S01]  /*1c10*/  LOP3.LUT R7, R7, 0x3fffffe, RZ, 0xc0, !PT ;  /* 0x03fffffe07077812 */ /* 0x000fe200078ec0ff */
[----:B------:R-:W-:-:S02]  /*1c20*/  WARPGROUP.DEPBAR.LE gsb0, 0x0 ;  /* 0x00008000000079c5 */ /* 0x000fc40000010000 */
[----:B------:R-:W-:Y:S01]  /*1c30*/  WARPGROUP.ARRIVE ;  /* 0x00000000000079c5 */ /* 0x000fe20000000000 */
[----:B------:R-:W-:Y:S01]  /*1c40*/  UIADD3 UR54, UR61, 0x784, URZ ;  /* 0x000007843d367890 */ /* 0x000fe2000fffe03f */
[----:B------:R-:W1:Y:S01]  /*1c50*/  @P2 LDC R20, c[0x0][0x450] ;  /* 0x00011400ff142b82 */ /* 0x000e620000000800 */
[----:B------:R-:W-:Y:S01]  /*1c60*/  UMOV UR53, 0x40000040 ;  /* 0x4000004000357882 */ /* 0x000fe20000000000 */
[----:B------:R-:W-:Y:S01]  /*1c70*/  UMOV UR55, 0x40000040 ;  /* 0x4000004000377882 */ /* 0x000fe20000000000 */
[----:B------:R-:W-:Y:S01]  /*1c80*/  UIADD3 UR58, UR61, 0x786, URZ ;  /* 0x000007863d3a7890 */ /* 0x000fe2000fffe03f */
[----:B------:R-:W-:Y:S01]  /*1c90*/  HGMMA.64x16x16.F32 R48, gdesc[UR12], RZ, !UPT, gsb0 ;  /* 0x002000000c3079f0 */ /* 0x000fe2000c0008ff */
[----:B------:R-:W-:Y:S01]  /*1ca0*/  UIADD3 UR12, UR61, 0x4, URZ ;  /* 0x000000043d0c7890 */ /* 0x000fe2000fffe03f */
[----:B------:R-:W-:Y:S01]  /*1cb0*/  LEA.HI R3, R64, R64, RZ, 0x1 ;  /* 0x0000004040037211 */ /* 0x000fe200078f08ff */
[----:B------:R-:W-:Y:S01]  /*1cc0*/  UIADD3 UR13, UR6, 0x6, URZ ;  /* 0x00000006060d7890 */ /* 0x000fe2000fffe03f */
[----:B------:R-:W-:Y:S01]  /*1cd0*/  IMAD.IADD R7, R66, 0x1, -R7 ;  /* 0x0000000142077824 */ /* 0x000fe200078e0a07 */
[----:B------:R-:W-:Y:S01]  /*1ce0*/  UIADD3 UR14, UR6, 0x400, URZ ;  /* 0x00000400060e7890 */ /* 0x000fe2000fffe03f */
[----:B------:R-:W-:Y:S01]  /*1cf0*/  LOP3.LUT R3, R3, 0x1ffffffe, RZ, 0xc0, !PT ;  /* 0x1ffffffe03037812 */ /* 0x000fe200078ec0ff */
[----:B------:R-:W-:Y:S01]  /*1d00*/  UMOV UR15, 0x40000040 ;  /* 0x40000040000f7882 */ /* 0x000fe20000000000 */
[----:B------:R-:W-:Y:S01]  /*1d10*/  UMOV UR59, 0x40000040 ;  /* 0x40000040003b7882 */ /* 0x000fe20000000000 */
[----:B------:R-:W-:Y:S01]  /*1d20*/  LEA R6, R7, R6, 0x6 ;  /* 0x0000000607067211 */ /* 0x000fe200078e30ff */
[----:B------:R-:W2:Y:S01]  /*1d30*/  LDC R9, c[0x0][0x288] ;  /* 0x0000a200ff097b82 */ /* 0x000ea20000000800 */
[----:B------:R-:W-:Y:S01]  /*1d40*/  IMAD.IADD R3, R64, 0x1, -R3 ;  /* 0x0000000140037824 */ /* 0x000fe200078e0a03 */
[----:B------:R-:W-:Y:S01]  /*1d50*/  MOV R15, UR61 ;  /* 0x0000003d000f7c02 */ /* 0x000fe20008000f00 */
[----:B------:R-:W-:Y:S01]  /*1d60*/  IMAD R7, R153, -0x50, R152 ;  /* 0xffffffb099077824 */ /* 0x000fe200078e0298 */
[----:B------:R-:W-:Y:S01]  /*1d70*/  CS2R R150, SRZ ;  /* 0x0000000000967805 */ /* 0x000fe2000001ff00 */
[----:B------:R-:W-:Y:S01]  /*1d80*/  IMAD R19, R3, 0x8, R6 ;  /* 0x0000000803137824 */ /* 0x000fe200078e0206 */
[----:B------:R-:W-:-:S02]  /*1d90*/  CS2R R148, SRZ ;  /* 0x0000000000947805 */ /* 0x000fc4000001ff00 */
[----:B------:R-:W-:Y:S02]  /*1da0*/  CS2R R146, SRZ ;  /* 0x0000000000927805 */ /* 0x000fe4000001ff00 */
[----:B------:R-:W-:Y:S01]  /*1db0*/  IADD3 R7, R7, 0x50, RZ ;  /* 0x0000005007077810 */ /* 0x000fe20007ffe0ff */
[----:B0-----:R-:W-:Y:S01]  /*1dc0*/  @P2 IMAD.HI.U32 R3, R19, R8, RZ ;  /* 0x0000000813032227 */ /* 0x001fe200078e00ff */
[----:B------:R-:W-:Y:S02]  /*1dd0*/  CS2R R144, SRZ ;  /* 0x0000000000907805 */ /* 0x000fe4000001ff00 */
[----:B------:R-:W-:Y:S02]  /*1de0*/  CS2R R142, SRZ ;  /* 0x00000000008e7805 */ /* 0x000fe4000001ff00 */
[----:B------:R-:W-:Y:S01]  /*1df0*/  CS2R R140, SRZ ;  /* 0x00000000008c7805 */ /* 0x000fe2000001ff00 */
[----:B------:R-:W-:Y:S01]  /*1e00*/  IMAD.MOV.U32 R6, RZ, RZ, R19 ;  /* 0x000000ffff067224 */ /* 0x000fe200078e0013 */
[----:B-1----:R-:W-:-:S02]  /*1e10*/  @P2 SHF.R.U32.HI R6, RZ, R20, R3 ;  /* 0x00000014ff062219 */ /* 0x002fc40000011603 */
[----:B------:R-:W-:Y:S02]  /*1e20*/  CS2R R138, SRZ ;  /* 0x00000000008a7805 */ /* 0x000fe4000001ff00 */
[----:B------:R-:W-:Y:S02]  /*1e30*/  LOP3.LUT R3, R2, 0x7ffffffc, RZ, 0xc0, !PT ;  /* 0x7ffffffc02037812 */ /* 0x000fe400078ec0ff */
[----:B------:R-:W-:Y:S02]  /*1e40*/  CS2R R136, SRZ ;  /* 0x0000000000887805 */ /* 0x000fe4000001ff00 */
[----:B------:R-:W-:Y:S01]  /*1e50*/  CS2R R134, SRZ ;  /* 0x0000000000867805 */ /* 0x000fe2000001ff00 */
[----:B------:R-:W0:Y:S01]  /*1e60*/  SHFL.IDX PT, R8, R6, 0x1, 0x1c1f ;  /* 0x003c1f0006087f89 */ /* 0x000e2200000e0000 */
[----:B------:R-:W-:Y:S01]  /*1e70*/  CS2R R132, SRZ ;  /* 0x0000000000847805 */ /* 0x000fe2000001ff00 */
[----:B------:R-:W-:Y:S01]  /*1e80*/  IMAD.IADD R20, R0, 0x1, -R3 ;  /* 0x0000000100147824 */ /* 0x000fe200078e0a03 */
[----:B------:R-:W-:-:S02]  /*1e90*/  CS2R R130, SRZ ;  /* 0x0000000000827805 */ /* 0x000fc4000001ff00 */
[----:B------:R-:W-:Y:S02]  /*1ea0*/  CS2R R128, SRZ ;  /* 0x0000000000807805 */ /* 0x000fe4000001ff00 */
[----:B------:R-:W-:Y:S01]  /*1eb0*/  CS2R R126, SRZ ;  /* 0x00000000007e7805 */ /* 0x000fe2000001ff00 */
[----:B------:R-:W-:Y:S01]  /*1ec0*/  IMAD R7, R20, -0x2, R7 ;  /* 0xfffffffe14077824 */ /* 0x000fe200078e0207 */
        /* <DEDUP_REMOVED lines=16> */
[----:B------:R-:W-:-:S02]  /*1fd0*/  WARPGROUP.DEPBAR.LE gsb0, 0x0 ;  /* 0x00008000000079c5 */ /* 0x000fc40000010000 */
[----:B------:R-:W-:Y:S01]  /*1fe0*/  WARPGROUP.ARRIVE ;  /* 0x00000000000079c5 */ /* 0x000fe20000000000 */
[----:B------:R-:W-:-:S05]  /*1ff0*/  CS2R R92, SRZ ;  /* 0x00000000005c7805 */ /* 0x000fca000001ff00 */
        /* <DEDUP_REMOVED lines=435> */
[----:B------:R-:W-:Y:S01]  /*3b30*/  MUFU.TANH R14, R56 ;  /* 0x00000038000e7308 */ /* 0x000fe20000002400 */
[----:B------:R-:W-:Y:S01]  /*3b40*/  HGMMA.64x16x16.F32 R48, gdesc[UR56], R48, gsb0 ;  /* 0x00200000383079f0 */ /* 0x000fe20008000830 */
[----:B------:R-:W-:Y:S01]  /*3b50*/  UIADD3 UR58, UR61, 0x886, URZ ;  /* 0x000008863d3a7890 */ /* 0x000fe2000fffe03f */
[----:B------:R-:W-:Y:S01]  /*3b60*/  FMUL.FTZ R63, R63, UR6 ;  /* 0x000000063f3f7c20 */ /* 0x000fe20008410000 */
[----:B------:R-:W-:Y:S01]  /*3b70*/  UMOV UR56, UR14 ;  /* 0x0000000e00387c82 */ /* 0x000fe20008000000 */
[----:B------:R-:W-:Y:S01]  /*3b80*/  UMOV UR57, UR15 ;  /* 0x0000000f00397c82 */ /* 0x000fe20008000000 */
[----:B------:R-:W-:Y:S01]  /*3b90*/  UMOV UR59, 0x40000040 ;  /* 0x40000040003b7882 */ /* 0x000fe20000000000 */
[----:B------:R-:W-:Y:S01]  /*3ba0*/  FMUL.FTZ R60, R60, UR6 ;  /* 0x000000063c3c7c20 */ /* 0x000fe20008410000 */
[----:B------:R-:W-:Y:S01]  /*3bb0*/  MUFU.TANH R58, R58 ;  /* 0x0000003a003a7308 */ /* 0x000fe20000002400 */
[----:B------:R-:W-:Y:S01]  /*3bc0*/  FMUL.FTZ R57, R57, UR6 ;  /* 0x0000000639397c20 */ /* 0x000fe20008410000 */
[----:B------:R-:W-:-:S06]  /*3bd0*/  FMUL.FTZ R61, R61, UR6 ;  /* 0x000000063d3d7c20 */ /* 0x000fcc0008410000 */
[----:B------:R-:W1:Y:S08]  /*3be0*/  MUFU.TANH R21, R59 ;  /* 0x0000003b00157308 */ /* 0x000e700000002400 */
        /* <DEDUP_REMOVED lines=8> */
[----:B------:R-:W-:Y:S01]  /*3c70*/  FMUL.FTZ R54, R54, UR6 ;  /* 0x0000000636367c20 */ /* 0x000fe20008410000 */
[----:B------:R-:W-:Y:S01]  /*3c80*/  FMUL.FTZ R55, R55, UR6 ;  /* 0x0000000637377c20 */ /* 0x000fe20008410000 */
[----:B------:R3:W4:Y:S01]  /*3c90*/  MUFU.TANH R56, R50 ;  /* 0x0000003200387308 */ /* 0x0007220000002400 */
[----:B------:R-:W-:Y:S01]  /*3ca0*/  HGMMA.64x16x16.F32 R40, gdesc[UR56], R40, gsb0 ;  /* 0x00200000382879f0 */ /* 0x000fe20008000828 */
[----:B------:R-:W-:Y:S01]  /*3cb0*/  UIADD3 UR58, UR61, 0x906, URZ ;  /* 0x000009063d3a7890 */ /* 0x000fe2000fffe03f */
[----:B------:R-:W-:Y:S01]  /*3cc0*/  FMUL.FTZ R48, R48, UR6 ;  /* 0x0000000630307c20 */ /* 0x000fe20008410000 */
[----:B------:R-:W-:Y:S01]  /*3cd0*/  UMOV UR56, UR14 ;  /* 0x0000000e00387c82 */ /* 0x000fe20008000000 */
[----:B------:R-:W-:Y:S01]  /*3ce0*/  UMOV UR57, UR15 ;  /* 0x0000000f00397c82 */ /* 0x000fe20008000000 */
[----:B------:R-:W-:Y:S01]  /*3cf0*/  UMOV UR59, 0x40000040 ;  /* 0x40000040003b7882 */ /* 0x000fe20000000000 */
[----:B------:R-:W-:Y:S01]  /*3d00*/  FMUL.FTZ R49, R49, UR6 ;  /* 0x0000000631317c20 */ /* 0x000fe20008410000 */
[----:B------:R-:W5:Y:S01]  /*3d10*/  MUFU.TANH R51, R51 ;  /* 0x0000003300337308 */ /* 0x000f620000002400 */
[----:B---3--:R-:W-:-:S02]  /*3d20*/  IMAD.MOV.U32 R50, RZ, RZ, -0x50 ;  /* 0xffffffb0ff327424 */ /* 0x008fc400078e00ff */
[----:B------:R-:W-:Y:S01]  /*3d30*/  FMUL.FTZ R52, R52, UR6 ;  /* 0x0000000634347c20 */ /* 0x000fe20008410000 */
[----:B------:R-:W-:Y:S01]  /*3d40*/  FMUL.FTZ R53, R53, UR6 ;  /* 0x0000000635357c20 */ /* 0x000fe20008410000 */
[----:B------:R-:W-:-:S03]  /*3d50*/  IMAD R3, R153, R50, 0x51 ;  /* 0x0000005199037424 */ /* 0x000fc600078e0232 */
[----:B------:R4:W3:Y:S01]  /*3d60*/  MUFU.TANH R59, R54 ;  /* 0x00000036003b7308 */ /* 0x0008e20000002400 */
[----:B------:R-:W-:-:S05]  /*3d70*/  IMAD R3, R20, -0x2, R3 ;  /* 0xfffffffe14037824 */ /* 0x000fca00078e0203 */
[----:B--2---:R-:W-:Y:S02]  /*3d80*/  IADD3 R0, R3, -R9, R152 ;  /* 0x8000000903007210 */ /* 0x004fe40007ffe098 */
[----:B------:R-:W2:Y:S02]  /*3d90*/  MUFU.TANH R55, R55 ;  /* 0x0000003700377308 */ /* 0x000ea40000002400 */
[----:B0-----:R-:W-:-:S04]  /*3da0*/  VIADDMNMX R8, R8, R0, R7, PT ;  /* 0x0000000008087246 */ /* 0x001fc80003800107 */
[C---:B------:R-:W-:Y:S02]  /*3db0*/  ISETP.GT.AND P3, PT, R8.reuse, RZ, PT ;  /* 0x000000ff0800720c */ /* 0x040fe40003f64270 */
[C---:B------:R-:W-:Y:S01]  /*3dc0*/  ISETP.GT.AND P4, PT, R8.reuse, 0x1, PT ;  /* 0x000000010800780c */ /* 0x040fe20003f84270 */
[----:B------:R-:W-:Y:S01]  /*3dd0*/  MUFU.TANH R61, R61 ;  /* 0x0000003d003d7308 */ /* 0x000fe20000002400 */
[C---:B------:R-:W-:Y:S02]  /*3de0*/  ISETP.GT.AND P5, PT, R8.reuse, 0x8, PT ;  /* 0x000000080800780c */ /* 0x040fe40003fa4270 */
[----:B-1----:R-:W-:Y:S02]  /*3df0*/  FSEL R21, R21, -INF , P4 ;  /* 0xff80000015157808 */ /* 0x002fe40002000000 */
[----:B------:R-:W-:-:S03]  /*3e00*/  ISETP.GT.AND P4, PT, R8, 0x10, PT ;  /* 0x000000100800780c */ /* 0x000fc60003f84270 */
[----:B------:R-:W-:Y:S01]  /*3e10*/  MUFU.TANH R48, R48 ;  /* 0x0000003000307308 */ /* 0x000fe20000002400 */
[----:B----4-:R-:W-:Y:S02]  /*3e20*/  FSEL R54, R56, -INF , P4 ;  /* 0xff80000038367808 */ /* 0x010fe40002000000 */
[----:B------:R-:W-:-:S05]  /*3e30*/  ISETP.GT.AND P4, PT, R8, 0x18, PT ;  /* 0x000000180800780c */ /* 0x000fca0003f84270 */
[----:B------:R-:W-:Y:S01]  /*3e40*/  MUFU.TANH R52, R52 ;  /* 0x0000003400347308 */ /* 0x000fe20000002400 */
[----:B------:R-:W-:Y:S02]  /*3e50*/  WARPGROUP.DEPBAR.LE gsb0, 0x0 ;  /* 0x00008000000079c5 */ /* 0x000fe40000010000 */
[----:B------:R-:W-:Y:S01]  /*3e60*/  WARPGROUP.ARRIVE ;  /* 0x00000000000079c5 */ /* 0x000fe20000000000 */
[----:B------:R-:W-:Y:S01]  /*3e70*/  FMUL.FTZ R42, R42, UR6 ;  /* 0x000000062a2a7c20 */ /* 0x000fe20008410000 */
[----:B------:R-:W-:Y:S01]  /*3e80*/  FMUL.FTZ R46, R46, UR6 ;  /* 0x000000062e2e7c20 */ /* 0x000fe20008410000 */
[----:B------:R-:W-:Y:S01]  /*3e90*/  FMUL.FTZ R43, R43, UR6 ;  /* 0x000000062b2b7c20 */ /* 0x000fe20008410000 */
[----:B------:R-:W-:Y:S01]  /*3ea0*/  FMUL.FTZ R47, R47, UR6 ;  /* 0x000000062f2f7c20 */ /* 0x000fe20008410000 */
[----:B------:R0:W1:Y:S01]  /*3eb0*/  MUFU.TANH R64, R42 ;  /* 0x0000002a00407308 */ /* 0x0000620000002400 */
[----:B------:R-:W-:Y:S01]  /*3ec0*/  HGMMA.64x16x16.F32 R32, gdesc[UR56], R32, gsb0 ;  /* 0x00200000382079f0 */ /* 0x000fe20008000820 */
[----:B------:R-:W-:Y:S01]  /*3ed0*/  UIADD3 UR58, UR61, 0x986, URZ ;  /* 0x000009863d3a7890 */ /* 0x000fe2000fffe03f */
[----:B------:R-:W-:Y:S01]  /*3ee0*/  FMUL.FTZ R40, R40, UR6 ;  /* 0x0000000628287c20 */ /* 0x000fe20008410000 */
[----:B------:R-:W-:Y:S01]  /*3ef0*/  UMOV UR56, UR14 ;  /* 0x0000000e00387c82 */ /* 0x000fe20008000000 */
[----:B------:R-:W-:Y:S01]  /*3f00*/  UMOV UR57, UR15 ;  /* 0x0000000f00397c82 */ /* 0x000fe20008000000 */
[----:B------:R-:W-:Y:S01]  /*3f10*/  UMOV UR59, 0x40000040 ;  /* 0x40000040003b7882 */ /* 0x000fe20000000000 */
[----:B------:R-:W-:Y:S01]  /*3f20*/  FMUL.FTZ R41, R41, UR6 ;  /* 0x0000000629297c20 */ /* 0x000fe20008410000 */
[----:B------:R4:W-:Y:S01]  /*3f30*/  MUFU.TANH R66, R46 ;  /* 0x0000002e00427308 */ /* 0x0009e20000002400 */
[----:B0-----:R-:W-:Y:S01]  /*3f40*/  FSEL R42, R58, -INF , P3 ;  /* 0xff8000003a2a7808 */ /* 0x001fe20001800000 */
[----:B------:R-:W-:Y:S01]  /*3f50*/  FMUL.FTZ R44, R44, UR6 ;  /* 0x000000062c2c7c20 */ /* 0x000fe20008410000 */
[----:B------:R-:W-:Y:S01]  /*3f60*/  ISETP.GT.AND P3, PT, R8, 0x9, PT ;  /* 0x000000090800780c */ /* 0x000fe20003f64270 */
[----:B------:R-:W-:Y:S01]  /*3f70*/  FMUL.FTZ R45, R45, UR6 ;  /* 0x000000062d2d7c20 */ /* 0x000fe20008410000 */
[----:B------:R-:W-:Y:S01]  /*3f80*/  FMNMX.FTZ R3, R42, R21, !PT ;  /* 0x000000152a037209 */ /* 0x000fe20007810000 */
[----:B------:R-:W-:Y:S01]  /*3f90*/  UMOV UR61, URZ ;  /* 0x0000003f003d7c82 */ /* 0x000fe20008000000 */
[----:B------:R-:W-:Y:S01]  /*3fa0*/  FSEL R50, R63, -INF , P3 ;  /* 0xff8000003f327808 */ /* 0x000fe20001800000 */
[----:B------:R-:W0:Y:S01]  /*3fb0*/  MUFU.TANH R43, R43 ;  /* 0x0000002b002b7308 */ /* 0x000e220000002400 */
[----:B----4-:R-:W-:-:S02]  /*3fc0*/  FSEL R46, R62, -INF , P5 ;  /* 0xff8000003e2e7808 */ /* 0x010fc40002800000 */
[----:B------:R-:W-:Y:S02]  /*3fd0*/  ISETP.GT.AND P3, PT, R8, 0x11, PT ;  /* 0x000000110800780c */ /* 0x000fe40003f64270 */
[----:B------:R-:W-:Y:S02]  /*3fe0*/  FMNMX.FTZ R3, R46, R3, !PT ;  /* 0x000000032e037209 */ /* 0x000fe40007810000 */
[----:B-----5:R-:W-:Y:S01]  /*3ff0*/  FSEL R56, R51, -INF , P3 ;  /* 0xff80000033387808 */ /* 0x020fe20001800000 */
[----:B------:R-:W4:Y:S01]  /*4000*/  MUFU.TANH R47, R47 ;  /* 0x0000002f002f7308 */ /* 0x000f220000002400 */
[----:B------:R-:W-:Y:S02]  /*4010*/  FMNMX.FTZ R3, R50, R3, !PT ;  /* 0x0000000332037209 */ /* 0x000fe40007810000 */
[----:B------:R-:W-:Y:S02]  /*4020*/  ISETP.GT.AND P3, PT, R8, 0x19, PT ;  /* 0x000000190800780c */ /* 0x000fe40003f64270 */
[----:B------:R-:W-:-:S02]  /*4030*/  FMNMX.FTZ R3, R54, R3, !PT ;  /* 0x0000000336037209 */ /* 0x000fc40007810000 */
[----:B---3--:R-:W-:Y:S01]  /*4040*/  FSEL R58, R59, -INF , P4 ;  /* 0xff8000003b3a7808 */ /* 0x008fe20002000000 */
[----:B------:R-:W-:Y:S01]  /*4050*/  MUFU.TANH R40, R40 ;  /* 0x0000002800287308 */ /* 0x000fe20000002400 */
[----:B------:R-:W-:Y:S02]  /*4060*/  FMNMX.FTZ R3, R56, R3, !PT ;  /* 0x0000000338037209 */ /* 0x000fe40007810000 */
[----:B------:R-:W-:Y:S02]  /*4070*/  ISETP.GT.AND P4, PT, R8, 0x20, PT ;  /* 0x000000200800780c */ /* 0x000fe40003f84270 */
[----:B--2---:R-:W-:Y:S02]  /*4080*/  FSEL R60, R55, -INF , P3 ;  /* 0xff800000373c7808 */ /* 0x004fe40001800000 */
[----:B------:R-:W-:Y:S01]  /*4090*/  FMNMX.FTZ R3, R58, R3, !PT ;  /* 0x000000033a037209 */ /* 0x000fe20007810000 */
[----:B------:R-:W-:Y:S01]  /*40a0*/  MUFU.TANH R41, R41 ;  /* 0x0000002900297308 */ /* 0x000fe20000002400 */
[----:B------:R-:W-:-:S02]  /*40b0*/  ISETP.GT.AND P3, PT, R8, 0x21, PT ;  /* 0x000000210800780c */ /* 0x000fc40003f64270 */
[----:B-1----:R-:W-:Y:S02]  /*40c0*/  FSEL R62, R64, -INF , P4 ;  /* 0xff800000403e7808 */ /* 0x002fe40002000000 */
[----:B------:R-:W-:Y:S02]  /*40d0*/  FMNMX.FTZ R3, R60, R3, !PT ;  /* 0x000000033c037209 */ /* 0x000fe40007810000 */
[----:B------:R-:W-:Y:S01]  /*40e0*/  ISETP.GT.AND P4, PT, R8, 0x28, PT ;  /* 0x000000280800780c */ /* 0x000fe20003f84270 */
[----:B------:R-:W-:Y:S01]  /*40f0*/  MUFU.TANH R45, R45 ;  /* 0x0000002d002d7308 */ /* 0x000fe20000002400 */
[----:B0-----:R-:W-:Y:S02]  /*4100*/  FSEL R64, R43, -INF , P3 ;  /* 0xff8000002b407808 */ /* 0x001fe40001800000 */
[----:B------:R-:W-:Y:S01]  /*4110*/  FMNMX.FTZ R3, R62, R3, !PT ;  /* 0x000000033e037209 */ /* 0x000fe20007810000 */
[----:B------:R-:W-:Y:S02]  /*4120*/  WARPGROUP.DEPBAR.LE gsb0, 0x0 ;  /* 0x00008000000079c5 */ /* 0x000fe40000010000 */
[----:B------:R-:W-:Y:S01]  /*4130*/  WARPGROUP.ARRIVE ;  /* 0x00000000000079c5 */ /* 0x000fe20000000000 */
[----:B------:R-:W-:Y:S01]  /*4140*/  FMUL.FTZ R34, R34, UR6 ;  /* 0x0000000622227c20 */ /* 0x000fe20008410000 */
[----:B------:R-:W-:Y:S01]  /*4150*/  FMUL.FTZ R35, R35, UR6 ;  /* 0x0000000623237c20 */ /* 0x000fe20008410000 */
[----:B------:R-:W-:Y:S01]  /*4160*/  FMUL.FTZ R38, R38, UR6 ;  /* 0x0000000626267c20 */ /* 0x000fe20008410000 */
[----:B------:R-:W-:Y:S01]  /*4170*/  FMUL.FTZ R39, R39, UR6 ;  /* 0x0000000627277c20 */ /* 0x000fe20008410000 */
[----:B------:R-:W-:Y:S01]  /*4180*/  ISETP.GT.AND P3, PT, R8, 0x29, PT ;  /* 0x000000290800780c */ /* 0x000fe20003f64270 */
[----:B------:R-:W-:Y:S01]  /*4190*/  HGMMA.64x16x16.F32 R24, gdesc[UR56], R24, gsb0 ;  /* 0x00200000381879f0 */ /* 0x000fe20008000818 */
[----:B------:R-:W0:Y:S01]  /*41a0*/  MUFU.TANH R34, R34 ;  /* 0x0000002200227308 */ /* 0x000e220000002400 */
[----:B------:R-:W-:Y:S01]  /*41b0*/  FSEL R66, R66, -INF , P4 ;  /* 0xff80000042427808 */ /* 0x000fe20002000000 */
[----:B------:R-:W-:Y:S01]  /*41c0*/  FMUL.FTZ R32, R32, UR6 ;  /* 0x0000000620207c20 */ /* 0x000fe20008410000 */
[----:B------:R-:W-:Y:S01]  /*41d0*/  FMNMX.FTZ R3, R64, R3, !PT ;  /* 0x0000000340037209 */ /* 0x000fe20007810000 */
[----:B------:R-:W-:Y:S01]  /*41e0*/  FMUL.FTZ R33, R33, UR6 ;  /* 0x0000000621217c20 */ /* 0x000fe20008410000 */
[----:B------:R-:W-:Y:S01]  /*41f0*/  ISETP.GT.AND P4, PT, R8, 0x30, PT ;  /* 0x000000300800780c */ /* 0x000fe20003f84270 */
[----:B------:R-:W-:Y:S01]  /*4200*/  FMUL.FTZ R36, R36, UR6 ;  /* 0x0000000624247c20 */ /* 0x000fe20008410000 */
[----:B----4-:R-:W-:Y:S01]  /*4210*/  FSEL R68, R47, -INF , P3 ;  /* 0xff8000002f447808 */ /* 0x010fe20001800000 */
[----:B------:R-:W1:Y:S01]  /*4220*/  MUFU.TANH R35, R35 ;  /* 0x0000002300237308 */ /* 0x000e620000002400 */
[----:B------:R-:W-:Y:S01]  /*4230*/  FMNMX.FTZ R3, R66, R3, !PT ;  /* 0x0000000342037209 */ /* 0x000fe20007810000 */
[----:B------:R-:W-:Y:S01]  /*4240*/  FMUL.FTZ R37, R37, UR6 ;  /* 0x0000000625257c20 */ /* 0x000fe20008410000 */
[----:B------:R-:W-:-:S02]  /*4250*/  ISETP.GT.AND P3, PT, R8, 0x31, PT ;  /* 0x000000310800780c */ /* 0x000fc40003f64270 */
[----:B------:R-:W-:-:S03]  /*4260*/  FMNMX.FTZ R3, R68, R3, !PT ;  /* 0x0000000344037209 */ /* 0x000fc60007810000 */
[----:B------:R-:W2:Y:S01]  /*4270*/  MUFU.TANH R38, R38 ;  /* 0x0000002600267308 */ /* 0x000ea20000002400 */
[----:B0-----:R-:W-:Y:S02]  /*4280*/  FSEL R70, R34, -INF , P4 ;  /* 0xff80000022467808 */ /* 0x001fe40002000000 */
[----:B------:R-:W-:Y:S02]  /*4290*/  ISETP.GT.AND P4, PT, R8, 0x38, PT ;  /* 0x000000380800780c */ /* 0x000fe40003f84270 */
[----:B------:R-:W-:-:S03]  /*42a0*/  FMNMX.FTZ R3, R70, R3, !PT ;  /* 0x0000000346037209 */ /* 0x000fc60007810000 */
[----:B------:R-:W0:Y:S01]  /*42b0*/  MUFU.TANH R39, R39 ;  /* 0x0000002700277308 */ /* 0x000e220000002400 */
[----:B-1----:R-:W-:Y:S02]  /*42c0*/  FSEL R72, R35, -INF , P3 ;  /* 0xff80000023487808 */ /* 0x002fe40001800000 */
[----:B------:R-:W-:Y:S02]  /*42d0*/  ISETP.GT.AND P3, PT, R8, 0x39, PT ;  /* 0x000000390800780c */ /* 0x000fe40003f64270 */
[----:B------:R-:W-:-:S03]  /*42e0*/  FMNMX.FTZ R3, R72, R3, !PT ;  /* 0x0000000348037209 */ /* 0x000fc60007810000 */
[----:B------:R-:W-:Y:S01]  /*42f0*/  MUFU.TANH R34, R53 ;  /* 0x0000003500227308 */ /* 0x000fe20000002400 */
[----:B--2---:R-:W-:Y:S02]  /*4300*/  FSEL R74, R38, -INF , P4 ;  /* 0xff800000264a7808 */ /* 0x004fe40002000000 */
[----:B------:R-:W-:Y:S02]  /*4310*/  ISETP.GT.AND P4, PT, R8, 0x40, PT ;  /* 0x000000400800780c */ /* 0x000fe40003f84270 */
[----:B------:R-:W-:-:S03]  /*4320*/  FMNMX.FTZ R3, R74, R3, !PT ;  /* 0x000000034a037209 */ /* 0x000fc60007810000 */
[----:B------:R-:W-:Y:S01]  /*4330*/  MUFU.TANH R38, R44 ;  /* 0x0000002c00267308 */ /* 0x000fe20000002400 */
[----:B0-----:R-:W-:Y:S02]  /*4340*/  FSEL R76, R39, -INF , P3 ;  /* 0xff800000274c7808 */ /* 0x001fe40001800000 */
[----:B------:R-:W-:Y:S02]  /*4350*/  ISETP.GT.AND P3, PT, R8, 0x41, PT ;  /* 0x000000410800780c */ /* 0x000fe40003f64270 */
[----:B------:R-:W-:-:S03]  /*4360*/  FMNMX.FTZ R3, R76, R3, !PT ;  /* 0x000000034c037209 */ /* 0x000fc60007810000 */
[----:B------:R-:W-:Y:S01]  /*4370*/  MUFU.TANH R33, R33 ;  /* 0x0000002100217308 */ /* 0x000fe20000002400 */
[----:B------:R-:W-:Y:S02]  /*4380*/  WARPGROUP.DEPBAR.LE gsb0, 0x0 ;  /* 0x00008000000079c5 */ /* 0x000fe40000010000 */
[----:B------:R-:W-:Y:S01]  /*4390*/  FMUL.FTZ R26, R26, UR6 ;  /* 0x000000061a1a7c20 */ /* 0x000fe20008410000 */
[----:B------:R-:W-:Y:S01]  /*43a0*/  FMUL.FTZ R27, R27, UR6 ;  /* 0x000000061b1b7c20 */ /* 0x000fe20008410000 */
[----:B------:R-:W-:Y:S01]  /*43b0*/  FMUL.FTZ R30, R30, UR6 ;  /* 0x000000061e1e7c20 */ /* 0x000fe20008410000 */
[----:B------:R-:W-:Y:S01]  /*43c0*/  FMUL.FTZ R31, R31, UR6 ;  /* 0x000000061f1f7c20 */ /* 0x000fe20008410000 */
[----:B------:R-:W-:Y:S01]  /*43d0*/  FMUL.FTZ R24, R24, UR6 ;  /* 0x0000000618187c20 */ /* 0x000fe20008410000 */
[----:B------:R-:W-:Y:S01]  /*43e0*/  FMUL.FTZ R25, R25, UR6 ;  /* 0x0000000619197c20 */ /* 0x000fe20008410000 */
[----:B------:R-:W0:Y:S01]  /*43f0*/  MUFU.TANH R26, R26 ;  /* 0x0000001a001a7308 */ /* 0x000e220000002400 */
[----:B------:R-:W-:Y:S01]  /*4400*/  FMUL.FTZ R28, R28, UR6 ;  /* 0x000000061c1c7c20 */ /* 0x000fe20008410000 */
[----:B------:R-:W-:Y:S01]  /*4410*/  FMUL.FTZ R29, R29, UR6 ;  /* 0x000000061d1d7c20 */ /* 0x000fe20008410000 */
[----:B------:R-:W-:-:S05]  /*4420*/  ULDC UR6, c[0x0][0x988] ;  /* 0x0002620000067ab9 */ /* 0x000fca0000000800 */
[----:B------:R-:W1:Y:S08]  /*4430*/  MUFU.TANH R27, R27 ;  /* 0x0000001b001b7308 */ /* 0x000e700000002400 */
[----:B------:R-:W2:Y:S01]  /*4440*/  MUFU.TANH R30, R30 ;  /* 0x0000001e001e7308 */ /* 0x000ea20000002400 */
[----:B0-----:R-:W-:Y:S02]  /*4450*/  FSEL R78, R26, -INF , P4 ;  /* 0xff8000001a4e7808 */ /* 0x001fe40002000000 */
[----:B------:R-:W-:-:S02]  /*4460*/  ISETP.GT.AND P4, PT, R8, 0x48, PT ;  /* 0x000000480800780c */ /* 0x000fc40003f84270 */
[----:B------:R-:W-:-:S03]  /*4470*/  FMNMX.FTZ R3, R78, R3, !PT ;  /* 0x000000034e037209 */ /* 0x000fc60007810000 */
[----:B------:R-:W0:Y:S01]  /*4480*/  MUFU.TANH R31, R31 ;  /* 0x0000001f001f7308 */ /* 0x000e220000002400 */
[----:B-1----:R-:W-:Y:S02]  /*4490*/  FSEL R80, R27, -INF , P3 ;  /* 0xff8000001b507808 */ /* 0x002fe40001800000 */
[----:B------:R-:W-:Y:S02]  /*44a0*/  ISETP.GT.AND P3, PT, R8, 0x49, PT ;  /* 0x000000490800780c */ /* 0x000fe40003f64270 */
[----:B------:R-:W-:-:S03]  /*44b0*/  FMNMX.FTZ R3, R80, R3, !PT ;  /* 0x0000000350037209 */ /* 0x000fc60007810000 */
[----:B------:R1:W-:Y:S01]  /*44c0*/  MUFU.TANH R39, R24 ;  /* 0x0000001800277308 */ /* 0x0003e20000002400 */
[----:B--2---:R-:W-:-:S04]  /*44d0*/  FSEL R82, R30, -INF , P4 ;  /* 0xff8000001e527808 */ /* 0x004fc80002000000 */
[----:B------:R-:W-:-:S03]  /*44e0*/  FMNMX.FTZ R3, R82, R3, !PT ;  /* 0x0000000352037209 */ /* 0x000fc60007810000 */
[----:B------:R-:W2:Y:S01]  /*44f0*/  MUFU.TANH R30, R49 ;  /* 0x00000031001e7308 */ /* 0x000ea20000002400 */
[----:B0-----:R-:W-:-:S04]  /*4500*/  FSEL R84, R31, -INF , P3 ;  /* 0xff8000001f547808 */ /* 0x001fc80001800000 */
[----:B------:R-:W-:-:S03]  /*4510*/  FMNMX.FTZ R3, R84, R3, !PT ;  /* 0x0000000354037209 */ /* 0x000fc60007810000 */
[----:B------:R0:W3:Y:S02]  /*4520*/  MUFU.TANH R31, R32 ;  /* 0x00000020001f7308 */ /* 0x0000e40000002400 */
[----:B------:R-:W4:Y:S06]  /*4530*/  SHFL.BFLY PT, R2, R3, 0x2, 0x1f ;  /* 0x0c401f0003027f89 */ /* 0x000f2c00000e0000 */
[----:B------:R5:W-:Y:S08]  /*4540*/  MUFU.TANH R47, R28 ;  /* 0x0000001c002f7308 */ /* 0x000bf00000002400 */
[----:B------:R3:W3:Y:S08]  /*4550*/  MUFU.TANH R35, R36 ;  /* 0x0000002400237308 */ /* 0x0006f00000002400 */
[----:B------:R-:W3:Y:S01]  /*4560*/  MUFU.TANH R37, R37 ;  /* 0x0000002500257308 */ /* 0x000ee20000002400 */
[----:B----4-:R-:W-:-:S02]  /*4570*/  FMNMX.FTZ R8, R3, R2, !PT ;  /* 0x0000000203087209 */ /* 0x010fc40007810000 */
[----:B------:R-:W4:Y:S04]  /*4580*/  SHFL.IDX PT, R2, R6, RZ, 0x1c1f ;  /* 0x001c1fff06027589 */ /* 0x000f2800000e0000 */
[----:B------:R-:W1:Y:S01]  /*4590*/  SHFL.BFLY PT, R3, R8, 0x1, 0x1f ;  /* 0x0c201f0008037f89 */ /* 0x000e6200000e0000 */
[----:B------:R3:W3:Y:S08]  /*45a0*/  MUFU.TANH R43, R25 ;  /* 0x00000019002b7308 */ /* 0x0006f00000002400 */
[----:B------:R-:W3:Y:S01]  /*45b0*/  MUFU.TANH R29, R29 ;  /* 0x0000001d001d7308 */ /* 0x000ee20000002400 */
[----:B----4-:R-:W-:-:S04]  /*45c0*/  VIADDMNMX R2, R2, R0, R7, PT ;  /* 0x0000000002027246 */ /* 0x010fc80003800107 */
[C---:B------:R-:W-:Y:S02]  /*45d0*/  ISETP.GT.AND P3, PT, R2.reuse, RZ, PT ;  /* 0x000000ff0200720c */ /* 0x040fe40003f64270 */
[----:B------:R-:W-:Y:S02]  /*45e0*/  ISETP.GT.AND P5, PT, R2, 0x1, PT ;  /* 0x000000010200780c */ /* 0x000fe40003fa4270 */
[----:B-1----:R-:W-:Y:S01]  /*45f0*/  FMNMX.FTZ R6, R8, R3, !PT ;  /* 0x0000000308067209 */ /* 0x002fe20007810000 */
[----:B------:R-:W-:Y:S01]  /*4600*/  IMAD.U32 R3, RZ, RZ, UR6 ;  /* 0x00000006ff037e24 */ /* 0x000fe2000f8e00ff */
[----:B------:R-:W-:Y:S02]  /*4610*/  ISETP.GT.AND P4, PT, R2, 0x8, PT ;  /* 0x000000080200780c */ /* 0x000fe40003f84270 */
[----:B------:R-:W-:Y:S01]  /*4620*/  FSEL R0, R14, -INF , P3 ;  /* 0xff8000000e007808 */ /* 0x000fe20001800000 */
[----:B------:R-:W-:Y:S01]  /*4630*/  FMUL.FTZ R27, R6, R3 ;  /* 0x00000003061b7220 */ /* 0x000fe20000410000 */
[----:B------:R-:W-:-:S02]  /*4640*/  FSEL R8, R57, -INF , P5 ;  /* 0xff80000039087808 */ /* 0x000fc40002800000 */
[----:B------:R-:W-:Y:S02]  /*4650*/  ISETP.GT.AND P5, PT, R2, 0x9, PT ;  /* 0x000000090200780c */ /* 0x000fe40003fa4270 */
[----:B------:R-:W-:Y:S02]  /*4660*/  FSEL R14, R65, -INF , P4 ;  /* 0xff800000410e7808 */ /* 0x000fe40002000000 */
[----:B------:R-:W-:Y:S02]  /*4670*/  FMNMX.FTZ R7, R0, R8, !PT ;  /* 0x0000000800077209 */ /* 0x000fe40007810000 */
[----:B------:R-:W-:Y:S02]  /*4680*/  ISETP.GT.AND P3, PT, R2, 0x10, PT ;  /* 0x000000100200780c */ /* 0x000fe40003f64270 */
[----:B------:R-:W-:Y:S02]  /*4690*/  FSEL R26, R61, -INF , P5 ;  /* 0xff8000003d1a7808 */ /* 0x000fe40002800000 */
[----:B------:R-:W-:-:S02]  /*46a0*/  FMNMX.FTZ R7, R14, R7, !PT ;  /* 0x000000070e077209 */ /* 0x000fc40007810000 */
[----:B------:R-:W-:Y:S02]  /*46b0*/  ISETP.GT.AND P6, PT, R2, 0x11, PT ;  /* 0x000000110200780c */ /* 0x000fe40003fc4270 */
[----:B------:R-:W-:Y:S02]  /*46c0*/  FSEL R24, R48, -INF , P3 ;  /* 0xff80000030187808 */ /* 0x000fe40001800000 */
[----:B------:R-:W-:Y:S02]  /*46d0*/  FMNMX.FTZ R7, R26, R7, !PT ;  /* 0x000000071a077209 */ /* 0x000fe40007810000 */
[----:B------:R-:W-:Y:S02]  /*46e0*/  ISETP.GT.AND P4, PT, R2, 0x18, PT ;  /* 0x000000180200780c */ /* 0x000fe40003f84270 */
[----:B--2---:R-:W-:Y:S02]  /*46f0*/  FSEL R30, R30, -INF , P6 ;  /* 0xff8000001e1e7808 */ /* 0x004fe40003000000 */
[----:B------:R-:W-:-:S02]  /*4700*/  FMNMX.FTZ R7, R24, R7, !PT ;  /* 0x0000000718077209 */ /* 0x000fc40007810000 */
[----:B------:R-:W-:Y:S02]  /*4710*/  ISETP.GT.AND P5, PT, R2, 0x19, PT ;  /* 0x000000190200780c */ /* 0x000fe40003fa4270 */
[----:B0-----:R-:W-:Y:S02]  /*4720*/  FSEL R32, R52, -INF , P4 ;  /* 0xff80000034207808 */ /* 0x001fe40002000000 */
[----:B------:R-:W-:Y:S02]  /*4730*/  FMNMX.FTZ R7, R30, R7, !PT ;  /* 0x000000071e077209 */ /* 0x000fe40007810000 */
[----:B------:R-:W-:Y:S02]  /*4740*/  ISETP.GT.AND P3, PT, R2, 0x20, PT ;  /* 0x000000200200780c */ /* 0x000fe40003f64270 */
[----:B------:R-:W-:Y:S02]  /*4750*/  FSEL R34, R34, -INF , P5 ;  /* 0xff80000022227808 */ /* 0x000fe40002800000 */
[----:B------:R-:W-:-:S02]  /*4760*/  FMNMX.FTZ R7, R32, R7, !PT ;  /* 0x0000000720077209 */ /* 0x000fc40007810000 */
[----:B------:R-:W-:Y:S02]  /*4770*/  ISETP.GT.AND P4, PT, R2, 0x21, PT ;  /* 0x000000210200780c */ /* 0x000fe40003f84270 */
[----:B-----5:R-:W-:Y:S02]  /*4780*/  FSEL R28, R40, -INF , P3 ;  /* 0xff800000281c7808 */ /* 0x020fe40001800000 */
[----:B------:R-:W-:Y:S02]  /*4790*/  FMNMX.FTZ R7, R34, R7, !PT ;  /* 0x0000000722077209 */ /* 0x000fe40007810000 */
[----:B------:R-:W-:Y:S02]  /*47a0*/  FSETP.NEU.FTZ.AND P6, PT, R6, -INF , PT ;  /* 0xff8000000600780b */ /* 0x000fe40003fdd000 */
[----:B------:R-:W-:Y:S02]  /*47b0*/  ISETP.GT.AND P3, PT, R2, 0x28, PT ;  /* 0x000000280200780c */ /* 0x000fe40003f64270 */
[----:B---3--:R-:W-:-:S02]  /*47c0*/  FSEL R36, R41, -INF , P4 ;  /* 0xff80000029247808 */ /* 0x008fc40002000000 */
[----:B------:R-:W-:Y:S02]  /*47d0*/  FMNMX.FTZ R7, R28, R7, !PT ;  /* 0x000000071c077209 */ /* 0x000fe40007810000 */
[----:B------:R-:W-:Y:S02]  /*47e0*/  FSEL R27, R27, RZ, P6 ;  /* 0x000000ff1b1b7208 */ /* 0x000fe40003000000 */
[----:B------:R-:W-:Y:S02]  /*47f0*/  ISETP.GT.AND P4, PT, R2, 0x29, PT ;  /* 0x000000290200780c */ /* 0x000fe40003f84270 */
[----:B------:R-:W-:Y:S01]  /*4800*/  FSEL R38, R38, -INF , P3 ;  /* 0xff80000026267808 */ /* 0x000fe20001800000 */
[--C-:B------:R-:W-:Y:S01]  /*4810*/  FFMA.FTZ R42, R42, R3, -R27.reuse ;  /* 0x000000032a2a7223 */ /* 0x100fe2000001081b */
[----:B------:R-:W-:Y:S01]  /*4820*/  FMNMX.FTZ R7, R36, R7, !PT ;  /* 0x0000000724077209 */ /* 0x000fe20007810000 */
[-CC-:B------:R-:W-:Y:S01]  /*4830*/  FFMA.FTZ R25, R46, R3.reuse, -R27.reuse ;  /* 0x000000032e197223 */ /* 0x180fe2000001081b */
[----:B------:R-:W-:Y:S01]  /*4840*/  ISETP.GT.AND P3, PT, R2, 0x30, PT ;  /* 0x000000300200780c */ /* 0x000fe20003f64270 */
[----:B------:R0:W-:Y:S01]  /*4850*/  MUFU.EX2 R209, R42 ;  /* 0x0000002a00d17308 */ /* 0x0001e20000000800 */
[----:B------:R-:W-:Y:S01]  /*4860*/  FSEL R40, R45, -INF , P4 ;  /* 0xff8000002d287808 */ /* 0x000fe20002000000 */
[--C-:B------:R-:W-:Y:S01]  /*4870*/  FFMA.FTZ R21, R21, R3, -R27.reuse ;  /* 0x0000000315157223 */ /* 0x100fe2000001081b */
[----:B------:R-:W-:Y:S01]  /*4880*/  FMNMX.FTZ R7, R38, R7, !PT ;  /* 0x0000000726077209 */ /* 0x000fe20007810000 */
[-CC-:B------:R-:W-:Y:S01]  /*4890*/  FFMA.FTZ R58, R58, R3.reuse, -R27.reuse ;  /* 0x000000033a3a7223 */ /* 0x180fe2000001081b */
[----:B------:R-:W-:Y:S01]  /*48a0*/  ISETP.GT.AND P4, PT, R2, 0x31, PT ;  /* 0x000000310200780c */ /* 0x000fe20003f84270 */
[--C-:B------:R-:W-:Y:S01]  /*48b0*/  FFMA.FTZ R60, R60, R3, -R27.reuse ;  /* 0x000000033c3c7223 */ /* 0x100fe2000001081b */
[----:B------:R-:W-:Y:S01]  /*48c0*/  FMNMX.FTZ R7, R40, R7, !PT ;  /* 0x0000000728077209 */ /* 0x000fe20007810000 */
[----:B------:R1:W2:Y:S01]  /*48d0*/  MUFU.EX2 R86, R21 ;  /* 0x0000001500567308 */ /* 0x0002a20000000800 */
[----:B0-----:R-:W-:Y:S01]  /*48e0*/  FSEL R42, R31, -INF , P3 ;  /* 0xff8000001f2a7808 */ /* 0x001fe20001800000 */
[-CC-:B------:R-:W-:Y:S01]  /*48f0*/  FFMA.FTZ R62, R62, R3.reuse, -R27.reuse ;  /* 0x000000033e3e7223 */ /* 0x180fe2000001081b */
[----:B------:R-:W-:Y:S01]  /*4900*/  ISETP.GT.AND P3, PT, R2, 0x38, PT ;  /* 0x000000380200780c */ /* 0x000fe20003f64270 */
[-CC-:B------:R-:W-:Y:S01]  /*4910*/  FFMA.FTZ R64, R64, R3.reuse, -R27.reuse ;  /* 0x0000000340407223 */ /* 0x180fe2000001081b */
[----:B------:R-:W-:Y:S01]  /*4920*/  FSEL R44, R33, -INF , P4 ;  /* 0xff800000212c7808 */ /* 0x000fe20002000000 */
[--C-:B------:R-:W-:Y:S01]  /*4930*/  FFMA.FTZ R66, R66, R3, -R27.reuse ;  /* 0x0000000342427223 */ /* 0x100fe2000001081b */
[----:B------:R-:W-:Y:S01]  /*4940*/  FMNMX.FTZ R7, R42, R7, !PT ;  /* 0x000000072a077209 */ /* 0x000fe20007810000 */
[----:B------:R0:W3:Y:S01]  /*4950*/  MUFU.EX2 R211, R25 ;  /* 0x0000001900d37308 */ /* 0x0000e20000000800 */
[----:B------:R-:W-:Y:S01]  /*4960*/  ISETP.GT.AND P4, PT, R2, 0x39, PT ;  /* 0x000000390200780c */ /* 0x000fe20003f84270 */
[-CC-:B-1----:R-:W-:Y:S01]  /*4970*/  FFMA.FTZ R21, R50, R3.reuse, -R27.reuse ;  /* 0x0000000332157223 */ /* 0x182fe2000001081b */
[----:B------:R-:W-:Y:S01]  /*4980*/  FSEL R46, R35, -INF , P3 ;  /* 0xff800000232e7808 */ /* 0x000fe20001800000 */
[--C-:B------:R-:W-:Y:S01]  /*4990*/  FFMA.FTZ R68, R68, R3, -R27.reuse ;  /* 0x0000000344447223 */ /* 0x100fe2000001081b */
[----:B------:R-:W-:Y:S01]  /*49a0*/  FMNMX.FTZ R7, R44, R7, !PT ;  /* 0x000000072c077209 */ /* 0x000fe20007810000 */
[-CC-:B------:R-:W-:Y:S01]  /*49b0*/  FFMA.FTZ R70, R70, R3.reuse, -R27.reuse ;  /* 0x0000000346467223 */ /* 0x180fe2000001081b */
[----:B------:R-:W-:Y:S01]  /*49c0*/  ISETP.GT.AND P3, PT, R2, 0x40, PT ;  /* 0x000000400200780c */ /* 0x000fe20003f64270 */
[----:B------:R1:W4:Y:S01]  /*49d0*/  MUFU.EX2 R88, R21 ;  /* 0x0000001500587308 */ /* 0x0003220000000800 */
[----:B------:R-:W-:Y:S01]  /*49e0*/  FSEL R48, R37, -INF , P4 ;  /* 0xff80000025307808 */ /* 0x000fe20002000000 */
[--C-:B0-----:R-:W-:Y:S01]  /*49f0*/  FFMA.FTZ R25, R54, R3, -R27.reuse ;  /* 0x0000000336197223 */ /* 0x101fe2000001081b */
[----:B------:R-:W-:Y:S01]  /*4a00*/  FMNMX.FTZ R7, R46, R7, !PT ;  /* 0x000000072e077209 */ /* 0x000fe20007810000 */
[-CC-:B------:R-:W-:Y:S01]  /*4a10*/  FFMA.FTZ R72, R72, R3.reuse, -R27.reuse ;  /* 0x0000000348487223 */ /* 0x180fe2000001081b */
[----:B------:R-:W-:Y:S01]  /*4a20*/  ISETP.GT.AND P4, PT, R2, 0x41, PT ;  /* 0x000000410200780c */ /* 0x000fe20003f84270 */
[--C-:B------:R-:W-:Y:S01]  /*4a30*/  FFMA.FTZ R74, R74, R3, -R27.reuse ;  /* 0x000000034a4a7223 */ /* 0x100fe2000001081b */
[----:B------:R-:W-:Y:S01]  /*4a40*/  FSEL R50, R39, -INF , P3 ;  /* 0xff80000027327808 */ /* 0x000fe20001800000 */
[----:B------:R-:W-:Y:S01]  /*4a50*/  MUFU.EX2 R205, R25 ;  /* 0x0000001900cd7308 */ /* 0x000fe20000000800 */
[----:B------:R-:W-:Y:S01]  /*4a60*/  FMNMX.FTZ R7, R48, R7, !PT ;  /* 0x0000000730077209 */ /* 0x000fe20007810000 */
[-CC-:B-1----:R-:W-:Y:S01]  /*4a70*/  FFMA.FTZ R21, R56, R3.reuse, -R27.reuse ;  /* 0x0000000338157223 */ /* 0x182fe2000001081b */
[----:B------:R-:W-:Y:S01]  /*4a80*/  ISETP.GT.AND P3, PT, R2, 0x48, PT ;  /* 0x000000480200780c */ /* 0x000fe20003f64270 */
[----:B------:R-:W0:Y:S01]  /*4a90*/  @P2 LDC R39, c[0x0][0x450] ;  /* 0x00011400ff272b82 */ /* 0x000e220000000800 */
[----:B------:R-:W-:Y:S01]  /*4aa0*/  FSEL R52, R43, -INF , P4 ;  /* 0xff8000002b347808 */ /* 0x000fe20002000000 */
[--C-:B------:R-:W-:Y:S01]  /*4ab0*/  FFMA.FTZ R76, R76, R3, -R27.reuse ;  /* 0x000000034c4c7223 */ /* 0x100fe2000001081b */
[----:B------:R-:W-:Y:S01]  /*4ac0*/  FMNMX.FTZ R7, R50, R7, !PT ;  /* 0x0000000732077209 */ /* 0x000fe20007810000 */
[----:B------:R-:W-:Y:S01]  /*4ad0*/  MUFU.EX2 R90, R21 ;  /* 0x00000015005a7308 */ /* 0x000fe20000000800 */
[----:B------:R-:W-:Y:S01]  /*4ae0*/  ISETP.GT.AND P4, PT, R2, 0x49, PT ;  /* 0x000000490200780c */ /* 0x000fe20003f84270 */
[-CC-:B------:R-:W-:Y:S01]  /*4af0*/  FFMA.FTZ R78, R78, R3.reuse, -R27.reuse ;  /* 0x000000034e4e7223 */ /* 0x180fe2000001081b */
[----:B------:R-:W-:Y:S01]  /*4b00*/  FSEL R2, R47, -INF , P3 ;  /* 0xff8000002f027808 */ /* 0x000fe20001800000 */
[--C-:B------:R-:W-:Y:S01]  /*4b10*/  FFMA.FTZ R80, R80, R3, -R27.reuse ;  /* 0x0000000350507223 */ /* 0x100fe2000001081b */
[----:B------:R-:W-:Y:S01]  /*4b20*/  FMNMX.FTZ R7, R52, R7, !PT ;  /* 0x0000000734077209 */ /* 0x000fe20007810000 */
[--C-:B------:R-:W-:Y:S01]  /*4b30*/  FFMA.FTZ R82, R82, R3, -R27.reuse ;  /* 0x0000000352527223 */ /* 0x100fe2000001081b */
[----:B------:R-:W-:Y:S01]  /*4b40*/  FSEL R54, R29, -INF , P4 ;  /* 0xff8000001d367808 */ /* 0x000fe20002000000 */
[----:B------:R-:W-:Y:S01]  /*4b50*/  MUFU.EX2 R58, R58 ;  /* 0x0000003a003a7308 */ /* 0x000fe20000000800 */
[----:B------:R-:W-:Y:S01]  /*4b60*/  FMNMX.FTZ R7, R2, R7, !PT ;  /* 0x0000000702077209 */ /* 0x000fe20007810000 */
[----:B------:R-:W-:-:S03]  /*4b70*/  FFMA.FTZ R84, R84, R3, -R27 ;  /* 0x0000000354547223 */ /* 0x000fc6000001081b */
[----:B------:R-:W-:-:S03]  /*4b80*/  FMNMX.FTZ R7, R54, R7, !PT ;  /* 0x0000000736077209 */ /* 0x000fc60007810000 */
[----:B------:R1:W-:Y:S02]  /*4b90*/  MUFU.EX2 R207, R60 ;  /* 0x0000003c00cf7308 */ /* 0x0003e40000000800 */
[----:B------:R-:W5:Y:S06]  /*4ba0*/  SHFL.BFLY PT, R56, R7, 0x2, 0x1f ;  /* 0x0c401f0007387f89 */ /* 0x000f6c00000e0000 */
[----:B------:R-:W-:Y:S01]  /*4bb0*/  MUFU.EX2 R62, R62 ;  /* 0x0000003e003e7308 */ /* 0x000fe20000000800 */
[----:B-1----:R-:W-:-:S07]  /*4bc0*/  CS2R R60, SRZ ;  /* 0x00000000003c7805 */ /* 0x002fce000001ff00 */
[----:B------:R1:W-:Y:S08]  /*4bd0*/  MUFU.EX2 R201, R64 ;  /* 0x0000004000c97308 */ /* 0x0003f00000000800 */
[----:B------:R-:W-:Y:S01]  /*4be0*/  MUFU.EX2 R66, R66 ;  /* 0x0000004200427308 */ /* 0x000fe20000000800 */
[----:B-1----:R-:W-:Y:S02]  /*4bf0*/  CS2R R64, SRZ ;  /* 0x0000000000407805 */ /* 0x002fe4000001ff00 */
[----:B-----5:R-:W-:-:S05]  /*4c00*/  FMNMX.FTZ R56, R7, R56, !PT ;  /* 0x0000003807387209 */ /* 0x020fca0007810000 */
[----:B------:R-:W1:Y:S01]  /*4c10*/  SHFL.BFLY PT, R7, R56, 0x1, 0x1f ;  /* 0x0c201f0038077f89 */ /* 0x000e6200000e0000 */
[----:B------:R5:W-:Y:S08]  /*4c20*/  MUFU.EX2 R203, R68 ;  /* 0x0000004400cb7308 */ /* 0x000bf00000000800 */
[----:B------:R-:W-:Y:S01]  /*4c30*/  MUFU.EX2 R70, R70 ;  /* 0x0000004600467308 */ /* 0x000fe20000000800 */
[----:B-----5:R-:W-:-:S07]  /*4c40*/  CS2R R68, SRZ ;  /* 0x0000000000447805 */ /* 0x020fce000001ff00 */
[----:B------:R5:W-:Y:S01]  /*4c50*/  MUFU.EX2 R197, R72 ;  /* 0x0000004800c57308 */ /* 0x000be20000000800 */
[----:B-1----:R-:W-:-:S07]  /*4c60*/  FMNMX.FTZ R7, R56, R7, !PT ;  /* 0x0000000738077209 */ /* 0x002fce0007810000 */
[----:B------:R-:W-:Y:S01]  /*4c70*/  MUFU.EX2 R74, R74 ;  /* 0x0000004a004a7308 */ /* 0x000fe20000000800 */
[----:B-----5:R-:W-:Y:S02]  /*4c80*/  CS2R R72, SRZ ;  /* 0x0000000000487805 */ /* 0x020fe4000001ff00 */
[----:B------:R-:W-:Y:S02]  /*4c90*/  CS2R R56, SRZ ;  /* 0x0000000000387805 */ /* 0x000fe4000001ff00 */
[C---:B------:R-:W-:Y:S01]  /*4ca0*/  FSETP.NEU.FTZ.AND P3, PT, R7.reuse, -INF , PT ;  /* 0xff8000000700780b */ /* 0x040fe20003f7d000 */
[----:B------:R-:W-:Y:S02]  /*4cb0*/  FMUL.FTZ R21, R7, R3 ;  /* 0x0000000307157220 */ /* 0x000fe40000410000 */
[----:B------:R-:W-:Y:S03]  /*4cc0*/  MUFU.EX2 R199, R76 ;  /* 0x0000004c00c77308 */ /* 0x000fe60000000800 */
[----:B------:R-:W-:-:S05]  /*4cd0*/  FSEL R21, R21, RZ, P3 ;  /* 0x000000ff15157208 */ /* 0x000fca0001800000 */
[-CC-:B------:R-:W-:Y:S01]  /*4ce0*/  FFMA.FTZ R8, R8, R3.reuse, -R21.reuse ;  /* 0x0000000308087223 */ /* 0x180fe20000010815 */
[-CC-:B------:R-:W-:Y:S01]  /*4cf0*/  FFMA.FTZ R0, R0, R3.reuse, -R21.reuse ;  /* 0x0000000300007223 */ /* 0x180fe20000010815 */
[-CC-:B------:R-:W-:Y:S01]  /*4d00*/  FFMA.FTZ R14, R14, R3.reuse, -R21.reuse ;  /* 0x000000030e0e7223 */ /* 0x180fe20000010815 */
[-CC-:B------:R-:W-:Y:S01]  /*4d10*/  FFMA.FTZ R26, R26, R3.reuse, -R21.reuse ;  /* 0x000000031a1a7223 */ /* 0x180fe20000010815 */
[----:B------:R1:W-:Y:S01]  /*4d20*/  MUFU.EX2 R25, R8 ;  /* 0x0000000800197308 */ /* 0x0003e20000000800 */
[-CC-:B------:R-:W-:Y:S01]  /*4d30*/  FFMA.FTZ R24, R24, R3.reuse, -R21.reuse ;  /* 0x0000000318187223 */ /* 0x180fe20000010815 */
[-CC-:B------:R-:W-:Y:S01]  /*4d40*/  FFMA.FTZ R30, R30, R3.reuse, -R21.reuse ;  /* 0x000000031e1e7223 */ /* 0x180fe20000010815 */
[-CC-:B------:R-:W-:Y:S01]  /*4d50*/  FFMA.FTZ R32, R32, R3.reuse, -R21.reuse ;  /* 0x0000000320207223 */ /* 0x180fe20000010815 */
[-CC-:B------:R-:W-:Y:S01]  /*4d60*/  FFMA.FTZ R34, R34, R3.reuse, -R21.reuse ;  /* 0x0000000322227223 */ /* 0x180fe20000010815 */
[-CC-:B------:R-:W-:Y:S01]  /*4d70*/  FFMA.FTZ R28, R28, R3.reuse, -R21.reuse ;  /* 0x000000031c1c7223 */ /* 0x180fe20000010815 */
[-CC-:B------:R-:W-:Y:S01]  /*4d80*/  FFMA.FTZ R36, R36, R3.reuse, -R21.reuse ;  /* 0x0000000324247223 */ /* 0x180fe20000010815 */
[-CC-:B------:R-:W-:Y:S01]  /*4d90*/  FFMA.FTZ R38, R38, R3.reuse, -R21.reuse ;  /* 0x0000000326267223 */ /* 0x180fe20000010815 */
[----:B------:R2:W-:Y:S01]  /*4da0*/  MUFU.EX2 R208, R0 ;  /* 0x0000000000d07308 */ /* 0x0005e20000000800 */
[----:B-1----:R-:W1:Y:S01]  /*4db0*/  @P2 LDC R8, c[0x0][0x44c] ;  /* 0x00011300ff082b82 */ /* 0x002e620000000800 */
[-CC-:B------:R-:W-:Y:S01]  /*4dc0*/  FFMA.FTZ R40, R40, R3.reuse, -R21.reuse ;  /* 0x0000000328287223 */ /* 0x180fe20000010815 */
[-CC-:B------:R-:W-:Y:S01]  /*4dd0*/  FFMA.FTZ R42, R42, R3.reuse, -R21.reuse ;  /* 0x000000032a2a7223 */ /* 0x180fe20000010815 */
[-CC-:B------:R-:W-:Y:S01]  /*4de0*/  FFMA.FTZ R44, R44, R3.reuse, -R21.reuse ;  /* 0x000000032c2c7223 */ /* 0x180fe20000010815 */
[-CC-:B------:R-:W-:Y:S01]  /*4df0*/  FFMA.FTZ R46, R46, R3.reuse, -R21.reuse ;  /* 0x000000032e2e7223 */ /* 0x180fe20000010815 */
[-CC-:B------:R-:W-:Y:S01]  /*4e00*/  FFMA.FTZ R48, R48, R3.reuse, -R21.reuse ;  /* 0x0000000330307223 */ /* 0x180fe20000010815 */
[-CC-:B------:R-:W-:Y:S01]  /*4e10*/  FFMA.FTZ R50, R50, R3.reuse, -R21.reuse ;  /* 0x0000000332327223 */ /* 0x180fe20000010815 */
[----:B------:R-:W-:Y:S01]  /*4e20*/  MUFU.EX2 R14, R14 ;  /* 0x0000000e000e7308 */ /* 0x000fe20000000800 */
[----:B--2---:R-:W-:Y:S01]  /*4e30*/  FADD.FTZ R0, R209, R86 ;  /* 0x00000056d1007221 */ /* 0x004fe20000010000 */
[-CC-:B------:R-:W-:Y:S01]  /*4e40*/  FFMA.FTZ R52, R52, R3.reuse, -R21.reuse ;  /* 0x0000000334347223 */ /* 0x180fe20000010815 */
[-CC-:B------:R-:W-:Y:S01]  /*4e50*/  FFMA.FTZ R2, R2, R3.reuse, -R21.reuse ;  /* 0x0000000302027223 */ /* 0x180fe20000010815 */
[----:B------:R-:W-:Y:S01]  /*4e60*/  FFMA.FTZ R54, R54, R3, -R21 ;  /* 0x0000000336367223 */ /* 0x000fe20000010815 */
[----:B---3--:R-:W-:Y:S01]  /*4e70*/  FADD.FTZ R37, R211, R0 ;  /* 0x00000000d3257221 */ /* 0x008fe20000010000 */
[----:B------:R-:W-:-:S02]  /*4e80*/  F2FP.F16.F32.PACK_AB R209, R86, R209 ;  /* 0x000000d156d1723e */ /* 0x000fc400000000ff */
[----:B------:R-:W-:Y:S01]  /*4e90*/  CS2R R86, SRZ ;  /* 0x0000000000567805 */ /* 0x000fe2000001ff00 */
[----:B------:R-:W2:Y:S01]  /*4ea0*/  MUFU.EX2 R27, R26 ;  /* 0x0000001a001b7308 */ /* 0x000ea20000000800 */
[C---:B----4-:R-:W-:Y:S01]  /*4eb0*/  FADD.FTZ R0, R88.reuse, R37 ;  /* 0x0000002558007221 */ /* 0x050fe20000010000 */
[----:B------:R-:W-:Y:S02]  /*4ec0*/  F2FP.F16.F32.PACK_AB R211, R88, R211 ;  /* 0x000000d358d3723e */ /* 0x000fe400000000ff */
[----:B------:R-:W-:Y:S02]  /*4ed0*/  CS2R R88, SRZ ;  /* 0x0000000000587805 */ /* 0x000fe4000001ff00 */
[----:B------:R-:W-:Y:S02]  /*4ee0*/  CS2R R76, SRZ ;  /* 0x00000000004c7805 */ /* 0x000fe4000001ff00 */
[----:B------:R-:W3:Y:S01]  /*4ef0*/  MUFU.EX2 R24, R24 ;  /* 0x0000001800187308 */ /* 0x000ee20000000800 */
[----:B-1----:R-:W-:-:S05]  /*4f00*/  @P2 IMAD.HI.U32 R8, R23, R8, RZ ;  /* 0x0000000817082227 */ /* 0x002fca00078e00ff */
[----:B0-----:R-:W-:Y:S01]  /*4f10*/  @P2 SHF.R.U32.HI R23, RZ, R39, R8 ;  /* 0x00000027ff172219 */ /* 0x001fe20000011608 */
[----:B------:R-:W-:Y:S01]  /*4f20*/  IMAD.U32 R8, RZ, RZ, UR60 ;  /* 0x0000003cff087e24 */ /* 0x000fe2000f8e00ff */
[----:B------:R-:W0:Y:S01]  /*4f30*/  MUFU.EX2 R29, R30 ;  /* 0x0000001e001d7308 */ /* 0x000e220000000800 */
[----:B--2---:R-:W-:Y:S02]  /*4f40*/  F2FP.F16.F32.PACK_AB R210, R27, R14 ;  /* 0x0000000e1bd2723e */ /* 0x004fe400000000ff */
[----:B------:R-:W-:Y:S01]  /*4f50*/  IADD3 R152, R23, -R9, R152 ;  /* 0x8000000917987210 */ /* 0x000fe20007ffe098 */
[----:B------:R-:W-:Y:S01]  /*4f60*/  FADD.FTZ R23, R205, R0 ;  /* 0x00000000cd177221 */ /* 0x000fe20000010000 */
[----:B------:R-:W-:Y:S01]  /*4f70*/  FADD.FTZ R9, R208, R25 ;  /* 0x00000019d0097221 */ /* 0x000fe20000010000 */
[----:B------:R-:W-:Y:S01]  /*4f80*/  @!P1 VIADD R0, R8, 0x38840 ;  /* 0x0003884008009836 */ /* 0x000fe20000000000 */
[----:B------:R-:W-:Y:S01]  /*4f90*/  F2FP.F16.F32.PACK_AB R208, R25, R208 ;  /* 0x000000d019d0723e */ /* 0x000fe200000000ff */
[----:B------:R-:W-:Y:S01]  /*4fa0*/  FADD.FTZ R23, R90, R23 ;  /* 0x000000175a177221 */ /* 0x000fe20000010000 */
[----:B------:R-:W1:Y:S01]  /*4fb0*/  MUFU.EX2 R32, R32 ;  /* 0x0000002000207308 */ /* 0x000e620000000800 */
[----:B------:R-:W-:Y:S01]  /*4fc0*/  FADD.FTZ R8, R14, R9 ;  /* 0x000000090e087221 */ /* 0x000fe20000010000 */
[----:B------:R-:W-:Y:S01]  /*4fd0*/  @!P1 PRMT R0, RZ, 0x654, R0 ;  /* 0x00000654ff009816 */ /* 0x000fe20000000000 */
[----:B------:R-:W-:Y:S01]  /*4fe0*/  FADD.FTZ R26, R58, R23 ;  /* 0x000000173a1a7221 */ /* 0x000fe20000010000 */
[----:B------:R-:W-:-:S04]  /*4ff0*/  IMAD.HI R152, R152, 0x66666667, RZ ;  /* 0x6666666798987827 */ /* 0x000fc800078e02ff */
[----:B------:R-:W-:Y:S01]  /*5000*/  FADD.FTZ R9, R27, R8 ;  /* 0x000000081b097221 */ /* 0x000fe20000010000 */
[----:B------:R3:W-:Y:S01]  /*5010*/  @!P1 SYNCS.ARRIVE.TRANS64.RED.A1T0 RZ, [R0+URZ], RZ ;  /* 0x000000ff00ff99a7 */ /* 0x0007e2000810043f */
[----:B------:R-:W-:Y:S01]  /*5020*/  FADD.FTZ R37, R207, R26 ;  /* 0x0000001acf257221 */ /* 0x000fe20000010000 */
[----:B------:R-:W2:Y:S01]  /*5030*/  MUFU.EX2 R31, R34 ;  /* 0x00000022001f7308 */ /* 0x000ea20000000800 */
[----:B------:R-:W-:Y:S02]  /*5040*/  SHF.R.U32.HI R21, RZ, 0x1f, R152 ;  /* 0x0000001fff157819 */ /* 0x000fe40000011698 */
[----:B------:R-:W-:Y:S01]  /*5050*/  CS2R R26, SRZ ;  /* 0x00000000001a7805 */ /* 0x000fe2000001ff00 */
[----:B------:R-:W-:Y:S01]  /*5060*/  FADD.FTZ R8, R62, R37 ;  /* 0x000000253e087221 */ /* 0x000fe20000010000 */
[----:B------:R-:W-:Y:S02]  /*5070*/  F2FP.F16.F32.PACK_AB R205, R90, R205 ;  /* 0x000000cd5acd723e */ /* 0x000fe400000000ff */
[----:B------:R-:W-:Y:S01]  /*5080*/  CS2R R90, SRZ ;  /* 0x00000000005a7805 */ /* 0x000fe2000001ff00 */
[----:B---3--:R-:W-:Y:S01]  /*5090*/  FADD.FTZ R0, R24, R9 ;  /* 0x0000000918007221 */ /* 0x008fe20000010000 */
[----:B------:R-:W-:Y:S01]  /*50a0*/  FADD.FTZ R37, R201, R8 ;  /* 0x00000008c9257221 */ /* 0x000fe20000010000 */
[----:B------:R-:W3:Y:S01]  /*50b0*/  MUFU.EX2 R28, R28 ;  /* 0x0000001c001c7308 */ /* 0x000ee20000000800 */
[----:B------:R-:W-:Y:S01]  /*50c0*/  LEA.HI.SX32 R155, R152, R21, 0x1b ;  /* 0x00000015989b7211 */ /* 0x000fe200078fdaff */
[----:B0-----:R-:W-:Y:S01]  /*50d0*/  FADD.FTZ R9, R29, R0 ;  /* 0x000000001d097221 */ /* 0x001fe20000010000 */
[----:B------:R-:W-:Y:S01]  /*50e0*/  FADD.FTZ R8, R66, R37 ;  /* 0x0000002542087221 */ /* 0x000fe20000010000 */
[----:B------:R-:W-:-:S02]  /*50f0*/  F2FP.F16.F32.PACK_AB R207, R207, R58 ;  /* 0x0000003acfcf723e */ /* 0x000fc400000000ff */
[----:B------:R-:W-:Y:S01]  /*5100*/  CS2R R58, SRZ ;  /* 0x00000000003a7805 */ /* 0x000fe2000001ff00 */
[----:B-1----:R-:W-:Y:S01]  /*5110*/  FADD.FTZ R0, R32, R9 ;  /* 0x0000000920007221 */ /* 0x002fe20000010000 */
[----:B------:R-:W-:Y:S01]  /*5120*/  FADD.FTZ R39, R203, R8 ;  /* 0x00000008cb277221 */ /* 0x000fe20000010000 */
[----:B------:R-:W0:Y:S01]  /*5130*/  MUFU.EX2 R33, R36 ;  /* 0x0000002400217308 */ /* 0x000e220000000800 */
[----:B------:R-:W-:Y:S01]  /*5140*/  VIMNMX R214, R18, R155, !PT ;  /* 0x0000009b12d67248 */ /* 0x000fe20007fe0100 */
[----:B--2---:R-:W-:Y:S01]  /*5150*/  FADD.FTZ R9, R31, R0 ;  /* 0x000000001f097221 */ /* 0x004fe20000010000 */
[----:B------:R-:W-:Y:S01]  /*5160*/  FADD.FTZ R8, R70, R39 ;  /* 0x0000002746087221 */ /* 0x000fe20000010000 */
[----:B------:R-:W-:Y:S02]  /*5170*/  F2FP.F16.F32.PACK_AB R201, R201, R62 ;  /* 0x0000003ec9c9723e */ /* 0x000fe400000000ff */
[----:B------:R-:W-:Y:S02]  /*5180*/  CS2R R62, SRZ ;  /* 0x00000000003e7805 */ /* 0x000fe4000001ff00 */
[----:B------:R-:W-:Y:S01]  /*5190*/  F2FP.F16.F32.PACK_AB R203, R203, R66 ;  /* 0x00000042cbcb723e */ /* 0x000fe200000000ff */
[C---:B------:R-:W-:Y:S01]  /*51a0*/  FADD.FTZ R21, R197.reuse, R8 ;  /* 0x00000008c5157221 */ /* 0x040fe20000010000 */
[----:B------:R-:W1:Y:S01]  /*51b0*/  MUFU.EX2 R38, R38 ;  /* 0x0000002600267308 */ /* 0x000e620000000800 */
[----:B---3--:R-:W-:Y:S01]  /*51c0*/  FADD.FTZ R0, R28, R9 ;  /* 0x000000091c007221 */ /* 0x008fe20000010000 */
[----:B------:R-:W-:Y:S01]  /*51d0*/  F2FP.F16.F32.PACK_AB R197, R197, R70 ;  /* 0x00000046c5c5723e */ /* 0x000fe200000000ff */
[----:B------:R-:W-:Y:S01]  /*51e0*/  FADD.FTZ R8, R74, R21 ;  /* 0x000000154a087221 */ /* 0x000fe20000010000 */
[----:B------:R-:W-:-:S02]  /*51f0*/  F2FP.F16.F32.PACK_AB R204, R29, R24 ;  /* 0x000000181dcc723e */ /* 0x000fc400000000ff */
[----:B------:R-:W-:Y:S02]  /*5200*/  CS2R R70, SRZ ;  /* 0x0000000000467805 */ /* 0x000fe4000001ff00 */
[----:B------:R-:W-:Y:S01]  /*5210*/  F2FP.F16.F32.PACK_AB R206, R31, R32 ;  /* 0x000000201fce723e */ /* 0x000fe200000000ff */
[----:B------:R-:W-:Y:S01]  /*5220*/  FADD.FTZ R39, R199, R8 ;  /* 0x00000008c7277221 */ /* 0x000fe20000010000 */
[----:B------:R-:W2:Y:S01]  /*5230*/  MUFU.EX2 R35, R40 ;  /* 0x0000002800237308 */ /* 0x000ea20000000800 */
[----:B0-----:R-:W-:Y:S01]  /*5240*/  FADD.FTZ R9, R33, R0 ;  /* 0x0000000021097221 */ /* 0x001fe20000010000 */
[----:B------:R-:W-:Y:S02]  /*5250*/  F2FP.F16.F32.PACK_AB R199, R199, R74 ;  /* 0x0000004ac7c7723e */ /* 0x000fe400000000ff */
[----:B------:R-:W-:Y:S02]  /*5260*/  CS2R R74, SRZ ;  /* 0x00000000004a7805 */ /* 0x000fe4000001ff00 */
[----:B------:R-:W-:-:S02]  /*5270*/  F2FP.F16.F32.PACK_AB R200, R33, R28 ;  /* 0x0000001c21c8723e */ /* 0x000fc400000000ff */
[----:B------:R-:W-:Y:S02]  /*5280*/  CS2R R66, SRZ ;  /* 0x0000000000427805 */ /* 0x000fe4000001ff00 */
[----:B------:R-:W-:Y:S02]  /*5290*/  CS2R R32, SRZ ;  /* 0x0000000000207805 */ /* 0x000fe4000001ff00 */
[----:B------:R-:W-:Y:S01]  /*52a0*/  CS2R R30, SRZ ;  /* 0x00000000001e7805 */ /* 0x000fe2000001ff00 */
[----:B------:R-:W0:Y:S01]  /*52b0*/  MUFU.EX2 R42, R42 ;  /* 0x0000002a002a7308 */ /* 0x000e220000000800 */
[----:B-1----:R-:W-:Y:S01]  /*52c0*/  FADD.FTZ R0, R38, R9 ;  /* 0x0000000926007221 */ /* 0x002fe20000010000 */
[----:B------:R-:W-:-:S06]  /*52d0*/  CS2R R28, SRZ ;  /* 0x00000000001c7805 */ /* 0x000fcc000001ff00 */
[----:B------:R-:W1:Y:S01]  /*52e0*/  MUFU.EX2 R78, R78 ;  /* 0x0000004e004e7308 */ /* 0x000e620000000800 */
[C---:B--2---:R-:W-:Y:S01]  /*52f0*/  FADD.FTZ R9, R35.reuse, R0 ;  /* 0x0000000023097221 */ /* 0x044fe20000010000 */
[----:B------:R-:W-:Y:S02]  /*5300*/  F2FP.F16.F32.PACK_AB R202, R35, R38 ;  /* 0x0000002623ca723e */ /* 0x000fe400000000ff */
[----:B------:R-:W-:-:S04]  /*5310*/  CS2R R34, SRZ ;  /* 0x0000000000227805 */ /* 0x000fc8000001ff00 */
[----:B------:R2:W3:Y:S01]  /*5320*/  MUFU.EX2 R23, R44 ;  /* 0x0000002c00177308 */ /* 0x0004e20000000800 */
[----:B0-----:R-:W-:-:S07]  /*5330*/  FADD.FTZ R0, R42, R9 ;  /* 0x000000092a007221 */ /* 0x001fce0000010000 */
[----:B------:R0:W4:Y:S01]  /*5340*/  MUFU.EX2 R193, R80 ;  /* 0x0000005000c17308 */ /* 0x0001220000000800 */
[----:B-1----:R-:W-:Y:S01]  /*5350*/  FADD.FTZ R8, R78, R39 ;  /* 0x000000274e087221 */ /* 0x002fe20000010000 */
[----:B--2---:R-:W-:-:S06]  /*5360*/  CS2R R44, SRZ ;  /* 0x00000000002c7805 */ /* 0x004fcc000001ff00 */
[----:B------:R-:W1:Y:S01]  /*5370*/  MUFU.EX2 R46, R46 ;  /* 0x0000002e002e7308 */ /* 0x000e620000000800 */
[C---:B---3--:R-:W-:Y:S01]  /*5380*/  FADD.FTZ R9, R23.reuse, R0 ;  /* 0x0000000017097221 */ /* 0x048fe20000010000 */
[----:B------:R-:W-:Y:S01]  /*5390*/  F2FP.F16.F32.PACK_AB R196, R23, R42 ;  /* 0x0000002a17c4723e */ /* 0x000fe200000000ff */
[----:B------:R-:W-:Y:S01]  /*53a0*/  VIADD R23, R153, 0xfffffffe ;  /* 0xfffffffe99177836 */ /* 0x000fe20000000000 */
[----:B0-----:R-:W-:Y:S02]  /*53b0*/  CS2R R80, SRZ ;  /* 0x0000000000507805 */ /* 0x001fe4000001ff00 */
[----:B------:R-:W-:Y:S02]  /*53c0*/  CS2R R42, SRZ ;  /* 0x00000000002a7805 */ /* 0x000fe4000001ff00 */
[----:B------:R-:W0:Y:S01]  /*53d0*/  MUFU.EX2 R82, R82 ;  /* 0x0000005200527308 */ /* 0x000e220000000800 */
[----:B----4-:R-:W-:Y:S01]  /*53e0*/  FADD.FTZ R39, R193, R8 ;  /* 0x00000008c1277221 */ /* 0x010fe20000010000 */
[----:B------:R-:W-:-:S02]  /*53f0*/  ISETP.GE.AND P3, PT, R23, R214, PT ;  /* 0x000000d61700720c */ /* 0x000fc40003f66270 */
[----:B------:R-:W-:Y:S02]  /*5400*/  F2FP.F16.F32.PACK_AB R193, R193, R78 ;  /* 0x0000004ec1c1723e */ /* 0x000fe400000000ff */
[----:B------:R-:W-:Y:S02]  /*5410*/  CS2R R78, SRZ ;  /* 0x00000000004e7805 */ /* 0x000fe4000001ff00 */
[----:B------:R2:W3:Y:S01]  /*5420*/  MUFU.EX2 R37, R48 ;  /* 0x0000003000257308 */ /* 0x0004e20000000800 */
[----:B-1----:R-:W-:-:S07]  /*5430*/  FADD.FTZ R0, R46, R9 ;  /* 0x000000092e007221 */ /* 0x002fce0000010000 */
[----:B------:R-:W1:Y:S01]  /*5440*/  MUFU.EX2 R50, R50 ;  /* 0x0000003200327308 */ /* 0x000e620000000800 */
[----:B0-----:R-:W-:Y:S01]  /*5450*/  FADD.FTZ R8, R82, R39 ;  /* 0x0000002752087221 */ /* 0x001fe20000010000 */
[----:B--2---:R-:W-:-:S06]  /*5460*/  CS2R R48, SRZ ;  /* 0x0000000000307805 */ /* 0x004fcc000001ff00 */
[----:B------:R0:W2:Y:S01]  /*5470*/  MUFU.EX2 R21, R52 ;  /* 0x0000003400157308 */ /* 0x0000a20000000800 */
[C---:B---3--:R-:W-:Y:S01]  /*5480*/  FADD.FTZ R41, R37.reuse, R0 ;  /* 0x0000000025297221 */ /* 0x048fe20000010000 */
[----:B------:R-:W-:Y:S02]  /*5490*/  F2FP.F16.F32.PACK_AB R198, R37, R46 ;  /* 0x0000002e25c6723e */ /* 0x000fe400000000ff */
[----:B------:R-:W-:Y:S02]  /*54a0*/  CS2R R46, SRZ ;  /* 0x00000000002e7805 */ /* 0x000fe4000001ff00 */
[----:B------:R-:W-:Y:S02]  /*54b0*/  CS2R R36, SRZ ;  /* 0x0000000000247805 */ /* 0x000fe4000001ff00 */
[----:B------:R-:W3:Y:S01]  /*54c0*/  MUFU.EX2 R2, R2 ;  /* 0x0000000200027308 */ /* 0x000ee20000000800 */
[----:B-1----:R-:W-:Y:S01]  /*54d0*/  FADD.FTZ R0, R50, R41 ;  /* 0x0000002932007221 */ /* 0x002fe20000010000 */
[----:B0-----:R-:W-:-:S02]  /*54e0*/  CS2R R52, SRZ ;  /* 0x0000000000347805 */ /* 0x001fc4000001ff00 */
[----:B------:R-:W-:-:S04]  /*54f0*/  CS2R R40, SRZ ;  /* 0x0000000000287805 */ /* 0x000fc8000001ff00 */
[----:B------:R0:W1:Y:S01]  /*5500*/  MUFU.EX2 R195, R84 ;  /* 0x0000005400c37308 */ /* 0x0000620000000800 */
[C---:B--2---:R-:W-:Y:S01]  /*5510*/  FADD.FTZ R25, R21.reuse, R0 ;  /* 0x0000000015197221 */ /* 0x044fe20000010000 */
[----:B------:R-:W-:Y:S02]  /*5520*/  F2FP.F16.F32.PACK_AB R192, R21, R50 ;  /* 0x0000003215c0723e */ /* 0x000fe400000000ff */
[----:B------:R-:W-:Y:S02]  /*5530*/  CS2R R50, SRZ ;  /* 0x0000000000327805 */ /* 0x000fe4000001ff00 */
[----:B------:R-:W-:Y:S02]  /*5540*/  MOV R0, 0x3f800000 ;  /* 0x3f80000000007802 */ /* 0x000fe40000000f00 */
[----:B------:R2:W4:Y:S01]  /*5550*/  MUFU.EX2 R39, R54 ;  /* 0x0000003600277308 */ /* 0x0005220000000800 */
[----:B---3--:R-:W-:Y:S01]  /*5560*/  FADD.FTZ R14, R2, R25 ;  /* 0x00000019020e7221 */ /* 0x008fe20000010000 */
[----:B0-----:R-:W-:-:S02]  /*5570*/  CS2R R84, SRZ ;  /* 0x0000000000547805 */ /* 0x001fc4000001ff00 */
[----:B------:R-:W-:Y:S01]  /*5580*/  CS2R R24, SRZ ;  /* 0x0000000000187805 */ /* 0x000fe2000001ff00 */
[C---:B-1----:R-:W-:Y:S01]  /*5590*/  FADD.FTZ R9, R195.reuse, R8 ;  /* 0x00000008c3097221 */ /* 0x042fe20000010000 */
[----:B------:R-:W-:Y:S01]  /*55a0*/  F2FP.F16.F32.PACK_AB R195, R195, R82 ;  /* 0x00000052c3c3723e */ /* 0x000fe200000000ff */
[----:B------:R-:W-:Y:S01]  /*55b0*/  IMAD.MOV.U32 R8, RZ, RZ, RZ ;  /* 0x000000ffff087224 */ /* 0x000fe200078e00ff */
[----:B------:R-:W-:Y:S02]  /*55c0*/  CS2R R82, SRZ ;  /* 0x0000000000527805 */ /* 0x000fe4000001ff00 */
[----:B--2---:R-:W-:Y:S01]  /*55d0*/  CS2R R54, SRZ ;  /* 0x0000000000367805 */ /* 0x004fe2000001ff00 */
[C---:B----4-:R-:W-:Y:S01]  /*55e0*/  FADD.FTZ R14, R39.reuse, R14 ;  /* 0x0000000e270e7221 */ /* 0x050fe20000010000 */
[----:B------:R-:W-:Y:S01]  /*55f0*/  F2FP.F16.F32.PACK_AB R194, R39, R2 ;  /* 0x0000000227c2723e */ /* 0x000fe200000000ff */
[----:B------:R-:W-:Y:S01]  /*5600*/  IMAD.MOV.U32 R2, RZ, RZ, 0x3f800000 ;  /* 0x3f800000ff027424 */ /* 0x000fe200078e00ff */
[----:B------:R-:W-:Y:S01]  /*5610*/  CS2R R38, SRZ ;  /* 0x0000000000267805 */ /* 0x000fe2000001ff00 */
[----:B------:R-:W-:Y:S06]  /*5620*/  @!P3 BRA `(.L_x_2172) ;  /* 0x00000044006cb947 */ /* 0x000fec0003800000 */
[----:B------:R-:W-:Y:S01]  /*5630*/  UMOV UR6, URZ ;  /* 0x0000003f00067c82 */ /* 0x000fe20008000000 */
[----:B------:R-:W-:Y:S01]  /*5640*/  IMAD.MOV.U32 R21, RZ, RZ, R6 ;  /* 0x000000ffff157224 */ /* 0x000fe200078e0006 */
[----:B------:R-:W-:Y:S01]  /*5650*/  MOV R215, RZ ;  /* 0x000000ff00d77202 */ /* 0x000fe20000000f00 */
[----:B------:R-:W-:Y:S02]  /*5660*/  IMAD.MOV.U32 R212, RZ, RZ, R7 ;  /* 0x000000ffffd47224 */ /* 0x000fe400078e0007 */
[----:B------:R-:W-:Y:S02]  /*5670*/  IMAD.MOV.U32 R2, RZ, RZ, 0x3f800000 ;  /* 0x3f800000ff027424 */ /* 0x000fe400078e00ff */
[----:B------:R-:W-:Y:S02]  /*5680*/  IMAD.U32 R218, RZ, RZ, UR6 ;  /* 0x00000006ffda7e24 */ /* 0x000fe4000f8e00ff */
[----:B------:R-:W-:Y:S02]  /*5690*/  IMAD.MOV.U32 R0, RZ, RZ, 0x3f800000 ;  /* 0x3f800000ff007424 */ /* 0x000fe400078e00ff */
[----:B------:R-:W-:-:S07]  /*56a0*/  IMAD.MOV.U32 R151, RZ, RZ, RZ ;  /* 0x000000ffff977224 */ /* 0x000fce00078e00ff */
.L_x_2181:
[----:B------:R-:W-:-:S13]  /*56b0*/  R2UR UR6, R218 ;  /* 0x00000000da0672ca */ /* 0x000fda00000e0000 */
[----:B------:R-:W-:-:S04]  /*56c0*/  UIADD3 UR6, UR6, 0x1, URZ ;  /* 0x0000000106067890 */ /* 0x000fc8000fffe03f */
[----:B------:R-:W-:-:S04]  /*56d0*/  UISETP.NE.AND UP0, UPT, UR6, 0x2, UPT ;  /* 0x000000020600788c */ /* 0x000fc8000bf05270 */
[----:B------:R-:W-:Y:S02]  /*56e0*/  USEL UR7, URZ, 0x1, UP0 ;  /* 0x000000013f077887 */ /* 0x000fe40008000000 */
[----:B------:R-:W-:-:S04]  /*56f0*/  USEL UR61, UR6, URZ, UP0 ;  /* 0x0000003f063d7287 */ /* 0x000fc80008000000 */
[----:B------:R-:W-:Y:S01]  /*5700*/  LOP3.LUT R8, R215, UR7, RZ, 0x3c, !PT ;  /* 0x00000007d7087c12 */ /* 0x000fe2000f8e3cff */
[----:B------:R-:W-:Y:S07]  /*5710*/  @!P0 BRA `(.L_x_2173) ;  /* 0x0000000000048947 */ /* 0x000fee0003800000 */
[----:B------:R-:W-:Y:S01]  /*5720*/  BPT.TRAP 0x1 ;  /* 0x000000040000795c */ /* 0x000fe20000300000 */
.L_x_2173:
[----:B------:R-:W-:Y:S02]  /*5730*/  R2UR UR6, R16 ;  /* 0x00000000100672ca */ /* 0x000fe400000e0000 */
[----:B------:R-:W-:-:S11]  /*5740*/  SHF.L.U32 R3, R8, 0x1f, RZ ;  /* 0x0000001f08037819 */ /* 0x000fd600000006ff */
[----:B------:R-:W-:-:S06]  /*5750*/  ULEA UR6, UR61, UR6, 0x3 ;  /* 0x000000063d067291 */ /* 0x000fcc000f8e183f */
[----:B------:R-:W-:-:S03]  /*5760*/  MOV R213, UR6 ;  /* 0x0000000600d57c02 */ /* 0x000fc60008000f00 */
[----:B------:R0:W1:Y:S01]  /*5770*/  SYNCS.PHASECHK.TRANS64.TRYWAIT P3, [UR6+0x38830], R3 ;  /* 0x03883003ff0075a7 */ /* 0x0000620008060146 */
[----:B------:R-:W-:Y:S05]  /*5780*/  @!P0 BRA `(.L_x_2174) ;  /* 0x0000000000048947 */ /* 0x000fea0003800000 */
[----:B------:R-:W-:Y:S01]  /*5790*/  BPT.TRAP 0x1 ;  /* 0x000000040000795c */ /* 0x000fe20000300000 */
.L_x_2174:
[----:B-1----:R-:W-:Y:S05]  /*57a0*/  @P3 BRA `(.L_x_2175) ;  /* 0x00000000000c3947 */ /* 0x002fea0003800000 */
[----:B------:R-:W-:-:S13]  /*57b0*/  R2UR UR6, R213 ;  /* 0x00000000d50672ca */ /* 0x000fda00000e0000 */
[----:B------:R-:W1:Y:S02]  /*57c0*/  SYNCS.PHASECHK.TRANS64.TRYWAIT P3, [UR6+0x38830], R3 ;  /* 0x03883003ff0075a7 */ /* 0x000e640008060146 */
[----:B-1----:R-:W-:Y:S05]  /*57d0*/  @!P3 BRA `(.L_x_2176) ;  /* 0x0000010400a8b947 */ /* 0x002fea0003800000 */
.L_x_2175:
[----:B------:R-:W-:Y:S01]  /*57e0*/  R2UR UR6, R15 ;  /* 0x000000000f0672ca */ /* 0x000fe200000e0000 */
[----:B------:R-:W-:Y:S01]  /*57f0*/  WARPGROUP.ARRIVE ;  /* 0x00000000000079c5 */ /* 0x000fe20000000000 */
        /* <DEDUP_REMOVED lines=42> */
[----:B------:R-:W-:Y:S01]  /*5aa0*/  UMOV UR19, 0x40000040 ;  /* 0x4000004000137882 */ /* 0x000fe20000000000 */
        /* <DEDUP_REMOVED lines=8> */
[----:B------:R-:W-:Y:S01]  /*5b30*/  UMOV UR10, UR52 ;  /* 0x00000034000a7c82 */ /* 0x000fe20008000000 */
[----:B------:R-:W-:Y:S01]  /*5b40*/  UMOV UR11, UR53 ;  /* 0x00000035000b7c82 */ /* 0x000fe20008000000 */
        /* <DEDUP_REMOVED lines=594> */
.L_x_2177:
[----:B------:R-:W-:Y:S02]  /*8070*/  R2UR UR7, R16 ;  /* 0x00000000100772ca */ /* 0x000fe400000e0000 */
[----:B------:R-:W-:Y:S02]  /*8080*/  R2UR UR6, R218 ;  /* 0x00000000da0672ca */ /* 0x000fe400000e0000 */
[----:B------:R-:W-:-:S11]  /*8090*/  SHF.L.U32 R0, R215, 0x1f, RZ ;  /* 0x0000001fd7007819 */ /* 0x000fd600000006ff */
[----:B------:R-:W-:-:S09]  /*80a0*/  ULEA UR7, UR6, UR7, 0x3 ;  /* 0x0000000706077291 */ /* 0x000fd2000f8e183f */
[----:B------:R0:W1:Y:S01]  /*80b0*/  SYNCS.PHASECHK.TRANS64.TRYWAIT P3, [UR7+0x38850], R0 ;  /* 0x03885000ff0075a7 */ /* 0x0000620008060147 */
[----:B------:R-:W-:Y:S05]  /*80c0*/  @!P0 BRA `(.L_x_2178) ;  /* 0x0000000000048947 */ /* 0x000fea0003800000 */
[----:B------:R-:W-:Y:S01]  /*80d0*/  BPT.TRAP 0x1 ;  /* 0x000000040000795c */ /* 0x000fe20000300000 */
.L_x_2178:
[----:B-1----:R-:W-:Y:S05]  /*80e0*/  @P3 BRA `(.L_x_2179) ;  /* 0x0000000000083947 */ /* 0x002fea0003800000 */
[----:B------:R-:W1:Y:S02]  /*80f0*/  SYNCS.PHASECHK.TRANS64.TRYWAIT P3, [UR7+0x38850], R0 ;  /* 0x03885000ff0075a7 */ /* 0x000e640008060147 */
[----:B-1----:R-:W-:Y:S05]  /*8100*/  @!P3 BRA `(.L_x_2180) ;  /* 0x000000dc0078b947 */ /* 0x002fea0003800000 */
.L_x_2179:
[----:B------:R-:W-:Y:S01]  /*8110*/  R2UR UR6, R16 ;  /* 0x00000000100672ca */ /* 0x000fe200000e0000 */
[----:B------:R-:W-:Y:S01]  /*8120*/  WARPGROUP.ARRIVE ;  /* 0x00000000000079c5 */ /* 0x000fe20000000000 */
[----:B------:R-:W-:Y:S01]  /*8130*/  R2UR UR10, R218 ;  /* 0x00000000da0a72ca */ /* 0x000fe200000e0000 */
[----:B------:R-:W-:Y:S01]  /*8140*/  UMOV UR11, 0x40000040 ;  /* 0x40000040000b7882 */ /* 0x000fe20000000000 */
[----:B------:R-:W-:Y:S01]  /*8150*/  ULDC UR14, c[0x0][0x9d8] ;  /* 0x00027600000e7ab9 */ /* 0x000fe20000000800 */
[----:B-1----:R-:W-:Y:S02]  /*8160*/  IMAD.MOV.U32 R3, RZ, RZ, R19 ;  /* 0x000000ffff037224 */ /* 0x002fe400078e0013 */
[----:B------:R-:W-:Y:S01]  /*8170*/  FMUL.FTZ R182, R182, UR14 ;  /* 0x0000000eb6b67c20 */ /* 0x000fe20008410000 */
[----:B------:R-:W-:Y:S01]  /*8180*/  FMUL.FTZ R2, R185, UR14 ;  /* 0x0000000eb9027c20 */ /* 0x000fe20008410000 */
[----:B------:R-:W-:Y:S01]  /*8190*/  FMUL.FTZ R6, R188, UR14 ;  /* 0x0000000ebc067c20 */ /* 0x000fe20008410000 */
[----:B------:R-:W-:Y:S01]  /*81a0*/  FMUL.FTZ R185, R179, UR14 ;  /* 0x0000000eb3b97c20 */ /* 0x000fe20008410000 */
[----:B------:R1:W-:Y:S01]  /*81b0*/  MUFU.TANH R188, R182 ;  /* 0x000000b600bc7308 */ /* 0x0003e20000002400 */
[----:B------:R-:W-:Y:S01]  /*81c0*/  FMUL.FTZ R179, R180, UR14 ;  /* 0x0000000eb4b37c20 */ /* 0x000fe20008410000 */
[----:B------:R-:W-:Y:S01]  /*81d0*/  FMUL.FTZ R180, R183, UR14 ;  /* 0x0000000eb7b47c20 */ /* 0x000fe20008410000 */
[----:B------:R-:W-:Y:S01]  /*81e0*/  UIADD3 UR6, UR6, 0x400, URZ ;  /* 0x0000040006067890 */ /* 0x000fe2000fffe03f */
[----:B------:R-:W-:Y:S01]  /*81f0*/  FMUL.FTZ R183, R168, UR14 ;  /* 0x0000000ea8b77c20 */ /* 0x000fe20008410000 */
[----:B------:R-:W-:Y:S01]  /*8200*/  FMUL.FTZ R168, R171, UR14 ;  /* 0x0000000eaba87c20 */ /* 0x000fe20008410000 */
[----:B------:R-:W-:Y:S01]  /*8210*/  ULDC UR18, c[0x0][0x2f0] ;  /* 0x0000bc0000127ab9 */ /* 0x000fe20000000800 */
[----:B------:R-:W-:Y:S01]  /*8220*/  USHF.R.U32.HI UR6, URZ, 0x4, UR6 ;  /* 0x000000043f067899 */ /* 0x000fe20008011606 */
[----:B0-----:R-:W-:Y:S01]  /*8230*/  FMUL.FTZ R0, R184, UR14 ;  /* 0x0000000eb8007c20 */ /* 0x001fe20008410000 */
[----:B-1----:R-:W-:-:S02]  /*8240*/  IMAD.MOV.U32 R182, RZ, RZ, -0x50 ;  /* 0xffffffb0ffb67424 */ /* 0x002fc400078e00ff */
[----:B------:R-:W-:Y:S01]  /*8250*/  FMUL.FTZ R184, R191, UR14 ;  /* 0x0000000ebfb87c20 */ /* 0x000fe20008410000 */
[----:B------:R-:W-:Y:S01]  /*8260*/  ULOP3.LUT UR6, UR6, 0x3fff, URZ, 0xc0, !UPT ;  /* 0x00003fff06067892 */ /* 0x000fe2000f8ec03f */
[----:B------:R-:W-:Y:S01]  /*8270*/  FMUL.FTZ R178, R178, UR14 ;  /* 0x0000000eb2b27c20 */ /* 0x000fe20008410000 */
[----:B------:R-:W-:Y:S01]  /*8280*/  IMAD R171, R23, R182, 0x1 ;  /* 0x0000000117ab7424 */ /* 0x000fe200078e02b6 */
[----:B------:R-:W-:Y:S01]  /*8290*/  ULDC UR15, c[0x0][0x288] ;  /* 0x0000a200000f7ab9 */ /* 0x000fe20000000800 */
[----:B------:R-:W-:Y:S01]  /*82a0*/  ULOP3.LUT UR6, UR6, 0x2800000, URZ, 0xfc, !UPT ;  /* 0x0280000006067892 */ /* 0x000fe2000f8efc3f */
[----:B------:R-:W-:Y:S01]  /*82b0*/  MUFU.TANH R184, R184 ;  /* 0x000000b800b87308 */ /* 0x000fe20000002400 */
[----:B------:R-:W-:Y:S02]  /*82c0*/  IMAD R182, R20, -0x2, R171 ;  /* 0xfffffffe14b67824 */ /* 0x000fe400078e02ab */
[----:B------:R-:W-:Y:S01]  /*82d0*/  FMUL.FTZ R170, R170, UR14 ;  /* 0x0000000eaaaa7c20 */ /* 0x000fe20008410000 */
[----:B------:R-:W-:Y:S01]  /*82e0*/  UIMAD UR6, UR10, 0xa00, UR6 ;  /* 0x00000a000a0678a4 */ /* 0x000fe2000f8e0206 */
[----:B------:R-:W-:Y:S01]  /*82f0*/  FMUL.FTZ R7, R189, UR14 ;  /* 0x0000000ebd077c20 */ /* 0x000fe20008410000 */
[----:B------:R-:W-:-:S02]  /*8300*/  IMAD R171, R17, UR18, R182 ;  /* 0x0000001211ab7c24 */ /* 0x000fc4000f8e02b6 */
[----:B------:R-:W-:Y:S01]  /*8310*/  FMUL.FTZ R182, R175, UR14 ;  /* 0x0000000eafb67c20 */ /* 0x000fe20008410000 */
[----:B------:R-:W-:Y:S01]  /*8320*/  FMUL.FTZ R162, R162, UR14 ;  /* 0x0000000ea2a27c20 */ /* 0x000fe20008410000 */
[----:B------:R-:W-:Y:S01]  /*8330*/  MUFU.TANH R178, R178 ;  /* 0x000000b200b27308 */ /* 0x000fe20000002400 */
[----:B------:R-:W-:Y:S01]  /*8340*/  FMUL.FTZ R174, R174, UR14 ;  /* 0x0000000eaeae7c20 */ /* 0x000fe20008410000 */
        /* <DEDUP_REMOVED lines=19> */
[----:B------:R-:W-:-:S03]  /*8480*/  IMAD.MOV.U32 R215, RZ, RZ, R8 ;  /* 0x000000ffffd77224 */ /* 0x000fc600078e0008 */
[----:B------:R0:W-:Y:S08]  /*8490*/  MUFU.TANH R189, R170 ;  /* 0x000000aa00bd7308 */ /* 0x0001f00000002400 */
[----:B------:R-:W-:Y:S01]  /*84a0*/  MUFU.TANH R191, R162 ;  /* 0x000000a200bf7308 */ /* 0x000fe20000002400 */
[----:B0-----:R-:W-:-:S07]  /*84b0*/  FMUL.FTZ R170, R166, UR14 ;  /* 0x0000000ea6aa7c20 */ /* 0x001fce0008410000 */
        /* <DEDUP_REMOVED lines=20> */
[----:B------:R-:W-:Y:S02]  /*8600*/  FMUL.FTZ R208, R186, UR14 ;  /* 0x0000000ebad07c20 */ /* 0x000fe40008410000 */
[----:B------:R-:W0:Y:S03]  /*8610*/  @P2 LDC R186, c[0x0][0x44c] ;  /* 0x00011300ffba2b82 */ /* 0x000e260000000800 */
[----:B------:R-:W-:Y:S01]  /*8620*/  HGMMA.64x256x16.F32 R24, R204, gdesc[UR8].tnspB, R24, gsb0 ;  /* 0x43e00008cc187df0 */ /* 0x000fe20008000818 */
[----:B------:R-:W-:Y:S01]  /*8630*/  UIADD3 UR10, UR6, 0x100, URZ ;  /* 0x00000100060a7890 */ /* 0x000fe2000fffe03f */
[----:B------:R-:W1:Y:S01]  /*8640*/  MUFU.TANH R208, R208 ;  /* 0x000000d000d07308 */ /* 0x000e620000002400 */
[----:B------:R-:W-:Y:S01]  /*8650*/  UMOV UR11, 0x40000040 ;  /* 0x40000040000b7882 */ /* 0x000fe20000000000 */
[----:B0-----:R-:W-:Y:S01]  /*8660*/  @P2 IMAD.HI.U32 R186, R19, R186, RZ ;  /* 0x000000ba13ba2227 */ /* 0x001fe200078e00ff */
[----:B------:R-:W-:-:S02]  /*8670*/  WARPGROUP.DEPBAR.LE gsb0, 0x0 ;  /* 0x00008000000079c5 */ /* 0x000fc40000010000 */
[----:B------:R-:W-:Y:S01]  /*8680*/  WARPGROUP.ARRIVE ;  /* 0x00000000000079c5 */ /* 0x000fe20000000000 */
[----:B------:R-:W-:Y:S01]  /*8690*/  FMUL.FTZ R206, R187, UR14 ;  /* 0x0000000ebbce7c20 */ /* 0x000fe20008410000 */
[----:B------:R-:W-:Y:S01]  /*86a0*/  FMUL.FTZ R204, R190, UR14 ;  /* 0x0000000ebecc7c20 */ /* 0x000fe20008410000 */
[----:B------:R-:W0:Y:S01]  /*86b0*/  @P2 LDC R187, c[0x0][0x450] ;  /* 0x00011400ffbb2b82 */ /* 0x000e220000000800 */
[----:B------:R-:W-:-:S15]  /*86c0*/  MUFU.TANH R190, R168 ;  /* 0x000000a800be7308 */ /* 0x000fde0000002400 */
[----:B------:R-:W-:-:S02]  /*86d0*/  NOP ;  /* 0x0000000000007918 */ /* 0x000fc40000000000 */
[----:B------:R-:W-:Y:S01]  /*86e0*/  HGMMA.64x256x16.F32 R24, R200, gdesc[UR8].tnspB, R24, gsb0 ;  /* 0x43e00008c8187df0 */ /* 0x000fe20008000818 */
[----:B------:R-:W-:Y:S01]  /*86f0*/  UIADD3 UR10, UR6, 0x180, URZ ;  /* 0x00000180060a7890 */ /* 0x000fe2000fffe03f */
[----:B------:R-:W-:Y:S01]  /*8700*/  UMOV UR11, 0x40000040 ;  /* 0x40000040000b7882 */ /* 0x000fe20000000000 */
[----:B------:R-:W-:Y:S01]  /*8710*/  UIADD3 UR6, UR6, 0x200, URZ ;  /* 0x0000020006067890 */ /* 0x000fe2000fffe03f */
[----:B------:R-:W2:Y:S08]  /*8720*/  MUFU.TANH R206, R206 ;  /* 0x000000ce00ce7308 */ /* 0x000eb00000002400 */
[----:B------:R-:W3:Y:S01]  /*8730*/  MUFU.TANH R204, R204 ;  /* 0x000000cc00cc7308 */ /* 0x000ee20000002400 */
[----:B0-----:R-:W-:-:S05]  /*8740*/  @P2 SHF.R.U32.HI R3, RZ, R187, R186 ;  /* 0x000000bbff032219 */ /* 0x001fca00000116ba */
[----:B------:R-:W0:Y:S04]  /*8750*/  SHFL.IDX PT, R186, R3, 0x1, 0x1c1f ;  /* 0x003c1f0003ba7f89 */ /* 0x000e2800000e0000 */
[----:B------:R4:W5:Y:S02]  /*8760*/  SHFL.IDX PT, R210, R3, RZ, 0x1c1f ;  /* 0x001c1fff03d27589 */ /* 0x00096400000e0000 */
[----:B----4-:R-:W4:Y:S01]  /*8770*/  LDC R3, c[0x0][0x988] ;  /* 0x00026200ff037b82 */ /* 0x010f220000000800 */
[----:B0-----:R-:W-:-:S04]  /*8780*/  IADD3 R175, R186, -UR15, R171 ;  /* 0x8000000fbaaf7c10 */ /* 0x001fc8000fffe0ab */
[C---:B------:R-:W-:Y:S02]  /*8790*/  ISETP.GT.AND P3, PT, R175.reuse, RZ, PT ;  /* 0x000000ffaf00720c */ /* 0x040fe40003f64270 */
[C---:B------:R-:W-:Y:S02]  /*87a0*/  ISETP.GT.AND P4, PT, R175.reuse, 0x1, PT ;  /* 0x00000001af00780c */ /* 0x040fe40003f84270 */
[----:B-1----:R-:W-:Y:S02]  /*87b0*/  FSEL R208, R208, -INF , P3 ;  /* 0xff800000d0d07808 */ /* 0x002fe40001800000 */
[----:B------:R-:W-:Y:S02]  /*87c0*/  ISETP.GT.AND P3, PT, R175, 0x8, PT ;  /* 0x00000008af00780c */ /* 0x000fe40003f64270 */
[----:B--2---:R-:W-:Y:S02]  /*87d0*/  FSEL R206, R206, -INF , P4 ;  /* 0xff800000cece7808 */ /* 0x004fe40002000000 */
[----:B------:R-:W-:-:S02]  /*87e0*/  FMNMX.FTZ R187, R208, R21, !PT ;  /* 0x00000015d0bb7209 */ /* 0x000fc40007810000 */
[C---:B------:R-:W-:Y:S02]  /*87f0*/  ISETP.GT.AND P4, PT, R175.reuse, 0x9, PT ;  /* 0x00000009af00780c */ /* 0x040fe40003f84270 */
[----:B---3--:R-:W-:Y:S02]  /*8800*/  FSEL R204, R204, -INF , P3 ;  /* 0xff800000cccc7808 */ /* 0x008fe40001800000 */
[----:B------:R-:W-:Y:S02]  /*8810*/  FMNMX.FTZ R187, R206, R187, !PT ;  /* 0x000000bbcebb7209 */ /* 0x000fe40007810000 */
[----:B------:R-:W-:Y:S02]  /*8820*/  ISETP.GT.AND P3, PT, R175, 0x10, PT ;  /* 0x00000010af00780c */ /* 0x000fe40003f64270 */
[----:B------:R-:W-:Y:S02]  /*8830*/  FMNMX.FTZ R187, R204, R187, !PT ;  /* 0x000000bbccbb7209 */ /* 0x000fe40007810000 */
[----:B------:R-:W-:-:S02]  /*8840*/  FSEL R166, R178, -INF , P3 ;  /* 0xff800000b2a67808 */ /* 0x000fc40001800000 */
[C---:B------:R-:W-:Y:S02]  /*8850*/  ISETP.GT.AND P3, PT, R175.reuse, 0x18, PT ;  /* 0x00000018af00780c */ /* 0x040fe40003f64270 */
[----:B-----5:R-:W-:Y:S02]  /*8860*/  IADD3 R171, R210, -UR15, R171 ;  /* 0x8000000fd2ab7c10 */ /* 0x020fe4000fffe0ab */
[----:B------:R-:W-:Y:S02]  /*8870*/  FSEL R186, R188, -INF , P3 ;  /* 0xff800000bcba7808 */ /* 0x000fe40001800000 */
[----:B------:R-:W-:Y:S01]  /*8880*/  ISETP.GT.AND P3, PT, R175, 0x20, PT ;  /* 0x00000020af00780c */ /* 0x000fe20003f64270 */
[----:B------:R0:W-:Y:S01]  /*8890*/  MUFU.TANH R188, R155 ;  /* 0x0000009b00bc7308 */ /* 0x0001e20000002400 */
[C---:B------:R-:W-:Y:S02]  /*88a0*/  ISETP.GT.AND P5, PT, R171.reuse, 0x20, PT ;  /* 0x00000020ab00780c */ /* 0x040fe40003fa4270 */
[----:B------:R-:W-:-:S02]  /*88b0*/  ISETP.GT.AND P6, PT, R171, 0x21, PT ;  /* 0x00000021ab00780c */ /* 0x000fc40003fc4270 */
[----:B------:R-:W-:Y:S02]  /*88c0*/  FSEL R210, R183, -INF , P5 ;  /* 0xff800000b7d27808 */ /* 0x000fe40002800000 */
[----:B------:R-:W-:Y:S01]  /*88d0*/  ISETP.GT.AND P5, PT, R171, 0x29, PT ;  /* 0x00000029ab00780c */ /* 0x000fe20003fa4270 */
[----:B0-----:R-:W-:Y:S01]  /*88e0*/  FMUL.FTZ R155, R169, UR14 ;  /* 0x0000000ea99b7c20 */ /* 0x001fe20008410000 */
[----:B------:R-:W-:-:S05]  /*88f0*/  FMUL.FTZ R169, R164, UR14 ;  /* 0x0000000ea4a97c20 */ /* 0x000fca0008410000 */
[----:B------:R-:W0:Y:S08]  /*8900*/  MUFU.TANH R155, R155 ;  /* 0x0000009b009b7308 */ /* 0x000e300000002400 */
[----:B------:R-:W-:Y:S01]  /*8910*/  MUFU.TANH R169, R169 ;  /* 0x000000a900a97308 */ /* 0x000fe20000002400 */
[----:B0-----:R-:W-:Y:S01]  /*8920*/  FSEL R218, R155, -INF , P6 ;  /* 0xff8000009bda7808 */ /* 0x001fe20003000000 */
[----:B------:R-:W-:-:S02]  /*8930*/  WARPGROUP.DEPBAR.LE gsb0, 0x0 ;  /* 0x00008000000079c5 */ /* 0x000fc40000010000 */
[----:B------:R-:W-:Y:S01]  /*8940*/  WARPGROUP.ARRIVE ;  /* 0x00000000000079c5 */ /* 0x000fe20000000000 */
[----:B------:R-:W-:-:S03]  /*8950*/  FSEL R202, R184, -INF , P4 ;  /* 0xff800000b8ca7808 */ /* 0x000fc60002000000 */
[----:B------:R0:W1:Y:S01]  /*8960*/  MUFU.TANH R200, R163 ;  /* 0x000000a300c87308 */ /* 0x0000620000002400 */
[----:B------:R-:W-:Y:S02]  /*8970*/  ISETP.GT.AND P4, PT, R175, 0x11, PT ;  /* 0x00000011af00780c */ /* 0x000fe40003f84270 */
[----:B------:R-:W-:Y:S01]  /*8980*/  FMNMX.FTZ R187, R202, R187, !PT ;  /* 0x000000bbcabb7209 */ /* 0x000fe20007810000 */
[----:B------:R-:W-:Y:S01]  /*8990*/  HGMMA.64x256x16.F32 R24, R196, gdesc[UR8].tnspB, R24, gsb0 ;  /* 0x43e00008c4187df0 */ /* 0x000fe20008000818 */
[----:B------:R-:W-:Y:S01]  /*89a0*/  FSEL R162, R185, -INF , P4 ;  /* 0xff800000b9a27808 */ /* 0x000fe20002000000 */
[----:B------:R-:W-:Y:S01]  /*89b0*/  UMOV UR10, UR6 ;  /* 0x00000006000a7c82 */ /* 0x000fe20008000000 */
[----:B------:R-:W-:Y:S01]  /*89c0*/  FMNMX.FTZ R187, R166, R187, !PT ;  /* 0x000000bba6bb7209 */ /* 0x000fe20007810000 */
[----:B------:R-:W2:Y:S01]  /*89d0*/  MUFU.TANH R184, R170 ;  /* 0x000000aa00b87308 */ /* 0x000ea20000002400 */
[----:B------:R-:W-:Y:S01]  /*89e0*/  ISETP.GT.AND P4, PT, R175, 0x19, PT ;  /* 0x00000019af00780c */ /* 0x000fe20003f84270 */
[----:B0-----:R-:W-:Y:S01]  /*89f0*/  FMUL.FTZ R163, R154, UR14 ;  /* 0x0000000e9aa37c20 */ /* 0x001fe20008410000 */
[----:B------:R-:W-:Y:S01]  /*8a00*/  FMNMX.FTZ R187, R162, R187, !PT ;  /* 0x000000bba2bb7209 */ /* 0x000fe20007810000 */
[----:B------:R-:W-:Y:S01]  /*8a10*/  UMOV UR11, 0x40000040 ;  /* 0x40000040000b7882 */ /* 0x000fe20000000000 */
[----:B------:R-:W-:-:S02]  /*8a20*/  FSEL R168, R180, -INF , P4 ;  /* 0xff800000b4a87808 */ /* 0x000fc40002000000 */
[----:B------:R-:W-:Y:S01]  /*8a30*/  FMNMX.FTZ R187, R186, R187, !PT ;  /* 0x000000bbbabb7209 */ /* 0x000fe20007810000 */
[----:B------:R0:W3:Y:S01]  /*8a40*/  MUFU.TANH R185, R163 ;  /* 0x000000a300b97308 */ /* 0x0000e20000002400 */
[----:B------:R-:W-:Y:S02]  /*8a50*/  ISETP.GT.AND P4, PT, R175, 0x21, PT ;  /* 0x00000021af00780c */ /* 0x000fe40003f84270 */
[----:B------:R-:W-:Y:S02]  /*8a60*/  FSEL R180, R189, -INF , P3 ;  /* 0xff800000bdb47808 */ /* 0x000fe40001800000 */
[----:B------:R-:W-:Y:S02]  /*8a70*/  FMNMX.FTZ R187, R168, R187, !PT ;  /* 0x000000bba8bb7209 */ /* 0x000fe40007810000 */
[----:B------:R-:W-:Y:S01]  /*8a80*/  ISETP.GT.AND P3, PT, R175, 0x28, PT ;  /* 0x00000028af00780c */ /* 0x000fe20003f64270 */
[----:B------:R5:W-:Y:S01]  /*8a90*/  MUFU.TANH R189, R159 ;  /* 0x0000009f00bd7308 */ /* 0x000be20000002400 */
[----:B------:R-:W-:Y:S01]  /*8aa0*/  FSEL R154, R190, -INF , P4 ;  /* 0xff800000be9a7808 */ /* 0x000fe20002000000 */
[----:B0-----:R-:W-:Y:S01]  /*8ab0*/  FMUL.FTZ R163, R158, UR14 ;  /* 0x0000000e9ea37c20 */ /* 0x001fe20008410000 */
[----:B------:R-:W-:-:S02]  /*8ac0*/  FMNMX.FTZ R187, R180, R187, !PT ;  /* 0x000000bbb4bb7209 */ /* 0x000fc40007810000 */
[C---:B------:R-:W-:Y:S02]  /*8ad0*/  ISETP.GT.AND P4, PT, R175.reuse, 0x29, PT ;  /* 0x00000029af00780c */ /* 0x040fe40003f84270 */
[----:B------:R-:W-:Y:S01]  /*8ae0*/  FSEL R174, R174, -INF , P3 ;  /* 0xff800000aeae7808 */ /* 0x000fe20001800000 */
[----:B------:R-:W0:Y:S01]  /*8af0*/  MUFU.TANH R163, R163 ;  /* 0x000000a300a37308 */ /* 0x000e220000002400 */
[----:B------:R-:W-:Y:S01]  /*8b00*/  FMNMX.FTZ R187, R154, R187, !PT ;  /* 0x000000bb9abb7209 */ /* 0x000fe20007810000 */
[----:B-----5:R-:W-:Y:S01]  /*8b10*/  FMUL.FTZ R159, R172, UR14 ;  /* 0x0000000eac9f7c20 */ /* 0x020fe20008410000 */
[C---:B------:R-:W-:Y:S02]  /*8b20*/  ISETP.GT.AND P3, PT, R175.reuse, 0x30, PT ;  /* 0x00000030af00780c */ /* 0x040fe40003f64270 */
[----:B------:R-:W-:Y:S02]  /*8b30*/  FSEL R170, R182, -INF , P4 ;  /* 0xff800000b6aa7808 */ /* 0x000fe40002000000 */
[----:B------:R-:W-:Y:S01]  /*8b40*/  FMNMX.FTZ R187, R174, R187, !PT ;  /* 0x000000bbaebb7209 */ /* 0x000fe20007810000 */
[----:B------:R-:W-:Y:S01]  /*8b50*/  MUFU.TANH R159, R159 ;  /* 0x0000009f009f7308 */ /* 0x000fe20000002400 */
[----:B------:R-:W-:-:S02]  /*8b60*/  ISETP.GT.AND P4, PT, R175, 0x31, PT ;  /* 0x00000031af00780c */ /* 0x000fc40003f84270 */
[----:B------:R-:W-:Y:S02]  /*8b70*/  FSEL R158, R191, -INF , P3 ;  /* 0xff800000bf9e7808 */ /* 0x000fe40001800000 */
[----:B------:R-:W-:Y:S02]  /*8b80*/  FMNMX.FTZ R187, R170, R187, !PT ;  /* 0x000000bbaabb7209 */ /* 0x000fe40007810000 */
[C---:B------:R-:W-:Y:S02]  /*8b90*/  ISETP.GT.AND P3, PT, R175.reuse, 0x38, PT ;  /* 0x00000038af00780c */ /* 0x040fe40003f64270 */
[----:B-1----:R-:W-:Y:S02]  /*8ba0*/  FSEL R178, R200, -INF , P4 ;  /* 0xff800000c8b27808 */ /* 0x002fe40002000000 */
[----:B------:R-:W-:Y:S02]  /*8bb0*/  FMNMX.FTZ R187, R158, R187, !PT ;  /* 0x000000bb9ebb7209 */ /* 0x000fe40007810000 */
[----:B------:R-:W-:-:S02]  /*8bc0*/  ISETP.GT.AND P4, PT, R175, 0x39, PT ;  /* 0x00000039af00780c */ /* 0x000fc40003f84270 */
[----:B--2---:R-:W-:Y:S02]  /*8bd0*/  FSEL R184, R184, -INF , P3 ;  /* 0xff800000b8b87808 */ /* 0x004fe40001800000 */
[----:B------:R-:W-:Y:S02]  /*8be0*/  FMNMX.FTZ R187, R178, R187, !PT ;  /* 0x000000bbb2bb7209 */ /* 0x000fe40007810000 */
[----:B------:R-:W-:Y:S02]  /*8bf0*/  ISETP.GT.AND P3, PT, R175, 0x40, PT ;  /* 0x00000040af00780c */ /* 0x000fe40003f64270 */
[----:B------:R-:W-:Y:S01]  /*8c00*/  FSEL R190, R167, -INF , P4 ;  /* 0xff800000a7be7808 */ /* 0x000fe20002000000 */
[----:B------:R-:W-:Y:S01]  /*8c10*/  FMUL.FTZ R167, R160, UR14 ;  /* 0x0000000ea0a77c20 */ /* 0x000fe20008410000 */
[----:B------:R-:W-:Y:S02]  /*8c20*/  FMNMX.FTZ R187, R184, R187, !PT ;  /* 0x000000bbb8bb7209 */ /* 0x000fe40007810000 */
[----:B------:R-:W-:-:S02]  /*8c30*/  ISETP.GT.AND P4, PT, R175, 0x41, PT ;  /* 0x00000041af00780c */ /* 0x000fc40003f84270 */
[----:B---3--:R-:W-:Y:S01]  /*8c40*/  FSEL R182, R185, -INF , P3 ;  /* 0xff800000b9b67808 */ /* 0x008fe20001800000 */
[----:B------:R-:W-:Y:S01]  /*8c50*/  MUFU.TANH R167, R167 ;  /* 0x000000a700a77308 */ /* 0x000fe20000002400 */
[----:B------:R-:W-:Y:S02]  /*8c60*/  FMNMX.FTZ R187, R190, R187, !PT ;  /* 0x000000bbbebb7209 */ /* 0x000fe40007810000 */
[C---:B------:R-:W-:Y:S02]  /*8c70*/  ISETP.GT.AND P3, PT, R175.reuse, 0x48, PT ;  /* 0x00000048af00780c */ /* 0x040fe40003f64270 */
[----:B------:R-:W-:Y:S02]  /*8c80*/  FSEL R188, R188, -INF , P4 ;  /* 0xff800000bcbc7808 */ /* 0x000fe40002000000 */
[----:B------:R-:W-:Y:S02]  /*8c90*/  FMNMX.FTZ R187, R182, R187, !PT ;  /* 0x000000bbb6bb7209 */ /* 0x000fe40007810000 */
[----:B------:R-:W-:-:S02]  /*8ca0*/  ISETP.GT.AND P4, PT, R175, 0x49, PT ;  /* 0x00000049af00780c */ /* 0x000fc40003f84270 */
[----:B0-----:R-:W-:Y:S01]  /*8cb0*/  FSEL R200, R163, -INF , P3 ;  /* 0xff800000a3c87808 */ /* 0x001fe20001800000 */
[----:B------:R-:W-:Y:S01]  /*8cc0*/  FMUL.FTZ R163, R173, UR14 ;  /* 0x0000000eada37c20 */ /* 0x000fe20008410000 */
[----:B------:R-:W-:Y:S02]  /*8cd0*/  FMNMX.FTZ R187, R188, R187, !PT ;  /* 0x000000bbbcbb7209 */ /* 0x000fe40007810000 */
[----:B------:R-:W-:Y:S02]  /*8ce0*/  FSEL R172, R189, -INF , P4 ;  /* 0xff800000bdac7808 */ /* 0x000fe40002000000 */
[----:B------:R-:W-:Y:S01]  /*8cf0*/  FMNMX.FTZ R187, R200, R187, !PT ;  /* 0x000000bbc8bb7209 */ /* 0x000fe20007810000 */
[----:B------:R-:W0:Y:S01]  /*8d00*/  MUFU.TANH R163, R163 ;  /* 0x000000a300a37308 */ /* 0x000e220000002400 */
[----:B------:R-:W-:Y:S02]  /*8d10*/  ISETP.GT.AND P3, PT, R171, RZ, PT ;  /* 0x000000ffab00720c */ /* 0x000fe40003f64270 */
[----:B------:R-:W-:-:S02]  /*8d20*/  FMNMX.FTZ R187, R172, R187, !PT ;  /* 0x000000bbacbb7209 */ /* 0x000fc40007810000 */
[C---:B------:R-:W-:Y:S02]  /*8d30*/  ISETP.GT.AND P4, PT, R171.reuse, 0x1, PT ;  /* 0x00000001ab00780c */ /* 0x040fe40003f84270 */
[----:B------:R-:W-:Y:S01]  /*8d40*/  FSEL R0, R0, -INF , P3 ;  /* 0xff80000000007808 */ /* 0x000fe20001800000 */
[----:B------:R-:W1:Y:S01]  /*8d50*/  SHFL.BFLY PT, R216, R187, 0x2, 0x1f ;  /* 0x0c401f00bbd87f89 */ /* 0x000e6200000e0000 */
[C---:B------:R-:W-:Y:S02]  /*8d60*/  ISETP.GT.AND P3, PT, R171.reuse, 0x8, PT ;  /* 0x00000008ab00780c */ /* 0x040fe40003f64270 */
[----:B------:R-:W-:Y:S02]  /*8d70*/  FSEL R2, R2, -INF , P4 ;  /* 0xff80000002027808 */ /* 0x000fe40002000000 */
[----:B------:R-:W-:Y:S02]  /*8d80*/  FMNMX.FTZ R153, R0, R212, !PT ;  /* 0x000000d400997209 */ /* 0x000fe40007810000 */
[----:B------:R-:W-:-:S02]  /*8d90*/  ISETP.GT.AND P4, PT, R171, 0x9, PT ;  /* 0x00000009ab00780c */ /* 0x000fc40003f84270 */
[----:B------:R-:W-:Y:S02]  /*8da0*/  FSEL R156, R6, -INF , P3 ;  /* 0xff800000069c7808 */ /* 0x000fe40001800000 */
[----:B------:R-:W-:Y:S02]  /*8db0*/  FMNMX.FTZ R153, R2, R153, !PT ;  /* 0x0000009902997209 */ /* 0x000fe40007810000 */
[----:B------:R-:W-:Y:S02]  /*8dc0*/  ISETP.GT.AND P3, PT, R171, 0x10, PT ;  /* 0x00000010ab00780c */ /* 0x000fe40003f64270 */
[----:B------:R-:W-:Y:S02]  /*8dd0*/  FSEL R160, R7, -INF , P4 ;  /* 0xff80000007a07808 */ /* 0x000fe40002000000 */
[----:B------:R-:W-:Y:S02]  /*8de0*/  FMNMX.FTZ R153, R156, R153, !PT ;  /* 0x000000999c997209 */ /* 0x000fe40007810000 */
[----:B------:R-:W-:-:S02]  /*8df0*/  ISETP.GT.AND P4, PT, R171, 0x11, PT ;  /* 0x00000011ab00780c */ /* 0x000fc40003f84270 */
[----:B------:R-:W-:Y:S02]  /*8e00*/  FSEL R176, R176, -INF , P3 ;  /* 0xff800000b0b07808 */ /* 0x000fe40001800000 */
[----:B------:R-:W-:Y:S02]  /*8e10*/  FMNMX.FTZ R153, R160, R153, !PT ;  /* 0x00000099a0997209 */ /* 0x000fe40007810000 */
[----:B-1----:R-:W-:Y:S02]  /*8e20*/  FMNMX.FTZ R216, R187, R216, !PT ;  /* 0x000000d8bbd87209 */ /* 0x002fe40007810000 */
[----:B------:R-:W-:Y:S02]  /*8e30*/  ISETP.GT.AND P3, PT, R171, 0x18, PT ;  /* 0x00000018ab00780c */ /* 0x000fe40003f64270 */
[----:B------:R-:W-:Y:S01]  /*8e40*/  FSEL R164, R177, -INF , P4 ;  /* 0xff800000b1a47808 */ /* 0x000fe20002000000 */
[----:B------:R-:W1:Y:S01]  /*8e50*/  SHFL.BFLY PT, R173, R216, 0x1, 0x1f ;  /* 0x0c201f00d8ad7f89 */ /* 0x000e6200000e0000 */
[----:B------:R-:W-:-:S02]  /*8e60*/  FMNMX.FTZ R153, R176, R153, !PT ;  /* 0x00000099b0997209 */ /* 0x000fc40007810000 */
[----:B------:R-:W-:Y:S02]  /*8e70*/  ISETP.GT.AND P4, PT, R171, 0x19, PT ;  /* 0x00000019ab00780c */ /* 0x000fe40003f84270 */
[----:B------:R-:W-:Y:S02]  /*8e80*/  FMNMX.FTZ R153, R164, R153, !PT ;  /* 0x00000099a4997209 */ /* 0x000fe40007810000 */
[----:B------:R-:W-:Y:S02]  /*8e90*/  R2UR UR14, R213 ;  /* 0x00000000d50e72ca */ /* 0x000fe400000e0000 */
[----:B------:R-:W-:-:S05]  /*8ea0*/  MOV R175, UR7 ;  /* 0x0000000700af7c02 */ /* 0x000fca0008000f00 */
[----:B------:R-:W-:-:S05]  /*8eb0*/  @!P1 VIADD R175, R175, 0x38860 ;  /* 0x00038860afaf9836 */ /* 0x000fca0000000000 */
[----:B------:R-:W-:Y:S02]  /*8ec0*/  @!P1 PRMT R175, RZ, 0x654, R175 ;  /* 0x00000654ffaf9816 */ /* 0x000fe400000000af */
[----:B-1----:R-:W-:Y:S02]  /*8ed0*/  FMNMX.FTZ R6, R216, R173, !PT ;  /* 0x000000add8067209 */ /* 0x002fe40007810000 */
[----:B0-----:R-:W-:Y:S02]  /*8ee0*/  FSEL R216, R163, -INF , P5 ;  /* 0xff800000a3d87808 */ /* 0x001fe40002800000 */
[----:B------:R-:W-:Y:S01]  /*8ef0*/  ISETP.GT.AND P5, PT, R171, 0x31, PT ;  /* 0x00000031ab00780c */ /* 0x000fe20003fa4270 */
[----:B----4-:R-:W-:-:S03]  /*8f00*/  FMUL.FTZ R152, R6, R3 ;  /* 0x0000000306987220 */ /* 0x010fc60000410000 */
[----:B------:R-:W-:Y:S02]  /*8f10*/  FSEL R222, R161, -INF , P5 ;  /* 0xff800000a1de7808 */ /* 0x000fe40002800000 */
[----:B------:R-:W-:-:S04]  /*8f20*/  ISETP.GT.AND P5, PT, R171, 0x39, PT ;  /* 0x00000039ab00780c */ /* 0x000fc80003fa4270 */
[----:B------:R-:W-:Y:S02]  /*8f30*/  FSEL R224, R224, -INF , P5 ;  /* 0xff800000e0e07808 */ /* 0x000fe40002800000 */
[----:B------:R-:W-:-:S04]  /*8f40*/  ISETP.GT.AND P5, PT, R171, 0x41, PT ;  /* 0x00000041ab00780c */ /* 0x000fc80003fa4270 */
[----:B------:R-:W-:Y:S02]  /*8f50*/  FSEL R226, R226, -INF , P5 ;  /* 0xff800000e2e27808 */ /* 0x000fe40002800000 */
[----:B------:R-:W-:-:S04]  /*8f60*/  ISETP.GT.AND P5, PT, R171, 0x49, PT ;  /* 0x00000049ab00780c */ /* 0x000fc80003fa4270 */
[----:B------:R-:W-:Y:S01]  /*8f70*/  FSEL R230, R157, -INF , P5 ;  /* 0xff8000009de67808 */ /* 0x000fe20002800000 */
[----:B------:R-:W-:Y:S02]  /*8f80*/  WARPGROUP.DEPBAR.LE gsb0, 0x0 ;  /* 0x00008000000079c5 */ /* 0x000fe40000010000 */
[----:B------:R-:W-:Y:S01]  /*8f90*/  WARPGROUP.ARRIVE ;  /* 0x00000000000079c5 */ /* 0x000fe20000000000 */
[----:B------:R-:W-:Y:S02]  /*8fa0*/  FSEL R196, R179, -INF , P3 ;  /* 0xff800000b3c47808 */ /* 0x000fe40001800000 */
[----:B------:R-:W-:Y:S02]  /*8fb0*/  FSEL R198, R181, -INF , P4 ;  /* 0xff800000b5c67808 */ /* 0x000fe40002000000 */
[----:B------:R-:W-:Y:S01]  /*8fc0*/  FMNMX.FTZ R153, R196, R153, !PT ;  /* 0x00000099c4997209 */ /* 0x000fe20007810000 */
[----:B------:R-:W-:Y:S01]  /*8fd0*/  HGMMA.64x256x16.F32 R24, R192, gdesc[UR8].tnspB, R24, gsb0 ;  /* 0x43e00008c0187df0 */ /* 0x000fe20008000818 */
[----:B------:R-:W-:-:S02]  /*8fe0*/  ISETP.GT.AND P3, PT, R171, 0x28, PT ;  /* 0x00000028ab00780c */ /* 0x000fc40003f64270 */
[----:B------:R-:W-:Y:S02]  /*8ff0*/  FMNMX.FTZ R153, R198, R153, !PT ;  /* 0x00000099c6997209 */ /* 0x000fe40007810000 */
[----:B------:R-:W-:Y:S02]  /*9000*/  FSETP.NEU.FTZ.AND P4, PT, R6, -INF , PT ;  /* 0xff8000000600780b */ /* 0x000fe40003f9d000 */
[----:B------:R-:W-:Y:S02]  /*9010*/  FMNMX.FTZ R7, R210, R153, !PT ;  /* 0x00000099d2077209 */ /* 0x000fe40007810000 */
[----:B------:R-:W-:Y:S02]  /*9020*/  FSEL R220, R159, -INF , P3 ;  /* 0xff8000009fdc7808 */ /* 0x000fe40001800000 */
[----:B------:R-:W-:Y:S02]  /*9030*/  FMNMX.FTZ R7, R218, R7, !PT ;  /* 0x00000007da077209 */ /* 0x000fe40007810000 */
[----:B------:R-:W-:-:S02]  /*9040*/  FSEL R153, R152, RZ, P4 ;  /* 0x000000ff98997208 */ /* 0x000fc40002000000 */
[----:B------:R-:W-:Y:S02]  /*9050*/  ISETP.GT.AND P3, PT, R171, 0x30, PT ;  /* 0x00000030ab00780c */ /* 0x000fe40003f64270 */
[----:B------:R-:W-:Y:S01]  /*9060*/  FMNMX.FTZ R7, R220, R7, !PT ;  /* 0x00000007dc077209 */ /* 0x000fe20007810000 */
[-CC-:B------:R-:W-:Y:S01]  /*9070*/  FFMA.FTZ R209, R208, R3.reuse, -R153.reuse ;  /* 0x00000003d0d17223 */ /* 0x180fe20000010899 */
[----:B------:R-:W-:Y:S01]  /*9080*/  FSEL R208, R167, -INF , P3 ;  /* 0xff800000a7d07808 */ /* 0x000fe20001800000 */
[--C-:B------:R-:W-:Y:S01]  /*9090*/  FFMA.FTZ R152, R206, R3, -R153.reuse ;  /* 0x00000003ce987223 */ /* 0x100fe20000010899 */
[----:B------:R-:W-:Y:S01]  /*90a0*/  FMNMX.FTZ R7, R216, R7, !PT ;  /* 0x00000007d8077209 */ /* 0x000fe20007810000 */
[-CC-:B------:R-:W-:Y:S01]  /*90b0*/  FFMA.FTZ R211, R204, R3.reuse, -R153.reuse ;  /* 0x00000003ccd37223 */ /* 0x180fe20000010899 */
[----:B------:R-:W-:Y:S01]  /*90c0*/  ISETP.GT.AND P3, PT, R171, 0x38, PT ;  /* 0x00000038ab00780c */ /* 0x000fe20003f64270 */
[--C-:B------:R-:W-:Y:S01]  /*90d0*/  FFMA.FTZ R205, R166, R3, -R153.reuse ;  /* 0x00000003a6cd7223 */ /* 0x100fe20000010899 */
[----:B------:R-:W-:Y:S01]  /*90e0*/  FMNMX.FTZ R7, R208, R7, !PT ;  /* 0x00000007d0077209 */ /* 0x000fe20007810000 */
[--C-:B------:R-:W-:Y:S01]  /*90f0*/  FFMA.FTZ R203, R174, R3, -R153.reuse ;  /* 0x00000003aecb7223 */ /* 0x100fe20000010899 */
[----:B------:R-:W-:Y:S01]  /*9100*/  FSEL R206, R169, -INF , P3 ;  /* 0xff800000a9ce7808 */ /* 0x000fe20001800000 */
[----:B------:R-:W-:Y:S01]  /*9110*/  MUFU.EX2 R209, R209 ;  /* 0x000000d100d17308 */ /* 0x000fe20000000800 */
        /* <DEDUP_REMOVED lines=18> */
[-CC-:B------:R-:W-:Y:S01]  /*9240*/  FFMA.FTZ R201, R180, R3.reuse, -R153.reuse ;  /* 0x00000003b4c97223 */ /* 0x180fe20000010899 */
[--C-:B------:R-:W-:Y:S01]  /*9250*/  FFMA.FTZ R154, R154, R3, -R153.reuse ;  /* 0x000000039a9a7223 */ /* 0x100fe20000010899 */
[----:B------:R-:W-:Y:S01]  /*9260*/  FMNMX.FTZ R7, R228, R7, !PT ;  /* 0x00000007e4077209 */ /* 0x000fe20007810000 */
[-CC-:B------:R-:W-:Y:S01]  /*9270*/  FFMA.FTZ R199, R184, R3.reuse, -R153.reuse ;  /* 0x00000003b8c77223 */ /* 0x180fe20000010899 */
[--C-:B------:R-:W-:Y:S01]  /*9280*/  FFMA.FTZ R168, R190, R3, -R153.reuse ;  /* 0x00000003bea87223 */ /* 0x100fe20000010899 */
[----:B------:R-:W-:Y:S01]  /*9290*/  MUFU.EX2 R202, R202 ;  /* 0x000000ca00ca7308 */ /* 0x000fe20000000800 */
[----:B------:R-:W-:Y:S01]  /*92a0*/  FMNMX.FTZ R7, R230, R7, !PT ;  /* 0x00000007e6077209 */ /* 0x000fe20007810000 */
[----:B------:R-:W-:-:S04]  /*92b0*/  FFMA.FTZ R172, R172, R3, -R153 ;  /* 0x00000003acac7223 */ /* 0x000fc80000010899 */
[----:B------:R-:W0:Y:S02]  /*92c0*/  SHFL.BFLY PT, R166, R7, 0x2, 0x1f ;  /* 0x0c401f0007a67f89 */ /* 0x000e2400000e0000 */
[----:B------:R-:W-:Y:S08]  /*92d0*/  MUFU.EX2 R205, R205 ;  /* 0x000000cd00cd7308 */ /* 0x000ff00000000800 */
[----:B------:R-:W-:Y:S08]  /*92e0*/  MUFU.EX2 R232, R232 ;  /* 0x000000e800e87308 */ /* 0x000ff00000000800 */
[----:B------:R-:W-:Y:S01]  /*92f0*/  MUFU.EX2 R207, R207 ;  /* 0x000000cf00cf7308 */ /* 0x000fe20000000800 */
[----:B0-----:R-:W-:Y:S01]  /*9300*/  FMNMX.FTZ R155, R7, R166, !PT ;  /* 0x000000a6079b7209 */ /* 0x001fe20007810000 */
[----:B------:R-:W-:-:S06]  /*9310*/  FFMA.FTZ R166, R170, R3, -R153 ;  /* 0x00000003aaa67223 */ /* 0x000fcc0000010899 */
[----:B------:R-:W-:Y:S01]  /*9320*/  MUFU.EX2 R162, R162 ;  /* 0x000000a200a27308 */ /* 0x000fe20000000800 */
[----:B------:R-:W0:Y:S07]  /*9330*/  SHFL.BFLY PT, R170, R155, 0x1, 0x1f ;  /* 0x0c201f009baa7f89 */ /* 0x000e2e00000e0000 */
[----:B------:R-:W-:Y:S08]  /*9340*/  MUFU.EX2 R201, R201 ;  /* 0x000000c900c97308 */ /* 0x000ff00000000800 */
[----:B------:R-:W-:Y:S08]  /*9350*/  MUFU.EX2 R154, R154 ;  /* 0x0000009a009a7308 */ /* 0x000ff00000000800 */
[----:B------:R-:W-:Y:S01]  /*9360*/  MUFU.EX2 R203, R203 ;  /* 0x000000cb00cb7308 */ /* 0x000fe20000000800 */
[----:B0-----:R-:W-:Y:S01]  /*9370*/  FMNMX.FTZ R7, R155, R170, !PT ;  /* 0x000000aa9b077209 */ /* 0x001fe20007810000 */
[-CC-:B------:R-:W-:Y:S01]  /*9380*/  FFMA.FTZ R155, R182, R3.reuse, -R153.reuse ;  /* 0x00000003b69b7223 */ /* 0x180fe20000010899 */
[----:B------:R-:W-:-:S02]  /*9390*/  FFMA.FTZ R170, R188, R3, -R153 ;  /* 0x00000003bcaa7223 */ /* 0x000fc40000010899 */
[C---:B------:R-:W-:Y:S01]  /*93a0*/  FSETP.NEU.FTZ.AND P3, PT, R7.reuse, -INF , PT ;  /* 0xff8000000700780b */ /* 0x040fe20003f7d000 */
[CC--:B------:R-:W-:Y:S02]  /*93b0*/  FMUL.FTZ R159, R7.reuse, R3.reuse ;  /* 0x00000003079f7220 */ /* 0x0c0fe40000410000 */
[----:B------:R-:W-:Y:S01]  /*93c0*/  MUFU.EX2 R166, R166 ;  /* 0x000000a600a67308 */ /* 0x000fe20000000800 */
[----:B------:R-:W-:Y:S02]  /*93d0*/  FSEL R171, R7, RZ, P3 ;  /* 0x000000ff07ab7208 */ /* 0x000fe40001800000 */
[----:B------:R-:W-:Y:S02]  /*93e0*/  FSEL R159, R159, RZ, P3 ;  /* 0x000000ff9f9f7208 */ /* 0x000fe40001800000 */
[C---:B------:R-:W-:Y:S01]  /*93f0*/  ISETP.GT.AND P3, PT, R23.reuse, R214, PT ;  /* 0x000000d61700720c */ /* 0x040fe20003f64270 */
[----:B------:R-:W-:Y:S02]  /*9400*/  VIADD R23, R23, 0xffffffff ;  /* 0xffffffff17177836 */ /* 0x000fe40000000000 */
[----:B------:R-:W-:Y:S01]  /*9410*/  MUFU.EX2 R197, R197 ;  /* 0x000000c500c57308 */ /* 0x000fe20000000800 */
[-CC-:B------:R-:W-:Y:S01]  /*9420*/  FFMA.FTZ R161, R0, R3.reuse, -R159.reuse ;  /* 0x0000000300a17223 */ /* 0x180fe2000001089f */
[----:B------:R-:W-:Y:S01]  /*9430*/  FSEL R0, R6, RZ, P4 ;  /* 0x000000ff06007208 */ /* 0x000fe20002000000 */
[-CC-:B------:R-:W-:Y:S01]  /*9440*/  FFMA.FTZ R174, R2, R3.reuse, -R159.reuse ;  /* 0x0000000302ae7223 */ /* 0x180fe2000001089f */
[-CC-:B------:R-:W-:Y:S01]  /*9450*/  FFMA.FTZ R156, R156, R3.reuse, -R159.reuse ;  /* 0x000000039c9c7223 */ /* 0x180fe2000001089f */
[-CC-:B------:R-:W-:Y:S01]  /*9460*/  FFMA.FTZ R163, R160, R3.reuse, -R159.reuse ;  /* 0x00000003a0a37223 */ /* 0x180fe2000001089f */
[-C--:B------:R-:W-:Y:S01]  /*9470*/  FFMA.FTZ R160, R176, R3.reuse, -R159 ;  /* 0x00000003b0a07223 */ /* 0x080fe2000001089f */
[----:B------:R-:W-:Y:S01]  /*9480*/  FADD.FTZ R0, -R0, R21 ;  /* 0x0000001500007221 */ /* 0x000fe20000010100 */
[----:B------:R-:W-:Y:S01]  /*9490*/  MUFU.EX2 R161, R161 ;  /* 0x000000a100a17308 */ /* 0x000fe20000000800 */
[-CC-:B------:R-:W-:Y:S01]  /*94a0*/  FFMA.FTZ R165, R164, R3.reuse, -R159.reuse ;  /* 0x00000003a4a57223 */ /* 0x180fe2000001089f */
[-C--:B------:R-:W-:Y:S01]  /*94b0*/  FFMA.FTZ R164, R196, R3.reuse, -R159 ;  /* 0x00000003c4a47223 */ /* 0x080fe2000001089f */
[----:B------:R-:W-:Y:S01]  /*94c0*/  FMUL.FTZ R2, R0, R3 ;  /* 0x0000000300027220 */ /* 0x000fe20000410000 */
[----:B------:R-:W-:Y:S01]  /*94d0*/  FADD.FTZ R0, -R171, R212 ;  /* 0x000000d4ab007221 */ /* 0x000fe20000010100 */
[----:B------:R-:W-:-:S02]  /*94e0*/  IMAD.U32 R171, RZ, RZ, UR14 ;  /* 0x0000000effab7e24 */ /* 0x000fc4000f8e00ff */
[-CC-:B------:R-:W-:Y:S01]  /*94f0*/  FFMA.FTZ R167, R198, R3.reuse, -R159.reuse ;  /* 0x00000003c6a77223 */ /* 0x180fe2000001089f */
[-CC-:B------:R-:W-:Y:S01]  /*9500*/  FFMA.FTZ R200, R210, R3.reuse, -R159.reuse ;  /* 0x00000003d2c87223 */ /* 0x180fe2000001089f */
[-C--:B------:R-:W-:Y:S01]  /*9510*/  FMUL.FTZ R0, R0, R3.reuse ;  /* 0x0000000300007220 */ /* 0x080fe20000410000 */
[----:B------:R-:W0:Y:S01]  /*9520*/  MUFU.EX2 R2, R2 ;  /* 0x0000000200027308 */ /* 0x000e220000000800 */
[----:B------:R-:W-:Y:S02]  /*9530*/  @!P1 VIADD R171, R171, 0x38840 ;  /* 0x00038840abab9836 */ /* 0x000fe40000000000 */
[-CC-:B------:R-:W-:Y:S01]  /*9540*/  FFMA.FTZ R169, R218, R3.reuse, -R159.reuse ;  /* 0x00000003daa97223 */ /* 0x180fe2000001089f */
[-CC-:B------:R-:W-:Y:S01]  /*9550*/  FFMA.FTZ R21, R220, R3.reuse, -R159.reuse ;  /* 0x00000003dc157223 */ /* 0x180fe2000001089f */
[-CC-:B------:R-:W-:Y:S01]  /*9560*/  FFMA.FTZ R176, R216, R3.reuse, -R159.reuse ;  /* 0x00000003d8b07223 */ /* 0x180fe2000001089f */
[-C--:B------:R-:W-:Y:S01]  /*9570*/  FFMA.FTZ R196, R208, R3.reuse, -R159 ;  /* 0x00000003d0c47223 */ /* 0x080fe2000001089f */
[----:B------:R-:W-:Y:S01]  /*9580*/  @!P1 PRMT R171, RZ, 0x654, R171 ;  /* 0x00000654ffab9816 */ /* 0x000fe200000000ab */
[-CC-:B------:R-:W-:Y:S01]  /*9590*/  FFMA.FTZ R222, R222, R3.reuse, -R159.reuse ;  /* 0x00000003dede7223 */ /* 0x180fe2000001089f */
[----:B------:R-:W-:Y:S01]  /*95a0*/  MUFU.EX2 R0, R0 ;  /* 0x0000000000007308 */ /* 0x000fe20000000800 */
[-CC-:B------:R-:W-:Y:S01]  /*95b0*/  FFMA.FTZ R198, R206, R3.reuse, -R159.reuse ;  /* 0x00000003cec67223 */ /* 0x180fe2000001089f */
[-CC-:B------:R-:W-:Y:S01]  /*95c0*/  FFMA.FTZ R153, R224, R3.reuse, -R159.reuse ;  /* 0x00000003e0997223 */ /* 0x180fe2000001089f */
[-CC-:B------:R-:W-:Y:S01]  /*95d0*/  FFMA.FTZ R204, R204, R3.reuse, -R159.reuse ;  /* 0x00000003cccc7223 */ /* 0x180fe2000001089f */
[-CC-:B------:R-:W-:Y:S01]  /*95e0*/  FFMA.FTZ R226, R226, R3.reuse, -R159.reuse ;  /* 0x00000003e2e27223 */ /* 0x180fe2000001089f */
[-CC-:B------:R-:W-:Y:S01]  /*95f0*/  FFMA.FTZ R228, R228, R3.reuse, -R159.reuse ;  /* 0x00000003e4e47223 */ /* 0x180fe2000001089f */
[----:B------:R-:W-:Y:S01]  /*9600*/  FFMA.FTZ R159, R230, R3, -R159 ;  /* 0x00000003e69f7223 */ /* 0x000fe2000001089f */
[----:B------:R-:W-:Y:S01]  /*9610*/  MOV R212, R7 ;  /* 0x0000000700d47202 */ /* 0x000fe20000000f00 */
[----:B------:R-:W1:Y:S01]  /*9620*/  MUFU.EX2 R174, R174 ;  /* 0x000000ae00ae7308 */ /* 0x000e620000000800 */
[----:B0-----:R-:W-:Y:S01]  /*9630*/  FFMA.FTZ R173, R2, R9, R209 ;  /* 0x0000000902ad7223 */ /* 0x001fe200000100d1 */
[----:B------:R-:W-:Y:S01]  /*9640*/  F2FP.F16.F32.PACK_AB R209, R152, R209 ;  /* 0x000000d198d1723e */ /* 0x000fe200000000ff */
[----:B------:R-:W-:-:S05]  /*9650*/  IMAD.U32 R218, RZ, RZ, UR61 ;  /* 0x0000003dffda7e24 */ /* 0x000fca000f8e00ff */
[----:B------:R-:W-:Y:S08]  /*9660*/  MUFU.EX2 R156, R156 ;  /* 0x0000009c009c7308 */ /* 0x000ff00000000800 */
[----:B------:R-:W0:Y:S01]  /*9670*/  MUFU.EX2 R163, R163 ;  /* 0x000000a300a37308 */ /* 0x000e220000000800 */
[----:B-1----:R-:W-:-:S07]  /*9680*/  F2FP.F16.F32.PACK_AB R208, R174, R161 ;  /* 0x000000a1aed0723e */ /* 0x002fce00000000ff */
[----:B------:R-:W-:Y:S08]  /*9690*/  MUFU.EX2 R160, R160 ;  /* 0x000000a000a07308 */ /* 0x000ff00000000800 */
[----:B------:R-:W-:Y:S01]  /*96a0*/  MUFU.EX2 R165, R165 ;  /* 0x000000a500a57308 */ /* 0x000fe20000000800 */
[----:B0-----:R-:W-:-:S07]  /*96b0*/  F2FP.F16.F32.PACK_AB R210, R163, R156 ;  /* 0x0000009ca3d2723e */ /* 0x001fce00000000ff */
[----:B------:R-:W-:Y:S08]  /*96c0*/  MUFU.EX2 R164, R164 ;  /* 0x000000a400a47308 */ /* 0x000ff00000000800 */
[----:B------:R-:W0:Y:S08]  /*96d0*/  MUFU.EX2 R167, R167 ;  /* 0x000000a700a77308 */ /* 0x000e300000000800 */
[----:B------:R-:W-:Y:S08]  /*96e0*/  MUFU.EX2 R200, R200 ;  /* 0x000000c800c87308 */ /* 0x000ff00000000800 */
[----:B------:R-:W-:Y:S01]  /*96f0*/  MUFU.EX2 R169, R169 ;  /* 0x000000a900a97308 */ /* 0x000fe20000000800 */
[----:B0-----:R-:W-:-:S07]  /*9700*/  F2FP.F16.F32.PACK_AB R206, R167, R164 ;  /* 0x000000a4a7ce723e */ /* 0x001fce00000000ff */
[----:B------:R-:W-:Y:S08]  /*9710*/  MUFU.EX2 R21, R21 ;  /* 0x0000001500157308 */ /* 0x000ff00000000800 */
[----:B------:R-:W0:Y:S08]  /*9720*/  MUFU.EX2 R176, R176 ;  /* 0x000000b000b07308 */ /* 0x000e300000000800 */
[----:B------:R-:W1:Y:S08]  /*9730*/  MUFU.EX2 R196, R196 ;  /* 0x000000c400c47308 */ /* 0x000e700000000800 */
[----:B------:R-:W-:Y:S08]  /*9740*/  MUFU.EX2 R158, R158 ;  /* 0x0000009e009e7308 */ /* 0x000ff00000000800 */
[----:B------:R-:W2:Y:S01]  /*9750*/  MUFU.EX2 R9, R222 ;  /* 0x000000de00097308 */ /* 0x000ea20000000800 */
[----:B------:R-:W-:-:S02]  /*9760*/  WARPGROUP.DEPBAR.LE gsb0, 0x0 ;  /* 0x00008000000079c5 */ /* 0x000fc40000010000 */
[----:B------:R3:W-:Y:S05]  /*9770*/  @!P1 SYNCS.ARRIVE.TRANS64.RED.A1T0 RZ, [R171+URZ], RZ ;  /* 0x000000ffabff99a7 */ /* 0x0007ea000810043f */
[----:B------:R-:W-:Y:S01]  /*9780*/  MUFU.EX2 R199, R199 ;  /* 0x000000c700c77308 */ /* 0x000fe20000000800 */
[----:B---3--:R-:W-:Y:S01]  /*9790*/  FFMA.FTZ R171, R0, R14, R161 ;  /* 0x0000000e00ab7223 */ /* 0x008fe200000100a1 */
[----:B------:R-:W-:-:S06]  /*97a0*/  FADD.FTZ R14, R152, R173 ;  /* 0x000000ad980e7221 */ /* 0x000fcc0000010000 */
[----:B------:R-:W3:Y:S01]  /*97b0*/  MUFU.EX2 R198, R198 ;  /* 0x000000c600c67308 */ /* 0x000ee20000000800 */
[----:B------:R4:W-:Y:S01]  /*97c0*/  @!P1 SYNCS.ARRIVE.TRANS64.RED.A1T0 RZ, [R175+URZ], RZ ;  /* 0x000000ffafff99a7 */ /* 0x0009e2000810043f */
[----:B------:R-:W-:-:S04]  /*97d0*/  FADD.FTZ R171, R174, R171 ;  /* 0x000000abaeab7221 */ /* 0x000fc80000010000 */
[----:B------:R-:W-:Y:S01]  /*97e0*/  FADD.FTZ R178, R156, R171 ;  /* 0x000000ab9cb27221 */ /* 0x000fe20000010000 */
[----:B------:R-:W-:Y:S01]  /*97f0*/  FADD.FTZ R171, R211, R14 ;  /* 0x0000000ed3ab7221 */ /* 0x000fe20000010000 */
[----:B------:R-:W-:Y:S01]  /*9800*/  MUFU.EX2 R168, R168 ;  /* 0x000000a800a87308 */ /* 0x000fe20000000800 */
[C---:B------:R-:W-:Y:S01]  /*9810*/  F2FP.F16.F32.PACK_AB R211, R202.reuse, R211 ;  /* 0x000000d3cad3723e */ /* 0x040fe200000000ff */
[----:B------:R-:W-:Y:S01]  /*9820*/  FADD.FTZ R173, R163, R178 ;  /* 0x000000b2a3ad7221 */ /* 0x000fe20000010000 */
[----:B------:R-:W-:Y:S01]  /*9830*/  FADD.FTZ R14, R202, R171 ;  /* 0x000000abca0e7221 */ /* 0x000fe20000010000 */
[----:B0-----:R-:W-:Y:S02]  /*9840*/  F2FP.F16.F32.PACK_AB R202, R176, R21 ;  /* 0x00000015b0ca723e */ /* 0x001fe400000000ff */
[----:B------:R-:W-:Y:S01]  /*9850*/  FADD.FTZ R178, R160, R173 ;  /* 0x000000ada0b27221 */ /* 0x000fe20000010000 */
[----:B------:R-:W-:Y:S01]  /*9860*/  FADD.FTZ R171, R205, R14 ;  /* 0x0000000ecdab7221 */ /* 0x000fe20000010000 */
[----:B------:R-:W0:Y:S01]  /*9870*/  MUFU.EX2 R153, R153 ;  /* 0x0000009900997308 */ /* 0x000e220000000800 */
[C---:B------:R-:W-:Y:S01]  /*9880*/  F2FP.F16.F32.PACK_AB R205, R232.reuse, R205 ;  /* 0x000000cde8cd723e */ /* 0x040fe200000000ff */
[----:B------:R-:W-:Y:S01]  /*9890*/  FADD.FTZ R173, R165, R178 ;  /* 0x000000b2a5ad7221 */ /* 0x000fe20000010000 */
[----:B------:R-:W-:-:S03]  /*98a0*/  FADD.FTZ R14, R232, R171 ;  /* 0x000000abe80e7221 */ /* 0x000fc60000010000 */
[----:B------:R-:W-:Y:S01]  /*98b0*/  FADD.FTZ R178, R164, R173 ;  /* 0x000000ada4b27221 */ /* 0x000fe20000010000 */
[----:B------:R-:W-:Y:S01]  /*98c0*/  FADD.FTZ R171, R207, R14 ;  /* 0x0000000ecfab7221 */ /* 0x000fe20000010000 */
[----:B------:R-:W-:Y:S01]  /*98d0*/  MUFU.EX2 R155, R155 ;  /* 0x0000009b009b7308 */ /* 0x000fe20000000800 */
[C---:B------:R-:W-:Y:S01]  /*98e0*/  F2FP.F16.F32.PACK_AB R207, R162.reuse, R207 ;  /* 0x000000cfa2cf723e */ /* 0x040fe200000000ff */
[----:B------:R-:W-:Y:S01]  /*98f0*/  FADD.FTZ R173, R167, R178 ;  /* 0x000000b2a7ad7221 */ /* 0x000fe20000010000 */
[----:B------:R-:W-:-:S03]  /*9900*/  FADD.FTZ R14, R162, R171 ;  /* 0x000000aba20e7221 */ /* 0x000fc60000010000 */
[----:B------:R-:W-:Y:S01]  /*9910*/  FADD.FTZ R178, R200, R173 ;  /* 0x000000adc8b27221 */ /* 0x000fe20000010000 */
[----:B------:R-:W-:Y:S01]  /*9920*/  FADD.FTZ R171, R201, R14 ;  /* 0x0000000ec9ab7221 */ /* 0x000fe20000010000 */
[----:B----4-:R4:W5:Y:S01]  /*9930*/  MUFU.EX2 R175, R204 ;  /* 0x000000cc00af7308 */ /* 0x0109620000000800 */
[C---:B------:R-:W-:Y:S01]  /*9940*/  F2FP.F16.F32.PACK_AB R200, R169.reuse, R200 ;  /* 0x000000c8a9c8723e */ /* 0x040fe200000000ff */
[----:B------:R-:W-:Y:S01]  /*9950*/  FADD.FTZ R178, R169, R178 ;  /* 0x000000b2a9b27221 */ /* 0x000fe20000010000 */
[C---:B------:R-:W-:Y:S01]  /*9960*/  FADD.FTZ R14, R154.reuse, R171 ;  /* 0x000000ab9a0e7221 */ /* 0x040fe20000010000 */
[----:B------:R-:W-:Y:S02]  /*9970*/  F2FP.F16.F32.PACK_AB R201, R154, R201 ;  /* 0x000000c99ac9723e */ /* 0x000fe400000000ff */
[----:B------:R-:W-:Y:S01]  /*9980*/  FADD.FTZ R171, R21, R178 ;  /* 0x000000b215ab7221 */ /* 0x000fe20000010000 */
[----:B------:R-:W-:Y:S01]  /*9990*/  FADD.FTZ R161, R203, R14 ;  /* 0x0000000ecba17221 */ /* 0x000fe20000010000 */
[----:B------:R-:W5:Y:S01]  /*99a0*/  MUFU.EX2 R170, R170 ;  /* 0x000000aa00aa7308 */ /* 0x000f620000000800 */
[----:B----4-:R-:W-:Y:S01]  /*99b0*/  F2FP.F16.F32.PACK_AB R204, R165, R160 ;  /* 0x000000a0a5cc723e */ /* 0x010fe200000000ff */
[----:B------:R-:W-:Y:S01]  /*99c0*/  FADD.FTZ R171, R176, R171 ;  /* 0x000000abb0ab7221 */ /* 0x000fe20000010000 */
[C---:B------:R-:W-:Y:S01]  /*99d0*/  FADD.FTZ R14, R166.reuse, R161 ;  /* 0x000000a1a60e7221 */ /* 0x040fe20000010000 */
[----:B------:R-:W-:-:S02]  /*99e0*/  F2FP.F16.F32.PACK_AB R203, R166, R203 ;  /* 0x000000cba6cb723e */ /* 0x000fc400000000ff */
[----:B-1----:R-:W-:Y:S01]  /*99f0*/  FADD.FTZ R152, R196, R171 ;  /* 0x000000abc4987221 */ /* 0x002fe20000010000 */
[----:B------:R-:W-:Y:S01]  /*9a00*/  FADD.FTZ R161, R197, R14 ;  /* 0x0000000ec5a17221 */ /* 0x000fe20000010000 */
[----:B------:R-:W1:Y:S01]  /*9a10*/  MUFU.EX2 R192, R226 ;  /* 0x000000e200c07308 */ /* 0x000e620000000800 */
[C---:B--2---:R-:W-:Y:S01]  /*9a20*/  F2FP.F16.F32.PACK_AB R196, R9.reuse, R196 ;  /* 0x000000c409c4723e */ /* 0x044fe200000000ff */
[----:B------:R-:W-:Y:S01]  /*9a30*/  FADD.FTZ R163, R9, R152 ;  /* 0x0000009809a37221 */ /* 0x000fe20000010000 */
[C---:B------:R-:W-:Y:S01]  /*9a40*/  FADD.FTZ R14, R158.reuse, R161 ;  /* 0x000000a19e0e7221 */ /* 0x040fe20000010000 */
[----:B------:R-:W-:Y:S02]  /*9a50*/  F2FP.F16.F32.PACK_AB R197, R158, R197 ;  /* 0x000000c59ec5723e */ /* 0x000fe400000000ff */
[----:B---3--:R-:W-:Y:S01]  /*9a60*/  FADD.FTZ R152, R198, R163 ;  /* 0x000000a3c6987221 */ /* 0x008fe20000010000 */
[----:B------:R-:W-:Y:S01]  /*9a70*/  FADD.FTZ R21, R199, R14 ;  /* 0x0000000ec7157221 */ /* 0x000fe20000010000 */
[----:B------:R-:W2:Y:S01]  /*9a80*/  MUFU.EX2 R157, R157 ;  /* 0x0000009d009d7308 */ /* 0x000ea20000000800 */
[C---:B0-----:R-:W-:Y:S01]  /*9a90*/  F2FP.F16.F32.PACK_AB R198, R153.reuse, R198 ;  /* 0x000000c699c6723e */ /* 0x041fe200000000ff */
[----:B------:R-:W-:Y:S01]  /*9aa0*/  FADD.FTZ R152, R153, R152 ;  /* 0x0000009899987221 */ /* 0x000fe20000010000 */
[C---:B------:R-:W-:Y:S01]  /*9ab0*/  FADD.FTZ R14, R168.reuse, R21 ;  /* 0x00000015a80e7221 */ /* 0x040fe20000010000 */
[----:B------:R-:W-:Y:S01]  /*9ac0*/  F2FP.F16.F32.PACK_AB R199, R168, R199 ;  /* 0x000000c7a8c7723e */ /* 0x000fe200000000ff */
[----:B------:R-:W-:-:S02]  /*9ad0*/  IMAD.MOV.U32 R21, RZ, RZ, R6 ;  /* 0x000000ffff157224 */ /* 0x000fc400078e0006 */
[----:B-----5:R-:W-:Y:S01]  /*9ae0*/  FADD.FTZ R152, R175, R152 ;  /* 0x00000098af987221 */ /* 0x020fe20000010000 */
[----:B------:R-:W-:Y:S01]  /*9af0*/  FADD.FTZ R9, R155, R14 ;  /* 0x0000000e9b097221 */ /* 0x000fe20000010000 */
[----:B------:R-:W0:Y:S01]  /*9b00*/  MUFU.EX2 R165, R228 ;  /* 0x000000e400a57308 */ /* 0x000e220000000800 */
[----:B------:R-:W-:Y:S01]  /*9b10*/  F2FP.F16.F32.PACK_AB R193, R170, R155 ;  /* 0x0000009baac1723e */ /* 0x000fe200000000ff */
[----:B-1----:R-:W-:Y:S01]  /*9b20*/  FADD.FTZ R152, R192, R152 ;  /* 0x00000098c0987221 */ /* 0x002fe20000010000 */
[----:B------:R-:W-:Y:S01]  /*9b30*/  FADD.FTZ R14, R170, R9 ;  /* 0x00000009aa0e7221 */ /* 0x000fe20000010000 */
[----:B------:R-:W-:-:S04]  /*9b40*/  F2FP.F16.F32.PACK_AB R192, R192, R175 ;  /* 0x000000afc0c0723e */ /* 0x000fc800000000ff */
[----:B------:R-:W1:Y:S01]  /*9b50*/  MUFU.EX2 R159, R159 ;  /* 0x0000009f009f7308 */ /* 0x000e620000000800 */
[----:B--2---:R-:W-:-:S07]  /*9b60*/  FADD.FTZ R9, R157, R14 ;  /* 0x0000000e9d097221 */ /* 0x004fce0000010000 */
[----:B------:R-:W2:Y:S01]  /*9b70*/  MUFU.EX2 R172, R172 ;  /* 0x000000ac00ac7308 */ /* 0x000ea20000000800 */
[----:B0-----:R-:W-:-:S04]  /*9b80*/  FADD.FTZ R152, R165, R152 ;  /* 0x00000098a5987221 */ /* 0x001fc80000010000 */
[C---:B-1----:R-:W-:Y:S01]  /*9b90*/  FADD.FTZ R14, R159.reuse, R152 ;  /* 0x000000989f0e7221 */ /* 0x042fe20000010000 */
[----:B------:R-:W-:Y:S01]  /*9ba0*/  F2FP.F16.F32.PACK_AB R194, R159, R165 ;  /* 0x000000a59fc2723e */ /* 0x000fe200000000ff */
[C---:B--2---:R-:W-:Y:S01]  /*9bb0*/  FADD.FTZ R9, R172.reuse, R9 ;  /* 0x00000009ac097221 */ /* 0x044fe20000010000 */
[----:B------:R-:W-:Y:S01]  /*9bc0*/  F2FP.F16.F32.PACK_AB R195, R172, R157 ;  /* 0x0000009dacc3723e */ /* 0x000fe200000000ff */
[----:B------:R-:W-:Y:S06]  /*9bd0*/  @P3 BRA `(.L_x_2181) ;  /* 0xffffffb800b43947 */ /* 0x000fec000383ffff */
.L_x_2172:
[----:B------:R-:W-:-:S13]  /*9be0*/  ISETP.GE.AND P2, PT, R23, R18, PT ;  /* 0x000000121700720c */ /* 0x000fda0003f46270 */
[----:B------:R-:W-:Y:S05]  /*9bf0*/  @!P2 BRA `(.L_x_2182) ;  /* 0x0000003c00cca947 */ /* 0x000fea0003800000 */
[----:B------:R-:W-:Y:S01]  /*9c00*/  IMAD.MOV.U32 R17, RZ, RZ, R6 ;  /* 0x000000ffff117224 */ /* 0x000fe200078e0006 */
[----:B------:R-:W-:Y:S01]  /*9c10*/  UMOV UR60, UR61 ;  /* 0x0000003d003c7c82 */ /* 0x000fe20008000000 */
[----:B------:R-:W-:Y:S01]  /*9c20*/  IMAD.MOV.U32 R20, RZ, RZ, R7 ;  /* 0x000000ffff147224 */ /* 0x000fe200078e0007 */
[----:B------:R-:W-:Y:S01]  /*9c30*/  ULDC UR7, c[0x0][0x9d8] ;  /* 0x0002760000077ab9 */ /* 0x000fe20000000800 */
[----:B------:R-:W-:-:S07]  /*9c40*/  IMAD.MOV.U32 R19, RZ, RZ, R8 ;  /* 0x000000ffff137224 */ /* 0x000fce00078e0008 */
.L_x_2191:
[----:B------:R-:W-:-:S04]  /*9c50*/  UIADD3 UR61, UR60, 0x1, URZ ;  /* 0x000000013c3d7890 */ /* 0x000fc8000fffe03f */
[----:B------:R-:W-:-:S04]  /*9c60*/  UISETP.NE.AND UP0, UPT, UR61, 0x2, UPT ;  /* 0x000000023d00788c */ /* 0x000fc8000bf05270 */
[----:B------:R-:W-:Y:S02]  /*9c70*/  USEL UR6, URZ, 0x1, UP0 ;  /* 0x000000013f067887 */ /* 0x000fe40008000000 */
[----:B------:R-:W-:-:S04]  /*9c80*/  USEL UR61, UR61, URZ, UP0 ;  /* 0x0000003f3d3d7287 */ /* 0x000fc80008000000 */
[----:B------:R-:W-:Y:S01]  /*9c90*/  LOP3.LUT R8, R19, UR6, RZ, 0x3c, !PT ;  /* 0x0000000613087c12 */ /* 0x000fe2000f8e3cff */
[----:B------:R-:W-:Y:S07]  /*9ca0*/  @!P0 BRA `(.L_x_2183) ;  /* 0x0000000000048947 */ /* 0x000fee0003800000 */
[----:B------:R-:W-:Y:S01]  /*9cb0*/  BPT.TRAP 0x1 ;  /* 0x000000040000795c */ /* 0x000fe20000300000 */
.L_x_2183:
[----:B------:R-:W-:Y:S02]  /*9cc0*/  R2UR UR6, R16 ;  /* 0x00000000100672ca */ /* 0x000fe400000e0000 */
[----:B------:R-:W-:-:S11]  /*9cd0*/  SHF.L.U32 R3, R8, 0x1f, RZ ;  /* 0x0000001f08037819 */ /* 0x000fd600000006ff */
[----:B------:R-:W-:-:S06]  /*9ce0*/  ULEA UR6, UR61, UR6, 0x3 ;  /* 0x000000063d067291 */ /* 0x000fcc000f8e183f */
[----:B------:R-:W-:-:S03]  /*9cf0*/  MOV R212, UR6 ;  /* 0x0000000600d47c02 */ /* 0x000fc60008000f00 */
[----:B------:R0:W1:Y:S01]  /*9d00*/  SYNCS.PHASECHK.TRANS64.TRYWAIT P2, [UR6+0x38830], R3 ;  /* 0x03883003ff0075a7 */ /* 0x0000620008040146 */
[----:B------:R-:W-:Y:S05]  /*9d10*/  @!P0 BRA `(.L_x_2184) ;  /* 0x0000000000048947 */ /* 0x000fea0003800000 */
[----:B------:R-:W-:Y:S01]  /*9d20*/  BPT.TRAP 0x1 ;  /* 0x000000040000795c */ /* 0x000fe20000300000 */
.L_x_2184:
[----:B-1----:R-:W-:Y:S05]  /*9d30*/  @P2 BRA `(.L_x_2185) ;  /* 0x00000000000c2947 */ /* 0x002fea0003800000 */
[----:B------:R-:W-:-:S13]  /*9d40*/  R2UR UR6, R212 ;  /* 0x00000000d40672ca */ /* 0x000fda00000e0000 */
[----:B------:R-:W1:Y:S02]  /*9d50*/  SYNCS.PHASECHK.TRANS64.TRYWAIT P2, [UR6+0x38830], R3 ;  /* 0x03883003ff0075a7 */ /* 0x000e640008040146 */
[----:B-1----:R-:W-:Y:S05]  /*9d60*/  @!P2 BRA `(.L_x_2186) ;  /* 0x000000c00078a947 */ /* 0x002fea0003800000 */
.L_x_2185:
        /* <DEDUP_REMOVED lines=35> */
[----:B------:R-:W-:Y:S01]  /*9fa0*/  R2UR UR14, R12 ;  /* 0x000000000c0e72ca */ /* 0x000fe200000e0000 */
[----:B------:R-:W-:Y:S01]  /*9fb0*/  UMOV UR54, UR10 ;  /* 0x0000000a00367c82 */ /* 0x000fe20008000000 */
[----:B------:R-:W-:Y:S01]  /*9fc0*/  R2UR UR15, R13 ;  /* 0x000000000d0f72ca */ /* 0x000fe200000e0000 */
        /* <DEDUP_REMOVED lines=158> */
[----:B------:R-:W-:Y:S01]  /*a9b0*/  R2UR UR53, R152 ;  /* 0x00000000983572ca */ /* 0x000fe200000e0000 */
[----:B------:R-:W-:Y:S01]  /*a9c0*/  UIADD3 UR54, UR6, 0x784, URZ ;  /* 0x0000078406367890 */ /* 0x000fe2000fffe03f */
[----:B------:R-:W-:Y:S01]  /*a9d0*/  R2UR UR52, R153 ;  /* 0x00000000993472ca */ /* 0x000fe200000e0000 */
[----:B------:R-:W-:Y:S01]  /*a9e0*/  UMOV UR55, 0x40000040 ;  /* 0x4000004000377882 */ /* 0x000fe20000000000 */
        /* <DEDUP_REMOVED lines=141> */
[----:B------:R-:W-:Y:S02]  /*b2c0*/  R2UR UR14, R10 ;  /* 0x000000000a0e72ca */ /* 0x000fe400000e0000 */
[----:B------:R-:W-:-:S11]  /*b2d0*/  R2UR UR15, R11 ;  /* 0x000000000b0f72ca */ /* 0x000fd600000e0000 */
[----:B------:R-:W-:Y:S02]  /*b2e0*/  UMOV UR56, UR14 ;  /* 0x0000000e00387c82 */ /* 0x000fe40008000000 */
[----:B------:R-:W-:Y:S01]  /*b2f0*/  UMOV UR57, UR15 ;  /* 0x0000000f00397c82 */ /* 0x000fe20008000000 */
        /* <DEDUP_REMOVED lines=306> */
.L_x_2187:
[----:B------:R-:W-:Y:S02]  /*c620*/  R2UR UR6, R16 ;  /* 0x00000000100672ca */ /* 0x000fe400000e0000 */
[----:B------:R-:W-:-:S11]  /*c630*/  SHF.L.U32 R0, R19, 0x1f, RZ ;  /* 0x0000001f13007819 */ /* 0x000fd600000006ff */
[----:B------:R-:W-:-:S09]  /*c640*/  ULEA UR11, UR60, UR6, 0x3 ;  /* 0x000000063c0b7291 */ /* 0x000fd2000f8e183f */
[----:B------:R0:W1:Y:S01]  /*c650*/  SYNCS.PHASECHK.TRANS64.TRYWAIT P2, [UR11+0x38850], R0 ;  /* 0x03885000ff0075a7 */ /* 0x000062000804014b */
[----:B------:R-:W-:Y:S05]  /*c660*/  @!P0 BRA `(.L_x_2188) ;  /* 0x0000000000048947 */ /* 0x000fea0003800000 */
[----:B------:R-:W-:Y:S01]  /*c670*/  BPT.TRAP 0x1 ;  /* 0x000000040000795c */ /* 0x000fe20000300000 */
.L_x_2188:
[----:B-1----:R-:W-:Y:S05]  /*c680*/  @P2 BRA `(.L_x_2189) ;  /* 0x0000000000082947 */ /* 0x002fea0003800000 */
[----:B------:R-:W1:Y:S02]  /*c690*/  SYNCS.PHASECHK.TRANS64.TRYWAIT P2, [UR11+0x38850], R0 ;  /* 0x03885000ff0075a7 */ /* 0x000e64000804014b */
[----:B-1----:R-:W-:Y:S05]  /*c6a0*/  @!P2 BRA `(.L_x_2190) ;  /* 0x000000980044a947 */ /* 0x002fea0003800000 */
.L_x_2189:
[----:B------:R-:W-:Y:S01]  /*c6b0*/  R2UR UR6, R16 ;  /* 0x00000000100672ca */ /* 0x000fe200000e0000 */
[----:B------:R-:W-:Y:S01]  /*c6c0*/  WARPGROUP.ARRIVE ;  /* 0x00000000000079c5 */ /* 0x000fe20000000000 */
[----:B------:R-:W-:Y:S01]  /*c6d0*/  UMOV UR15, 0x40000040 ;  /* 0x40000040000f7882 */ /* 0x000fe20000000000 */
[----:B------:R-:W-:Y:S01]  /*c6e0*/  FMUL.FTZ R2, R184, UR7 ;  /* 0x00000007b8027c20 */ /* 0x000fe20008410000 */
[----:B------:R-:W-:Y:S01]  /*c6f0*/  FMUL.FTZ R6, R185, UR7 ;  /* 0x00000007b9067c20 */ /* 0x000fe20008410000 */
[----:B------:R-:W-:Y:S01]  /*c700*/  R2UR UR18, R212 ;  /* 0x00000000d41272ca */ /* 0x000fe200000e0000 */
[----:B------:R-:W-:Y:S01]  /*c710*/  FMUL.FTZ R212, R169, UR7 ;  /* 0x00000007a9d47c20 */ /* 0x000fe20008410000 */
[----:B------:R-:W-:Y:S01]  /*c720*/  FMUL.FTZ R214, R172, UR7 ;  /* 0x00000007acd67c20 */ /* 0x000fe20008410000 */
[----:B------:R-:W-:Y:S01]  /*c730*/  FMUL.FTZ R216, R173, UR7 ;  /* 0x00000007add87c20 */ /* 0x000fe20008410000 */
[----:B------:R-:W1:Y:S01]  /*c740*/  MUFU.TANH R2, R2 ;  /* 0x0000000200027308 */ /* 0x000e620000002400 */
        /* <DEDUP_REMOVED lines=8> */
[----:B------:R-:W2:Y:S01]  /*c7d0*/  MUFU.TANH R6, R6 ;  /* 0x0000000600067308 */ /* 0x000ea20000002400 */
[----:B------:R-:W-:Y:S01]  /*c7e0*/  FMUL.FTZ R184, R186, UR7 ;  /* 0x00000007bab87c20 */ /* 0x000fe20008410000 */
[----:B------:R-:W-:Y:S01]  /*c7f0*/  FMUL.FTZ R230, R156, UR7 ;  /* 0x000000079ce67c20 */ /* 0x000fe20008410000 */
[----:B------:R-:W-:Y:S01]  /*c800*/  ULOP3.LUT UR6, UR6, 0x3fff, URZ, 0xc0, !UPT ;  /* 0x00003fff06067892 */ /* 0x000fe2000f8ec03f */
[----:B------:R-:W-:Y:S01]  /*c810*/  FMUL.FTZ R186, R187, UR7 ;  /* 0x00000007bbba7c20 */ /* 0x000fe20008410000 */
[----:B------:R-:W-:Y:S01]  /*c820*/  FMUL.FTZ R224, R157, UR7 ;  /* 0x000000079de07c20 */ /* 0x000fe20008410000 */
[----:B------:R-:W-:Y:S01]  /*c830*/  FMUL.FTZ R152, R183, UR7 ;  /* 0x00000007b7987c20 */ /* 0x000fe20008410000 */
[----:B------:R-:W-:Y:S01]  /*c840*/  ULOP3.LUT UR6, UR6, 0x2800000, URZ, 0xfc, !UPT ;  /* 0x0280000006067892 */ /* 0x000fe2000f8efc3f */
[----:B-1----:R-:W-:Y:S01]  /*c850*/  FMNMX.FTZ R3, R2, R20, !PT ;  /* 0x0000001402037209 */ /* 0x002fe20007810000 */
[----:B------:R-:W-:Y:S01]  /*c860*/  MUFU.TANH R212, R212 ;  /* 0x000000d400d47308 */ /* 0x000fe20000002400 */
[----:B------:R-:W-:Y:S01]  /*c870*/  FMUL.FTZ R156, R170, UR7 ;  /* 0x00000007aa9c7c20 */ /* 0x000fe20008410000 */
[----:B------:R-:W-:Y:S01]  /*c880*/  UIMAD UR6, UR60, 0xa00, UR6 ;  /* 0x00000a003c0678a4 */ /* 0x000fe2000f8e0206 */
[----:B------:R-:W-:Y:S01]  /*c890*/  FMUL.FTZ R160, R171, UR7 ;  /* 0x00000007aba07c20 */ /* 0x000fe20008410000 */
[----:B------:R-:W-:Y:S01]  /*c8a0*/  FMUL.FTZ R164, R174, UR7 ;  /* 0x00000007aea47c20 */ /* 0x000fe20008410000 */
[----:B------:R-:W-:Y:S01]  /*c8b0*/  FMUL.FTZ R162, R162, UR7 ;  /* 0x00000007a2a27c20 */ /* 0x000fe20008410000 */
[----:B------:R-:W-:Y:S01]  /*c8c0*/  UIADD3 UR10, UR6, 0x80, URZ ;  /* 0x00000080060a7890 */ /* 0x000fe2000fffe03f */
[----:B------:R-:W-:Y:S01]  /*c8d0*/  FMUL.FTZ R170, R163, UR7 ;  /* 0x00000007a3aa7c20 */ /* 0x000fe20008410000 */
[----:B--2---:R-:W-:Y:S01]  /*c8e0*/  FMNMX.FTZ R3, R6, R3, !PT ;  /* 0x0000000306037209 */ /* 0x004fe20007810000 */
[----:B------:R-:W-:Y:S01]  /*c8f0*/  UMOV UR14, UR6 ;  /* 0x00000006000e7c82 */ /* 0x000fe20008000000 */
[----:B------:R-:W-:Y:S01]  /*c900*/  MUFU.TANH R214, R214 ;  /* 0x000000d600d67308 */ /* 0x000fe20000002400 */
[----:B------:R-:W-:Y:S01]  /*c910*/  HGMMA.64x256x16.F32 R24, R208, gdesc[UR12].tnspB, R24, gsb0 ;  /* 0x43e0000cd0187df0 */ /* 0x000fe20008000818 */
[----:B------:R-:W-:Y:S01]  /*c920*/  UMOV UR15, 0x40000040 ;  /* 0x40000040000f7882 */ /* 0x000fe20000000000 */
[----:B------:R-:W-:Y:S01]  /*c930*/  UMOV UR14, UR10 ;  /* 0x0000000a000e7c82 */ /* 0x000fe20008000000 */
[----:B------:R-:W-:Y:S01]  /*c940*/  UIADD3 UR10, UR6, 0x100, URZ ;  /* 0x00000100060a7890 */ /* 0x000fe2000fffe03f */
[----:B------:R-:W-:Y:S01]  /*c950*/  FMUL.FTZ R174, R155, UR7 ;  /* 0x000000079bae7c20 */ /* 0x000fe20008410000 */
[----:B------:R-:W-:Y:S01]  /*c960*/  FMUL.FTZ R166, R166, UR7 ;  /* 0x00000007a6a67c20 */ /* 0x000fe20008410000 */
[----:B------:R-:W-:Y:S01]  /*c970*/  FMUL.FTZ R172, R167, UR7 ;  /* 0x00000007a7ac7c20 */ /* 0x000fe20008410000 */
[----:B------:R-:W-:Y:S01]  /*c980*/  MUFU.TANH R216, R216 ;  /* 0x000000d800d87308 */ /* 0x000fe20000002400 */
[----:B------:R-:W-:Y:S01]  /*c990*/  FMUL.FTZ R154, R154, UR7 ;  /* 0x000000079a9a7c20 */ /* 0x000fe20008410000 */
[----:B------:R-:W-:Y:S01]  /*c9a0*/  FMUL.FTZ R158, R158, UR7 ;  /* 0x000000079e9e7c20 */ /* 0x000fe20008410000 */
[C---:B------:R-:W-:Y:S01]  /*c9b0*/  ISETP.GT.AND P2, PT, R23.reuse, R18, PT ;  /* 0x000000121700720c */ /* 0x040fe20003f44270 */
[----:B------:R-:W-:Y:S01]  /*c9c0*/  UMOV UR60, UR61 ;  /* 0x0000003d003c7c82 */ /* 0x000fe20008000000 */
[----:B------:R-:W-:-:S03]  /*c9d0*/  IADD3 R23, R23, -0x1, RZ ;  /* 0xffffffff17177810 */ /* 0x000fc60007ffe0ff */
[----:B------:R-:W-:Y:S08]  /*c9e0*/  MUFU.TANH R218, R218 ;  /* 0x000000da00da7308 */ /* 0x000ff00000002400 */
[----:B------:R-:W-:Y:S08]  /*c9f0*/  MUFU.TANH R220, R220 ;  /* 0x000000dc00dc7308 */ /* 0x000ff00000002400 */
[----:B------:R-:W-:Y:S08]  /*ca00*/  MUFU.TANH R222, R222 ;  /* 0x000000de00de7308 */ /* 0x000ff00000002400 */
[----:B------:R-:W-:Y:S08]  /*ca10*/  MUFU.TANH R226, R226 ;  /* 0x000000e200e27308 */ /* 0x000ff00000002400 */
[----:B------:R-:W-:Y:S08]  /*ca20*/  MUFU.TANH R228, R228 ;  /* 0x000000e400e47308 */ /* 0x000ff00000002400 */
[----:B------:R-:W-:Y:S08]  /*ca30*/  MUFU.TANH R232, R232 ;  /* 0x000000e800e87308 */ /* 0x000ff00000002400 */
[----:B------:R-:W1:Y:S08]  /*ca40*/  MUFU.TANH R184, R184 ;  /* 0x000000b800b87308 */ /* 0x000e700000002400 */
[----:B------:R-:W-:Y:S08]  /*ca50*/  MUFU.TANH R230, R230 ;  /* 0x000000e600e67308 */ /* 0x000ff00000002400 */
[----:B------:R-:W2:Y:S01]  /*ca60*/  MUFU.TANH R186, R186 ;  /* 0x000000ba00ba7308 */ /* 0x000ea20000002400 */
[----:B-1----:R-:W-:-:S07]  /*ca70*/  FMNMX.FTZ R19, R184, R17, !PT ;  /* 0x00000011b8137209 */ /* 0x002fce0007810000 */
[----:B------:R-:W-:Y:S08]  /*ca80*/  MUFU.TANH R224, R224 ;  /* 0x000000e000e07308 */ /* 0x000ff00000002400 */
[----:B------:R-:W-:Y:S01]  /*ca90*/  MUFU.TANH R152, R152 ;  /* 0x0000009800987308 */ /* 0x000fe20000002400 */
[----:B--2---:R-:W-:-:S07]  /*caa0*/  FMNMX.FTZ R19, R186, R19, !PT ;  /* 0x00000013ba137209 */ /* 0x004fce0007810000 */
        /* <DEDUP_REMOVED lines=15> */
[----:B------:R-:W-:Y:S02]  /*cba0*/  FMUL.FTZ R178, R179, UR7 ;  /* 0x00000007b3b27c20 */ /* 0x000fe40008410000 */
[----:B------:R-:W-:Y:S01]  /*cbb0*/  HGMMA.64x256x16.F32 R24, R204, gdesc[UR12].tnspB, R24, gsb0 ;  /* 0x43e0000ccc187df0 */ /* 0x000fe20008000818 */
[----:B------:R-:W-:Y:S01]  /*cbc0*/  UMOV UR14, UR10 ;  /* 0x0000000a000e7c82 */ /* 0x000fe20008000000 */
[----:B------:R-:W-:Y:S01]  /*cbd0*/  UMOV UR15, 0x40000040 ;  /* 0x40000040000f7882 */ /* 0x000fe20000000000 */
[----:B------:R-:W-:Y:S01]  /*cbe0*/  UIADD3 UR10, UR6, 0x180, URZ ;  /* 0x00000180060a7890 */ /* 0x000fe2000fffe03f */
[----:B------:R-:W-:Y:S01]  /*cbf0*/  MUFU.TANH R208, R208 ;  /* 0x000000d000d07308 */ /* 0x000fe20000002400 */
[----:B------:R-:W-:-:S07]  /*cc00*/  UIADD3 UR6, UR6, 0x200, URZ ;  /* 0x0000020006067890 */ /* 0x000fce000fffe03f */
        /* <DEDUP_REMOVED lines=12> */
[----:B------:R-:W1:Y:S08]  /*ccd0*/  MUFU.TANH R204, R204 ;  /* 0x000000cc00cc7308 */ /* 0x000e700000002400 */
[----:B------:R-:W2:Y:S08]  /*cce0*/  MUFU.TANH R206, R206 ;  /* 0x000000ce00ce7308 */ /* 0x000eb00000002400 */
[----:B------:R-:W3:Y:S01]  /*ccf0*/  MUFU.TANH R188, R188 ;  /* 0x000000bc00bc7308 */ /* 0x000ee20000002400 */
[----:B-1----:R-:W-:-:S07]  /*cd00*/  FMNMX.FTZ R3, R204, R3, !PT ;  /* 0x00000003cc037209 */ /* 0x002fce0007810000 */
[----:B------:R-:W1:Y:S01]  /*cd10*/  MUFU.TANH R190, R190 ;  /* 0x000000be00be7308 */ /* 0x000e620000002400 */
[----:B--2---:R-:W-:-:S04]  /*cd20*/  FMNMX.FTZ R3, R206, R3, !PT ;  /* 0x00000003ce037209 */ /* 0x004fc80007810000 */
[----:B------:R-:W-:-:S04]  /*cd30*/  FMNMX.FTZ R3, R208, R3, !PT ;  /* 0x00000003d0037209 */ /* 0x000fc80007810000 */
[----:B------:R-:W-:Y:S02]  /*cd40*/  FMNMX.FTZ R3, R210, R3, !PT ;  /* 0x00000003d2037209 */ /* 0x000fe40007810000 */
[----:B---3--:R-:W-:-:S04]  /*cd50*/  FMNMX.FTZ R19, R188, R19, !PT ;  /* 0x00000013bc137209 */ /* 0x008fc80007810000 */
[----:B-1----:R-:W-:-:S04]  /*cd60*/  FMNMX.FTZ R19, R190, R19, !PT ;  /* 0x00000013be137209 */ /* 0x002fc80007810000 */
[----:B------:R-:W-:-:S04]  /*cd70*/  FMNMX.FTZ R21, R176, R19, !PT ;  /* 0x00000013b0157209 */ /* 0x000fc80007810000 */
[----:B------:R-:W-:Y:S01]  /*cd80*/  FMNMX.FTZ R21, R178, R21, !PT ;  /* 0x00000015b2157209 */ /* 0x000fe20007810000 */
[----:B------:R-:W-:Y:S02]  /*cd90*/  WARPGROUP.DEPBAR.LE gsb0, 0x0 ;  /* 0x00008000000079c5 */ /* 0x000fe40000010000 */
[----:B------:R-:W-:Y:S01]  /*cda0*/  WARPGROUP.ARRIVE ;  /* 0x00000000000079c5 */ /* 0x000fe20000000000 */
[----:B------:R-:W-:Y:S01]  /*cdb0*/  FMUL.FTZ R200, R180, UR7 ;  /* 0x00000007b4c87c20 */ /* 0x000fe20008410000 */
[----:B------:R-:W-:Y:S01]  /*cdc0*/  FMUL.FTZ R202, R181, UR7 ;  /* 0x00000007b5ca7c20 */ /* 0x000fe20008410000 */
[----:B------:R-:W-:Y:S01]  /*cdd0*/  FMUL.FTZ R180, R182, UR7 ;  /* 0x00000007b6b47c20 */ /* 0x000fe20008410000 */
[----:B------:R-:W-:Y:S01]  /*cde0*/  FMUL.FTZ R182, R168, UR7 ;  /* 0x00000007a8b67c20 */ /* 0x000fe20008410000 */
[----:B------:R-:W-:Y:S01]  /*cdf0*/  FMUL.FTZ R168, R175, UR7 ;  /* 0x00000007afa87c20 */ /* 0x000fe20008410000 */
[----:B------:R-:W-:Y:S01]  /*ce00*/  HGMMA.64x256x16.F32 R24, R196, gdesc[UR12].tnspB, R24, gsb0 ;  /* 0x43e0000cc4187df0 */ /* 0x000fe20008000818 */
[----:B------:R-:W1:Y:S01]  /*ce10*/  MUFU.TANH R200, R200 ;  /* 0x000000c800c87308 */ /* 0x000e620000002400 */
[----:B------:R-:W-:Y:S01]  /*ce20*/  UMOV UR14, UR6 ;  /* 0x00000006000e7c82 */ /* 0x000fe20008000000 */
[----:B------:R-:W-:-:S06]  /*ce30*/  UMOV UR15, 0x40000040 ;  /* 0x40000040000f7882 */ /* 0x000fcc0000000000 */
[----:B------:R-:W2:Y:S08]  /*ce40*/  MUFU.TANH R202, R202 ;  /* 0x000000ca00ca7308 */ /* 0x000eb00000002400 */
[----:B------:R-:W3:Y:S01]  /*ce50*/  MUFU.TANH R182, R182 ;  /* 0x000000b600b67308 */ /* 0x000ee20000002400 */
[----:B-1----:R-:W-:-:S07]  /*ce60*/  FMNMX.FTZ R3, R200, R3, !PT ;  /* 0x00000003c8037209 */ /* 0x002fce0007810000 */
[----:B------:R-:W1:Y:S01]  /*ce70*/  MUFU.TANH R180, R180 ;  /* 0x000000b400b47308 */ /* 0x000e620000002400 */
[----:B--2---:R-:W-:-:S07]  /*ce80*/  FMNMX.FTZ R3, R202, R3, !PT ;  /* 0x00000003ca037209 */ /* 0x004fce0007810000 */
[----:B------:R-:W2:Y:S01]  /*ce90*/  MUFU.TANH R168, R168 ;  /* 0x000000a800a87308 */ /* 0x000ea20000002400 */
[----:B---3--:R-:W-:-:S04]  /*cea0*/  FMNMX.FTZ R3, R182, R3, !PT ;  /* 0x00000003b6037209 */ /* 0x008fc80007810000 */
[----:B------:R-:W-:-:S04]  /*ceb0*/  FMNMX.FTZ R3, R212, R3, !PT ;  /* 0x00000003d4037209 */ /* 0x000fc80007810000 */
[----:B------:R-:W-:Y:S02]  /*cec0*/  FMNMX.FTZ R3, R214, R3, !PT ;  /* 0x00000003d6037209 */ /* 0x000fe40007810000 */
[----:B-1----:R-:W-:Y:S02]  /*ced0*/  FMNMX.FTZ R21, R180, R21, !PT ;  /* 0x00000015b4157209 */ /* 0x002fe40007810000 */
        /* <DEDUP_REMOVED lines=9> */
[----:B--2---:R-:W-:-:S02]  /*cf70*/  FMNMX.FTZ R155, R168, R155, !PT ;  /* 0x0000009ba89b7209 */ /* 0x004fc40007810000 */
[----:B------:R-:W-:Y:S02]  /*cf80*/  FMNMX.FTZ R3, R228, R3, !PT ;  /* 0x00000003e4037209 */ /* 0x000fe40007810000 */
[----:B------:R-:W-:Y:S02]  /*cf90*/  FMNMX.FTZ R155, R162, R155, !PT ;  /* 0x0000009ba29b7209 */ /* 0x000fe40007810000 */
[----:B------:R-:W-:Y:S02]  /*cfa0*/  FMNMX.FTZ R3, R232, R3, !PT ;  /* 0x00000003e8037209 */ /* 0x000fe40007810000 */
[----:B------:R-:W-:Y:S02]  /*cfb0*/  FMNMX.FTZ R155, R170, R155, !PT ;  /* 0x0000009baa9b7209 */ /* 0x000fe40007810000 */
[----:B------:R-:W-:Y:S02]  /*cfc0*/  FMNMX.FTZ R3, R230, R3, !PT ;  /* 0x00000003e6037209 */ /* 0x000fe40007810000 */
[----:B------:R-:W-:-:S02]  /*cfd0*/  FMNMX.FTZ R157, R166, R155, !PT ;  /* 0x0000009ba69d7209 */ /* 0x000fc40007810000 */
[----:B------:R-:W-:Y:S02]  /*cfe0*/  FMNMX.FTZ R3, R224, R3, !PT ;  /* 0x00000003e0037209 */ /* 0x000fe40007810000 */
[----:B------:R-:W-:-:S03]  /*cff0*/  FMNMX.FTZ R157, R172, R157, !PT ;  /* 0x0000009dac9d7209 */ /* 0x000fc60007810000 */
[----:B0-----:R-:W0:Y:S01]  /*d000*/  SHFL.BFLY PT, R0, R3, 0x2, 0x1f ;  /* 0x0c401f0003007f89 */ /* 0x001e2200000e0000 */
        /* <DEDUP_REMOVED lines=10> */
[-CC-:B------:R-:W-:Y:S01]  /*d0b0*/  FFMA.FTZ R6, R204, R3.reuse, -R153.reuse ;  /* 0x00000003cc067223 */ /* 0x180fe20000010899 */
[-C--:B------:R-:W-:Y:S01]  /*d0c0*/  FMUL.FTZ R0, R0, R3.reuse ;  /* 0x0000000300007220 */ /* 0x080fe20000410000 */
        /* <DEDUP_REMOVED lines=8> */
[----:B------:R0:W-:Y:S08]  /*d150*/  MUFU.EX2 R21, R6 ;  /* 0x0000000600157308 */ /* 0x0001f00000000800 */
[----:B------:R-:W-:Y:S01]  /*d160*/  MUFU.EX2 R0, R0 ;  /* 0x0000000000007308 */ /* 0x000fe20000000800 */
[-CC-:B0-----:R-:W-:Y:S01]  /*d170*/  FFMA.FTZ R6, R202, R3.reuse, -R153.reuse ;  /* 0x00000003ca067223 */ /* 0x181fe20000010899 */
[-CC-:B------:R-:W-:Y:S01]  /*d180*/  FFMA.FTZ R202, R214, R3.reuse, -R153.reuse ;  /* 0x00000003d6ca7223 */ /* 0x180fe20000010899 */
[----:B------:R-:W-:-:S05]  /*d190*/  FFMA.FTZ R214, R232, R3, -R153 ;  /* 0x00000003e8d67223 */ /* 0x000fca0000010899 */
[----:B------:R-:W0:Y:S08]  /*d1a0*/  MUFU.EX2 R20, R20 ;  /* 0x0000001400147308 */ /* 0x000e300000000800 */
[----:B------:R-:W-:Y:S08]  /*d1b0*/  MUFU.EX2 R204, R204 ;  /* 0x000000cc00cc7308 */ /* 0x000ff00000000800 */
[----:B------:R-:W-:Y:S01]  /*d1c0*/  MUFU.EX2 R155, R210 ;  /* 0x000000d2009b7308 */ /* 0x000fe20000000800 */
[----:B0-----:R-:W-:-:S07]  /*d1d0*/  F2FP.F16.F32.PACK_AB R208, R20, R19 ;  /* 0x0000001314d0723e */ /* 0x001fce00000000ff */
        /* <DEDUP_REMOVED lines=9> */
[----:B------:R-:W-:Y:S01]  /*d270*/  FMUL.FTZ R196, R159, UR7 ;  /* 0x000000079fc47c20 */ /* 0x000fe20008410000 */
[----:B------:R-:W-:Y:S01]  /*d280*/  FMNMX.FTZ R159, R158, R157, !PT ;  /* 0x0000009d9e9f7209 */ /* 0x000fe20007810000 */
[-CC-:B------:R-:W-:Y:S02]  /*d290*/  FFMA.FTZ R198, R206, R3.reuse, -R153.reuse ;  /* 0x00000003cec67223 */ /* 0x180fe40000010899 */
[----:B------:R-:W-:Y:S01]  /*d2a0*/  MUFU.EX2 R157, R6 ;  /* 0x00000006009d7308 */ /* 0x000fe20000000800 */
[-CC-:B------:R-:W-:Y:S01]  /*d2b0*/  FFMA.FTZ R206, R200, R3.reuse, -R153.reuse ;  /* 0x00000003c8ce7223 */ /* 0x180fe20000010899 */
[----:B------:R-:W-:Y:S01]  /*d2c0*/  HGMMA.64x256x16.F32 R24, R192, gdesc[UR12].tnspB, R24, gsb0 ;  /* 0x43e0000cc0187df0 */ /* 0x000fe20008000818 */
[-CC-:B------:R-:W-:Y:S01]  /*d2d0*/  FFMA.FTZ R200, R182, R3.reuse, -R153.reuse ;  /* 0x00000003b6c87223 */ /* 0x180fe20000010899 */
[----:B------:R-:W-:-:S04]  /*d2e0*/  FFMA.FTZ R182, R220, R3, -R153 ;  /* 0x00000003dcb67223 */ /* 0x000fc80000010899 */
[----:B------:R-:W0:Y:S08]  /*d2f0*/  MUFU.TANH R196, R196 ;  /* 0x000000c400c47308 */ /* 0x000e300000002400 */
[----:B------:R-:W1:Y:S08]  /*d300*/  MUFU.EX2 R198, R198 ;  /* 0x000000c600c67308 */ /* 0x000e700000000800 */
[----:B------:R-:W-:Y:S01]  /*d310*/  MUFU.EX2 R206, R206 ;  /* 0x000000ce00ce7308 */ /* 0x000fe20000000800 */
[----:B0-----:R-:W-:Y:S01]  /*d320*/  FMNMX.FTZ R2, R196, R159, !PT ;  /* 0x0000009fc4027209 */ /* 0x001fe20007810000 */
[-CC-:B------:R-:W-:Y:S01]  /*d330*/  FFMA.FTZ R159, R212, R3.reuse, -R153.reuse ;  /* 0x00000003d49f7223 */ /* 0x180fe20000010899 */
[----:B------:R-:W-:-:S03]  /*d340*/  FFMA.FTZ R212, R226, R3, -R153 ;  /* 0x00000003e2d47223 */ /* 0x000fc60000010899 */
[----:B------:R-:W0:Y:S02]  /*d350*/  SHFL.BFLY PT, R165, R2, 0x2, 0x1f ;  /* 0x0c401f0002a57f89 */ /* 0x000e2400000e0000 */
[----:B------:R-:W-:Y:S01]  /*d360*/  MUFU.EX2 R200, R200 ;  /* 0x000000c800c87308 */ /* 0x000fe20000000800 */
[----:B-1----:R-:W-:-:S07]  /*d370*/  F2FP.F16.F32.PACK_AB R210, R198, R21 ;  /* 0x00000015c6d2723e */ /* 0x002fce00000000ff */
[----:B------:R-:W-:Y:S08]  /*d380*/  MUFU.EX2 R159, R159 ;  /* 0x0000009f009f7308 */ /* 0x000ff00000000800 */
[----:B------:R-:W-:Y:S01]  /*d390*/  MUFU.EX2 R182, R182 ;  /* 0x000000b600b67308 */ /* 0x000fe20000000800 */
[----:B0-----:R-:W-:Y:S01]  /*d3a0*/  FMNMX.FTZ R171, R2, R165, !PT ;  /* 0x000000a502ab7209 */ /* 0x001fe20007810000 */
[----:B------:R-:W-:Y:S01]  /*d3b0*/  FFMA.FTZ R165, R222, R3, -R153 ;  /* 0x00000003dea57223 */ /* 0x000fe20000010899 */
[----:B------:R-:W-:-:S05]  /*d3c0*/  IMAD.U32 R153, RZ, RZ, UR18 ;  /* 0x00000012ff997e24 */ /* 0x000fca000f8e00ff */
[----:B------:R-:W-:Y:S01]  /*d3d0*/  MUFU.EX2 R212, R212 ;  /* 0x000000d400d47308 */ /* 0x000fe20000000800 */
[----:B------:R-:W0:Y:S01]  /*d3e0*/  SHFL.BFLY PT, R6, R171, 0x1, 0x1f ;  /* 0x0c201f00ab067f89 */ /* 0x000e2200000e0000 */
[----:B------:R-:W-:-:S05]  /*d3f0*/  @!P1 VIADD R153, R153, 0x38840 ;  /* 0x0003884099999836 */ /* 0x000fca0000000000 */
[----:B------:R-:W-:Y:S01]  /*d400*/  @!P1 PRMT R153, RZ, 0x654, R153 ;  /* 0x00000654ff999816 */ /* 0x000fe20000000099 */
[----:B------:R-:W-:Y:S01]  /*d410*/  MUFU.EX2 R165, R165 ;  /* 0x000000a500a57308 */ /* 0x000fe20000000800 */
[----:B0-----:R-:W-:-:S05]  /*d420*/  FMNMX.FTZ R6, R171, R6, !PT ;  /* 0x00000006ab067209 */ /* 0x001fca0007810000 */
[C---:B------:R-:W-:Y:S01]  /*d430*/  FADD.FTZ R2, -R6.reuse, R17 ;  /* 0x0000001106027221 */ /* 0x040fe20000010100 */
[----:B------:R-:W-:-:S03]  /*d440*/  FMUL.FTZ R17, R6, R3 ;  /* 0x0000000306117220 */ /* 0x000fc60000410000 */
[-C--:B------:R-:W-:Y:S01]  /*d450*/  FMUL.FTZ R2, R2, R3.reuse ;  /* 0x0000000302027220 */ /* 0x080fe20000410000 */
        /* <DEDUP_REMOVED lines=8> */
[----:B------:R-:W-:Y:S02]  /*d4e0*/  IMAD.U32 R164, RZ, RZ, UR11 ;  /* 0x0000000bffa47e24 */ /* 0x000fe4000f8e00ff */
[-CC-:B------:R-:W-:Y:S01]  /*d4f0*/  FFMA.FTZ R207, R180, R3.reuse, -R17.reuse ;  /* 0x00000003b4cf7223 */ /* 0x180fe20000010811 */
[-CC-:B------:R-:W-:Y:S01]  /*d500*/  FFMA.FTZ R197, R162, R3.reuse, -R17.reuse ;  /* 0x00000003a2c57223 */ /* 0x180fe20000010811 */
[-CC-:B------:R-:W-:Y:S01]  /*d510*/  FFMA.FTZ R152, R152, R3.reuse, -R17.reuse ;  /* 0x0000000398987223 */ /* 0x180fe20000010811 */
[-CC-:B------:R-:W-:Y:S01]  /*d520*/  FFMA.FTZ R201, R156, R3.reuse, -R17.reuse ;  /* 0x000000039cc97223 */ /* 0x180fe20000010811 */
[----:B------:R-:W0:Y:S01]  /*d530*/  MUFU.EX2 R209, R209 ;  /* 0x000000d100d17308 */ /* 0x000e220000000800 */
[-CC-:B------:R-:W-:Y:S01]  /*d540*/  FFMA.FTZ R156, R160, R3.reuse, -R17.reuse ;  /* 0x00000003a09c7223 */ /* 0x180fe20000010811 */
[-CC-:B------:R-:W-:Y:S01]  /*d550*/  FFMA.FTZ R160, R168, R3.reuse, -R17.reuse ;  /* 0x00000003a8a07223 */ /* 0x180fe20000010811 */
[-CC-:B------:R-:W-:Y:S01]  /*d560*/  FFMA.FTZ R166, R166, R3.reuse, -R17.reuse ;  /* 0x00000003a6a67223 */ /* 0x180fe20000010811 */
[-CC-:B------:R-:W-:Y:S01]  /*d570*/  FFMA.FTZ R172, R172, R3.reuse, -R17.reuse ;  /* 0x00000003acac7223 */ /* 0x180fe20000010811 */
[-CC-:B------:R-:W-:Y:S01]  /*d580*/  FFMA.FTZ R154, R154, R3.reuse, -R17.reuse ;  /* 0x000000039a9a7223 */ /* 0x180fe20000010811 */
[-CC-:B------:R-:W-:Y:S01]  /*d590*/  FFMA.FTZ R174, R174, R3.reuse, -R17.reuse ;  /* 0x00000003aeae7223 */ /* 0x180fe20000010811 */
[----:B------:R-:W-:Y:S01]  /*d5a0*/  FFMA.FTZ R158, R158, R3, -R17 ;  /* 0x000000039e9e7223 */ /* 0x000fe20000010811 */
[----:B------:R-:W1:Y:S08]  /*d5b0*/  MUFU.EX2 R184, R184 ;  /* 0x000000b800b87308 */ /* 0x000e700000000800 */
[----:B------:R-:W-:Y:S01]  /*d5c0*/  MUFU.EX2 R211, R211 ;  /* 0x000000d300d37308 */ /* 0x000fe20000000800 */
[----:B0-----:R-:W-:-:S07]  /*d5d0*/  FFMA.FTZ R9, R2, R9, R209 ;  /* 0x0000000902097223 */ /* 0x001fce00000100d1 */
[----:B------:R-:W-:Y:S01]  /*d5e0*/  MUFU.EX2 R186, R186 ;  /* 0x000000ba00ba7308 */ /* 0x000fe20000000800 */
[C---:B-1----:R-:W-:Y:S01]  /*d5f0*/  FADD.FTZ R162, R184.reuse, R9 ;  /* 0x00000009b8a27221 */ /* 0x042fe20000010000 */
[----:B------:R-:W-:-:S06]  /*d600*/  F2FP.F16.F32.PACK_AB R209, R184, R209 ;  /* 0x000000d1b8d1723e */ /* 0x000fcc00000000ff */
        /* <DEDUP_REMOVED lines=11> */
[----:B------:R-:W-:Y:S08]  /*d6c0*/  MUFU.EX2 R154, R154 ;  /* 0x0000009a009a7308 */ /* 0x000ff00000000800 */
[----:B------:R-:W1:Y:S01]  /*d6d0*/  MUFU.EX2 R174, R174 ;  /* 0x000000ae00ae7308 */ /* 0x000e620000000800 */
[----:B0-----:R-:W-:-:S07]  /*d6e0*/  F2FP.F16.F32.PACK_AB R199, R172, R166 ;  /* 0x000000a6acc7723e */ /* 0x001fce00000000ff */
[----:B------:R-:W-:Y:S01]  /*d6f0*/  MUFU.EX2 R158, R158 ;  /* 0x0000009e009e7308 */ /* 0x000fe20000000800 */
[----:B------:R-:W-:Y:S02]  /*d700*/  WARPGROUP.DEPBAR.LE gsb0, 0x0 ;  /* 0x00008000000079c5 */ /* 0x000fe40000010000 */
[----:B------:R0:W-:Y:S01]  /*d710*/  @!P1 SYNCS.ARRIVE.TRANS64.RED.A1T0 RZ, [R153+URZ], RZ ;  /* 0x000000ff99ff99a7 */ /* 0x0001e2000810043f */
[----:B------:R-:W-:Y:S02]  /*d720*/  F2FP.F16.F32.PACK_AB R192, R214, R167 ;  /* 0x000000a7d6c0723e */ /* 0x000fe400000000ff */
[----:B-1----:R-:W-:Y:S02]  /*d730*/  F2FP.F16.F32.PACK_AB R193, R174, R154 ;  /* 0x0000009aaec1723e */ /* 0x002fe400000000ff */
[----:B------:R-:W-:Y:S01]  /*d740*/  F2FP.F16.F32.PACK_AB R194, R216, R169 ;  /* 0x000000a9d8c2723e */ /* 0x000fe200000000ff */
[----:B0-----:R-:W-:-:S04]  /*d750*/  FFMA.FTZ R153, R0, R14, R19 ;  /* 0x0000000e00997223 */ /* 0x001fc80000010013 */
[----:B------:R-:W-:Y:S01]  /*d760*/  FADD.FTZ R14, R20, R153 ;  /* 0x00000099140e7221 */ /* 0x000fe20000010000 */
[----:B------:R-:W-:-:S03]  /*d770*/  @!P1 VIADD R153, R164, 0x38860 ;  /* 0x00038860a4999836 */ /* 0x000fc60000000000 */
[----:B------:R-:W-:Y:S01]  /*d780*/  FADD.FTZ R9, R21, R14 ;  /* 0x0000000e15097221 */ /* 0x000fe20000010000 */
[-C--:B------:R-:W-:Y:S01]  /*d790*/  FFMA.FTZ R14, R170, R3.reuse, -R17 ;  /* 0x00000003aa0e7223 */ /* 0x080fe20000010811 */
[----:B------:R-:W-:Y:S01]  /*d7a0*/  @!P1 PRMT R164, RZ, 0x654, R153 ;  /* 0x00000654ffa49816 */ /* 0x000fe20000000099 */
[----:B------:R-:W-:Y:S01]  /*d7b0*/  FADD.FTZ R153, R211, R162 ;  /* 0x000000a2d3997221 */ /* 0x000fe20000010000 */
[----:B------:R-:W-:Y:S01]  /*d7c0*/  FADD.FTZ R9, R198, R9 ;  /* 0x00000009c6097221 */ /* 0x000fe20000010000 */
[----:B------:R-:W-:Y:S01]  /*d7d0*/  FFMA.FTZ R17, R196, R3, -R17 ;  /* 0x00000003c4117223 */ /* 0x000fe20000010811 */
[----:B------:R0:W-:Y:S01]  /*d7e0*/  @!P1 SYNCS.ARRIVE.TRANS64.RED.A1T0 RZ, [R164+URZ], RZ ;  /* 0x000000ffa4ff99a7 */ /* 0x0001e2000810043f */
[C---:B------:R-:W-:Y:S01]  /*d7f0*/  FADD.FTZ R162, R186.reuse, R153 ;  /* 0x00000099baa27221 */ /* 0x040fe20000010000 */
[----:B------:R-:W-:Y:S01]  /*d800*/  MUFU.EX2 R14, R14 ;  /* 0x0000000e000e7308 */ /* 0x000fe20000000800 */
[----:B------:R-:W-:Y:S02]  /*d810*/  F2FP.F16.F32.PACK_AB R211, R186, R211 ;  /* 0x000000d3bad3723e */ /* 0x000fe400000000ff */
[----:B------:R-:W-:-:S02]  /*d820*/  F2FP.F16.F32.PACK_AB R196, R182, R163 ;  /* 0x000000a3b6c4723e */ /* 0x000fc400000000ff */
[----:B------:R-:W-:Y:S01]  /*d830*/  F2FP.F16.F32.PACK_AB R198, R212, R165 ;  /* 0x000000a5d4c6723e */ /* 0x000fe200000000ff */
[----:B0-----:R-:W-:Y:S01]  /*d840*/  FADD.FTZ R164, R204, R9 ;  /* 0x00000009cca47221 */ /* 0x001fe20000010000 */
[----:B------:R-:W-:Y:S01]  /*d850*/  FADD.FTZ R9, R205, R162 ;  /* 0x000000a2cd097221 */ /* 0x000fe20000010000 */
[----:B------:R-:W0:Y:S01]  /*d860*/  MUFU.EX2 R17, R17 ;  /* 0x0000001100117308 */ /* 0x000e220000000800 */
[C---:B------:R-:W-:Y:S01]  /*d870*/  F2FP.F16.F32.PACK_AB R204, R155.reuse, R204 ;  /* 0x000000cc9bcc723e */ /* 0x040fe200000000ff */
[----:B------:R-:W-:Y:S01]  /*d880*/  FADD.FTZ R153, R155, R164 ;  /* 0x000000a49b997221 */ /* 0x000fe20000010000 */
[C---:B------:R-:W-:Y:S01]  /*d890*/  FADD.FTZ R162, R176.reuse, R9 ;  /* 0x00000009b0a27221 */ /* 0x040fe20000010000 */
[----:B------:R-:W-:Y:S02]  /*d8a0*/  F2FP.F16.F32.PACK_AB R205, R176, R205 ;  /* 0x000000cdb0cd723e */ /* 0x000fe400000000ff */
[----:B------:R-:W-:Y:S01]  /*d8b0*/  FADD.FTZ R164, R206, R153 ;  /* 0x00000099cea47221 */ /* 0x000fe20000010000 */
[----:B------:R-:W-:Y:S01]  /*d8c0*/  FADD.FTZ R9, R207, R162 ;  /* 0x000000a2cf097221 */ /* 0x000fe20000010000 */
[----:B------:R-:W-:-:S02]  /*d8d0*/  F2FP.F16.F32.PACK_AB R206, R157, R206 ;  /* 0x000000ce9dce723e */ /* 0x000fc400000000ff */
[----:B------:R-:W-:Y:S01]  /*d8e0*/  FADD.FTZ R153, R157, R164 ;  /* 0x000000a49d997221 */ /* 0x000fe20000010000 */
[C---:B------:R-:W-:Y:S01]  /*d8f0*/  FADD.FTZ R162, R152.reuse, R9 ;  /* 0x0000000998a27221 */ /* 0x040fe20000010000 */
[----:B------:R-:W-:Y:S02]  /*d900*/  F2FP.F16.F32.PACK_AB R207, R152, R207 ;  /* 0x000000cf98cf723e */ /* 0x000fe400000000ff */
[----:B------:R-:W-:Y:S01]  /*d910*/  FADD.FTZ R164, R200, R153 ;  /* 0x00000099c8a47221 */ /* 0x000fe20000010000 */
[----:B------:R-:W-:Y:S01]  /*d920*/  FADD.FTZ R9, R201, R162 ;  /* 0x000000a2c9097221 */ /* 0x000fe20000010000 */
[C---:B------:R-:W-:Y:S02]  /*d930*/  F2FP.F16.F32.PACK_AB R200, R159.reuse, R200 ;  /* 0x000000c89fc8723e */ /* 0x040fe400000000ff */
[----:B------:R-:W-:Y:S01]  /*d940*/  FADD.FTZ R19, R159, R164 ;  /* 0x000000a49f137221 */ /* 0x000fe20000010000 */
[----:B------:R-:W-:Y:S01]  /*d950*/  FADD.FTZ R20, R156, R9 ;  /* 0x000000099c147221 */ /* 0x000fe20000010000 */
[----:B0-----:R-:W-:-:S02]  /*d960*/  F2FP.F16.F32.PACK_AB R195, R17, R158 ;  /* 0x0000009e11c3723e */ /* 0x001fc400000000ff */
[----:B------:R-:W-:Y:S01]  /*d970*/  FADD.FTZ R162, R202, R19 ;  /* 0x00000013caa27221 */ /* 0x000fe20000010000 */
[----:B------:R-:W-:Y:S01]  /*d980*/  FADD.FTZ R9, R203, R20 ;  /* 0x00000014cb097221 */ /* 0x000fe20000010000 */
[----:B------:R-:W-:Y:S02]  /*d990*/  F2FP.F16.F32.PACK_AB R201, R156, R201 ;  /* 0x000000c99cc9723e */ /* 0x000fe400000000ff */
[C---:B------:R-:W-:Y:S01]  /*d9a0*/  FADD.FTZ R162, R161.reuse, R162 ;  /* 0x000000a2a1a27221 */ /* 0x040fe20000010000 */
[----:B------:R-:W-:Y:S01]  /*d9b0*/  FADD.FTZ R20, R160, R9 ;  /* 0x00000009a0147221 */ /* 0x000fe20000010000 */
[----:B------:R-:W-:Y:S02]  /*d9c0*/  F2FP.F16.F32.PACK_AB R202, R161, R202 ;  /* 0x000000caa1ca723e */ /* 0x000fe400000000ff */
[----:B------:R-:W-:Y:S01]  /*d9d0*/  FADD.FTZ R9, R163, R162 ;  /* 0x000000a2a3097221 */ /* 0x000fe20000010000 */
[----:B------:R-:W-:Y:S01]  /*d9e0*/  FADD.FTZ R19, R197, R20 ;  /* 0x00000014c5137221 */ /* 0x000fe20000010000 */
[----:B------:R-:W-:-:S02]  /*d9f0*/  F2FP.F16.F32.PACK_AB R197, R14, R197 ;  /* 0x000000c50ec5723e */ /* 0x000fc400000000ff */
[----:B------:R-:W-:Y:S01]  /*da00*/  FADD.FTZ R20, R182, R9 ;  /* 0x00000009b6147221 */ /* 0x000fe20000010000 */
[----:B------:R-:W-:Y:S01]  /*da10*/  FADD.FTZ R19, R14, R19 ;  /* 0x000000130e137221 */ /* 0x000fe20000010000 */
[----:B------:R-:W-:Y:S02]  /*da20*/  F2FP.F16.F32.PACK_AB R203, R160, R203 ;  /* 0x000000cba0cb723e */ /* 0x000fe400000000ff */
[----:B------:R-:W-:Y:S01]  /*da30*/  FADD.FTZ R9, R165, R20 ;  /* 0x00000014a5097221 */ /* 0x000fe20000010000 */
[----:B------:R-:W-:-:S03]  /*da40*/  FADD.FTZ R19, R166, R19 ;  /* 0x00000013a6137221 */ /* 0x000fc60000010000 */
        /* <DEDUP_REMOVED lines=10> */
[----:B------:R-:W-:Y:S01]  /*daf0*/  FADD.FTZ R9, R17, R19 ;  /* 0x0000001311097221 */ /* 0x000fe20000010000 */
[----:B------:R-:W-:Y:S02]  /*db00*/  IMAD.MOV.U32 R19, RZ, RZ, R8 ;  /* 0x000000ffff137224 */ /* 0x000fe400078e0008 */
[----:B------:R-:W-:Y:S01]  /*db10*/  IMAD.MOV.U32 R17, RZ, RZ, R6 ;  /* 0x000000ffff117224 */ /* 0x000fe200078e0006 */
[----:B------:R-:W-:Y:S06]  /*db20*/  @P2 BRA `(.L_x_2191) ;  /* 0xffffffc000482947 */ /* 0x000fec000383ffff */
.L_x_2182:
        /* <DEDUP_REMOVED lines=131> */
.L_x_2192:
[----:B------:R-:W-:Y:S02]  /*e360*/  R2UR UR4, R16 ;  /* 0x00000000100472ca */ /* 0x000fe400000e0000 */
[----:B------:R-:W-:-:S11]  /*e370*/  SHF.L.U32 R8, R8, 0x1f, RZ ;  /* 0x0000001f08087819 */ /* 0x000fd600000006ff */
[----:B------:R-:W-:-:S09]  /*e380*/  ULEA UR5, UR61, UR4, 0x3 ;  /* 0x000000043d057291 */ /* 0x000fd2000f8e183f */
[----:B------:R0:W1:Y:S01]  /*e390*/  SYNCS.PHASECHK.TRANS64.TRYWAIT P2, [UR5+0x38850], R8 ;  /* 0x03885008ff0075a7 */ /* 0x0000620008040145 */
[----:B------:R-:W-:Y:S05]  /*e3a0*/  @!P0 BRA `(.L_x_2193) ;  /* 0x0000000000048947 */ /* 0x000fea0003800000 */
[----:B------:R-:W-:Y:S01]  /*e3b0*/  BPT.TRAP 0x1 ;  /* 0x000000040000795c */ /* 0x000fe20000300000 */
.L_x_2193:
[----:B-1----:R-:W-:Y:S05]  /*e3c0*/  @P2 BRA `(.L_x_2194) ;  /* 0x0000000000082947 */ /* 0x002fea0003800000 */
[----:B------:R-:W1:Y:S02]  /*e3d0*/  SYNCS.PHASECHK.TRANS64.TRYWAIT P0, [UR5+0x38850], R8 ;  /* 0x03885008ff0075a7 */ /* 0x000e640008000145 */
[----:B-1----:R-:W-:Y:S05]  /*e3e0*/  @!P0 BRA `(.L_x_2195) ;  /* 0x0000007c000c8947 */ /* 0x002fea0003800000 */
.L_x_2194:
[----:B------:R-:W-:Y:S01]  /*e3f0*/  R2UR UR4, R16 ;  /* 0x00000000100472ca */ /* 0x000fe200000e0000 */
[----:B------:R-:W-:Y:S01]  /*e400*/  WARPGROUP.ARRIVE ;  /* 0x00000000000079c5 */ /* 0x000fe20000000000 */
[----:B------:R-:W-:Y:S01]  /*e410*/  UMOV UR7, 0x40000040 ;  /* 0x4000004000077882 */ /* 0x000fe20000000000 */
[----:B-1----:R-:W1:Y:S01]  /*e420*/  SHFL.BFLY PT, R5, R14, 0x2, 0x1f ;  /* 0x0c401f000e057f89 */ /* 0x002e6200000e0000 */
[----:B0-----:R-:W-:Y:S02]  /*e430*/  IMAD.MOV.U32 R8, RZ, RZ, RZ ;  /* 0x000000ffff087224 */ /* 0x001fe400078e00ff */
[----:B------:R-:W-:Y:S01]  /*e440*/  IMAD.MOV.U32 R4, RZ, RZ, RZ ;  /* 0x000000ffff047224 */ /* 0x000fe200078e00ff */
[----:B------:R-:W0:Y:S06]  /*e450*/  SHFL.BFLY PT, R0, R9, 0x2, 0x1f ;  /* 0x0c401f0009007f89 */ /* 0x000e2c00000e0000 */
[----:B------:R-:W-:-:S04]  /*e460*/  UIADD3 UR4, UR4, 0x400, URZ ;  /* 0x0000040004047890 */ /* 0x000fc8000fffe03f */
[----:B------:R-:W-:-:S04]  /*e470*/  USHF.R.U32.HI UR4, URZ, 0x4, UR4 ;  /* 0x000000043f047899 */ /* 0x000fc80008011604 */
[----:B------:R-:W-:-:S04]  /*e480*/  ULOP3.LUT UR4, UR4, 0x3fff, URZ, 0xc0, !UPT ;  /* 0x00003fff04047892 */ /* 0x000fc8000f8ec03f */
[----:B------:R-:W-:Y:S01]  /*e490*/  ULOP3.LUT UR4, UR4, 0x2800000, URZ, 0xfc, !UPT ;  /* 0x0280000004047892 */ /* 0x000fe2000f8efc3f */
[----:B-1----:R-:W-:-:S03]  /*e4a0*/  FADD.FTZ R5, R5, R14 ;  /* 0x0000000e05057221 */ /* 0x002fc60000010000 */
[----:B------:R-:W-:Y:S01]  /*e4b0*/  UIMAD UR4, UR61, 0xa00, UR4 ;  /* 0x00000a003d0478a4 */ /* 0x000fe2000f8e0204 */
[----:B0-----:R-:W-:Y:S01]  /*e4c0*/  FADD.FTZ R2, R0, R9 ;  /* 0x0000000900027221 */ /* 0x001fe20000010000 */
[----:B------:R-:W-:Y:S01]  /*e4d0*/  MOV R9, UR5 ;  /* 0x0000000500097c02 */ /* 0x000fe20008000f00 */
[----:B------:R-:W0:Y:S04]  /*e4e0*/  SHFL.BFLY PT, R0, R5, 0x1, 0x1f ;  /* 0x0c201f0005007f89 */ /* 0x000e2800000e0000 */
[----:B------:R-:W-:Y:S01]  /*e4f0*/  UMOV UR6, UR4 ;  /* 0x0000000400067c82 */ /* 0x000fe20008000000 */
[----:B------:R-:W1:Y:S01]  /*e500*/  SHFL.BFLY PT, R11, R2, 0x1, 0x1f ;  /* 0x0c201f00020b7f89 */ /* 0x000e6200000e0000 */
[----:B------:R-:W-:Y:S01]  /*e510*/  HGMMA.64x256x16.F32 R24, R208, gdesc[UR4].tnspB, R24, gsb0 ;  /* 0x43e00004d0187df0 */ /* 0x000fe20008000818 */
[----:B------:R-:W-:Y:S01]  /*e520*/  UIADD3 UR6, UR4, 0x80, URZ ;  /* 0x0000008004067890 */ /* 0x000fe2000fffe03f */
[----:B------:R-:W-:Y:S01]  /*e530*/  UMOV UR7, 0x40000040 ;  /* 0x4000004000077882 */ /* 0x000fe20000000000 */
[----:B0-----:R-:W-:Y:S01]  /*e540*/  FADD.FTZ R13, R5, R0 ;  /* 0x00000000050d7221 */ /* 0x001fe20000010000 */
[----:B------:R-:W-:-:S02]  /*e550*/  @!P1 VIADD R5, R9, 0x38860 ;  /* 0x0003886009059836 */ /* 0x000fc40000000000 */
[----:B------:R-:W-:Y:S02]  /*e560*/  IMAD.MOV.U32 R0, RZ, RZ, -0x800000 ;  /* 0xff800000ff007424 */ /* 0x000fe400078e00ff */
[----:B-1----:R-:W-:Y:S01]  /*e570*/  FADD.FTZ R15, R2, R11 ;  /* 0x0000000b020f7221 */ /* 0x002fe20000010000 */
[----:B------:R-:W-:Y:S01]  /*e580*/  FSETP.NE.FTZ.AND P0, PT, R13, RZ, PT ;  /* 0x000000ff0d00720b */ /* 0x000fe20003f15000 */
[----:B------:R-:W-:Y:S01]  /*e590*/  IMAD.MOV.U32 R2, RZ, RZ, -0x800000 ;  /* 0xff800000ff027424 */ /* 0x000fe200078e00ff */
[----:B------:R-:W-:Y:S02]  /*e5a0*/  @!P1 PRMT R5, RZ, 0x654, R5 ;  /* 0x00000654ff059816 */ /* 0x000fe40000000005 */
        /* <DEDUP_REMOVED lines=164> */
.L_x_2165:
[----:B------:R-:W-:Y:S05]  /*eff0*/  @P0 BRA `(.L_x_2196) ;  /* 0x0000002000440947 */ /* 0x000fea0003800000 */
[----:B------:R-:W0:Y:S01]  /*f000*/  S2R R3, SR_TID.X ;  /* 0x0000000000037919 */ /* 0x000e220000002100 */
[----:B------:R-:W1:Y:S01]  /*f010*/  LDC R8, c[0x0][0xbe8] ;  /* 0x0002fa00ff087b82 */ /* 0x000e620000000800 */
[----:B------:R-:W-:Y:S01]  /*f020*/  SHF.R.S32.HI R13, RZ, 0x1f, R22 ;  /* 0x0000001fff0d7819 */ /* 0x000fe20000011416 */
[----:B------:R-:W-:Y:S01]  /*f030*/  ULDC.64 UR4, c[0x0][0xbd0] ;  /* 0x0002f40000047ab9 */ /* 0x000fe20000000a00 */
[----:B------:R-:W-:Y:S01]  /*f040*/  ULDC.64 UR6, c[0x0][0xb38] ;  /* 0x0002ce0000067ab9 */ /* 0x000fe20000000a00 */
[----:B------:R-:W-:Y:S01]  /*f050*/  ULDC.64 UR10, c[0x0][0x208] ;  /* 0x00008200000a7ab9 */ /* 0x000fe20000000a00 */
[----:B------:R-:W-:Y:S03]  /*f060*/  BSSY B0, `(.L_x_2197) ;  /* 0x0000144000007945 */ /* 0x000fe60003800000 */
[----:B------:R-:W2:Y:S08]  /*f070*/  S2UR UR9, SR_CTAID.Z ;  /* 0x00000000000979c3 */ /* 0x000eb00000002700 */
[----:B------:R-:W3:Y:S08]  /*f080*/  LDC.64 R20, c[0x0][0xbd8] ;  /* 0x0002f600ff147b82 */ /* 0x000ef00000000a00 */
[----:B------:R-:W-:Y:S01]  /*f090*/  BAR.SYNC.DEFER_BLOCKING 0x1, 0x100 ;  /* 0x0044000000007b1d */ /* 0x000fe20000010000 */
[----:B-1----:R-:W-:-:S07]  /*f0a0*/  ISETP.NE.AND P0, PT, R8, 0x1, PT ;  /* 0x000000010800780c */ /* 0x002fce0003f05270 */
[----:B------:R-:W1:Y:S01]  /*f0b0*/  S2UR UR8, SR_CTAID.Y ;  /* 0x00000000000879c3 */ /* 0x000e620000002600 */
[----:B0-----:R-:W-:-:S07]  /*f0c0*/  IADD3 R4, R3, -0x80, RZ ;  /* 0xffffff8003047810 */ /* 0x001fce0007ffe0ff */
[----:B------:R-:W1:Y:S01]  /*f0d0*/  LDC R19, c[0x0][0xc50] ;  /* 0x00031400ff137b82 */ /* 0x000e620000000800 */
[----:B------:R-:W-:-:S04]  /*f0e0*/  SHF.R.S32.HI R5, RZ, 0x1f, R4 ;  /* 0x0000001fff057819 */ /* 0x000fc80000011404 */
[CC--:B------:R-:W-:Y:S02]  /*f0f0*/  LEA.HI R6, R5.reuse, R4.reuse, RZ, 0x7 ;  /* 0x0000000405067211 */ /* 0x0c0fe400078f38ff */
[----:B------:R-:W-:Y:S01]  /*f100*/  LEA.HI R5, R5, R4, RZ, 0x2 ;  /* 0x0000000405057211 */ /* 0x000fe200078f10ff */
[----:B------:R-:W0:Y:S01]  /*f110*/  @P0 LDC R18, c[0x0][0xbec] ;  /* 0x0002fb00ff120b82 */ /* 0x000e220000000800 */
[----:B------:R-:W-:Y:S02]  /*f120*/  LOP3.LUT R3, R6, 0xffffff80, RZ, 0xc0, !PT ;  /* 0xffffff8006037812 */ /* 0x000fe400078ec0ff */
[----:B------:R-:W-:Y:S02]  /*f130*/  LOP3.LUT R5, R5, 0xfffffffc, RZ, 0xc0, !PT ;  /* 0xfffffffc05057812 */ /* 0x000fe400078ec0ff */
[----:B------:R-:W-:Y:S01]  /*f140*/  SHF.R.S32.HI R7, RZ, 0x7, R6 ;  /* 0x00000007ff077819 */ /* 0x000fe20000011406 */
[C---:B------:R-:W-:Y:S02]  /*f150*/  IMAD.IADD R3, R4.reuse, 0x1, -R3 ;  /* 0x0000000104037824 */ /* 0x040fe400078e0a03 */
[----:B------:R-:W-:Y:S01]  /*f160*/  IMAD.IADD R11, R4, 0x1, -R5 ;  /* 0x00000001040b7824 */ /* 0x000fe200078e0a05 */
[----:B------:R-:W-:Y:S01]  /*f170*/  LEA.HI R4, R6, R7, RZ, 0x1 ;  /* 0x0000000706047211 */ /* 0x000fe200078f08ff */
[----:B------:R-:W4:Y:S01]  /*f180*/  LDC.64 R152, c[0x0][0xb40] ;  /* 0x0002d000ff987b82 */ /* 0x000f220000000a00 */
[----:B------:R-:W-:-:S02]  /*f190*/  SHF.R.S32.HI R12, RZ, 0x1f, R3 ;  /* 0x0000001fff0c7819 */ /* 0x000fc40000011403 */
[----:B------:R-:W-:Y:S02]  /*f1a0*/  LOP3.LUT R4, R4, 0x3fffffe, RZ, 0xc0, !PT ;  /* 0x03fffffe04047812 */ /* 0x000fe400078ec0ff */
[CC--:B------:R-:W-:Y:S02]  /*f1b0*/  LEA.HI R10, R12.reuse, R3.reuse, RZ, 0x2 ;  /* 0x000000030c0a7211 */ /* 0x0c0fe400078f10ff */
[----:B------:R-:W-:Y:S01]  /*f1c0*/  LEA.HI R12, R12, R3, RZ, 0x5 ;  /* 0x000000030c0c7211 */ /* 0x000fe200078f28ff */
[----:B------:R-:W5:Y:S01]  /*f1d0*/  @P0 LDC R17, c[0x0][0xbf0] ;  /* 0x0002fc00ff110b82 */ /* 0x000f620000000800 */
[----:B------:R-:W-:Y:S01]  /*f1e0*/  SHF.R.S32.HI R9, RZ, 0x2, R10 ;  /* 0x00000002ff097819 */ /* 0x000fe2000001140a */
[----:B------:R-:W-:Y:S01]  /*f1f0*/  IMAD.IADD R4, R7, 0x1, -R4 ;  /* 0x0000000107047824 */ /* 0x000fe200078e0a04 */
[----:B------:R-:W-:Y:S01]  /*f200*/  SHF.R.S32.HI R14, RZ, 0x1f, R10 ;  /* 0x0000001fff0e7819 */ /* 0x000fe2000001140a */
[----:B------:R-:W-:Y:S01]  /*f210*/  IMAD R7, R13, UR4, RZ ;  /* 0x000000040d077c24 */ /* 0x000fe2000f8e02ff */
[----:B------:R-:W-:Y:S01]  /*f220*/  LEA.HI R6, R11, R11, RZ, 0x1 ;  /* 0x0000000b0b067211 */ /* 0x000fe200078f08ff */
[----:B------:R-:W-:Y:S01]  /*f230*/  IMAD R13, R13, UR6, RZ ;  /* 0x000000060d0d7c24 */ /* 0x000fe2000f8e02ff */
[----:B------:R-:W-:Y:S01]  /*f240*/  LEA.HI R14, R14, R9, RZ, 0x3 ;  /* 0x000000090e0e7211 */ /* 0x000fe200078f18ff */
[----:B------:R-:W5:Y:S01]  /*f250*/  @P0 LDC R154, c[0x0][0xbec] ;  /* 0x0002fb00ff9a0b82 */ /* 0x000f620000000800 */
[----:B------:R-:W-:Y:S01]  /*f260*/  SHF.R.S32.HI R12, RZ, 0x5, R12 ;  /* 0x00000005ff0c7819 */ /* 0x000fe2000001140c */
[----:B------:R-:W-:Y:S01]  /*f270*/  IMAD R13, R22, UR7, R13 ;  /* 0x00000007160d7c24 */ /* 0x000fe2000f8e020d */
[----:B------:R-:W-:-:S02]  /*f280*/  LOP3.LUT R14, R14, 0xfffffff8, RZ, 0xc0, !PT ;  /* 0xfffffff80e0e7812 */ /* 0x000fc400078ec0ff */
[----:B------:R-:W-:Y:S02]  /*f290*/  LOP3.LUT R6, R6, 0x1ffffffe, RZ, 0xc0, !PT ;  /* 0x1ffffffe06067812 */ /* 0x000fe400078ec0ff */
[----:B------:R-:W-:Y:S01]  /*f2a0*/  LOP3.LUT R10, R10, 0x7ffffffc, RZ, 0xc0, !PT ;  /* 0x7ffffffc0a0a7812 */ /* 0x000fe200078ec0ff */
[----:B------:R-:W-:Y:S01]  /*f2b0*/  IMAD.IADD R5, R9, 0x1, -R14 ;  /* 0x0000000109057824 */ /* 0x000fe200078e0a0e */
[----:B------:R-:W5:Y:S01]  /*f2c0*/  @P0 LDC R23, c[0x0][0xbf0] ;  /* 0x0002fc00ff170b82 */ /* 0x000f620000000800 */
[----:B------:R-:W0:Y:S01]  /*f2d0*/  S2R R9, SR_CTAID.X ;  /* 0x0000000000097919 */ /* 0x000e220000002500 */
[----:B------:R-:W-:Y:S02]  /*f2e0*/  IMAD.IADD R15, R11, 0x1, -R6 ;  /* 0x000000010b0f7824 */ /* 0x000fe400078e0a06 */
[----:B------:R-:W-:Y:S01]  /*f2f0*/  LEA R5, R12, R5, 0x4 ;  /* 0x000000050c057211 */ /* 0x000fe200078e20ff */
[C---:B------:R-:W-:Y:S02]  /*f300*/  IMAD R11, R22.reuse, UR5, R7 ;  /* 0x00000005160b7c24 */ /* 0x040fe4000f8e0207 */
[----:B------:R-:W-:Y:S01]  /*f310*/  IMAD.WIDE.U32 R6, R22, UR6, RZ ;  /* 0x0000000616067c25 */ /* 0x000fe2000f8e00ff */
[----:B------:R-:W-:-:S03]  /*f320*/  ULDC.64 UR6, c[0x0][0xb48] ;  /* 0x0002d20000067ab9 */ /* 0x000fc60000000a00 */
[----:B------:R-:W-:Y:S02]  /*f330*/  IMAD R16, R4, 0x40, R5 ;  /* 0x0000004004107824 */ /* 0x000fe400078e0205 */
[----:B------:R-:W-:Y:S01]  /*f340*/  IMAD.WIDE.U32 R4, R22, UR4, RZ ;  /* 0x0000000416047c25 */ /* 0x000fe2000f8e00ff */
[----:B--2---:R-:W-:-:S03]  /*f350*/  USHF.R.S32.HI UR4, URZ, 0x1f, UR9 ;  /* 0x0000001f3f047899 */ /* 0x004fc60008011409 */
[----:B------:R-:W-:Y:S02]  /*f360*/  IMAD R12, R15, 0x8, R16 ;  /* 0x000000080f0c7824 */ /* 0x000fe400078e0210 */
[----:B------:R-:W-:Y:S02]  /*f370*/  IMAD.IADD R5, R5, 0x1, R11 ;  /* 0x0000000105057824 */ /* 0x000fe400078e020b */
[----:B---3--:R-:W-:Y:S02]  /*f380*/  IMAD R14, R20, UR4, RZ ;  /* 0x00000004140e7c24 */ /* 0x008fe4000f8e02ff */
[----:B------:R-:W-:Y:S02]  /*f390*/  IMAD.MOV R22, RZ, RZ, -R22 ;  /* 0x000000ffff167224 */ /* 0x000fe400078e0a16 */
[----:B------:R-:W-:Y:S02]  /*f3a0*/  IMAD R15, R21, UR9, R14 ;  /* 0x00000009150f7c24 */ /* 0x000fe4000f8e020e */
[----:B----4-:R-:W-:Y:S01]  /*f3b0*/  IMAD R14, R152, UR4, RZ ;  /* 0x00000004980e7c24 */ /* 0x010fe2000f8e02ff */
[----:B------:R-:W-:Y:S01]  /*f3c0*/  ULDC.64 UR4, c[0x0][0xbe0] ;  /* 0x0002f80000047ab9 */ /* 0x000fe20000000a00 */
[----:B-1----:R-:W-:-:S02]  /*f3d0*/  IMAD R21, R19, R22, UR8 ;  /* 0x0000000813157e24 */ /* 0x002fc4000f8e0216 */
[----:B------:R-:W-:Y:S01]  /*f3e0*/  IMAD.IADD R7, R7, 0x1, R13 ;  /* 0x0000000107077824 */ /* 0x000fe200078e020d */
[----:B0-----:R-:W-:Y:S01]  /*f3f0*/  LEA R11, R9, R12, 0x7 ;  /* 0x0000000c090b7211 */ /* 0x001fe200078e38ff */
[----:B------:R-:W-:-:S04]  /*f400*/  IMAD.WIDE.U32 R4, R20, UR9, R4 ;  /* 0x0000000914047c25 */ /* 0x000fc8000f8e0004 */
[----:B------:R-:W-:-:S04]  /*f410*/  @P0 IMAD.HI.U32 R12, R11, R18, RZ ;  /* 0x000000120b0c0227 */ /* 0x000fc800078e00ff */
        /* <DEDUP_REMOVED lines=24> */
[----:B------:R-:W-:-:S02]  /*f5a0*/  IMAD.MOV R18, RZ, RZ, -R15 ;  /* 0x000000ffff127224 */ /* 0x000fc400078e0a0f */
[----:B------:R-:W-:Y:S02]  /*f5b0*/  IMAD R12, R12, UR4, RZ ;  /* 0x000000040c0c7c24 */ /* 0x000fe4000f8e02ff */
[C---:B------:R-:W-:Y:S02]  /*f5c0*/  IMAD R13, R8.reuse, R13, R11 ;  /* 0x0000000d080d7224 */ /* 0x040fe400078e020b */
[----:B------:R-:W-:Y:S02]  /*f5d0*/  IMAD.IADD R7, R7, 0x1, R19 ;  /* 0x0000000107077824 */ /* 0x000fe400078e0213 */
[----:B------:R-:W-:Y:S02]  /*f5e0*/  IMAD R11, R8, R18, R11 ;  /* 0x00000012080b7224 */ /* 0x000fe400078e020b */
[C---:B------:R-:W-:Y:S01]  /*f5f0*/  IMAD R17, R15.reuse, UR5, R12 ;  /* 0x000000050f117c24 */ /* 0x040fe2000f8e020c */
[----:B------:R-:W-:Y:S01]  /*f600*/  SHF.R.S32.HI R12, RZ, 0x1f, R13 ;  /* 0x0000001fff0c7819 */ /* 0x000fe2000001140d */
[----:B------:R-:W-:Y:S01]  /*f610*/  IMAD.WIDE.U32 R6, R15, UR4, R6 ;  /* 0x000000040f067c25 */ /* 0x000fe2000f8e0006 */
[----:B------:R-:W-:Y:S01]  /*f620*/  SHF.R.S32.HI R14, RZ, 0x1f, R11 ;  /* 0x0000001fff0e7819 */ /* 0x000fe2000001140b */
[----:B------:R-:W0:Y:S01]  /*f630*/  S2UR UR5, SR_CgaCtaId ;  /* 0x00000000000579c3 */ /* 0x000e220000008800 */
[----:B------:R-:W-:Y:S01]  /*f640*/  UMOV UR4, 0x400 ;  /* 0x0000040000047882 */ /* 0x000fe20000000000 */
[----:B------:R-:W-:Y:S01]  /*f650*/  IMAD R12, R12, UR6, RZ ;  /* 0x000000060c0c7c24 */ /* 0x000fe2000f8e02ff */
[----:B------:R-:W-:Y:S01]  /*f660*/  IADD3 R7, R7, R17, RZ ;  /* 0x0000001107077210 */ /* 0x000fe20007ffe0ff */
[----:B------:R-:W-:-:S02]  /*f670*/  IMAD R14, R14, UR8, RZ ;  /* 0x000000080e0e7c24 */ /* 0x000fc4000f8e02ff */
        /* <DEDUP_REMOVED lines=47> */
[----:B------:R-:W-:Y:S01]  /*f970*/  VIADD R22, R3, 0x50 ;  /* 0x0000005003167836 */ /* 0x000fe20000000000 */
[----:B------:R-:W-:-:S02]  /*f980*/  ISETP.GE.AND P1, PT, R19, UR4, PT ;  /* 0x0000000413007c0c */ /* 0x000fc4000bf26270 */
[----:B------:R-:W-:Y:S02]  /*f990*/  ISETP.GE.AND P0, PT, R18, UR4, PT ;  /* 0x0000000412007c0c */ /* 0x000fe4000bf06270 */
[C---:B------:R-:W-:Y:S02]  /*f9a0*/  IADD3 R21, R3.reuse, 0x48, RZ ;  /* 0x0000004803157810 */ /* 0x040fe40007ffe0ff */
        /* <DEDUP_REMOVED lines=23> */
[C---:B0-----:R-:W-:Y:S01]  /*fb20*/  VIADD R24, R3.reuse, 0x58 ;  /* 0x0000005803187836 */ /* 0x041fe20000000000 */
[----:B------:R-:W-:Y:S01]  /*fb30*/  @!P0 LOP3.LUT R11, R18, 0xfffffffe, RZ, 0xc0, !PT ;  /* 0xfffffffe120b8812 */ /* 0x000fe200078ec0ff */
[----:B------:R-:W-:Y:S01]  /*fb40*/  VIADD R25, R3, 0x60 ;  /* 0x0000006003197836 */ /* 0x000fe20000000000 */
        /* <DEDUP_REMOVED lines=15> */
[----:B------:R-:W-:-:S02]  /*fc40*/  @!P5 LOP3.LUT R21, R21, 0xfffffffe, RZ, 0xc0, !PT ;  /* 0xfffffffe1515d812 */ /* 0x000fc400078ec0ff */
[----:B------:R-:W-:Y:S01]  /*fc50*/  @!P6 LOP3.LUT R23, R22, 0xfffffffe, RZ, 0xc0, !PT ;  /* 0xfffffffe1617e812 */ /* 0x000fe200078ec0ff */
[----:B------:R-:W-:Y:S01]  /*fc60*/  VIADD R22, R3, 0x88 ;  /* 0x0000008803167836 */ /* 0x000fe20000000000 */
[----:B------:R-:W-:Y:S01]  /*fc70*/  ISETP.GE.AND P1, PT, R24, UR4, PT ;  /* 0x0000000418007c0c */ /* 0x000fe2000bf26270 */
[--C-:B0-----:R-:W-:Y:S01]  /*fc80*/  @!P2 IMAD.WIDE R10, R15, 0x4, R4.reuse ;  /* 0x000000040f0aa825 */ /* 0x101fe200078e0204 */
[----:B------:R-:W-:Y:S02]  /*fc90*/  ISETP.GE.AND P0, PT, R25, UR4, PT ;  /* 0x0000000419007c0c */ /* 0x000fe4000bf06270 */
[----:B------:R-:W-:Y:S01]  /*fca0*/  IADD3 R2, R3, 0x70, RZ ;  /* 0x0000007003027810 */ /* 0x000fe20007ffe0ff */
[--C-:B-1----:R-:W-:Y:S01]  /*fcb0*/  @!P3 IMAD.WIDE R12, R17, 0x4, R4.reuse ;  /* 0x00000004110cb825 */ /* 0x102fe200078e0204 */
[----:B------:R0:W-:Y:S01]  /*fcc0*/  @!P2 ST.E.64 desc[UR6][R10.64], R48 ;  /* 0x000000300a00a985 */ /* 0x0001e2000c101b06 */
[----:B------:R-:W-:Y:S02]  /*fcd0*/  ISETP.GE.AND P2, PT, R0, UR4, PT ;  /* 0x0000000400007c0c */ /* 0x000fe4000bf46270 */
[----:B------:R-:W-:Y:S01]  /*fce0*/  @!P4 IMAD.WIDE R14, R19, 0x4, R4 ;  /* 0x00000004130ec825 */ /* 0x000fe200078e0204 */
[----:B------:R1:W-:Y:S01]  /*fcf0*/  @!P3 ST.E.64 desc[UR6][R12.64], R52 ;  /* 0x000000340c00b985 */ /* 0x0003e2000c101b06 */
[----:B------:R-:W-:-:S02]  /*fd00*/  ISETP.GE.AND P3, PT, R22, UR4, PT ;  /* 0x0000000416007c0c */ /* 0x000fc4000bf66270 */
[--C-:B------:R-:W-:Y:S01]  /*fd10*/  @!P5 IMAD.WIDE R16, R21, 0x4, R4.reuse ;  /* 0x000000041510d825 */ /* 0x100fe200078e0204 */
[----:B------:R2:W-:Y:S01]  /*fd20*/  @!P4 ST.E.64 desc[UR6][R14.64], R56 ;  /* 0x000000380e00c985 */ /* 0x0005e2000c101b06 */
[----:B------:R-:W-:Y:S02]  /*fd30*/  @!P1 LEA.HI R24, R24, R24, RZ, 0x1 ;  /* 0x0000001818189211 */ /* 0x000fe400078f08ff */
        /* <DEDUP_REMOVED lines=8> */
[----:B0-----:R-:W-:Y:S01]  /*fdc0*/  @!P1 LOP3.LUT R11, R24, 0xfffffffe, RZ, 0xc0, !PT ;  /* 0xfffffffe180b9812 */ /* 0x001fe200078ec0ff */
[----:B------:R-:W-:Y:S01]  /*fdd0*/  VIADD R24, R3, 0x90 ;  /* 0x0000009003187836 */ /* 0x000fe20000000000 */
[----:B-1----:R-:W-:Y:S02]  /*fde0*/  @!P0 LOP3.LUT R13, R25, 0xfffffffe, RZ, 0xc0, !PT ;  /* 0xfffffffe190d8812 */ /* 0x002fe400078ec0ff */
[----:B------:R-:W-:Y:S01]  /*fdf0*/  @!P2 LEA.HI R0, R0, R0, RZ, 0x1 ;  /* 0x000000000000a211 */ /* 0x000fe200078f08ff */
        /* <DEDUP_REMOVED lines=14> */
[----:B------:R-:W-:Y:S01]  /*fee0*/  VIADD R20, R3, 0xb0 ;  /* 0x000000b003147836 */ /* 0x000fe20000000000 */
[----:B------:R-:W-:-:S02]  /*fef0*/  @!P3 LOP3.LUT R23, R22, 0xfffffffe, RZ, 0xc0, !PT ;  /* 0xfffffffe1617b812 */ /* 0x000fc400078ec0ff */
[----:B------:R-:W-:Y:S01]  /*ff00*/  IADD3 R25, R3, 0x98, RZ ;  /* 0x0000009803197810 */ /* 0x000fe20007ffe0ff */
[--C-:B0-----:R-:W-:Y:S01]  /*ff10*/  @!P2 IMAD.WIDE R10, R15, 0x4, R4.reuse ;  /* 0x000000040f0aa825 */ /* 0x101fe200078e0204 */
[----:B------:R-:W-:Y:S02]  /*ff20*/  ISETP.GE.AND P0, PT, R24, UR4, PT ;  /* 0x0000000418007c0c */ /* 0x000fe4000bf06270 */
        /* <DEDUP_REMOVED lines=19> */
[----:B0-----:R-:W-:Y:S02]  /*10060*/  @!P0 LOP3.LUT R11, R24, 0xfffffffe, RZ, 0xc0, !PT ;  /* 0xfffffffe180b8812 */ /* 0x001fe400078ec0ff */
[----:B------:R-:W-:Y:S02]  /*10070*/  @!P2 LEA.HI R0, R0, R0, RZ, 0x1 ;  /* 0x000000000000a211 */ /* 0x000fe400078f08ff */
[----:B-1----:R-:W-:Y:S01]  /*10080*/  @!P1 LOP3.LUT R13, R25, 0xfffffffe, RZ, 0xc0, !PT ;  /* 0xfffffffe190d9812 */ /* 0x002fe200078ec0ff */
[----:B------:R-:W-:Y:S01]  /*10090*/  @!P0 IMAD.WIDE R10, R11, 0x4, R4 ;  /* 0x000000040b0a8825 */ /* 0x000fe200078e0204 */
[----:B------:R-:W-:-:S02]  /*100a0*/  @!P3 LEA.HI R2, R2, R2, RZ, 0x1 ;  /* 0x000000020202b211 */ /* 0x000fc400078f08ff */
        /* <DEDUP_REMOVED lines=63> */
.L_x_2198:
[----:B------:R-:W-:Y:S05]  /*104a0*/  BSYNC B0 ;  /* 0x0000000000007941 */ /* 0x000fea0003800000 */
.L_x_2197:
[----:B------:R-:W-:Y:S01]  /*104b0*/  ISETP.GE.AND P0, PT, R9, R8, PT ;  /* 0x000000080900720c */ /* 0x000fe20003f06270 */
[----:B0---4-:R4:W0:Y:S04]  /*104c0*/  SHFL.IDX PT, R5, R7, 0x1, 0x1c1f ;  /* 0x003c1f0007057f89 */ /* 0x01182800000e0000 */
[----:B---3--:R4:W3:Y:S08]  /*104d0*/  SHFL.IDX PT, R4, R6, 0x1, 0x1c1f ;  /* 0x003c1f0006047f89 */ /* 0x0088f000000e0000 */
[----:B----4-:R-:W-:Y:S05]  /*104e0*/  @P0 BRA `(.L_x_2163) ;  /* 0x0000005800240947 */ /* 0x010fea0003800000 */
        /* <DEDUP_REMOVED lines=10> */
[----:B------:R-:W-:Y:S01]  /*10590*/  VIADD R16, R3, 0x48 ;  /* 0x0000004803107836 */ /* 0x000fe20000000000 */
[----:B------:R-:W-:Y:S01]  /*105a0*/  ISETP.GE.AND P6, PT, R13, UR4, PT ;  /* 0x000000040d007c0c */ /* 0x000fe2000bfc6270 */
[C---:B------:R-:W-:Y:S01]  /*105b0*/  VIADD R18, R3.reuse, 0x50 ;  /* 0x0000005003127836 */ /* 0x040fe20000000000 */
[----:B------:R-:W-:Y:S01]  /*105c0*/  ISETP.GE.AND P5, PT, R12, UR4, PT ;  /* 0x000000040c007c0c */ /* 0x000fe2000bfa6270 */
[C---:B------:R-:W-:Y:S01]  /*105d0*/  VIADD R20, R3.reuse, 0x58 ;  /* 0x0000005803147836 */ /* 0x040fe20000000000 */
[C---:B------:R-:W-:Y:S01]  /*105e0*/  IADD3 R15, R3.reuse, 0x40, RZ ;  /* 0x00000040030f7810 */ /* 0x040fe20007ffe0ff */
[----:B0--3--:R-:W-:Y:S01]  /*105f0*/  @!P0 IMAD.WIDE R6, R3, 0x4, R4 ;  /* 0x0000000403068825 */ /* 0x009fe200078e0204 */
        /* <DEDUP_REMOVED lines=8> */
[----:B------:R-:W-:Y:S01]  /*10680*/  ISETP.GE.AND P3, PT, R15, UR4, PT ;  /* 0x000000040f007c0c */ /* 0x000fe2000bf66270 */
[----:B------:R-:W-:Y:S01]  /*10690*/  @!P1 IMAD.WIDE R8, R9, 0x4, R4 ;  /* 0x0000000409089825 */ /* 0x000fe200078e0204 */
[----:B------:R-:W-:-:S02]  /*106a0*/  ISETP.GE.AND P0, PT, R0, UR4, PT ;  /* 0x0000000400007c0c */ /* 0x000fc4000bf06270 */
[----:B------:R-:W-:Y:S01]  /*106b0*/  @!P5 LEA.HI R12, R12, R12, RZ, 0x1 ;  /* 0x0000000c0c0cd211 */ /* 0x000fe200078f08ff */
[----:B------:R-:W-:Y:S01]  /*106c0*/  @!P2 IMAD.WIDE R10, R11, 0x4, R4 ;  /* 0x000000040b0aa825 */ /* 0x000fe200078e0204 */
[----:B------:R1:W-:Y:S01]  /*106d0*/  @!P1 ST.E.64 desc[UR6][R8.64], R30 ;  /* 0x0000001e08009985 */ /* 0x0003e2000c101b06 */
[----:B------:R-:W-:Y:S02]  /*106e0*/  ISETP.GE.AND P1, PT, R2, UR4, PT ;  /* 0x0000000402007c0c */ /* 0x000fe4000bf26270 */
[----:B------:R-:W-:Y:S01]  /*106f0*/  @!P6 LEA.HI R13, R13, R13, RZ, 0x1 ;  /* 0x0000000d0d0de211 */ /* 0x000fe200078f08ff */
[----:B------:R2:W-:Y:S01]  /*10700*/  @!P2 ST.E.64 desc[UR6][R10.64], R34 ;  /* 0x000000220a00a985 */ /* 0x0005e2000c101b06 */
[----:B------:R-:W-:Y:S02]  /*10710*/  ISETP.GE.AND P2, PT, R14, UR4, PT ;  /* 0x000000040e007c0c */ /* 0x000fe4000bf46270 */
[----:B0-----:R-:W-:Y:S02]  /*10720*/  @!P5 LOP3.LUT R7, R12, 0xfffffffe, RZ, 0xc0, !PT ;  /* 0xfffffffe0c07d812 */ /* 0x001fe400078ec0ff */
[----:B------:R-:W-:-:S02]  /*10730*/  @!P0 LEA.HI R0, R0, R0, RZ, 0x1 ;  /* 0x0000000000008211 */ /* 0x000fc400078f08ff */
[----:B------:R-:W-:Y:S01]  /*10740*/  @!P4 LEA.HI R16, R16, R16, RZ, 0x1 ;  /* 0x000000101010c211 */ /* 0x000fe200078f08ff */
[--C-:B------:R-:W-:Y:S01]  /*10750*/  @!P5 IMAD.WIDE R6, R7, 0x4, R4.reuse ;  /* 0x000000040706d825 */ /* 0x100fe200078e0204 */
[----:B-1----:R-:W-:Y:S02]  /*10760*/  @!P6 LOP3.LUT R9, R13, 0xfffffffe, RZ, 0xc0, !PT ;  /* 0xfffffffe0d09e812 */ /* 0x002fe400078ec0ff */
[----:B------:R-:W-:Y:S02]  /*10770*/  @!P1 LEA.HI R2, R2, R2, RZ, 0x1 ;  /* 0x0000000202029211 */ /* 0x000fe400078f08ff */
[----:B------:R0:W-:Y:S01]  /*10780*/  @!P5 ST.E.64 desc[UR6][R6.64], R38 ;  /* 0x000000260600d985 */ /* 0x0001e2000c101b06 */
[----:B------:R-:W-:Y:S01]  /*10790*/  @!P2 LEA.HI R14, R14, R14, RZ, 0x1 ;  /* 0x0000000e0e0ea211 */ /* 0x000fe200078f08ff */
[----:B------:R-:W-:Y:S01]  /*107a0*/  @!P6 IMAD.WIDE R8, R9, 0x4, R4 ;  /* 0x000000040908e825 */ /* 0x000fe200078e0204 */
[----:B--2---:R-:W-:Y:S02]  /*107b0*/  @!P3 LEA.HI R10, R15, R15, RZ, 0x1 ;  /* 0x0000000f0f0ab211 */ /* 0x004fe400078f08ff */
[----:B------:R-:W-:Y:S01]  /*107c0*/  @!P0 LOP3.LUT R11, R0, 0xfffffffe, RZ, 0xc0, !PT ;  /* 0xfffffffe000b8812 */ /* 0x000fe200078ec0ff */
[----:B------:R-:W-:Y:S01]  /*107d0*/  VIADD R0, R3, 0x60 ;  /* 0x0000006003007836 */ /* 0x000fe20000000000 */
[----:B------:R-:W-:Y:S01]  /*107e0*/  @!P1 LOP3.LUT R13, R2, 0xfffffffe, RZ, 0xc0, !PT ;  /* 0xfffffffe020d9812 */ /* 0x000fe200078ec0ff */
[----:B------:R1:W-:Y:S01]  /*107f0*/  @!P6 ST.E.64 desc[UR6][R8.64], R42 ;  /* 0x0000002a0800e985 */ /* 0x0003e2000c101b06 */
[----:B------:R-:W-:-:S02]  /*10800*/  @!P2 LOP3.LUT R15, R14, 0xfffffffe, RZ, 0xc0, !PT ;  /* 0xfffffffe0e0fa812 */ /* 0x000fc400078ec0ff */
[----:B------:R-:W-:Y:S02]  /*10810*/  @!P3 LOP3.LUT R17, R10, 0xfffffffe, RZ, 0xc0, !PT ;  /* 0xfffffffe0a11b812 */ /* 0x000fe400078ec0ff */
[----:B------:R-:W-:Y:S01]  /*10820*/  @!P4 LOP3.LUT R19, R16, 0xfffffffe, RZ, 0xc0, !PT ;  /* 0xfffffffe1013c812 */ /* 0x000fe200078ec0ff */
[--C-:B0-----:R-:W-:Y:S01]  /*10830*/  @!P0 IMAD.WIDE R6, R11, 0x4, R4.reuse ;  /* 0x000000040b068825 */ /* 0x101fe200078e0204 */
[----:B------:R-:W-:Y:S02]  /*10840*/  ISETP.GE.AND P5, PT, R18, UR4, PT ;  /* 0x0000000412007c0c */ /* 0x000fe4000bfa6270 */
[----:B------:R-:W-:Y:S01]  /*10850*/  ISETP.GE.AND P6, PT, R20, UR4, PT ;  /* 0x0000000414007c0c */ /* 0x000fe2000bfc6270 */
[--C-:B------:R-:W-:Y:S01]  /*10860*/  @!P2 IMAD.WIDE R10, R15, 0x4, R4.reuse ;  /* 0x000000040f0aa825 */ /* 0x100fe200078e0204 */
[----:B------:R0:W-:Y:S01]  /*10870*/  @!P0 ST.E.64 desc[UR6][R6.64], R46 ;  /* 0x0000002e06008985 */ /* 0x0001e2000c101b06 */
[----:B------:R-:W-:Y:S02]  /*10880*/  IADD3 R2, R3, 0x68, RZ ;  /* 0x0000006803027810 */ /* 0x000fe40007ffe0ff */
[----:B-1----:R-:W-:-:S04]  /*10890*/  @!P1 IMAD.WIDE R8, R13, 0x4, R4 ;  /* 0x000000040d089825 */ /* 0x002fc800078e0204 */
[--C-:B------:R-:W-:Y:S01]  /*108a0*/  @!P3 IMAD.WIDE R12, R17, 0x4, R4.reuse ;  /* 0x00000004110cb825 */ /* 0x100fe200078e0204 */
[----:B------:R1:W-:Y:S01]  /*108b0*/  @!P1 ST.E.64 desc[UR6][R8.64], R50 ;  /* 0x0000003208009985 */ /* 0x0003e2000c101b06 */
[----:B------:R-:W-:Y:S02]  /*108c0*/  @!P5 LEA.HI R18, R18, R18, RZ, 0x1 ;  /* 0x000000121212d211 */ /* 0x000fe400078f08ff */
[----:B------:R-:W-:Y:S01]  /*108d0*/  @!P4 IMAD.WIDE R14, R19, 0x4, R4 ;  /* 0x00000004130ec825 */ /* 0x000fe200078e0204 */
[----:B------:R2:W-:Y:S01]  /*108e0*/  @!P2 ST.E.64 desc[UR6][R10.64], R54 ;  /* 0x000000360a00a985 */ /* 0x0005e2000c101b06 */
[----:B------:R-:W-:Y:S02]  /*108f0*/  @!P6 LEA.HI R20, R20, R20, RZ, 0x1 ;  /* 0x000000141414e211 */ /* 0x000fe400078f08ff */
[C---:B------:R-:W-:Y:S01]  /*10900*/  VIADD R16, R3.reuse, 0x70 ;  /* 0x0000007003107836 */ /* 0x040fe20000000000 */
[----:B------:R3:W-:Y:S01]  /*10910*/  @!P3 ST.E.64 desc[UR6][R12.64], R58 ;  /* 0x0000003a0c00b985 */ /* 0x0007e2000c101b06 */
[C---:B------:R-:W-:Y:S01]  /*10920*/  VIADD R17, R3.reuse, 0x78 ;  /* 0x0000007803117836 */ /* 0x040fe20000000000 */
[----:B------:R-:W-:Y:S01]  /*10930*/  ISETP.GE.AND P3, PT, R2, UR4, PT ;  /* 0x0000000402007c0c */ /* 0x000fe2000bf66270 */
[----:B------:R-:W-:Y:S01]  /*10940*/  VIADD R19, R3, 0x80 ;  /* 0x0000008003137836 */ /* 0x000fe20000000000 */
[----:B------:R4:W-:Y:S01]  /*10950*/  @!P4 ST.E.64 desc[UR6][R14.64], R62 ;  /* 0x0000003e0e00c985 */ /* 0x0009e2000c101b06 */
[----:B------:R-:W-:-:S02]  /*10960*/  ISETP.GE.AND P4, PT, R0, UR4, PT ;  /* 0x0000000400007c0c */ /* 0x000fc4000bf86270 */
[----:B------:R-:W-:Y:S02]  /*10970*/  ISETP.GE.AND P2, PT, R16, UR4, PT ;  /* 0x0000000410007c0c */ /* 0x000fe4000bf46270 */
[----:B------:R-:W-:Y:S02]  /*10980*/  ISETP.GE.AND P1, PT, R17, UR4, PT ;  /* 0x0000000411007c0c */ /* 0x000fe4000bf26270 */
        /* <DEDUP_REMOVED lines=36> */
[C---:B------:R-:W-:Y:S02]  /*10bd0*/  IADD3 R19, R3.reuse, 0xb8, RZ ;  /* 0x000000b803137810 */ /* 0x040fe40007ffe0ff */
[----:B------:R-:W-:Y:S01]  /*10be0*/  VIADD R17, R3, 0xb0 ;  /* 0x000000b003117836 */ /* 0x000fe20000000000 */
[----:B------:R4:W-:Y:S01]  /*10bf0*/  @!P0 ST.E.64 desc[UR6][R14.64], R90 ;  /* 0x0000005a0e008985 */ /* 0x0009e2000c101b06 */
[----:B------:R-:W-:-:S02]  /*10c00*/  ISETP.GE.AND P0, PT, R0, UR4, PT ;  /* 0x0000000400007c0c */ /* 0x000fc4000bf06270 */
[----:B------:R-:W-:Y:S02]  /*10c10*/  @!P5 LEA.HI R20, R20, R20, RZ, 0x1 ;  /* 0x000000141414d211 */ /* 0x000fe400078f08ff */
[----:B------:R-:W-:Y:S02]  /*10c20*/  ISETP.GE.AND P2, PT, R17, UR4, PT ;  /* 0x0000000411007c0c */ /* 0x000fe4000bf46270 */
[----:B0-----:R-:W-:Y:S01]  /*10c30*/  @!P6 LOP3.LUT R7, R18, 0xfffffffe, RZ, 0xc0, !PT ;  /* 0xfffffffe1207e812 */ /* 0x001fe200078ec0ff */
[----:B------:R-:W-:Y:S01]  /*10c40*/  VIADD R18, R3, 0xc0 ;  /* 0x000000c003127836 */ /* 0x000fe20000000000 */
[----:B------:R-:W-:Y:S02]  /*10c50*/  ISETP.GE.AND P1, PT, R19, UR4, PT ;  /* 0x0000000413007c0c */ /* 0x000fe4000bf26270 */
[----:B-1----:R-:W-:Y:S01]  /*10c60*/  @!P5 LOP3.LUT R9, R20, 0xfffffffe, RZ, 0xc0, !PT ;  /* 0xfffffffe1409d812 */ /* 0x002fe200078ec0ff */
[----:B------:R-:W-:Y:S01]  /*10c70*/  @!P6 IMAD.WIDE R6, R7, 0x4, R4 ;  /* 0x000000040706e825 */ /* 0x000fe200078e0204 */
[----:B------:R-:W-:-:S02]  /*10c80*/  @!P4 LEA.HI R2, R2, R2, RZ, 0x1 ;  /* 0x000000020202c211 */ /* 0x000fc400078f08ff */
[----:B------:R-:W-:Y:S01]  /*10c90*/  @!P0 LEA.HI R0, R0, R0, RZ, 0x1 ;  /* 0x0000000000008211 */ /* 0x000fe200078f08ff */
[----:B------:R-:W-:Y:S01]  /*10ca0*/  @!P5 IMAD.WIDE R8, R9, 0x4, R4 ;  /* 0x000000040908d825 */ /* 0x000fe200078e0204 */
[----:B------:R0:W-:Y:S01]  /*10cb0*/  @!P6 ST.E.64 desc[UR6][R6.64], R94 ;  /* 0x0000005e0600e985 */ /* 0x0001e2000c101b06 */
[----:B------:R-:W-:Y:S02]  /*10cc0*/  @!P3 LEA.HI R16, R16, R16, RZ, 0x1 ;  /* 0x000000101010b211 */ /* 0x000fe400078f08ff */
[----:B--2---:R-:W-:Y:S01]  /*10cd0*/  @!P0 LOP3.LUT R11, R0, 0xfffffffe, RZ, 0xc0, !PT ;  /* 0xfffffffe000b8812 */ /* 0x004fe200078ec0ff */
[----:B------:R1:W-:Y:S01]  /*10ce0*/  @!P5 ST.E.64 desc[UR6][R8.64], R98 ;  /* 0x000000620800d985 */ /* 0x0003e2000c101b06 */
[C---:B------:R-:W-:Y:S01]  /*10cf0*/  VIADD R20, R3.reuse, 0xc8 ;  /* 0x000000c803147836 */ /* 0x040fe20000000000 */
[----:B------:R-:W-:Y:S01]  /*10d00*/  ISETP.GE.AND P5, PT, R18, UR4, PT ;  /* 0x0000000412007c0c */ /* 0x000fe2000bfa6270 */
[----:B------:R-:W-:Y:S01]  /*10d10*/  VIADD R0, R3, 0xd0 ;  /* 0x000000d003007836 */ /* 0x000fe20000000000 */
[----:B------:R-:W-:-:S02]  /*10d20*/  @!P2 LEA.HI R17, R17, R17, RZ, 0x1 ;  /* 0x000000111111a211 */ /* 0x000fc400078f08ff */
[----:B------:R-:W-:Y:S02]  /*10d30*/  @!P1 LEA.HI R19, R19, R19, RZ, 0x1 ;  /* 0x0000001313139211 */ /* 0x000fe400078f08ff */
[----:B---3--:R-:W-:Y:S01]  /*10d40*/  @!P4 LOP3.LUT R13, R2, 0xfffffffe, RZ, 0xc0, !PT ;  /* 0xfffffffe020dc812 */ /* 0x008fe200078ec0ff */
[----:B------:R-:W-:Y:S01]  /*10d50*/  VIADD R2, R3, 0xd8 ;  /* 0x000000d803027836 */ /* 0x000fe20000000000 */
[----:B----4-:R-:W-:Y:S01]  /*10d60*/  @!P3 LOP3.LUT R15, R16, 0xfffffffe, RZ, 0xc0, !PT ;  /* 0xfffffffe100fb812 */ /* 0x010fe200078ec0ff */
[--C-:B0-----:R-:W-:Y:S01]  /*10d70*/  @!P0 IMAD.WIDE R6, R11, 0x4, R4.reuse ;  /* 0x000000040b068825 */ /* 0x101fe200078e0204 */
[----:B------:R-:W-:Y:S02]  /*10d80*/  @!P2 LOP3.LUT R17, R17, 0xfffffffe, RZ, 0xc0, !PT ;  /* 0xfffffffe1111a812 */ /* 0x000fe400078ec0ff */
        /* <DEDUP_REMOVED lines=9> */
[----:B------:R-:W-:-:S02]  /*10e20*/  @!P2 IMAD.WIDE R12, R17, 0x4, R4 ;  /* 0x00000004110ca825 */ /* 0x000fc400078e0204 */
        /* <DEDUP_REMOVED lines=46> */
.L_x_2196:
[----:B------:R-:W1:Y:S02]  /*11110*/  S2R R0, SR_TID.X ;  /* 0x0000000000007919 */ /* 0x000e640000002100 */
[----:B-1----:R-:W-:-:S05]  /*11120*/  VIADD R2, R0, 0xffffff80 ;  /* 0xffffff8000027836 */ /* 0x002fca0000000000 */
[----:B------:R-:W-:-:S13]  /*11130*/  ISETP.GT.AND P0, PT, R2, 0x7f, PT ;  /* 0x0000007f0200780c */ /* 0x000fda0003f04270 */
[----:B------:R-:W-:Y:S05]  /*11140*/  @P0 BRA `(.L_x_2163) ;  /* 0x0000004c000c0947 */ /* 0x000fea0003800000 */
[----:B------:R-:W1:Y:S01]  /*11150*/  S2R R3, SR_CTAID.X ;  /* 0x0000000000037919 */ /* 0x000e620000002500 */
[----:B------:R-:W2:Y:S01]  /*11160*/  LDC R6, c[0x0][0xbe8] ;  /* 0x0002fa00ff067b82 */ /* 0x000ea20000000800 */
[----:B------:R-:W-:Y:S01]  /*11170*/  ULDC UR4, c[0x0][0xa88] ;  /* 0x0002a20000047ab9 */ /* 0x000fe20000000800 */
[----:B-1----:R-:W-:Y:S01]  /*11180*/  LEA R0, R3, R0, 0x7 ;  /* 0x0000000003007211 */ /* 0x002fe200078e38ff */
[----:B--2---:R-:W-:-:S04]  /*11190*/  IMAD R3, R6, UR4, RZ ;  /* 0x0000000406037c24 */ /* 0x004fc8000f8e02ff */
[----:B------:R-:W-:-:S05]  /*111a0*/  VIADD R0, R0, 0xffffff80 ;  /* 0xffffff8000007836 */ /* 0x000fca0000000000 */
[----:B------:R-:W-:-:S13]  /*111b0*/  ISETP.GE.AND P0, PT, R0, R3, PT ;  /* 0x000000030000720c */ /* 0x000fda0003f06270 */
[----:B------:R-:W-:Y:S05]  /*111c0*/  @P0 BRA `(.L_x_2163) ;  /* 0x0000004800ec0947 */ /* 0x000fea0003800000 */
[----:B------:R-:W-:Y:S01]  /*111d0*/  ISETP.NE.AND P0, PT, R6, 0x1, PT ;  /* 0x000000010600780c */ /* 0x000fe20003f05270 */
[----:B------:R-:W1:Y:S01]  /*111e0*/  S2UR UR4, SR_CTAID.Z ;  /* 0x00000000000479c3 */ /* 0x000e620000002700 */
[----:B------:R-:W-:Y:S01]  /*111f0*/  SHF.R.S32.HI R5, RZ, 0x1f, R22 ;  /* 0x0000001fff057819 */ /* 0x000fe20000011416 */
[----:B------:R-:W-:Y:S01]  /*11200*/  ULDC.64 UR6, c[0x0][0xbd0] ;  /* 0x0002f40000067ab9 */ /* 0x000fe20000000a00 */
[----:B------:R-:W-:Y:S01]  /*11210*/  ULDC.64 UR10, c[0x0][0x208] ;  /* 0x00008200000a7ab9 */ /* 0x000fe20000000a00 */
[----:B------:R-:W-:-:S04]  /*11220*/  IMAD.WIDE.U32 R2, R22, UR6, RZ ;  /* 0x0000000616027c25 */ /* 0x000fc8000f8e00ff */
[----:B------:R-:W2:Y:S01]  /*11230*/  LDC.64 R12, c[0x0][0xbd8] ;  /* 0x0002f600ff0c7b82 */ /* 0x000ea20000000a00 */
[----:B------:R-:W-:-:S04]  /*11240*/  IMAD R5, R5, UR6, RZ ;  /* 0x0000000605057c24 */ /* 0x000fc8000f8e02ff */
[----:B------:R-:W-:Y:S02]  /*11250*/  IMAD R5, R22, UR7, R5 ;  /* 0x0000000716057c24 */ /* 0x000fe4000f8e0205 */
[----:B------:R-:W-:Y:S01]  /*11260*/  IMAD.MOV R22, RZ, RZ, -R22 ;  /* 0x000000ffff167224 */ /* 0x000fe200078e0a16 */
[----:B------:R-:W0:Y:S01]  /*11270*/  @P0 LDC R9, c[0x0][0xbec] ;  /* 0x0002fb00ff090b82 */ /* 0x000e220000000800 */
[----:B------:R-:W-:Y:S02]  /*11280*/  IMAD.IADD R3, R3, 0x1, R5 ;  /* 0x0000000103037824 */ /* 0x000fe400078e0205 */
[----:B------:R-:W-:-:S05]  /*11290*/  IMAD.MOV.U32 R5, RZ, RZ, R0 ;  /* 0x000000ffff057224 */ /* 0x000fca00078e0000 */
[----:B------:R-:W3:Y:S01]  /*112a0*/  S2UR UR8, SR_CTAID.Y ;  /* 0x00000000000879c3 */ /* 0x000ee20000002600 */
[----:B-1----:R-:W-:-:S07]  /*112b0*/  USHF.R.S32.HI UR5, URZ, 0x1f, UR4 ;  /* 0x0000001f3f057899 */ /* 0x002fce0008011404 */
[----:B------:R-:W3:Y:S01]  /*112c0*/  LDC R7, c[0x0][0xc50] ;  /* 0x00031400ff077b82 */ /* 0x000ee20000000800 */
[C---:B--2---:R-:W-:Y:S02]  /*112d0*/  IMAD R8, R12.reuse, UR5, RZ ;  /* 0x000000050c087c24 */ /* 0x044fe4000f8e02ff */
[----:B------:R-:W-:-:S04]  /*112e0*/  IMAD.WIDE.U32 R2, R12, UR4, R2 ;  /* 0x000000040c027c25 */ /* 0x000fc8000f8e0002 */
[----:B------:R-:W-:Y:S01]  /*112f0*/  IMAD R13, R13, UR4, R8 ;  /* 0x000000040d0d7c24 */ /* 0x000fe2000f8e0208 */
[----:B------:R-:W1:Y:S01]  /*11300*/  @P0 LDC R11, c[0x0][0xbf0] ;  /* 0x0002fc00ff0b0b82 */ /* 0x000e620000000800 */
[----:B0-----:R-:W-:Y:S01]  /*11310*/  @P0 IMAD.HI.U32 R4, R0, R9, RZ ;  /* 0x0000000900040227 */ /* 0x001fe200078e00ff */
[----:B------:R-:W-:-:S03]  /*11320*/  ULDC.64 UR4, c[0x0][0xbe0] ;  /* 0x0002f80000047ab9 */ /* 0x000fc60000000a00 */
[----:B------:R-:W-:Y:S02]  /*11330*/  IMAD.IADD R3, R13, 0x1, R3 ;  /* 0x000000010d037824 */ /* 0x000fe400078e0203 */
[----:B---3--:R-:W-:-:S04]  /*11340*/  IMAD R9, R7, R22, UR8 ;  /* 0x0000000807097e24 */ /* 0x008fc8000f8e0216 */
[----:B------:R-:W-:Y:S01]  /*11350*/  IMAD.WIDE.U32 R2, R9, UR4, R2 ;  /* 0x0000000409027c25 */ /* 0x000fe2000f8e0002 */
[----:B-1----:R-:W-:Y:S02]  /*11360*/  @P0 SHF.R.U32.HI R5, RZ, R11, R4 ;  /* 0x0000000bff050219 */ /* 0x002fe40000011604 */
[----:B------:R-:W-:Y:S02]  /*11370*/  SHF.R.S32.HI R4, RZ, 0x1f, R9 ;  /* 0x0000001fff047819 */ /* 0x000fe40000011409 */
[C---:B------:R-:W-:Y:S02]  /*11380*/  IADD3 R7, -R5.reuse, RZ, RZ ;  /* 0x000000ff05077210 */ /* 0x040fe40007ffe1ff */
[----:B------:R-:W-:Y:S01]  /*11390*/  IADD3 R2, P0, R5, R2, RZ ;  /* 0x0000000205027210 */ /* 0x000fe20007f1e0ff */
[----:B------:R-:W-:Y:S02]  /*113a0*/  IMAD R4, R4, UR4, RZ ;  /* 0x0000000404047c24 */ /* 0x000fe4000f8e02ff */
[----:B------:R-:W-:-:S02]  /*113b0*/  IMAD R7, R6, R7, R0 ;  /* 0x0000000706077224 */ /* 0x000fc400078e0200 */
[----:B------:R-:W-:Y:S01]  /*113c0*/  IMAD R4, R9, UR5, R4 ;  /* 0x0000000509047c24 */ /* 0x000fe2000f8e0204 */
[----:B------:R-:W-:Y:S01]  /*113d0*/  SHF.R.S32.HI R9, RZ, 0x1f, R5 ;  /* 0x0000001fff097819 */ /* 0x000fe20000011405 */
[----:B------:R-:W-:Y:S01]  /*113e0*/  ULDC.64 UR4, c[0x0][0xbc8] ;  /* 0x0002f20000047ab9 */ /* 0x000fe20000000a00 */
        /* <DEDUP_REMOVED lines=12> */
.L_x_2161:
        /* <DEDUP_REMOVED lines=18> */
.L_x_2199:
[----:B------:R-:W-:Y:S01]  /*115d0*/  ULDC UR40, c[0x0][0xc50] ;  /* 0x0003140000287ab9 */ /* 0x000fe20000000800 */
[----:B------:R-:W-:Y:S01]  /*115e0*/  UMOV UR36, UR6 ;  /* 0x0000000600247c82 */ /* 0x000fe20008000000 */
[----:B------:R-:W-:-:S11]  /*115f0*/  UISETP.NE.AND UP0, UPT, UR40, 0x1, UPT ;  /* 0x000000012800788c */ /* 0x000fd6000bf05270 */
[----:B------:R-:W-:Y:S01]  /*11600*/  @UP0 ULDC UR4, c[0x0][0xc54] ;  /* 0x0003150000040ab9 */ /* 0x000fe20000000800 */
[----:B------:R-:W-:Y:S01]  /*11610*/  @UP0 ULDC UR7, c[0x0][0xc58] ;  /* 0x0003160000070ab9 */ /* 0x000fe20000000800 */
[----:B------:R-:W-:-:S04]  /*11620*/  UIMAD.WIDE.U32 UR4, UR6, UR4, URZ ;  /* 0x00000004060472a5 */ /* 0x000fc8000f8e003f */
[----:B------:R-:W-:-:S12]  /*11630*/  @UP0 USHF.R.U32.HI UR36, URZ, UR7, UR5 ;  /* 0x000000073f240299 */ /* 0x000fd80008011605 */
.L_x_2200:
[----:B------:R-:W-:Y:S01]  /*11640*/  ISETP.GE.AND P0, PT, R18, RZ, PT ;  /* 0x000000ff1200720c */ /* 0x000fe20003f06270 */
[----:B------:R-:W-:Y:S01]  /*11650*/  UIADD3 UR4, -UR36, URZ, URZ ;  /* 0x0000003f24047290 */ /* 0x000fe2000fffe13f */
[----:B------:R-:W-:Y:S01]  /*11660*/  IMAD.MOV.U32 R9, RZ, RZ, 0x1 ;  /* 0x00000001ff097424 */ /* 0x000fe200078e00ff */
[----:B------:R-:W-:Y:S01]  /*11670*/  MOV R0, RZ ;  /* 0x000000ff00007202 */ /* 0x000fe20000000f00 */
[----:B------:R-:W-:Y:S01]  /*11680*/  IMAD.MOV.U32 R3, RZ, RZ, 0x1 ;  /* 0x00000001ff037424 */ /* 0x000fe200078e00ff */
[----:B------:R-:W-:-:S08]  /*11690*/  UIMAD UR40, UR40, UR4, UR6 ;  /* 0x00000004282872a4 */ /* 0x000fd0000f8e0206 */
[----:B------:R-:W-:Y:S05]  /*116a0*/  @!P0 BRA `(.L_x_2201) ;  /* 0x0000004000f48947 */ /* 0x000fea0003800000 */
[----:B------:R-:W0:Y:S01]  /*116b0*/  S2UR UR4, SR_CTAID.X ;  /* 0x00000000000479c3 */ /* 0x000e220000002500 */
[----:B------:R-:W-:Y:S01]  /*116c0*/  ULDC UR5, c[0x0][0x448] ;  /* 0x0001120000057ab9 */ /* 0x000fe20000000800 */
[----:B------:R-:W-:Y:S01]  /*116d0*/  ULDC.64 UR6, c[0x0][0x418] ;  /* 0x0001060000067ab9 */ /* 0x000fe20000000a00 */
[----:B------:R-:W-:Y:S01]  /*116e0*/  UISETP.NE.AND UP1, UPT, UR5, 0x1, UPT ;  /* 0x000000010500788c */ /* 0x000fe2000bf25270 */
[----:B------:R1:W-:Y:S01]  /*116f0*/  STL [R1+0xc], RZ ;  /* 0x00000cff01007387 */ /* 0x0003e20000100800 */
[----:B------:R-:W-:Y:S01]  /*11700*/  UISETP.NE.U32.AND UP0, UPT, UR6, URZ, UPT ;  /* 0x0000003f0600728c */ /* 0x000fe2000bf05070 */
[----:B------:R-:W-:Y:S02]  /*11710*/  ULDC UR5, c[0x0][0x288] ;  /* 0x0000a20000057ab9 */ /* 0x000fe40000000800 */
[----:B------:R-:W-:Y:S01]  /*11720*/  ULDC UR6, c[0x0][0x424] ;  /* 0x0001090000067ab9 */ /* 0x000fe20000000800 */
[----:B------:R-:W-:Y:S02]  /*11730*/  UISETP.NE.AND.EX UP0, UPT, UR7, URZ, UPT, UP0 ;  /* 0x0000003f0700728c */ /* 0x000fe4000bf05300 */
[----:B------:R-:W-:-:S02]  /*11740*/  UIADD3 UR10, -UR5, 0x50, URZ ;  /* 0x00000050050a7890 */ /* 0x000fc4000fffe13f */
[----:B------:R-:W-:Y:S01]  /*11750*/  USEL UR7, UR6, 0x1, UP0 ;  /* 0x0000000106077887 */ /* 0x000fe20008000000 */
[----:B------:R-:W-:-:S03]  /*11760*/  ULDC UR9, c[0x0][0x2f0] ;  /* 0x0000bc0000097ab9 */ /* 0x000fc60000000800 */
[----:B------:R-:W-:Y:S02]  /*11770*/  UIMAD UR10, UR7, UR9, UR10 ;  /* 0x00000009070a72a4 */ /* 0x000fe4000f8e020a */
[----:B0-----:R-:W-:-:S03]  /*11780*/  ULEA UR8, UR4, 0x7f, 0x7 ;  /* 0x0000007f04087891 */ /* 0x001fc6000f8e383f */
[----:B------:R-:W-:Y:S02]  /*11790*/  @UP1 ULDC UR4, c[0x0][0x44c] ;  /* 0x0001130000041ab9 */ /* 0x000fe40000000800 */
[----:B------:R-:W-:Y:S02]  /*117a0*/  UIMAD.WIDE.U32 UR4, UR8, UR4, URZ ;  /* 0x00000004080472a5 */ /* 0x000fe4000f8e003f */
[----:B------:R-:W-:Y:S01]  /*117b0*/  UMOV UR6, UR8 ;  /* 0x0000000800067c82 */ /* 0x000fe20008000000 */
[----:B------:R-:W-:Y:S01]  /*117c0*/  @UP1 ULDC UR8, c[0x0][0x450] ;  /* 0x0001140000081ab9 */ /* 0x000fe20000000800 */
[----:B------:R-:W-:Y:S02]  /*117d0*/  UIMAD UR4, UR7, UR9, 0x4f ;  /* 0x0000004f070474a4 */ /* 0x000fe4000f8e0209 */
[----:B------:R-:W-:Y:S02]  /*117e0*/  @UP1 USHF.R.U32.HI UR6, URZ, UR8, UR5 ;  /* 0x000000083f061299 */ /* 0x000fe40008011605 */
[----:B------:R-:W-:-:S02]  /*117f0*/  UIMAD.WIDE UR4, UR4, 0x66666667, URZ ;  /* 0x66666667040478a5 */ /* 0x000fc4000f8e023f */
[----:B------:R-:W-:Y:S02]  /*11800*/  UIADD3 UR6, UR10, UR6, URZ ;  /* 0x000000060a067290 */ /* 0x000fe4000fffe03f */
[----:B------:R-:W-:Y:S02]  /*11810*/  USHF.R.U32.HI UR8, URZ, 0x1f, UR5 ;  /* 0x0000001f3f087899 */ /* 0x000fe40008011605 */
[----:B------:R-:W-:Y:S02]  /*11820*/  UIMAD.WIDE UR6, UR6, 0x66666667, URZ ;  /* 0x66666667060678a5 */ /* 0x000fe4000f8e023f */
[----:B------:R-:W-:Y:S02]  /*11830*/  ULEA.HI.SX32 UR8, UR5, UR8, 0x1b ;  /* 0x0000000805087291 */ /* 0x000fe4000f8fda3f */
[----:B------:R-:W-:Y:S02]  /*11840*/  USHF.R.U32.HI UR4, URZ, 0x1f, UR7 ;  /* 0x0000001f3f047899 */ /* 0x000fe40008011607 */
[----:B------:R-:W-:-:S02]  /*11850*/  USHF.R.U32.HI UR5, URZ, 0x10, UR40 ;  /* 0x000000103f057899 */ /* 0x000fc40008011628 */
[----:B------:R-:W-:Y:S02]  /*11860*/  ULEA.HI.SX32 UR4, UR7, UR4, 0x1b ;  /* 0x0000000407047291 */ /* 0x000fe4000f8fda3f */
[----:B------:R-:W-:Y:S02]  /*11870*/  ULOP3.LUT UR40, UR40, 0xffff, URZ, 0xc0, !UPT ;  /* 0x0000ffff28287892 */ /* 0x000fe4000f8ec03f */
[----:B------:R-:W-:-:S04]  /*11880*/  UISETP.LT.AND UP0, UPT, UR8, UR4, UPT ;  /* 0x000000040800728c */ /* 0x000fc8000bf01270 */
[----:B------:R-:W-:Y:S02]  /*11890*/  USEL UR39, UR8, UR4, UP0 ;  /* 0x0000000408277287 */ /* 0x000fe40008000000 */
[----:B------:R-:W-:Y:S02]  /*118a0*/  UISETP.NE.AND UP0, UPT, UR5, URZ, UPT ;  /* 0x0000003f0500728c */ /* 0x000fe4000bf05270 */
[----:B------:R-:W-:-:S06]  /*118b0*/  UISETP.GE.AND UP1, UPT, UR39, 0x1, UPT ;  /* 0x000000012700788c */ /* 0x000fcc000bf26270 */
[----:B------:R-:W-:-:S03]  /*118c0*/  PLOP3.LUT P0, PT, PT, PT, UP1, 0x80, 0x0 ;  /* 0x000000000000781c */ /* 0x000fc60003f0f018 */
[----:B------:R-:W-:-:S10]  /*118d0*/  @!UP0 ULDC UR5, c[0x0][0x9f0] ;  /* 0x00027c0000058ab9 */ /* 0x000fd40000000800 */
[----:B-1----:R-:W-:Y:S05]  /*118e0*/  @!P0 BRA `(.L_x_2202) ;  /* 0x0000000000708947 */ /* 0x002fea0003800000 */
[----:B------:R-:W-:Y:S01]  /*118f0*/  IMAD.U32 R6, RZ, RZ, UR5 ;  /* 0x00000005ff067e24 */ /* 0x000fe2000f8e00ff */
[----:B------:R-:W-:-:S04]  /*11900*/  UIADD3 UR4, UR5, -0x1, UR39 ;  /* 0xffffffff05047890 */ /* 0x000fc8000fffe027 */
[-C--:B------:R-:W-:Y:S02]  /*11910*/  IABS R0, R6.reuse ;  /* 0x0000000600007213 */ /* 0x080fe40000000000 */
[----:B------:R-:W-:Y:S02]  /*11920*/  IABS R6, R6 ;  /* 0x0000000600067213 */ /* 0x000fe40000000000 */
[----:B------:R-:W0:Y:S08]  /*11930*/  I2F.RP R4, R0 ;  /* 0x0000000000047306 */ /* 0x000e300000209400 */
[----:B0-----:R-:W0:Y:S02]  /*11940*/  MUFU.RCP R4, R4 ;  /* 0x0000000400047308 */ /* 0x001e240000001000 */
[----:B0-----:R-:W-:-:S06]  /*11950*/  VIADD R2, R4, 0xffffffe ;  /* 0x0ffffffe04027836 */ /* 0x001fcc0000000000 */
[----:B------:R0:W1:Y:S02]  /*11960*/  F2I.FTZ.U32.TRUNC.NTZ R3, R2 ;  /* 0x0000000200037305 */ /* 0x000064000021f000 */
[----:B0-----:R-:W-:Y:S01]  /*11970*/  MOV R2, RZ ;  /* 0x000000ff00027202 */ /* 0x001fe20000000f00 */
[----:B-1----:R-:W-:-:S04]  /*11980*/  IMAD.MOV R5, RZ, RZ, -R3 ;  /* 0x000000ffff057224 */ /* 0x002fc800078e0a03 */
[----:B------:R-:W-:-:S04]  /*11990*/  IMAD R5, R5, R0, RZ ;  /* 0x0000000005057224 */ /* 0x000fc800078e02ff */
[----:B------:R-:W-:-:S04]  /*119a0*/  IMAD.HI.U32 R3, R3, R5, R2 ;  /* 0x0000000503037227 */ /* 0x000fc800078e0002 */
[----:B------:R-:W-:Y:S01]  /*119b0*/  IMAD.U32 R5, RZ, RZ, UR4 ;  /* 0x00000004ff057e24 */ /* 0x000fe2000f8e00ff */
[----:B------:R-:W-:-:S04]  /*119c0*/  ULOP3.LUT UR4, UR4, UR5, URZ, 0x3c, !UPT ;  /* 0x0000000504047292 */ /* 0x000fc8000f8e3c3f */
[----:B------:R-:W-:Y:S01]  /*119d0*/  IABS R2, R5 ;  /* 0x0000000500027213 */ /* 0x000fe20000000000 */
[----:B------:R-:W-:Y:S01]  /*119e0*/  IMAD.MOV R5, RZ, RZ, -R6 ;  /* 0x000000ffff057224 */ /* 0x000fe200078e0a06 */
[----:B------:R-:W-:-:S03]  /*119f0*/  ISETP.LE.AND P2, PT, RZ, UR4, PT ;  /* 0x00000004ff007c0c */ /* 0x000fc6000bf43270 */
[----:B------:R-:W-:-:S04]  /*11a00*/  IMAD.HI.U32 R3, R3, R2, RZ ;  /* 0x0000000203037227 */ /* 0x000fc800078e00ff */
[----:B------:R-:W-:-:S05]  /*11a10*/  IMAD R5, R3, R5, R2 ;  /* 0x0000000503057224 */ /* 0x000fca00078e0202 */
[----:B------:R-:W-:-:S13]  /*11a20*/  ISETP.GT.U32.AND P1, PT, R0, R5, PT ;  /* 0x000000050000720c */ /* 0x000fda0003f24070 */
[----:B------:R-:W-:Y:S02]  /*11a30*/  @!P1 IMAD.IADD R5, R5, 0x1, -R0 ;  /* 0x0000000105059824 */ /* 0x000fe400078e0a00 */
[----:B------:R-:W-:Y:S01]  /*11a40*/  @!P1 VIADD R3, R3, 0x1 ;  /* 0x0000000103039836 */ /* 0x000fe20000000000 */
[----:B------:R-:W-:Y:S02]  /*11a50*/  ISETP.NE.AND P1, PT, RZ, UR5, PT ;  /* 0x00000005ff007c0c */ /* 0x000fe4000bf25270 */
[----:B------:R-:W-:-:S13]  /*11a60*/  ISETP.GE.U32.AND P0, PT, R5, R0, PT ;  /* 0x000000000500720c */ /* 0x000fda0003f06070 */
[----:B------:R-:W-:-:S05]  /*11a70*/  @P0 IADD3 R3, R3, 0x1, RZ ;  /* 0x0000000103030810 */ /* 0x000fca0007ffe0ff */
[----:B------:R-:W-:Y:S01]  /*11a80*/  @!P2 IMAD.MOV R3, RZ, RZ, -R3 ;  /* 0x000000ffff03a224 */ /* 0x000fe200078e0a03 */
[----:B------:R-:W-:-:S05]  /*11a90*/  @!P1 LOP3.LUT R3, RZ, UR5, RZ, 0x33, !PT ;  /* 0x00000005ff039c12 */ /* 0x000fca000f8e33ff */
[----:B------:R0:W-:Y:S02]  /*11aa0*/  STL [R1+0xc], R3 ;  /* 0x00000c0301007387 */ /* 0x0001e40000100800 */
.L_x_2202:
        /* <DEDUP_REMOVED lines=31> */
[----:B0-----:R-:W-:Y:S05]  /*11ca0*/  CALL.ABS.NOINC R2 ;  /* 0x0000000002007343 */ /* 0x001fea0003c00000 */
.L_x_2203:
        /* <DEDUP_REMOVED lines=20> */
.L_x_2205:
[----:B------:R0:W1:Y:S01]  /*11df0*/  LDC.64 R2, c[0x4][R16] ;  /* 0x0100000010027b82 */ /* 0x0000620000000a00 */
[----:B------:R-:W-:Y:S01]  /*11e00*/  ULDC.64 UR6, c[0x4][0xa8] ;  /* 0x01002a0000067ab9 */ /* 0x000fe20000000a00 */
[----:B------:R-:W-:Y:S01]  /*11e10*/  ULDC.64 UR8, c[0x4][0xb0] ;  /* 0x01002c0000087ab9 */ /* 0x000fe20000000a00 */
[----:B------:R-:W-:Y:S01]  /*11e20*/  ULDC.64 UR4, c[0x4][0x18] ;  /* 0x0100060000047ab9 */ /* 0x000fe20000000a00 */
[----:B------:R-:W-:Y:S01]  /*11e30*/  IMAD.U32 R4, RZ, RZ, UR6 ;  /* 0x00000006ff047e24 */ /* 0x000fe2000f8e00ff */
[----:B------:R-:W-:Y:S01]  /*11e40*/  MOV R7, UR9 ;  /* 0x0000000900077c02 */ /* 0x000fe20008000f00 */
[----:B------:R-:W-:Y:S01]  /*11e50*/  IMAD.U32 R5, RZ, RZ, UR7 ;  /* 0x00000007ff057e24 */ /* 0x000fe2000f8e00ff */
[----:B------:R-:W-:Y:S01]  /*11e60*/  MOV R13, RZ ;  /* 0x000000ff000d7202 */ /* 0x000fe20000000f00 */
[----:B------:R-:W-:Y:S02]  /*11e70*/  IMAD.U32 R6, RZ, RZ, UR8 ;  /* 0x00000008ff067e24 */ /* 0x000fe4000f8e00ff */
[----:B------:R-:W-:-:S02]  /*11e80*/  IMAD.U32 R10, RZ, RZ, UR4 ;  /* 0x00000004ff0a7e24 */ /* 0x000fc4000f8e00ff */
[----:B------:R-:W-:Y:S02]  /*11e90*/  IMAD.U32 R11, RZ, RZ, UR5 ;  /* 0x00000005ff0b7e24 */ /* 0x000fe4000f8e00ff */
[----:B------:R-:W-:Y:S02]  /*11ea0*/  IMAD.MOV.U32 R8, RZ, RZ, 0x70 ;  /* 0x00000070ff087424 */ /* 0x000fe400078e00ff */
[----:B0-----:R-:W-:-:S07]  /*11eb0*/  IMAD.MOV.U32 R12, RZ, RZ, 0x1 ;  /* 0x00000001ff0c7424 */ /* 0x001fce00078e00ff */
[----:B------:R-:W-:-:S07]  /*11ec0*/  LEPC R20, `(.L_x_2204) ;  /* 0x000000001014794e */ /* 0x000fce0000000000 */
[----:B-1----:R-:W-:Y:S05]  /*11ed0*/  CALL.ABS.NOINC R2 ;  /* 0x0000000002007343 */ /* 0x002fea0003c00000 */
.L_x_2204:
        /* <DEDUP_REMOVED lines=21> */
.L_x_2297:
        /* <DEDUP_REMOVED lines=8> */
.L_x_2300:
        /* <DEDUP_REMOVED lines=15> */
[----:B------:R-:W-:-:S03]  /*121a0*/  IMAD.WIDE.U32 R4, R18, UR4, R4 ;  /* 0x0000000412047c25 */ /* 0x000fc6000f8e0004 */
[----:B------:R-:W-:Y:S02]  /*121b0*/  LEA R2, P0, R4, R2, 0x2 ;  /* 0x0000000204027211 */ /* 0x000fe400078010ff */
[----:B------:R-:W-:-:S04]  /*121c0*/  IADD3 R5, R5, R7, RZ ;  /* 0x0000000705057210 */ /* 0x000fc80007ffe0ff */
[----:B------:R-:W-:-:S05]  /*121d0*/  LEA.HI.X R3, R4, R3, R5, 0x2, P0 ;  /* 0x0000000304037211 */ /* 0x000fca00000f1405 */
[----:B------:R1:W5:Y:S01]  /*121e0*/  LDG.E R16, desc[UR6][R2.64] ;  /* 0x0000000602107981 */ /* 0x000362000c1e1900 */
[----:B------:R-:W-:-:S04]  /*121f0*/  IMAD.MOV R0, RZ, RZ, -R0 ;  /* 0x000000ffff007224 */ /* 0x000fc800078e0a00 */
[----:B------:R-:W-:-:S07]  /*12200*/  IMAD R17, R6, R0, R17 ;  /* 0x0000000006117224 */ /* 0x000fce00078e0211 */
.L_x_2209:
[----:B0-----:R-:W-:Y:S01]  /*12210*/  IMAD.MOV.U32 R0, RZ, RZ, 0x1 ;  /* 0x00000001ff007424 */ /* 0x001fe200078e00ff */
[----:B------:R-:W1:Y:S04]  /*12220*/  S2R R8, SR_TID.X ;  /* 0x0000000000087919 */ /* 0x000e680000002100 */
[----:B------:R-:W-:-:S04]  /*12230*/  SHF.L.U32 R0, R0, 0x1f, RZ ;  /* 0x0000001f00007819 */ /* 0x000fc800000006ff */
[----:B------:R-:W0:Y:S01]  /*12240*/  SYNCS.PHASECHK.TRANS64.TRYWAIT P0, [UR38+0x38840], R0 ;  /* 0x03884000ff0075a7 */ /* 0x000e220008000166 */
[----:B-1----:R-:W-:-:S04]  /*12250*/  LOP3.LUT R2, R8, 0x7f, RZ, 0xc0, !PT ;  /* 0x0000007f08027812 */ /* 0x002fc800078ec0ff */
[----:B------:R-:W-:Y:S01]  /*12260*/  ISETP.NE.AND P1, PT, R2, RZ, PT ;  /* 0x000000ff0200720c */ /* 0x000fe20003f25270 */
[----:B0-----:R-:W-:-:S12]  /*12270*/  @!P0 BRA `(.L_x_2210) ;  /* 0x0000003c00c08947 */ /* 0x001fd80003800000 */
.L_x_2301:
[----:B------:R-:W-:Y:S05]  /*12280*/  @P1 BRA `(.L_x_2211) ;  /* 0x0000000000181947 */ /* 0x000fea0003800000 */
[----:B------:R-:W1:Y:S01]  /*12290*/  S2R R2, SR_TID.X ;  /* 0x0000000000027919 */ /* 0x000e620000002100 */
[----:B0-----:R-:W-:-:S04]  /*122a0*/  IMAD.MOV.U32 R0, RZ, RZ, 0xa000 ;  /* 0x0000a000ff007424 */ /* 0x001fc800078e00ff */
[----:B------:R2:W-:Y:S01]  /*122b0*/  SYNCS.ARRIVE.TRANS64 RZ, [UR38+0x38830], R0 ;  /* 0x03883000ffff79a7 */ /* 0x0005e20008000026 */
[----:B-1----:R-:W-:-:S13]  /*122c0*/  LOP3.LUT P0, RZ, R2, 0x1f, RZ, 0xc0, !PT ;  /* 0x0000001f02ff7812 */ /* 0x002fda000780c0ff */
[----:B--2---:R-:W-:Y:S05]  /*122d0*/  @!P0 BRA `(.L_x_2211) ;  /* 0x0000000000048947 */ /* 0x004fea0003800000 */
[----:B------:R-:W-:Y:S01]  /*122e0*/  BPT.TRAP 0x1 ;  /* 0x000000040000795c */ /* 0x000fe20000300000 */
.L_x_2211:
        /* <DEDUP_REMOVED lines=37> */
.L_x_2207:
        /* <DEDUP_REMOVED lines=22> */
.L_x_2212:
        /* <DEDUP_REMOVED lines=41> */
[----:B------:R-:W-:Y:S01]  /*12930*/  SHF.L.U32 R0, R12, 0x3, RZ ;  /* 0x000000030c007819 */ /* 0x000fe200000006ff */
[----:B------:R-:W-:Y:S02]  /*12940*/  ULDC.64 UR4, c[0x0][0x280] ;  /* 0x0000a00000047ab9 */ /* 0x000fe40000000a00 */
[----:B------:R-:W-:Y:S01]  /*12950*/  IMAD.IADD R3, R3, 0x1, R4 ;  /* 0x0000000103037824 */ /* 0x000fe200078e0204 */
[----:B------:R-:W-:Y:S01]  /*12960*/  LEA R7, P0, R2, UR4, 0x1 ;  /* 0x0000000402077c11 */ /* 0x000fe2000f8008ff */
[----:B------:R-:W-:Y:S01]  /*12970*/  ULDC UR4, c[0x0][0x2b8] ;  /* 0x0000ae0000047ab9 */ /* 0x000fe20000000800 */
        /* <DEDUP_REMOVED lines=15> */
[----:B------:R-:W-:Y:S01]  /*12a70*/  SHFL.IDX PT, R2, R6, RZ, 0x181f ;  /* 0x00181fff06027589 */ /* 0x000fe200000e0000 */
[----:B------:R-:W-:Y:S01]  /*12a80*/  ULDC UR4, c[0x0][0x288] ;  /* 0x0000a20000047ab9 */ /* 0x000fe20000000800 */
[----:B------:R-:W-:Y:S01]  /*12a90*/  IMAD R8, R11, 0x80, R8 ;  /* 0x000000800b087824 */ /* 0x000fe200078e0208 */
[----:B------:R-:W-:Y:S01]  /*12aa0*/  ULDC.64 UR6, c[0x0][0x208] ;  /* 0x0000820000067ab9 */ /* 0x000fe20000000a00 */
[----:B------:R-:W0:Y:S01]  /*12ab0*/  SHFL.IDX PT, R3, R7, RZ, 0x181f ;  /* 0x00181fff07037589 */ /* 0x000e2200000e0000 */
[----:B------:R-:W-:Y:S02]  /*12ac0*/  IMAD R0, R20, UR4, RZ ;  /* 0x0000000414007c24 */ /* 0x000fe4000f8e02ff */
[C---:B------:R-:W-:Y:S01]  /*12ad0*/  VIADD R5, R8.reuse, 0x10 ;  /* 0x0000001008057836 */ /* 0x040fe20000000000 */
[----:B------:R-:W-:Y:S02]  /*12ae0*/  SHFL.IDX PT, R4, R7, 0x1, 0x181f ;  /* 0x00381f0007047f89 */ /* 0x000fe400000e0000 */
[----:B------:R-:W-:-:S02]  /*12af0*/  ISETP.GE.AND P3, PT, R8, R0, PT ;  /* 0x000000000800720c */ /* 0x000fc40003f66270 */
[----:B------:R-:W-:Y:S11]  /*12b00*/  SHFL.IDX PT, R14, R7, 0x7, 0x181f ;  /* 0x00f81f00070e7f89 */ /* 0x000ff600000e0000 */
[----:B------:R-:W-:-:S02]  /*12b10*/  @!P3 LEA R21, R9, UR38, 0x1 ;  /* 0x000000260915bc11 */ /* 0x000fc4000f8e08ff */
        /* <DEDUP_REMOVED lines=67> */
.L_x_2318:
[----:B0-----:R-:W-:Y:S01]  /*12f50*/  VIADD R3, R8, 0x70 ;  /* 0x0000007008037836 */ /* 0x001fe20000000000 */
[----:B------:R-:W-:Y:S01]  /*12f60*/  BSSY B0, `(.L_x_2214) ;  /* 0x000000f000007945 */ /* 0x000fe20003800000 */
[----:B------:R-:W-:-:S03]  /*12f70*/  MOV R2, R14 ;  /* 0x0000000e00027202 */ /* 0x000fc60000000f00 */
[----:B------:R-:W-:Y:S01]  /*12f80*/  ISETP.GE.AND P3, PT, R3, R0, PT ;  /* 0x000000000300720c */ /* 0x000fe20003f66270 */
[----:B------:R-:W-:-:S12]  /*12f90*/  IMAD.MOV.U32 R3, RZ, RZ, R4 ;  /* 0x000000ffff037224 */ /* 0x000fd800078e0004 */
        /* <DEDUP_REMOVED lines=11> */
.L_x_2215:
[----:B------:R-:W-:Y:S05]  /*13050*/  BSYNC B0 ;  /* 0x0000000000007941 */ /* 0x000fea0003800000 */
.L_x_2214:
        /* <DEDUP_REMOVED lines=13> */
.L_x_2319:
[----:B0-----:R-:W-:Y:S01]  /*13130*/  IMAD.MOV.U32 R9, RZ, RZ, 0x1 ;  /* 0x00000001ff097424 */ /* 0x001fe200078e00ff */
[----:B------:R-:W-:Y:S01]  /*13140*/  MOV R8, RZ ;  /* 0x000000ff00087202 */ /* 0x000fe20000000f00 */
[----:B------:R-:W-:Y:S06]  /*13150*/  @!P1 BRA `(.L_x_2217) ;  /* 0x0000002000e49947 */ /* 0x000fec0003800000 */
[----:B------:R-:W2:Y:S04]  /*13160*/  LDL.LU R4, [R1+0xc] ;  /* 0x00000c0001047983 */ /* 0x000ea80000300800 */
[----:B-1----:R-:W3:Y:S01]  /*13170*/  LDL.LU R3, [R1+0x8] ;  /* 0x0000080001037983 */ /* 0x002ee20000300800 */
[----:B------:R-:W-:Y:S01]  /*13180*/  UIADD3 UR4, UR40, 0x1, URZ ;  /* 0x0000000128047890 */ /* 0x000fe2000fffe03f */
[----:B------:R-:W-:Y:S01]  /*13190*/  IMAD.MOV.U32 R9, RZ, RZ, 0x1 ;  /* 0x00000001ff097424 */ /* 0x000fe200078e00ff */
        /* <DEDUP_REMOVED lines=10> */
[----:B------:R-:W-:Y:S02]  /*13240*/  ISETP.NE.AND P0, PT, R4, R3, PT ;  /* 0x000000030400720c */ /* 0x000fe40003f05270 */
[----:B------:R-:W-:Y:S02]  /*13250*/  MOV R4, R16 ;  /* 0x0000001000047202 */ /* 0x000fe40000000f00 */
[----:B------:R-:W-:-:S09]  /*13260*/  LOP3.LUT R12, R5, 0x1, RZ, 0xc0, !PT ;  /* 0x00000001050c7812 */ /* 0x000fd200078ec0ff */
[----:B------:R-:W-:Y:S05]  /*13270*/  @!P0 BRA `(.L_x_2218) ;  /* 0x0000001400c88947 */ /* 0x000fea0003800000 */
[----:B------:R-:W-:Y:S01]  /*13280*/  BSSY B0, `(.L_x_2218) ;  /* 0x0000171000007945 */ /* 0x000fe20003800000 */
[----:B------:R-:W-:Y:S02]  /*13290*/  IMAD.IADD R6, R5, 0x1, -R12 ;  /* 0x0000000105067824 */ /* 0x000fe400078e0a0c */
[----:B------:R-:W-:Y:S02]  /*132a0*/  IMAD.MOV.U32 R7, RZ, RZ, 0x1 ;  /* 0x00000001ff077424 */ /* 0x000fe400078e00ff */
[----:B------:R-:W-:-:S07]  /*132b0*/  IMAD.MOV.U32 R4, RZ, RZ, R16 ;  /* 0x000000ffff047224 */ /* 0x000fce00078e0010 */
.L_x_2257:
        /* <DEDUP_REMOVED lines=19> */
[----:B------:R-:W-:-:S04]  /*133f0*/  IMAD R4, R18, UR5, R5 ;  /* 0x0000000512047c24 */ /* 0x000fc8000f8e0205 */
[----:B------:R-:W-:-:S04]  /*13400*/  IMAD.MOV R3, RZ, RZ, -R2 ;  /* 0x000000ffff037224 */ /* 0x000fc800078e0a02 */
        /* <DEDUP_REMOVED lines=8> */
.L_x_2221:
[----:B------:R-:W1:Y:S01]  /*13490*/  S2R R2, SR_TID.X ;  /* 0x0000000000027919 */ /* 0x000e620000002100 */
[----:B------:R-:W-:Y:S01]  /*134a0*/  BSSY B2, `(.L_x_2222) ;  /* 0x0000006000027945 */ /* 0x000fe20003800000 */
[----:B-1----:R-:W-:Y:S02]  /*134b0*/  LOP3.LUT R3, R2, 0x7f, RZ, 0xc0, !PT ;  /* 0x0000007f02037812 */ /* 0x002fe400078ec0ff */
[----:B------:R-:W-:Y:S02]  /*134c0*/  SHF.L.U32 R2, R7, 0x1f, RZ ;  /* 0x0000001f07027819 */ /* 0x000fe400000006ff */
[----:B------:R-:W-:Y:S02]  /*134d0*/  ISETP.NE.AND P1, PT, R3, RZ, PT ;  /* 0x000000ff0300720c */ /* 0x000fe40003f25270 */
[----:B------:R-:W1:Y:S02]  /*134e0*/  SYNCS.PHASECHK.TRANS64.TRYWAIT P0, [UR38+0x38848], R2 ;  /* 0x03884802ff0075a7 */ /* 0x000e640008000166 */
[----:B-1----:R-:W-:Y:S09]  /*134f0*/  @!P0 BRA `(.L_x_2223) ;  /* 0x00000038001c8947 */ /* 0x002ff20003800000 */
.L_x_2320:
[----:B------:R-:W-:Y:S05]  /*13500*/  BSYNC B2 ;  /* 0x0000000000027941 */ /* 0x000fea0003800000 */
.L_x_2222:
[----:B------:R-:W-:Y:S04]  /*13510*/  BSSY B2, `(.L_x_2224) ;  /* 0x0000007000027945 */ /* 0x000fe80003800000 */
[----:B------:R-:W-:Y:S05]  /*13520*/  @P1 BRA `(.L_x_2225) ;  /* 0x0000000000141947 */ /* 0x000fea0003800000 */
[----:B------:R-:W-:Y:S01]  /*13530*/  ISETP.NE.AND P0, PT, R10, RZ, PT ;  /* 0x000000ff0a00720c */ /* 0x000fe20003f05270 */
[----:B-1----:R-:W-:-:S04]  /*13540*/  IMAD.MOV.U32 R3, RZ, RZ, 0xa000 ;  /* 0x0000a000ff037424 */ /* 0x002fc800078e00ff */
[----:B------:R2:W-:Y:S08]  /*13550*/  SYNCS.ARRIVE.TRANS64 RZ, [UR38+0x38838], R3 ;  /* 0x03883803ffff79a7 */ /* 0x0005f00008000026 */
[----:B--2---:R-:W-:Y:S05]  /*13560*/  @!P0 BRA `(.L_x_2225) ;  /* 0x0000000000048947 */ /* 0x004fea0003800000 */
[----:B------:R-:W-:Y:S01]  /*13570*/  BPT.TRAP 0x1 ;  /* 0x000000040000795c */ /* 0x000fe20000300000 */
.L_x_2225:
[----:B------:R-:W-:Y:S05]  /*13580*/  BSYNC B2 ;  /* 0x0000000000027941 */ /* 0x000fea0003800000 */
.L_x_2224:
[----:B------:R-:W-:Y:S01]  /*13590*/  MOV R14, RZ ;  /* 0x000000ff000e7202 */ /* 0x000fe20000000f00 */
[----:B------:R-:W-:Y:S01]  /*135a0*/  ULDC.64 UR4, c[0x0][0x198] ;  /* 0x0000660000047ab9 */ /* 0x000fe20000000a00 */
[----:B------:R-:W-:Y:S01]  /*135b0*/  PLOP3.LUT P0, PT, PT, PT, PT, 0x80, 0x0 ;  /* 0x000000000000781c */ /* 0x000fe20003f0f070 */
[----:B------:R-:W-:Y:S01]  /*135c0*/  UIADD3 UR4, UP0, UR4, 0x370, URZ ;  /* 0x0000037004047890 */ /* 0x000fe2000ff1e03f */
[----:B------:R-:W-:Y:S01]  /*135d0*/  R2UR UR34, R14 ;  /* 0x000000000e2272ca */ /* 0x000fe200000e0000 */
[----:B-1----:R-:W-:Y:S01]  /*135e0*/  IMAD R3, R9, 0x50, RZ ;  /* 0x0000005009037824 */ /* 0x002fe200078e02ff */
[----:B------:R-:W-:Y:S02]  /*135f0*/  UIADD3 UR32, UR38, 0x2e400, URZ ;  /* 0x0002e40026207890 */ /* 0x000fe4000fffe03f */
[----:B------:R-:W-:Y:S02]  /*13600*/  UIADD3 UR33, UR38, 0x38838, URZ ;  /* 0x0003883826217890 */ /* 0x000fe4000fffe03f */
[----:B------:R-:W-:Y:S01]  /*13610*/  UIADD3.X UR5, URZ, UR5, URZ, UP0, !UPT ;  /* 0x000000053f057290 */ /* 0x000fe200087fe43f */
[----:B------:R-:W-:Y:S01]  /*13620*/  UMOV UR6, 0x0 ;  /* 0x0000000000067882 */ /* 0x000fe20000000000 */
[----:B------:R-:W-:-:S10]  /*13630*/  UMOV UR7, 0x14f00000 ;  /* 0x14f0000000077882 */ /* 0x000fd40000000000 */
.L_x_2226:
        /* <DEDUP_REMOVED lines=13> */
.L_x_2227:
        /* <DEDUP_REMOVED lines=15> */
.L_x_2228:
        /* <DEDUP_REMOVED lines=15> */
.L_x_2229:
        /* <DEDUP_REMOVED lines=12> */
.L_x_2321:
[----:B------:R-:W-:Y:S05]  /*139b0*/  BSYNC B2 ;  /* 0x0000000000027941 */ /* 0x000fea0003800000 */
.L_x_2230:
        /* <DEDUP_REMOVED lines=9> */
.L_x_2233:
[----:B------:R-:W-:Y:S05]  /*13a50*/  BSYNC B2 ;  /* 0x0000000000027941 */ /* 0x000fea0003800000 */
.L_x_2232:
        /* <DEDUP_REMOVED lines=10> */
.L_x_2234:
        /* <DEDUP_REMOVED lines=13> */
.L_x_2235:
        /* <DEDUP_REMOVED lines=13> */
.L_x_2236:
        /* <DEDUP_REMOVED lines=13> */
.L_x_2237:
        /* <DEDUP_REMOVED lines=10> */
.L_x_2220:
[----:B------:R-:W-:Y:S05]  /*13e10*/  BSYNC B1 ;  /* 0x0000000000017941 */ /* 0x000fea0003800000 */
.L_x_2219:
        /* <DEDUP_REMOVED lines=14> */
[----:B0-----:R-:W-:Y:S01]  /*13f00*/  @P0 IMAD.HI.U32 R5, R11, R2, RZ ;  /* 0x000000020b050227 */ /* 0x001fe200078e00ff */
[----:B------:R-:W-:-:S04]  /*13f10*/  MOV R2, R11 ;  /* 0x0000000b00027202 */ /* 0x000fc80000000f00 */
        /* <DEDUP_REMOVED lines=12> */
.L_x_2240:
[----:B------:R-:W1:Y:S01]  /*13fe0*/  S2R R2, SR_TID.X ;  /* 0x0000000000027919 */ /* 0x000e620000002100 */
[----:B------:R-:W-:Y:S01]  /*13ff0*/  BSSY B2, `(.L_x_2241) ;  /* 0x0000006000027945 */ /* 0x000fe20003800000 */
[----:B-1----:R-:W-:Y:S02]  /*14000*/  LOP3.LUT R3, R2, 0x7f, RZ, 0xc0, !PT ;  /* 0x0000007f02037812 */ /* 0x002fe400078ec0ff */
[----:B------:R-:W-:Y:S02]  /*14010*/  SHF.L.U32 R2, R9, 0x1f, RZ ;  /* 0x0000001f09027819 */ /* 0x000fe400000006ff */
[----:B------:R-:W-:Y:S02]  /*14020*/  ISETP.NE.AND P1, PT, R3, RZ, PT ;  /* 0x000000ff0300720c */ /* 0x000fe40003f25270 */
[----:B------:R-:W1:Y:S02]  /*14030*/  SYNCS.PHASECHK.TRANS64.TRYWAIT P0, [UR38+0x38840], R2 ;  /* 0x03884002ff0075a7 */ /* 0x000e640008000166 */
[----:B-1----:R-:W-:Y:S09]  /*14040*/  @!P0 BRA `(.L_x_2242) ;  /* 0x0000002c00788947 */ /* 0x002ff20003800000 */
.L_x_2322:
[----:B------:R-:W-:Y:S05]  /*14050*/  BSYNC B2 ;  /* 0x0000000000027941 */ /* 0x000fea0003800000 */
.L_x_2241:
[----:B------:R-:W-:Y:S04]  /*14060*/  BSSY B2, `(.L_x_2243) ;  /* 0x0000007000027945 */ /* 0x000fe80003800000 */
[----:B------:R-:W-:Y:S05]  /*14070*/  @P1 BRA `(.L_x_2244) ;  /* 0x0000000000141947 */ /* 0x000fea0003800000 */
[----:B------:R-:W-:Y:S01]  /*14080*/  ISETP.NE.AND P0, PT, R10, RZ, PT ;  /* 0x000000ff0a00720c */ /* 0x000fe20003f05270 */
[----:B-1----:R-:W-:-:S04]  /*14090*/  IMAD.MOV.U32 R2, RZ, RZ, 0xa000 ;  /* 0x0000a000ff027424 */ /* 0x002fc800078e00ff */
[----:B------:R2:W-:Y:S08]  /*140a0*/  SYNCS.ARRIVE.TRANS64 RZ, [UR38+0x38830], R2 ;  /* 0x03883002ffff79a7 */ /* 0x0005f00008000026 */
[----:B--2---:R-:W-:Y:S05]  /*140b0*/  @!P0 BRA `(.L_x_2244) ;  /* 0x0000000000048947 */ /* 0x004fea0003800000 */
[----:B------:R-:W-:Y:S01]  /*140c0*/  BPT.TRAP 0x1 ;  /* 0x000000040000795c */ /* 0x000fe20000300000 */
.L_x_2244:
[----:B------:R-:W-:Y:S05]  /*140d0*/  BSYNC B2 ;  /* 0x0000000000027941 */ /* 0x000fea0003800000 */
.L_x_2243:
        /* <DEDUP_REMOVED lines=11> */
.L_x_2245:
        /* <DEDUP_REMOVED lines=8> */
[----:B------:R-:W-:Y:S01]  /*14210*/  MOV R14, 0x40 ;  /* 0x00000040000e7802 */ /* 0x000fe20000000f00 */
[----:B------:R-:W-:Y:S01]  /*14220*/  UIADD3 UR8, UR38, 0x26c00, URZ ;  /* 0x00026c0026087890 */ /* 0x000fe2000fffe03f */
[----:B------:R-:W-:Y:S01]  /*14230*/  PLOP3.LUT P0, PT, PT, PT, PT, 0x80, 0x0 ;  /* 0x000000000000781c */ /* 0x000fe20003f0f070 */
[----:B------:R-:W-:Y:S01]  /*14240*/  UMOV UR6, 0x0 ;  /* 0x0000000000067882 */ /* 0x000fe20000000000 */
[----:B------:R-:W-:Y:S01]  /*14250*/  R2UR UR10, R14 ;  /* 0x000000000e0a72ca */ /* 0x000fe200000e0000 */
[----:B------:R-:W-:-:S14]  /*14260*/  UMOV UR7, 0x14f00000 ;  /* 0x14f0000000077882 */ /* 0x000fdc0000000000 */
.L_x_2246:
        /* <DEDUP_REMOVED lines=14> */
.L_x_2247:
        /* <DEDUP_REMOVED lines=14> */
.L_x_2248:
        /* <DEDUP_REMOVED lines=12> */
.L_x_2323:
[----:B------:R-:W-:Y:S05]  /*144f0*/  BSYNC B2 ;  /* 0x0000000000027941 */ /* 0x000fea0003800000 */
.L_x_2249:
        /* <DEDUP_REMOVED lines=9> */
.L_x_2252:
[----:B------:R-:W-:Y:S05]  /*14590*/  BSYNC B2 ;  /* 0x0000000000027941 */ /* 0x000fea0003800000 */
.L_x_2251:
[----:B------:R-:W-:Y:S01]  /*145a0*/  R2UR UR10, R15 ;  /* 0x000000000f0a72ca */ /* 0x000fe200000e0000 */
[----:B------:R-:W-:Y:S01]  /*145b0*/  ULDC.64 UR4, c[0x0][0x198] ;  /* 0x0000660000047ab9 */ /* 0x000fe20000000a00 */
[----:B------:R-:W-:Y:S01]  /*145c0*/  R2UR UR6, R2 ;  /* 0x00000000020672ca */ /* 0x000fe200000e0000 */
[----:B------:R-:W-:Y:S01]  /*145d0*/  UIADD3 UR4, UP0, UR4, 0x470, URZ ;  /* 0x0000047004047890 */ /* 0x000fe2000ff1e03f */
[----:B------:R-:W-:Y:S01]  /*145e0*/  R2UR UR7, R3 ;  /* 0x00000000030772ca */ /* 0x000fe200000e0000 */
[----:B0-----:R-:W-:Y:S01]  /*145f0*/  IMAD R7, R17, 0x50, RZ ;  /* 0x0000005011077824 */ /* 0x001fe200078e02ff */
[----:B------:R-:W-:Y:S01]  /*14600*/  PLOP3.LUT P0, PT, PT, PT, PT, 0x80, 0x0 ;  /* 0x000000000000781c */ /* 0x000fe20003f0f070 */
[----:B------:R-:W-:Y:S02]  /*14610*/  UIADD3 UR8, UR38, 0xa400, URZ ;  /* 0x0000a40026087890 */ /* 0x000fe4000fffe03f */
[----:B------:R-:W-:Y:S02]  /*14620*/  UIADD3 UR9, UR38, 0x38858, URZ ;  /* 0x0003885826097890 */ /* 0x000fe4000fffe03f */
[----:B------:R-:W-:-:S12]  /*14630*/  UIADD3.X UR5, URZ, UR5, URZ, UP0, !UPT ;  /* 0x000000053f057290 */ /* 0x000fd800087fe43f */
.L_x_2253:
        /* <DEDUP_REMOVED lines=13> */
.L_x_2254:
        /* <DEDUP_REMOVED lines=13> */
.L_x_2255:
        /* <DEDUP_REMOVED lines=13> */
.L_x_2256:
        /* <DEDUP_REMOVED lines=10> */
.L_x_2239:
[----:B------:R-:W-:Y:S05]  /*14950*/  BSYNC B1 ;  /* 0x0000000000017941 */ /* 0x000fea0003800000 */
.L_x_2238:
[----:B------:R-:W-:Y:S02]  /*14960*/  VIADD R0, R0, 0xfffffffe ;  /* 0xfffffffe00007836 */ /* 0x000fe40000000000 */
[----:B------:R-:W-:Y:S01]  /*14970*/  IMAD.MOV.U32 R7, RZ, RZ, R9 ;  /* 0x000000ffff077224 */ /* 0x000fe200078e0009 */
[----:B------:R-:W-:Y:S06]  /*14980*/  @P2 BRA `(.L_x_2257) ;  /* 0xffffffe8004c2947 */ /* 0x000fec000383ffff */
[----:B------:R-:W-:Y:S05]  /*14990*/  BSYNC B0 ;  /* 0x0000000000007941 */ /* 0x000fea0003800000 */
.L_x_2218:
        /* <DEDUP_REMOVED lines=30> */
.L_x_2259:
[----:B------:R-:W1:Y:S01]  /*14b80*/  S2R R2, SR_TID.X ;  /* 0x0000000000027919 */ /* 0x000e620000002100 */
[----:B------:R-:W-:Y:S01]  /*14b90*/  BSSY B1, `(.L_x_2260) ;  /* 0x0000006000017945 */ /* 0x000fe20003800000 */
[----:B-1----:R-:W-:Y:S02]  /*14ba0*/  LOP3.LUT R3, R2, 0x7f, RZ, 0xc0, !PT ;  /* 0x0000007f02037812 */ /* 0x002fe400078ec0ff */
[----:B------:R-:W-:Y:S02]  /*14bb0*/  SHF.L.U32 R2, R9, 0x1f, RZ ;  /* 0x0000001f09027819 */ /* 0x000fe400000006ff */
[----:B------:R-:W-:Y:S02]  /*14bc0*/  ISETP.NE.AND P1, PT, R3, RZ, PT ;  /* 0x000000ff0300720c */ /* 0x000fe40003f25270 */
[----:B------:R-:W1:Y:S02]  /*14bd0*/  SYNCS.PHASECHK.TRANS64.TRYWAIT P0, [UR38+0x38848], R2 ;  /* 0x03884802ff0075a7 */ /* 0x000e640008000166 */
[----:B-1----:R-:W-:Y:S09]  /*14be0*/  @!P0 BRA `(.L_x_2261) ;  /* 0x0000002000c08947 */ /* 0x002ff20003800000 */
.L_x_2324:
[----:B------:R-:W-:Y:S05]  /*14bf0*/  BSYNC B1 ;  /* 0x0000000000017941 */ /* 0x000fea0003800000 */
.L_x_2260:
[----:B------:R-:W-:Y:S04]  /*14c00*/  BSSY B1, `(.L_x_2262) ;  /* 0x0000007000017945 */ /* 0x000fe80003800000 */
[----:B------:R-:W-:Y:S05]  /*14c10*/  @P1 BRA `(.L_x_2263) ;  /* 0x0000000000141947 */ /* 0x000fea0003800000 */
[----:B------:R-:W-:Y:S02]  /*14c20*/  ISETP.NE.AND P0, PT, R10, RZ, PT ;  /* 0x000000ff0a00720c */ /* 0x000fe40003f05270 */
[----:B-1----:R-:W-:-:S04]  /*14c30*/  MOV R3, 0xa000 ;  /* 0x0000a00000037802 */ /* 0x002fc80000000f00 */
[----:B------:R2:W-:Y:S07]  /*14c40*/  SYNCS.ARRIVE.TRANS64 RZ, [UR38+0x38838], R3 ;  /* 0x03883803ffff79a7 */ /* 0x0005ee0008000026 */
[----:B------:R-:W-:Y:S05]  /*14c50*/  @!P0 BRA `(.L_x_2263) ;  /* 0x0000000000048947 */ /* 0x000fea0003800000 */
[----:B------:R-:W-:Y:S01]  /*14c60*/  BPT.TRAP 0x1 ;  /* 0x000000040000795c */ /* 0x000fe20000300000 */
.L_x_2263:
[----:B------:R-:W-:Y:S05]  /*14c70*/  BSYNC B1 ;  /* 0x0000000000017941 */ /* 0x000fea0003800000 */
.L_x_2262:
[----:B0-----:R-:W-:Y:S01]  /*14c80*/  IMAD.MOV.U32 R5, RZ, RZ, RZ ;  /* 0x000000ffff057224 */ /* 0x001fe200078e00ff */
        /* <DEDUP_REMOVED lines=10> */
.L_x_2264:
        /* <DEDUP_REMOVED lines=14> */
.L_x_2265:
        /* <DEDUP_REMOVED lines=14> */
.L_x_2266:
        /* <DEDUP_REMOVED lines=14> */
.L_x_2267:
        /* <DEDUP_REMOVED lines=11> */
.L_x_2325:
[----:B------:R-:W-:Y:S05]  /*15080*/  BSYNC B1 ;  /* 0x0000000000017941 */ /* 0x000fea0003800000 */
.L_x_2268:
        /* <DEDUP_REMOVED lines=9> */
.L_x_2271:
[----:B------:R-:W-:Y:S05]  /*15120*/  BSYNC B1 ;  /* 0x0000000000017941 */ /* 0x000fea0003800000 */
.L_x_2270:
        /* <DEDUP_REMOVED lines=10> */
.L_x_2272:
        /* <DEDUP_REMOVED lines=13> */
.L_x_2273:
        /* <DEDUP_REMOVED lines=13> */
.L_x_2274:
        /* <DEDUP_REMOVED lines=13> */
.L_x_2275:
        /* <DEDUP_REMOVED lines=10> */
.L_x_2258:
[----:B------:R-:W-:Y:S05]  /*154e0*/  BSYNC B0 ;  /* 0x0000000000007941 */ /* 0x000fea0003800000 */
.L_x_2217:
        /* <DEDUP_REMOVED lines=12> */
.L_x_2326:
[----:B------:R-:W-:Y:S05]  /*155b0*/  BSYNC B1 ;  /* 0x0000000000017941 */ /* 0x000fea0003800000 */
.L_x_2278:
[----:B------:R-:W-:Y:S04]  /*155c0*/  BSSY B1, `(.L_x_2280) ;  /* 0x0000008000017945 */ /* 0x000fe80003800000 */
[----:B------:R-:W-:Y:S05]  /*155d0*/  @P1 BRA `(.L_x_2281) ;  /* 0x0000000000181947 */ /* 0x000fea0003800000 */
[----:B------:R-:W1:Y:S01]  /*155e0*/  S2R R2, SR_TID.X ;  /* 0x0000000000027919 */ /* 0x000e620000002100 */
[----:B0-----:R-:W-:-:S04]  /*155f0*/  MOV R0, 0xa000 ;  /* 0x0000a00000007802 */ /* 0x001fc80000000f00 */
[----:B------:R2:W-:Y:S01]  /*15600*/  SYNCS.ARRIVE.TRANS64 RZ, [R3+URZ+0x38850], R0 ;  /* 0x0388500003ff79a7 */ /* 0x0005e2000800003f */
[----:B-1----:R-:W-:-:S13]  /*15610*/  LOP3.LUT P0, RZ, R2, 0x1f, RZ, 0xc0, !PT ;  /* 0x0000001f02ff7812 */ /* 0x002fda000780c0ff */
[----:B--2---:R-:W-:Y:S05]  /*15620*/  @!P0 BRA `(.L_x_2281) ;  /* 0x0000000000048947 */ /* 0x004fea0003800000 */
[----:B------:R-:W-:Y:S01]  /*15630*/  BPT.TRAP 0x1 ;  /* 0x000000040000795c */ /* 0x000fe20000300000 */
.L_x_2281:
[----:B------:R-:W-:Y:S05]  /*15640*/  BSYNC B1 ;  /* 0x0000000000017941 */ /* 0x000fea0003800000 */
.L_x_2280:
        /* <DEDUP_REMOVED lines=13> */
.L_x_2282:
        /* <DEDUP_REMOVED lines=13> */
.L_x_2283:
        /* <DEDUP_REMOVED lines=13> */
.L_x_2284:
        /* <DEDUP_REMOVED lines=13> */
.L_x_2285:
        /* <DEDUP_REMOVED lines=8> */
.L_x_2277:
[----:B------:R-:W-:Y:S05]  /*15a10*/  BSYNC B0 ;  /* 0x0000000000007941 */ /* 0x000fea0003800000 */
.L_x_2276:
[----:B0-----:R-:W-:Y:S02]  /*15a20*/  VIADD R0, R8, 0x1 ;  /* 0x0000000108007836 */ /* 0x001fe40000000000 */
[----:B-1----:R-:W-:-:S03]  /*15a30*/  IMAD.MOV.U32 R3, RZ, RZ, RZ ;  /* 0x000000ffff037224 */ /* 0x002fc600078e00ff */
[----:B------:R-:W-:-:S04]  /*15a40*/  ISETP.NE.AND P0, PT, R0, 0x2, PT ;  /* 0x000000020000780c */ /* 0x000fc80003f05270 */
[----:B------:R-:W-:Y:S02]  /*15a50*/  SEL R2, RZ, 0x1, P0 ;  /* 0x00000001ff027807 */ /* 0x000fe40000000000 */
[----:B------:R-:W-:Y:S02]  /*15a60*/  SEL R0, R0, RZ, P0 ;  /* 0x000000ff00007207 */ /* 0x000fe40000000000 */
[----:B------:R-:W-:-:S07]  /*15a70*/  LOP3.LUT R9, R9, R2, RZ, 0x3c, !PT ;  /* 0x0000000209097212 */ /* 0x000fce00078e3cff */
.L_x_2201:
[----:B------:R-:W0:Y:S01]  /*15a80*/  S2R R5, SR_CgaCtaId ;  /* 0x0000000000057919 */ /* 0x000e220000008800 */
[----:B------:R-:W-:Y:S02]  /*15a90*/  MOV R2, 0x400 ;  /* 0x0000040000027802 */ /* 0x000fe40000000f00 */
[----:B------:R-:W-:Y:S02]  /*15aa0*/  SHF.L.U32 R3, R3, 0x1f, RZ ;  /* 0x0000001f03037819 */ /* 0x000fe400000006ff */
[----:B0-----:R-:W-:-:S04]  /*15ab0*/  LEA R2, R5, R2, 0x18 ;  /* 0x0000000205027211 */ /* 0x001fc800078ec0ff */
[----:B------:R-:W0:Y:S02]  /*15ac0*/  SYNCS.PHASECHK.TRANS64.TRYWAIT P0, [R2+URZ+0x38820], R3 ;  /* 0x03882003020075a7 */ /* 0x000e24000800017f */
[----:B0-----:R-:W-:Y:S05]  /*15ad0*/  @!P0 BRA `(.L_x_2286) ;  /* 0x0000001400488947 */ /* 0x001fea0003800000 */
.L_x_2327:
[----:B------:R-:W-:-:S03]  /*15ae0*/  UMOV UR4, 0xffffffff ;  /* 0xffffffff00047882 */ /* 0x000fc60000000000 */
[----:B------:R-:W-:Y:S05]  /*15af0*/  BRA.DIV UR4, `(.L_x_2287) ;  /* 0x0000001604547947 */ /* 0x000fea000b800000 */
[----:B0-----:R-:W0:Y:S02]  /*15b00*/  S2R R3, SR_TID.X ;  /* 0x0000000000037919 */ /* 0x001e240000002100 */
[----:B0-----:R-:W-:-:S04]  /*15b10*/  SHF.R.U32.HI R3, RZ, 0x5, R3 ;  /* 0x00000005ff037819 */ /* 0x001fc80000011603 */
[----:B------:R-:W-:-:S05]  /*15b20*/  LOP3.LUT R3, R3, 0x3, RZ, 0xc0, !PT ;  /* 0x0000000303037812 */ /* 0x000fca00078ec0ff */
[----:B------:R0:W1:Y:S02]  /*15b30*/  SHFL.IDX PT, R14, R3, RZ, 0x1f ;  /* 0x00001fff030e7589 */ /* 0x00006400000e0000 */
.L_x_2330:
[----:B-1----:R-:W-:-:S13]  /*15b40*/  ISETP.NE.AND P0, PT, R14, RZ, PT ;  /* 0x000000ff0e00720c */ /* 0x002fda0003f05270 */
[----:B------:R-:W-:Y:S05]  /*15b50*/  @P0 BRA `(.L_x_2163) ;  /* 0x0000000000880947 */ /* 0x000fea0003800000 */
[----:B------:R-:W-:-:S03]  /*15b60*/  UMOV UR4, 0xffffffff ;  /* 0xffffffff00047882 */ /* 0x000fc60000000000 */
[----:B------:R-:W-:Y:S05]  /*15b70*/  BRA.DIV UR4, `(.L_x_2288) ;  /* 0x0000001604687947 */ /* 0x000fea000b800000 */
[----:B------:R-:W-:-:S13]  /*15b80*/  ELECT P6, URZ, PT ;  /* 0x00000000003f782f */ /* 0x000fda00038c0000 */
.L_x_2333:
[----:B------:R-:W-:Y:S05]  /*15b90*/  @!P6 BRA `(.L_x_2163) ;  /* 0x000000000078e947 */ /* 0x000fea0003800000 */
[----:B0-----:R-:W2:Y:S02]  /*15ba0*/  LDL.LU R3, [R1+0x14] ;  /* 0x0000140001037983 */ /* 0x001ea40000300800 */
[----:B--2---:R-:W-:-:S04]  /*15bb0*/  LOP3.LUT R3, R3, 0x2, RZ, 0xfc, !PT ;  /* 0x0000000203037812 */ /* 0x004fc800078efcff */
[----:B------:R-:W-:-:S13]  /*15bc0*/  ISETP.NE.AND P2, PT, R3, 0x3, PT ;  /* 0x000000030300780c */ /* 0x000fda0003f45270 */
[----:B------:R-:W-:Y:S05]  /*15bd0*/  @!P2 BRA `(.L_x_2289) ;  /* 0x000000000004a947 */ /* 0x000fea0003800000 */
[----:B------:R-:W-:Y:S01]  /*15be0*/  BPT.TRAP 0x1 ;  /* 0x000000040000795c */ /* 0x000fe20000300000 */
.L_x_2289:
[----:B------:R-:W-:Y:S01]  /*15bf0*/  VIADD R7, R2, 0x38840 ;  /* 0x0003884002077836 */ /* 0x000fe20000000000 */
[----:B------:R-:W-:Y:S02]  /*15c00*/  SHF.L.U32 R5, R9, 0x1f, RZ ;  /* 0x0000001f09057819 */ /* 0x000fe400000006ff */
[C---:B------:R-:W-:Y:S01]  /*15c10*/  IADD3 R3, R0.reuse, 0x1, RZ ;  /* 0x0000000100037810 */ /* 0x040fe20007ffe0ff */
        /* <DEDUP_REMOVED lines=9> */
.L_x_2334:
[----:B------:R-:W1:Y:S02]  /*15cb0*/  SYNCS.PHASECHK.TRANS64.TRYWAIT P0, [R3+URZ], R4 ;  /* 0x00000004030075a7 */ /* 0x000e64000800017f */
[----:B-1----:R-:W-:Y:S05]  /*15cc0*/  @!P0 BRA `(.L_x_2291) ;  /* 0x0000001400488947 */ /* 0x002fea0003800000 */
.L_x_2335:
[----:B------:R-:W-:Y:S05]  /*15cd0*/  @!P2 BRA `(.L_x_2292) ;  /* 0x000000000004a947 */ /* 0x000fea0003800000 */
[----:B------:R-:W-:Y:S01]  /*15ce0*/  BPT.TRAP 0x1 ;  /* 0x000000040000795c */ /* 0x000fe20000300000 */
.L_x_2292:
[----:B-1----:R-:W-:-:S04]  /*15cf0*/  VIADD R3, R2, 0x38860 ;  /* 0x0003886002037836 */ /* 0x002fc80000000000 */
[----:B------:R-:W-:-:S04]  /*15d00*/  IMAD R0, R0, 0x8, R3 ;  /* 0x0000000800007824 */ /* 0x000fc800078e0203 */
[----:B------:R-:W1:Y:S02]  /*15d10*/  SYNCS.PHASECHK.TRANS64.TRYWAIT P0, [R0+URZ], R5 ;  /* 0x00000005000075a7 */ /* 0x000e64000800017f */
[----:B-1----:R-:W-:Y:S05]  /*15d20*/  @!P0 BRA `(.L_x_2293) ;  /* 0x0000001400448947 */ /* 0x002fea0003800000 */
.L_x_2336:
[----:B------:R-:W-:-:S07]  /*15d30*/  IMAD R3, R8, 0x8, R3 ;  /* 0x0000000808037824 */ /* 0x000fce00078e0203 */
.L_x_2294:
[----:B--2---:R2:W3:Y:S02]  /*15d40*/  SYNCS.PHASECHK.TRANS64.TRYWAIT P0, [R3+URZ], R4 ;  /* 0x00000004030075a7 */ /* 0x0044e4000800017f */
[----:B---3--:R-:W-:Y:S05]  /*15d50*/  @!P0 NANOSLEEP.SYNCS 0x989680 ;  /* 0x009896800000895d */ /* 0x008fea0003900000 */
[----:B------:R-:W3:Y:S02]  /*15d60*/  @!P0 SYNCS.PHASECHK.TRANS64 P0, [R3+URZ], R4 ;  /* 0x00000004030085a7 */ /* 0x000ee4000800007f */
[----:B---3--:R-:W-:Y:S05]  /*15d70*/  @!P0 BRA `(.L_x_2294) ;  /* 0xfffffffc00f08947 */ /* 0x008fea000383ffff */
.L_x_2163:
[----:B------:R-:W-:Y:S05]  /*15d80*/  BSYNC B6 ;  /* 0x0000000000067941 */ /* 0x000fea0003800000 */
.L_x_2160:
[----:B------:R-:W-:Y:S05]  /*15d90*/  EXIT ;  /* 0x000000000000794d */ /* 0x000fea0003800000 */
.L_x_2167:
[----:B------:R-:W-:-:S13]  /*15da0*/  R2UR UR4, R16 ;  /* 0x00000000100472ca */ /* 0x000fda00000e0000 */
[----:B-1----:R-:W-:-:S04]  /*15db0*/  MOV R3, UR4 ;  /* 0x0000000400037c02 */ /* 0x002fc80008000f00 */
[----:B------:R1:W2:Y:S03]  /*15dc0*/  SYNCS.PHASECHK.TRANS64.TRYWAIT P1, [R3+URZ+0x38800], R2 ;  /* 0x03880002030075a7 */ /* 0x0002a6000802017f */
[----:B--2---:R-:W-:Y:S05]  /*15dd0*/  @!P1 NANOSLEEP.SYNCS 0x989680 ;  /* 0x009896800000995d */ /* 0x004fea0003900000 */
[----:B------:R-:W2:Y:S02]  /*15de0*/  @!P1 SYNCS.PHASECHK.TRANS64 P1, [R3+URZ+0x38800], R2 ;  /* 0x03880002030095a7 */ /* 0x000ea4000802007f */
[----:B--2---:R-:W-:Y:S05]  /*15df0*/  @!P1 BRA `(.L_x_2167) ;  /* 0xfffffffc00e89947 */ /* 0x004fea000383ffff */
[----:B------:R-:W-:Y:S05]  /*15e00*/  BRA `(.L_x_2295) ;  /* 0xfffffeb400e47947 */ /* 0x000fea000383ffff */
.L_x_2171:
[----:B------:R-:W-:-:S13]  /*15e10*/  R2UR UR4, R16 ;  /* 0x00000000100472ca */ /* 0x000fda00000e0000 */
[----:B01----:R-:W-:-:S04]  /*15e20*/  IMAD.U32 R3, RZ, RZ, UR4 ;  /* 0x00000004ff037e24 */ /* 0x003fc8000f8e00ff */
[----:B------:R0:W1:Y:S03]  /*15e30*/  SYNCS.PHASECHK.TRANS64.TRYWAIT P2, [R3+URZ+0x38830], R2 ;  /* 0x03883002030075a7 */ /* 0x000066000804017f */
[----:B-1----:R-:W-:Y:S05]  /*15e40*/  @!P2 NANOSLEEP.SYNCS 0x989680 ;  /* 0x009896800000a95d */ /* 0x002fea0003900000 */
[----:B------:R-:W1:Y:S02]  /*15e50*/  @!P2 SYNCS.PHASECHK.TRANS64 P2, [R3+URZ+0x38830], R2 ;  /* 0x038830020300a5a7 */ /* 0x000e64000804007f */
[----:B-1----:R-:W-:Y:S05]  /*15e60*/  @!P2 BRA `(.L_x_2171) ;  /* 0xfffffffc00e8a947 */ /* 0x002fea000383ffff */
[----:B------:R-:W-:Y:S05]  /*15e70*/  BRA `(.L_x_2170) ;  /* 0xfffffeb800047947 */ /* 0x000fea000383ffff */
.L_x_2176:
[----:B------:R-:W-:-:S13]  /*15e80*/  R2UR UR6, R213 ;  /* 0x00000000d50672ca */ /* 0x000fda00000e0000 */
[----:B-1----:R-:W-:-:S04]  /*15e90*/  IMAD.U32 R6, RZ, RZ, UR6 ;  /* 0x00000006ff067e24 */ /* 0x002fc8000f8e00ff */
[----:B------:R1:W2:Y:S03]  /*15ea0*/  SYNCS.PHASECHK.TRANS64.TRYWAIT P3, [R6+URZ+0x38830], R3 ;  /* 0x03883003060075a7 */ /* 0x0002a6000806017f */
[----:B--2---:R-:W-:Y:S05]  /*15eb0*/  @!P3 NANOSLEEP.SYNCS 0x989680 ;  /* 0x009896800000b95d */ /* 0x004fea0003900000 */
[----:B------:R-:W2:Y:S02]  /*15ec0*/  @!P3 SYNCS.PHASECHK.TRANS64 P3, [R6+URZ+0x38830], R3 ;  /* 0x038830030600b5a7 */ /* 0x000ea4000806007f */
[----:B--2---:R-:W-:Y:S05]  /*15ed0*/  @!P3 BRA `(.L_x_2176) ;  /* 0xfffffffc00e8b947 */ /* 0x004fea000383ffff */
[----:B------:R-:W-:Y:S05]  /*15ee0*/  BRA `(.L_x_2175) ;  /* 0xfffffef8003c7947 */ /* 0x000fea000383ffff */
.L_x_2180:
[----:B-1----:R-:W-:-:S04]  /*15ef0*/  IMAD.U32 R3, RZ, RZ, UR7 ;  /* 0x00000007ff037e24 */ /* 0x002fc8000f8e00ff */
[----:B------:R1:W2:Y:S03]  /*15f00*/  SYNCS.PHASECHK.TRANS64.TRYWAIT P3, [R3+URZ+0x38850], R0 ;  /* 0x03885000030075a7 */ /* 0x0002a6000806017f */
[----:B--2---:R-:W-:Y:S05]  /*15f10*/  @!P3 NANOSLEEP.SYNCS 0x989680 ;  /* 0x009896800000b95d */ /* 0x004fea0003900000 */
[----:B------:R-:W2:Y:S02]  /*15f20*/  @!P3 SYNCS.PHASECHK.TRANS64 P3, [R3+URZ+0x38850], R0 ;  /* 0x038850000300b5a7 */ /* 0x000ea4000806007f */
[----:B--2---:R-:W-:Y:S05]  /*15f30*/  @!P3 BRA `(.L_x_2180) ;  /* 0xfffffffc00ecb947 */ /* 0x004fea000383ffff */
[----:B------:R-:W-:Y:S05]  /*15f40*/  BRA `(.L_x_2179) ;  /* 0xffffff2000707947 */ /* 0x000fea000383ffff */
.L_x_2186:
[----:B------:R-:W-:-:S13]  /*15f50*/  R2UR UR6, R212 ;  /* 0x00000000d40672ca */ /* 0x000fda00000e0000 */
[----:B-1----:R-:W-:-:S04]  /*15f60*/  IMAD.U32 R6, RZ, RZ, UR6 ;  /* 0x00000006ff067e24 */ /* 0x002fc8000f8e00ff */
[----:B------:R1:W2:Y:S03]  /*15f70*/  SYNCS.PHASECHK.TRANS64.TRYWAIT P2, [R6+URZ+0x38830], R3 ;  /* 0x03883003060075a7 */ /* 0x0002a6000804017f */
[----:B--2---:R-:W-:Y:S05]  /*15f80*/  @!P2 NANOSLEEP.SYNCS 0x989680 ;  /* 0x009896800000a95d */ /* 0x004fea0003900000 */
[----:B------:R-:W2:Y:S02]  /*15f90*/  @!P2 SYNCS.PHASECHK.TRANS64 P2, [R6+URZ+0x38830], R3 ;  /* 0x038830030600a5a7 */ /* 0x000ea4000804007f */
[----:B--2---:R-:W-:Y:S05]  /*15fa0*/  @!P2 BRA `(.L_x_2186) ;  /* 0xfffffffc00e8a947 */ /* 0x004fea000383ffff */
[----:B------:R-:W-:Y:S05]  /*15fb0*/  BRA `(.L_x_2185) ;  /* 0xffffff3c006c7947 */ /* 0x000fea000383ffff */
.L_x_2190:
[----:B-1----:R-:W-:-:S04]  /*15fc0*/  MOV R3, UR11 ;  /* 0x0000000b00037c02 */ /* 0x002fc80008000f00 */
[----:B------:R1:W2:Y:S03]  /*15fd0*/  SYNCS.PHASECHK.TRANS64.TRYWAIT P2, [R3+URZ+0x38850], R0 ;  /* 0x03885000030075a7 */ /* 0x0002a6000804017f */
[----:B--2---:R-:W-:Y:S05]  /*15fe0*/  @!P2 NANOSLEEP.SYNCS 0x989680 ;  /* 0x009896800000a95d */ /* 0x004fea0003900000 */
[----:B------:R-:W2:Y:S02]  /*15ff0*/  @!P2 SYNCS.PHASECHK.TRANS64 P2, [R3+URZ+0x38850], R0 ;  /* 0x038850000300a5a7 */ /* 0x000ea4000804007f */
[----:B--2---:R-:W-:Y:S05]  /*16000*/  @!P2 BRA `(.L_x_2190) ;  /* 0xfffffffc00eca947 */ /* 0x004fea000383ffff */
[----:B------:R-:W-:Y:S05]  /*16010*/  BRA `(.L_x_2189) ;  /* 0xffffff6400a47947 */ /* 0x000fea000383ffff */
.L_x_2195:
[----:B-1----:R-:W-:-:S04]  /*16020*/  IMAD.U32 R5, RZ, RZ, UR5 ;  /* 0x00000005ff057e24 */ /* 0x002fc8000f8e00ff */
[----:B------:R1:W2:Y:S03]  /*16030*/  SYNCS.PHASECHK.TRANS64.TRYWAIT P0, [R5+URZ+0x38850], R8 ;  /* 0x03885008050075a7 */ /* 0x0002a6000800017f */
[----:B--2---:R-:W-:Y:S05]  /*16040*/  @!P0 NANOSLEEP.SYNCS 0x989680 ;  /* 0x009896800000895d */ /* 0x004fea0003900000 */
[----:B------:R-:W2:Y:S02]  /*16050*/  @!P0 SYNCS.PHASECHK.TRANS64 P0, [R5+URZ+0x38850], R8 ;  /* 0x03885008050085a7 */ /* 0x000ea4000800007f */
[----:B--2---:R-:W-:Y:S05]  /*16060*/  @!P0 BRA `(.L_x_2195) ;  /* 0xfffffffc00ec8947 */ /* 0x004fea000383ffff */
[----:B------:R-:W-:Y:S05]  /*16070*/  BRA `(.L_x_2194) ;  /* 0xffffff8000dc7947 */ /* 0x000fea000383ffff */
.L_x_2206:
[----:B------:R-:W-:Y:S01]  /*16080*/  IMAD.MOV.U32 R13, RZ, RZ, R0 ;  /* 0x000000ffff0d7224 */ /* 0x000fe200078e0000 */
[----:B------:R-:W-:Y:S01]  /*16090*/  MOV R15, 0xffffffff ;  /* 0xffffffff000f7802 */ /* 0x000fe20000000f00 */
[----:B------:R-:W-:Y:S02]  /*160a0*/  IMAD.MOV.U32 R12, RZ, RZ, RZ ;  /* 0x000000ffff0c7224 */ /* 0x000fe400078e00ff */
[----:B------:R-:W-:-:S07]  /*160b0*/  IMAD.MOV.U32 R11, RZ, RZ, 0x1f ;  /* 0x0000001fff0b7424 */ /* 0x000fce00078e00ff */
[----:B------:R-:W-:Y:S05]  /*160c0*/  WARPSYNC.COLLECTIVE R15, `(.L_x_2296) ;  /* 0x000000000f087348 */ /* 0x000fea0003c00000 */
[----:B------:R0:W1:Y:S02]  /*160d0*/  SHFL.IDX P6, R14, R13, R12, R11 ;  /* 0x0000000c0d0e7389 */ /* 0x00006400000c000b */
[----:B01----:R-:W-:Y:S01]  /*160e0*/  ENDCOLLECTIVE ;  /* 0x000000000000791b */ /* 0x003fe20003800000 */
.L_x_2296:
[----:B------:R-:W-:Y:S05]  /*160f0*/  BRA `(.L_x_2297) ;  /* 0xffffffbc00cc7947 */ /* 0x000fea000383ffff */
.L_x_2208:
[----:B------:R-:W-:Y:S01]  /*16100*/  BSSY B0, `(.L_x_2298) ;  /* 0x0000006000007945 */ /* 0x000fe20003800000 */
[----:B------:R-:W-:-:S07]  /*16110*/  IMAD.MOV.U32 R15, RZ, RZ, -0x1 ;  /* 0xffffffffff0f7424 */ /* 0x000fce00078e00ff */
[----:B0-----:R-:W-:Y:S05]  /*16120*/  WARPSYNC.COLLECTIVE R15, `(.L_x_2299) ;  /* 0x000000000f0c7348 */ /* 0x001fea0003c00000 */
[----:B------:R-:W-:Y:S02]  /*16130*/  ELECT P6, UR62, PT ;  /* 0x00000000003e782f */ /* 0x000fe400038c0000 */
[----:B------:R-:W-:Y:S01]  /*16140*/  MOV R14, UR62 ;  /* 0x0000003e000e7c02 */ /* 0x000fe20008000f00 */
[----:B0-----:R-:W-:Y:S10]  /*16150*/  ENDCOLLECTIVE ;  /* 0x000000000000791b */ /* 0x001ff40003800000 */
.L_x_2299:
[----:B------:R-:W-:Y:S05]  /*16160*/  BSYNC B0 ;  /* 0x0000000000007941 */ /* 0x000fea0003800000 */
.L_x_2298:
[----:B------:R-:W-:Y:S05]  /*16170*/  BRA `(.L_x_2300) ;  /* 0xffffffbc00cc7947 */ /* 0x000fea000383ffff */
.L_x_2210:
[----:B0-----:R-:W-:-:S04]  /*16180*/  IMAD.U32 R3, RZ, RZ, UR38 ;  /* 0x00000026ff037e24 */ /* 0x001fc8000f8e00ff */
[----:B------:R0:W1:Y:S03]  /*16190*/  SYNCS.PHASECHK.TRANS64.TRYWAIT P0, [R3+URZ+0x38840], R0 ;  /* 0x03884000030075a7 */ /* 0x000066000800017f */
[----:B-1----:R-:W-:Y:S05]  /*161a0*/  @!P0 NANOSLEEP.SYNCS 0x989680 ;  /* 0x009896800000895d */ /* 0x002fea0003900000 */
[----:B------:R-:W1:Y:S02]  /*161b0*/  @!P0 SYNCS.PHASECHK.TRANS64 P0, [R3+URZ+0x38840], R0 ;  /* 0x03884000030085a7 */ /* 0x000e64000800007f */
[----:B-1----:R-:W-:Y:S05]  /*161c0*/  @!P0 BRA `(.L_x_2210) ;  /* 0xfffffffc00ec8947 */ /* 0x002fea000383ffff */
[----:B------:R-:W-:Y:S05]  /*161d0*/  BRA `(.L_x_2301) ;  /* 0xffffffc000287947 */ /* 0x000fea000383ffff */
.L_x_2213:
[----:B------:R-:W-:Y:S01]  /*161e0*/  IMAD R8, R11, 0x80, R8 ;  /* 0x000000800b087824 */ /* 0x000fe200078e0208 */
[----:B------:R-:W-:Y:S01]  /*161f0*/  MOV R12, RZ ;  /* 0x000000ff000c7202 */ /* 0x000fe20000000f00 */
[----:B------:R-:W-:Y:S02]  /*16200*/  IMAD.MOV.U32 R13, RZ, RZ, R6 ;  /* 0x000000ffff0d7224 */ /* 0x000fe400078e0006 */
[----:B------:R-:W-:Y:S02]  /*16210*/  IMAD.MOV.U32 R11, RZ, RZ, 0x181f ;  /* 0x0000181fff0b7424 */ /* 0x000fe400078e00ff */
[----:B------:R-:W-:Y:S02]  /*16220*/  IMAD.MOV.U32 R15, RZ, RZ, -0x1 ;  /* 0xffffffffff0f7424 */ /* 0x000fe400078e00ff */
[----:B------:R-:W-:-:S07]  /*16230*/  VIADD R5, R8, 0x10 ;  /* 0x0000001008057836 */ /* 0x000fce0000000000 */
[----:B------:R-:W-:Y:S05]  /*16240*/  WARPSYNC.COLLECTIVE R15, `(.L_x_2302) ;  /* 0x000000000f087348 */ /* 0x000fea0003c00000 */
[----:B------:R0:W1:Y:S02]  /*16250*/  SHFL.IDX P6, R14, R13, R12, R11 ;  /* 0x0000000c0d0e7389 */ /* 0x00006400000c000b */
[----:B01----:R-:W-:Y:S01]  /*16260*/  ENDCOLLECTIVE ;  /* 0x000000000000791b */ /* 0x003fe20003800000 */
.L_x_2302:
[----:B------:R-:W-:Y:S02]  /*16270*/  IMAD.MOV.U32 R13, RZ, RZ, R7 ;  /* 0x000000ffff0d7224 */ /* 0x000fe400078e0007 */
[----:B------:R-:W-:-:S07]  /*16280*/  IMAD.MOV.U32 R2, RZ, RZ, R14 ;  /* 0x000000ffff027224 */ /* 0x000fce00078e000e */
[----:B------:R-:W-:Y:S05]  /*16290*/  WARPSYNC.COLLECTIVE R15, `(.L_x_2303) ;  /* 0x000000000f087348 */ /* 0x000fea0003c00000 */
[----:B------:R0:W1:Y:S02]  /*162a0*/  SHFL.IDX P6, R14, R13, R12, R11 ;  /* 0x0000000c0d0e7389 */ /* 0x00006400000c000b */
[----:B01----:R-:W-:Y:S01]  /*162b0*/  ENDCOLLECTIVE ;  /* 0x000000000000791b */ /* 0x003fe20003800000 */
.L_x_2303:
[----:B------:R-:W-:Y:S01]  /*162c0*/  ULDC UR4, c[0x0][0x288] ;  /* 0x0000a20000047ab9 */ /* 0x000fe20000000800 */
[----:B------:R-:W-:Y:S01]  /*162d0*/  ULDC.64 UR6, c[0x0][0x208] ;  /* 0x0000820000067ab9 */ /* 0x000fe20000000a00 */
[----:B------:R-:W-:-:S05]  /*162e0*/  IMAD R0, R20, UR4, RZ ;  /* 0x0000000414007c24 */ /* 0x000fca000f8e02ff */
[----:B------:R-:W-:Y:S01]  /*162f0*/  ISETP.GE.AND P3, PT, R8, R0, PT ;  /* 0x000000000800720c */ /* 0x000fe20003f66270 */
[----:B------:R-:W-:Y:S02]  /*16300*/  IMAD.MOV.U32 R13, RZ, RZ, R6 ;  /* 0x000000ffff0d7224 */ /* 0x000fe400078e0006 */
[----:B------:R-:W-:-:S10]  /*16310*/  IMAD.MOV.U32 R12, RZ, RZ, 0x1 ;  /* 0x00000001ff0c7424 */ /* 0x000fd400078e00ff */
[----:B------:R-:W-:Y:S02]  /*16320*/  @!P3 LEA R21, R9, UR38, 0x1 ;  /* 0x000000260915bc11 */ /* 0x000fe4000f8e08ff */
[----:B------:R-:W-:-:S04]  /*16330*/  MOV R3, R14 ;  /* 0x0000000e00037202 */ /* 0x000fc80000000f00 */
        /* <DEDUP_REMOVED lines=15> */
.L_x_2304:
[----:B------:R-:W-:Y:S01]  /*16430*/  VIADD R3, R8, 0x20 ;  /* 0x0000002008037836 */ /* 0x000fe20000000000 */
[----:B------:R-:W-:Y:S02]  /*16440*/  @!P3 LEA R20, R9, UR38, 0x1 ;  /* 0x000000260914bc11 */ /* 0x000fe4000f8e08ff */
[----:B------:R-:W-:Y:S01]  /*16450*/  MOV R13, R7 ;  /* 0x00000007000d7202 */ /* 0x000fe20000000f00 */
[----:B------:R-:W-:-:S07]  /*16460*/  IMAD.MOV.U32 R5, RZ, RZ, R14 ;  /* 0x000000ffff057224 */ /* 0x000fce00078e000e */
[----:B------:R-:W-:Y:S05]  /*16470*/  WARPSYNC.COLLECTIVE R15, `(.L_x_2305) ;  /* 0x000000000f087348 */ /* 0x000fea0003c00000 */
[----:B------:R0:W1:Y:S02]  /*16480*/  SHFL.IDX P6, R14, R13, R12, R11 ;  /* 0x0000000c0d0e7389 */ /* 0x00006400000c000b */
[----:B01----:R-:W-:Y:S01]  /*16490*/  ENDCOLLECTIVE ;  /* 0x000000000000791b */ /* 0x003fe20003800000 */
.L_x_2305:
        /* <DEDUP_REMOVED lines=16> */
.L_x_2306:
[----:B------:R-:W-:Y:S01]  /*165a0*/  VIADD R5, R8, 0x30 ;  /* 0x0000003008057836 */ /* 0x000fe20000000000 */
[----:B------:R-:W-:Y:S01]  /*165b0*/  @!P3 LEA R21, R9, UR38, 0x1 ;  /* 0x000000260915bc11 */ /* 0x000fe2000f8e08ff */
[----:B------:R-:W-:Y:S01]  /*165c0*/  IMAD.MOV.U32 R13, RZ, RZ, R7 ;  /* 0x000000ffff0d7224 */ /* 0x000fe200078e0007 */
[----:B------:R-:W-:-:S07]  /*165d0*/  MOV R3, R14 ;  /* 0x0000000e00037202 */ /* 0x000fce0000000f00 */
[----:B------:R-:W-:Y:S05]  /*165e0*/  WARPSYNC.COLLECTIVE R15, `(.L_x_2307) ;  /* 0x000000000f087348 */ /* 0x000fea0003c00000 */
[----:B------:R0:W1:Y:S02]  /*165f0*/  SHFL.IDX P6, R14, R13, R12, R11 ;  /* 0x0000000c0d0e7389 */ /* 0x00006400000c000b */
[----:B01----:R-:W-:Y:S01]  /*16600*/  ENDCOLLECTIVE ;  /* 0x000000000000791b */ /* 0x003fe20003800000 */
.L_x_2307:
        /* <DEDUP_REMOVED lines=16> */
.L_x_2308:
[----:B------:R-:W-:Y:S01]  /*16710*/  VIADD R3, R8, 0x40 ;  /* 0x0000004008037836 */ /* 0x000fe20000000000 */
[----:B------:R-:W-:Y:S01]  /*16720*/  @!P3 LEA R20, R9, UR38, 0x1 ;  /* 0x000000260914bc11 */ /* 0x000fe2000f8e08ff */
[----:B------:R-:W-:Y:S02]  /*16730*/  IMAD.MOV.U32 R13, RZ, RZ, R7 ;  /* 0x000000ffff0d7224 */ /* 0x000fe400078e0007 */
[----:B------:R-:W-:-:S07]  /*16740*/  IMAD.MOV.U32 R5, RZ, RZ, R14 ;  /* 0x000000ffff057224 */ /* 0x000fce00078e000e */
[----:B------:R-:W-:Y:S05]  /*16750*/  WARPSYNC.COLLECTIVE R15, `(.L_x_2309) ;  /* 0x000000000f087348 */ /* 0x000fea0003c00000 */
[----:B------:R0:W1:Y:S02]  /*16760*/  SHFL.IDX P6, R14, R13, R12, R11 ;  /* 0x0000000c0d0e7389 */ /* 0x00006400000c000b */
[----:B01----:R-:W-:Y:S01]  /*16770*/  ENDCOLLECTIVE ;  /* 0x000000000000791b */ /* 0x003fe20003800000 */
.L_x_2309:
        /* <DEDUP_REMOVED lines=16> */
.L_x_2310:
[----:B------:R-:W-:Y:S01]  /*16880*/  VIADD R5, R8, 0x50 ;  /* 0x0000005008057836 */ /* 0x000fe20000000000 */
[----:B------:R-:W-:Y:S01]  /*16890*/  @!P3 LEA R21, R9, UR38, 0x1 ;  /* 0x000000260915bc11 */ /* 0x000fe2000f8e08ff */
[----:B------:R-:W-:Y:S01]  /*168a0*/  IMAD.MOV.U32 R13, RZ, RZ, R7 ;  /* 0x000000ffff0d7224 */ /* 0x000fe200078e0007 */
[----:B------:R-:W-:-:S07]  /*168b0*/  MOV R3, R14 ;  /* 0x0000000e00037202 */ /* 0x000fce0000000f00 */
[----:B------:R-:W-:Y:S05]  /*168c0*/  WARPSYNC.COLLECTIVE R15, `(.L_x_2311) ;  /* 0x000000000f087348 */ /* 0x000fea0003c00000 */
[----:B------:R0:W1:Y:S02]  /*168d0*/  SHFL.IDX P6, R14, R13, R12, R11 ;  /* 0x0000000c0d0e7389 */ /* 0x00006400000c000b */
[----:B01----:R-:W-:Y:S01]  /*168e0*/  ENDCOLLECTIVE ;  /* 0x000000000000791b */ /* 0x003fe20003800000 */
.L_x_2311:
        /* <DEDUP_REMOVED lines=16> */
.L_x_2312:
[----:B------:R-:W-:Y:S01]  /*169f0*/  VIADD R3, R8, 0x60 ;  /* 0x0000006008037836 */ /* 0x000fe20000000000 */
[----:B------:R-:W-:Y:S01]  /*16a00*/  @!P3 LEA R20, R9, UR38, 0x1 ;  /* 0x000000260914bc11 */ /* 0x000fe2000f8e08ff */
[----:B------:R-:W-:Y:S02]  /*16a10*/  IMAD.MOV.U32 R13, RZ, RZ, R7 ;  /* 0x000000ffff0d7224 */ /* 0x000fe400078e0007 */
[----:B------:R-:W-:-:S07]  /*16a20*/  IMAD.MOV.U32 R5, RZ, RZ, R14 ;  /* 0x000000ffff057224 */ /* 0x000fce00078e000e */
[----:B------:R-:W-:Y:S05]  /*16a30*/  WARPSYNC.COLLECTIVE R15, `(.L_x_2313) ;  /* 0x000000000f087348 */ /* 0x000fea0003c00000 */
[----:B------:R0:W1:Y:S02]  /*16a40*/  SHFL.IDX P6, R14, R13, R12, R11 ;  /* 0x0000000c0d0e7389 */ /* 0x00006400000c000b */
[----:B01----:R-:W-:Y:S01]  /*16a50*/  ENDCOLLECTIVE ;  /* 0x000000000000791b */ /* 0x003fe20003800000 */
.L_x_2313:
        /* <DEDUP_REMOVED lines=16> */
.L_x_2314:
[----:B------:R-:W-:Y:S01]  /*16b60*/  @!P3 LEA R21, R9, UR38, 0x1 ;  /* 0x000000260915bc11 */ /* 0x000fe2000f8e08ff */
[----:B------:R-:W-:Y:S01]  /*16b70*/  IMAD.MOV.U32 R13, RZ, RZ, R7 ;  /* 0x000000ffff0d7224 */ /* 0x000fe200078e0007 */
[----:B------:R-:W-:-:S07]  /*16b80*/  MOV R3, R14 ;  /* 0x0000000e00037202 */ /* 0x000fce0000000f00 */
[----:B------:R-:W-:Y:S05]  /*16b90*/  WARPSYNC.COLLECTIVE R15, `(.L_x_2315) ;  /* 0x000000000f087348 */ /* 0x000fea0003c00000 */
[----:B------:R0:W1:Y:S02]  /*16ba0*/  SHFL.IDX P6, R14, R13, R12, R11 ;  /* 0x0000000c0d0e7389 */ /* 0x00006400000c000b */
[----:B01----:R-:W-:Y:S01]  /*16bb0*/  ENDCOLLECTIVE ;  /* 0x000000000000791b */ /* 0x003fe20003800000 */
.L_x_2315:
        /* <DEDUP_REMOVED lines=15> */
.L_x_2316:
[----:B------:R-:W-:Y:S02]  /*16cb0*/  IMAD.MOV.U32 R13, RZ, RZ, R7 ;  /* 0x000000ffff0d7224 */ /* 0x000fe400078e0007 */
[----:B------:R-:W-:-:S07]  /*16cc0*/  IMAD.MOV.U32 R4, RZ, RZ, R14 ;  /* 0x000000ffff047224 */ /* 0x000fce00078e000e */
[----:B------:R-:W-:Y:S05]  /*16cd0*/  WARPSYNC.COLLECTIVE R15, `(.L_x_2317) ;  /* 0x000000000f087348 */ /* 0x000fea0003c00000 */
[----:B------:R0:W1:Y:S02]  /*16ce0*/  SHFL.IDX P6, R14, R13, R12, R11 ;  /* 0x0000000c0d0e7389 */ /* 0x00006400000c000b */
[----:B01----:R-:W-:Y:S01]  /*16cf0*/  ENDCOLLECTIVE ;  /* 0x000000000000791b */ /* 0x003fe20003800000 */
.L_x_2317:
[----:B------:R-:W-:Y:S05]  /*16d00*/  BRA `(.L_x_2318) ;  /* 0xffffffc000907947 */ /* 0x000fea000383ffff */
.L_x_2216:
[----:B-1----:R-:W-:-:S04]  /*16d10*/  IMAD.U32 R3, RZ, RZ, UR38 ;  /* 0x00000026ff037e24 */ /* 0x002fc8000f8e00ff */
[----:B------:R1:W2:Y:S03]  /*16d20*/  SYNCS.PHASECHK.TRANS64.TRYWAIT P0, [R3+URZ+0x38820], R2 ;  /* 0x03882002030075a7 */ /* 0x0002a6000800017f */
[----:B--2---:R-:W-:Y:S05]  /*16d30*/  @!P0 NANOSLEEP.SYNCS 0x989680 ;  /* 0x009896800000895d */ /* 0x004fea0003900000 */
[----:B------:R-:W2:Y:S02]  /*16d40*/  @!P0 SYNCS.PHASECHK.TRANS64 P0, [R3+URZ+0x38820], R2 ;  /* 0x03882002030085a7 */ /* 0x000ea4000800007f */
[----:B--2---:R-:W-:Y:S05]  /*16d50*/  @!P0 BRA `(.L_x_2216) ;  /* 0xfffffffc00ec8947 */ /* 0x004fea000383ffff */
[----:B------:R-:W-:Y:S05]  /*16d60*/  BRA `(.L_x_2319) ;  /* 0xffffffc000f07947 */ /* 0x000fea000383ffff */
.L_x_2223:
[----:B-1----:R-:W-:-:S04]  /*16d70*/  MOV R3, UR38 ;  /* 0x0000002600037c02 */ /* 0x002fc80008000f00 */
[----:B------:R1:W2:Y:S03]  /*16d80*/  SYNCS.PHASECHK.TRANS64.TRYWAIT P0, [R3+URZ+0x38848], R2 ;  /* 0x03884802030075a7 */ /* 0x0002a6000800017f */
[----:B--2---:R-:W-:Y:S05]  /*16d90*/  @!P0 NANOSLEEP.SYNCS 0x989680 ;  /* 0x009896800000895d */ /* 0x004fea0003900000 */
[----:B------:R-:W2:Y:S02]  /*16da0*/  @!P0 SYNCS.PHASECHK.TRANS64 P0, [R3+URZ+0x38848], R2 ;  /* 0x03884802030085a7 */ /* 0x000ea4000800007f */
[----:B--2---:R-:W-:Y:S05]  /*16db0*/  @!P0 BRA `(.L_x_2223) ;  /* 0xfffffffc00ec8947 */ /* 0x004fea000383ffff */
[----:B------:R-:W-:Y:S05]  /*16dc0*/  BRA `(.L_x_2320) ;  /* 0xffffffc400cc7947 */ /* 0x000fea000383ffff */
.L_x_2231:
[----:B0-----:R-:W-:-:S04]  /*16dd0*/  IMAD.U32 R3, RZ, RZ, UR38 ;  /* 0x00000026ff037e24 */ /* 0x001fc8000f8e00ff */
[----:B------:R0:W1:Y:S03]  /*16de0*/  SYNCS.PHASECHK.TRANS64.TRYWAIT P0, [R3+URZ+0x38860], R2 ;  /* 0x03886002030075a7 */ /* 0x000066000800017f */
[----:B-1----:R-:W-:Y:S05]  /*16df0*/  @!P0 NANOSLEEP.SYNCS 0x989680 ;  /* 0x009896800000895d */ /* 0x002fea0003900000 */
[----:B------:R-:W1:Y:S02]  /*16e00*/  @!P0 SYNCS.PHASECHK.TRANS64 P0, [R3+URZ+0x38860], R2 ;  /* 0x03886002030085a7 */ /* 0x000e64000800007f */
[----:B-1----:R-:W-:Y:S05]  /*16e10*/  @!P0 BRA `(.L_x_2231) ;  /* 0xfffffffc00ec8947 */ /* 0x002fea000383ffff */
[----:B------:R-:W-:Y:S05]  /*16e20*/  BRA `(.L_x_2321) ;  /* 0xffffffc800e07947 */ /* 0x000fea000383ffff */
.L_x_2242:
[----:B-1----:R-:W-:-:S04]  /*16e30*/  IMAD.U32 R3, RZ, RZ, UR38 ;  /* 0x00000026ff037e24 */ /* 0x002fc8000f8e00ff */
[----:B------:R1:W2:Y:S03]  /*16e40*/  SYNCS.PHASECHK.TRANS64.TRYWAIT P0, [R3+URZ+0x38840], R2 ;  /* 0x03884002030075a7 */ /* 0x0002a6000800017f */
[----:B--2---:R-:W-:Y:S05]  /*16e50*/  @!P0 NANOSLEEP.SYNCS 0x989680 ;  /* 0x009896800000895d */ /* 0x004fea0003900000 */
[----:B------:R-:W2:Y:S02]  /*16e60*/  @!P0 SYNCS.PHASECHK.TRANS64 P0, [R3+URZ+0x38840], R2 ;  /* 0x03884002030085a7 */ /* 0x000ea4000800007f */
[----:B--2---:R-:W-:Y:S05]  /*16e70*/  @!P0 BRA `(.L_x_2242) ;  /* 0xfffffffc00ec8947 */ /* 0x004fea000383ffff */
[----:B------:R-:W-:Y:S05]  /*16e80*/  BRA `(.L_x_2322) ;  /* 0xffffffd000707947 */ /* 0x000fea000383ffff */
.L_x_2250:
[----:B0-----:R-:W-:-:S04]  /*16e90*/  IMAD.U32 R3, RZ, RZ, UR38 ;  /* 0x00000026ff037e24 */ /* 0x001fc8000f8e00ff */
[----:B------:R0:W1:Y:S03]  /*16ea0*/  SYNCS.PHASECHK.TRANS64.TRYWAIT P0, [R3+URZ+0x38868], R2 ;  /* 0x03886802030075a7 */ /* 0x000066000800017f */
[----:B-1----:R-:W-:Y:S05]  /*16eb0*/  @!P0 NANOSLEEP.SYNCS 0x989680 ;  /* 0x009896800000895d */ /* 0x002fea0003900000 */
[----:B------:R-:W1:Y:S02]  /*16ec0*/  @!P0 SYNCS.PHASECHK.TRANS64 P0, [R3+URZ+0x38868], R2 ;  /* 0x03886802030085a7 */ /* 0x000e64000800007f */
[----:B-1----:R-:W-:Y:S05]  /*16ed0*/  @!P0 BRA `(.L_x_2250) ;  /* 0xfffffffc00ec8947 */ /* 0x002fea000383ffff */
[----:B------:R-:W-:Y:S05]  /*16ee0*/  BRA `(.L_x_2323) ;  /* 0xffffffd400807947 */ /* 0x000fea000383ffff */
.L_x_2261:
[----:B-1----:R-:W-:-:S04]  /*16ef0*/  MOV R3, UR38 ;  /* 0x0000002600037c02 */ /* 0x002fc80008000f00 */
[----:B------:R1:W2:Y:S03]  /*16f00*/  SYNCS.PHASECHK.TRANS64.TRYWAIT P0, [R3+URZ+0x38848], R2 ;  /* 0x03884802030075a7 */ /* 0x0002a6000800017f */
[----:B--2---:R-:W-:Y:S05]  /*16f10*/  @!P0 NANOSLEEP.SYNCS 0x989680 ;  /* 0x009896800000895d */ /* 0x004fea0003900000 */
[----:B------:R-:W2:Y:S02]  /*16f20*/  @!P0 SYNCS.PHASECHK.TRANS64 P0, [R3+URZ+0x38848], R2 ;  /* 0x03884802030085a7 */ /* 0x000ea4000800007f */
[----:B--2---:R-:W-:Y:S05]  /*16f30*/  @!P0 BRA `(.L_x_2261) ;  /* 0xfffffffc00ec8947 */ /* 0x004fea000383ffff */
[----:B------:R-:W-:Y:S05]  /*16f40*/  BRA `(.L_x_2324) ;  /* 0xffffffdc00287947 */ /* 0x000fea000383ffff */
.L_x_2269:
[----:B0-----:R-:W-:-:S04]  /*16f50*/  IMAD.U32 R3, RZ, RZ, UR38 ;  /* 0x00000026ff037e24 */ /* 0x001fc8000f8e00ff */
[----:B------:R0:W1:Y:S03]  /*16f60*/  SYNCS.PHASECHK.TRANS64.TRYWAIT P0, [R3+URZ+0x38860], R2 ;  /* 0x03886002030075a7 */ /* 0x000066000800017f */
[----:B-1----:R-:W-:Y:S05]  /*16f70*/  @!P0 NANOSLEEP.SYNCS 0x989680 ;  /* 0x009896800000895d */ /* 0x002fea0003900000 */
[----:B------:R-:W1:Y:S02]  /*16f80*/  @!P0 SYNCS.PHASECHK.TRANS64 P0, [R3+URZ+0x38860], R2 ;  /* 0x03886002030085a7 */ /* 0x000e64000800007f */
[----:B-1----:R-:W-:Y:S05]  /*16f90*/  @!P0 BRA `(.L_x_2269) ;  /* 0xfffffffc00ec8947 */ /* 0x002fea000383ffff */
[----:B------:R-:W-:Y:S05]  /*16fa0*/  BRA `(.L_x_2325) ;  /* 0xffffffe000347947 */ /* 0x000fea000383ffff */
.L_x_2279:
[----:B0-----:R0:W1:Y:S02]  /*16fb0*/  SYNCS.PHASECHK.TRANS64.TRYWAIT P0, [R3+URZ+0x38860], R0 ;  /* 0x03886000030075a7 */ /* 0x001064000800017f */
[----:B-1----:R-:W-:Y:S05]  /*16fc0*/  @!P0 NANOSLEEP.SYNCS 0x989680 ;  /* 0x009896800000895d */ /* 0x002fea0003900000 */
[----:B------:R-:W1:Y:S02]  /*16fd0*/  @!P0 SYNCS.PHASECHK.TRANS64 P0, [R3+URZ+0x38860], R0 ;  /* 0x03886000030085a7 */ /* 0x000e64000800007f */
[----:B-1----:R-:W-:Y:S05]  /*16fe0*/  @!P0 BRA `(.L_x_2279) ;  /* 0xfffffffc00f08947 */ /* 0x002fea000383ffff */
[----:B------:R-:W-:Y:S05]  /*16ff0*/  BRA `(.L_x_2326) ;  /* 0xffffffe4006c7947 */ /* 0x000fea000383ffff */
.L_x_2286:
[----:B0-----:R0:W1:Y:S02]  /*17000*/  SYNCS.PHASECHK.TRANS64.TRYWAIT P0, [R2+URZ+0x38820], R3 ;  /* 0x03882003020075a7 */ /* 0x001064000800017f */
[----:B-1----:R-:W-:Y:S05]  /*17010*/  @!P0 NANOSLEEP.SYNCS 0x989680 ;  /* 0x009896800000895d */ /* 0x002fea0003900000 */
[----:B------:R-:W1:Y:S02]  /*17020*/  @!P0 SYNCS.PHASECHK.TRANS64 P0, [R2+URZ+0x38820], R3 ;  /* 0x03882003020085a7 */ /* 0x000e64000800007f */
[----:B-1----:R-:W-:Y:S05]  /*17030*/  @!P0 BRA `(.L_x_2286) ;  /* 0xfffffffc00f08947 */ /* 0x002fea000383ffff */
[----:B------:R-:W-:Y:S05]  /*17040*/  BRA `(.L_x_2327) ;  /* 0xffffffe800a47947 */ /* 0x000fea000383ffff */
.L_x_2287:
[----:B------:R-:W1:Y:S01]  /*17050*/  S2R R4, SR_TID.X ;  /* 0x0000000000047919 */ /* 0x000e620000002100 */
[----:B------:R-:W-:Y:S01]  /*17060*/  BSSY B0, `(.L_x_2328) ;  /* 0x000000a000007945 */ /* 0x000fe20003800000 */
[----:B------:R-:W-:Y:S01]  /*17070*/  IMAD.MOV.U32 R12, RZ, RZ, RZ ;  /* 0x000000ffff0c7224 */ /* 0x000fe200078e00ff */
[----:B------:R-:W-:Y:S01]  /*17080*/  MOV R11, 0x1f ;  /* 0x0000001f000b7802 */ /* 0x000fe20000000f00 */
[----:B------:R-:W-:Y:S01]  /*17090*/  IMAD.MOV.U32 R15, RZ, RZ, -0x1 ;  /* 0xffffffffff0f7424 */ /* 0x000fe200078e00ff */
[----:B-1----:R-:W-:-:S04]  /*170a0*/  SHF.R.U32.HI R4, RZ, 0x5, R4 ;  /* 0x00000005ff047819 */ /* 0x002fc80000011604 */
[----:B------:R-:W-:-:S05]  /*170b0*/  LOP3.LUT R4, R4, 0x3, RZ, 0xc0, !PT ;  /* 0x0000000304047812 */ /* 0x000fca00078ec0ff */
[----:B------:R-:W-:-:S07]  /*170c0*/  IMAD.MOV.U32 R13, RZ, RZ, R4 ;  /* 0x000000ffff0d7224 */ /* 0x000fce00078e0004 */
[----:B0-----:R-:W-:Y:S05]  /*170d0*/  WARPSYNC.COLLECTIVE R15, `(.L_x_2329) ;  /* 0x000000000f087348 */ /* 0x001fea0003c00000 */
[----:B------:R1:W2:Y:S02]  /*170e0*/  SHFL.IDX P6, R14, R13, R12, R11 ;  /* 0x0000000c0d0e7389 */ /* 0x0002a400000c000b */
[----:B012---:R-:W-:Y:S01]  /*170f0*/  ENDCOLLECTIVE ;  /* 0x000000000000791b */ /* 0x007fe20003800000 */
.L_x_2329:
[----:B------:R-:W-:Y:S05]  /*17100*/  BSYNC B0 ;  /* 0x0000000000007941 */ /* 0x000fea0003800000 */
.L_x_2328:
[----:B------:R-:W-:Y:S05]  /*17110*/  BRA `(.L_x_2330) ;  /* 0xffffffe800887947 */ /* 0x000fea000383ffff */
.L_x_2288:
[----:B------:R-:W-:Y:S01]  /*17120*/  BSSY B0, `(.L_x_2331) ;  /* 0x0000006000007945 */ /* 0x000fe20003800000 */
[----:B------:R-:W-:-:S07]  /*17130*/  IMAD.MOV.U32 R15, RZ, RZ, -0x1 ;  /* 0xffffffffff0f7424 */ /* 0x000fce00078e00ff */
[----:B0-----:R-:W-:Y:S05]  /*17140*/  WARPSYNC.COLLECTIVE R15, `(.L_x_2332) ;  /* 0x000000000f0c7348 */ /* 0x001fea0003c00000 */
[----:B------:R-:W-:Y:S02]  /*17150*/  ELECT P6, UR62, PT ;  /* 0x00000000003e782f */ /* 0x000fe400038c0000 */
[----:B------:R-:W-:Y:S01]  /*17160*/  MOV R14, UR62 ;  /* 0x0000003e000e7c02 */ /* 0x000fe20008000f00 */
[----:B0-----:R-:W-:Y:S10]  /*17170*/  ENDCOLLECTIVE ;  /* 0x000000000000791b */ /* 0x001ff40003800000 */
.L_x_2332:
[----:B------:R-:W-:Y:S05]  /*17180*/  BSYNC B0 ;  /* 0x0000000000007941 */ /* 0x000fea0003800000 */
.L_x_2331:
[----:B------:R-:W-:Y:S05]  /*17190*/  BRA `(.L_x_2333) ;  /* 0xffffffe8007c7947 */ /* 0x000fea000383ffff */
.L_x_2290:
[----:B0-----:R0:W1:Y:S02]  /*171a0*/  SYNCS.PHASECHK.TRANS64.TRYWAIT P0, [R6+URZ], R5 ;  /* 0x00000005060075a7 */ /* 0x001064000800017f */
[----:B-1----:R-:W-:Y:S05]  /*171b0*/  @!P0 NANOSLEEP.SYNCS 0x989680 ;  /* 0x009896800000895d */ /* 0x002fea0003900000 */
[----:B------:R-:W1:Y:S02]  /*171c0*/  @!P0 SYNCS.PHASECHK.TRANS64 P0, [R6+URZ], R5 ;  /* 0x00000005060085a7 */ /* 0x000e64000800007f */
[----:B-1----:R-:W-:Y:S05]  /*171d0*/  @!P0 BRA `(.L_x_2290) ;  /* 0xfffffffc00f08947 */ /* 0x002fea000383ffff */
[----:B------:R-:W-:Y:S05]  /*171e0*/  BRA `(.L_x_2334) ;  /* 0xffffffe800b07947 */ /* 0x000fea000383ffff */
.L_x_2291:
[----:B-1----:R1:W2:Y:S02]  /*171f0*/  SYNCS.PHASECHK.TRANS64.TRYWAIT P0, [R3+URZ], R4 ;  /* 0x00000004030075a7 */ /* 0x0022a4000800017f */
[----:B--2---:R-:W-:Y:S05]  /*17200*/  @!P0 NANOSLEEP.SYNCS 0x989680 ;  /* 0x009896800000895d */ /* 0x004fea0003900000 */
[----:B------:R-:W2:Y:S02]  /*17210*/  @!P0 SYNCS.PHASECHK.TRANS64 P0, [R3+URZ], R4 ;  /* 0x00000004030085a7 */ /* 0x000ea4000800007f */
[----:B--2---:R-:W-:Y:S05]  /*17220*/  @!P0 BRA `(.L_x_2291) ;  /* 0xfffffffc00f08947 */ /* 0x004fea000383ffff */
[----:B------:R-:W-:Y:S05]  /*17230*/  BRA `(.L_x_2335) ;  /* 0xffffffe800a47947 */ /* 0x000fea000383ffff */
.L_x_2293:
[----:B-1----:R1:W2:Y:S02]  /*17240*/  SYNCS.PHASECHK.TRANS64.TRYWAIT P0, [R0+URZ], R5 ;  /* 0x00000005000075a7 */ /* 0x0022a4000800017f */
[----:B--2---:R-:W-:Y:S05]  /*17250*/  @!P0 NANOSLEEP.SYNCS 0x989680 ;  /* 0x009896800000895d */ /* 0x004fea0003900000 */
[----:B------:R-:W2:Y:S02]  /*17260*/  @!P0 SYNCS.PHASECHK.TRANS64 P0, [R0+URZ], R5 ;  /* 0x00000005000085a7 */ /* 0x000ea4000800007f */
[----:B--2---:R-:W-:Y:S05]  /*17270*/  @!P0 BRA `(.L_x_2293) ;  /* 0xfffffffc00f08947 */ /* 0x004fea000383ffff */
[----:B------:R-:W-:Y:S05]  /*17280*/  BRA `(.L_x_2336) ;  /* 0xffffffe800a87947 */ /* 0x000fea000383ffff */
.L_x_2337:
        /* <DEDUP_REMOVED lines=15> */
.L_x_3206:


//--------------------- .text._ZN7cutlass13device_kernelIN5flash11enable_sm90INS1_16FlashAttnFwdSm90INS1_25CollectiveMainloopFwdSm90ILi2EN4cute5tupleIJNS5_1CILi1EEES8_S8_EEENS6_IJNS7_ILi128EEENS7_ILi80EEENS7_ILi256EEEEEELi256ENS_6half_tEfNS_4arch4Sm90ELb1ELb0ELb1ELb1ELb0ELb0ELb0ELb1ELb1ELb1ELb1ELb0EEENS1_21CollectiveEpilogueFwdINS6_IJSA_SC_SB_EEES9_SE_SG_Li256ELb1ELb1ELb1ELb0EEENS1_36VarlenDynamicPersistentTileSchedulerILi128ELi80ELi256ELi128ELb1ELb1ELb1ELb1ELb1ELb1EEEEEEEEEvNT_6ParamsE --------------------------
	.section	.text._ZN7cutlass13device_kernelIN5flash11enable_sm90INS1_16FlashAttnFwdSm90INS1_25CollectiveMainloopFwdSm90ILi2EN4cute5tupleIJNS5_1CILi1EEES8_S8_EEENS6_IJNS7_ILi128EEENS7_ILi80EEENS7_ILi256EEEEEELi256ENS_6half_tEfNS_4arch4Sm90ELb1ELb0ELb1ELb1ELb0ELb0ELb0ELb1ELb1ELb1ELb1ELb0EEENS1_21CollectiveEpilogueFwdINS6_IJSA_SC_SB_EEES9_SE_SG_Li256ELb1ELb1ELb1ELb0EEENS1_36VarlenDynamicPersistentTileSchedulerILi128ELi80ELi256ELi128ELb1ELb1ELb1ELb1ELb1ELb1EEEEEEEEEvNT_6ParamsE,"ax",@progbits
	.align	128
.text._ZN7cutlass13device_kernelIN5flash11enable_sm90INS1_16FlashAttnFwdSm90INS1_25CollectiveMainloopFwdSm90ILi2EN4cute5tupleIJNS5_1CILi1EEES8_S8_EEENS6_IJNS7_ILi128EEENS7_ILi80EEENS7_ILi256EEEEEELi256ENS_6half_tEfNS_4arch4Sm90ELb1ELb0ELb1ELb1ELb0ELb0ELb0ELb1ELb1ELb1ELb1ELb0EEENS1_21CollectiveEpilogueFwdINS6_IJSA_SC_SB_EEES9_SE_SG_Li256ELb1ELb1ELb1ELb0EEENS1_36VarlenDynamicPersistentTileSchedulerILi128ELi80ELi256ELi128ELb1ELb1ELb1ELb1ELb1ELb1EEEEEEEEEvNT_6ParamsE:
        .type           _ZN7cutlass13device_kernelIN5flash11enable_sm90INS1_16FlashAttnFwdSm90INS1_25CollectiveMainloopFwdSm90ILi2EN4cute5tupleIJNS5_1CILi1EEES8_S8_EEENS6_IJNS7_ILi128EEENS7_ILi80EEENS7_ILi256EEEEEELi256ENS_6half_tEfNS_4arch4Sm90ELb1ELb0ELb1ELb1ELb0ELb0ELb0ELb1ELb1ELb1ELb1ELb0EEENS1_21CollectiveEpilogueFwdINS6_IJSA_SC_SB_EEES9_SE_SG_Li256ELb1ELb1ELb1ELb0EEENS1_36VarlenDynamicPersistentTileSchedulerILi128ELi80ELi256ELi128ELb1ELb1ELb1ELb1ELb1ELb1EEEEEEEEEvNT_6ParamsE,@function
        .size           _ZN7cutlass13device_kernelIN5flash11enable_sm90INS1_16FlashAttnFwdSm90INS1_25CollectiveMainloopFwdSm90ILi2EN4cute5tupleIJNS5_1CILi1EEES8_S8_EEENS6_IJNS7_ILi128EEENS7_ILi80EEENS7_ILi256EEEEEELi256ENS_6half_tEfNS_4arch4Sm90ELb1ELb0ELb1ELb1ELb0ELb0ELb0ELb1ELb1ELb1ELb1ELb0EEENS1_21CollectiveEpilogueFwdINS6_IJSA_SC_SB_EEES9_SE_SG_Li256ELb1ELb1ELb1ELb0EEENS1_36VarlenDynamicPersistentTileSchedulerILi128ELi80ELi256ELi128ELb1ELb1ELb1ELb1ELb1ELb1EEEEEEEEEvNT_6ParamsE,(.L_x_3207 - _ZN7cutlass13device_kernelIN5flash11enable_sm90INS1_16FlashAttnFwdSm90INS1_25CollectiveMainloopFwdSm90ILi2EN4cute5tupleIJNS5_1CILi1EEES8_S8_EEENS6_IJNS7_ILi128EEENS7_ILi80EEENS7_ILi256EEEEEELi256ENS_6half_tEfNS_4arch4Sm90ELb1ELb0ELb1ELb1ELb0ELb0ELb0ELb1ELb1ELb1ELb1ELb0EEENS1_21CollectiveEpilogueFwdINS6_IJSA_SC_SB_EEES9_SE_SG_Li256ELb1ELb1ELb1ELb0EEENS1_36VarlenDynamicPersistentTileSchedulerILi128ELi80ELi256ELi128ELb1ELb1ELb1ELb1ELb1ELb1EEEEEEEEEvNT_6ParamsE)
        .other          _ZN7cutlass13device_kernelIN5flash11enable_sm90INS1_16FlashAttnFwdSm90INS1_25CollectiveMainloopFwdSm90ILi2EN4cute5tupleIJNS5_1CILi1EEES8_S8_EEENS6_IJNS7_ILi128EEENS7_ILi80EEENS7_ILi256EEEEEELi256ENS_6half_tEfNS_4arch4Sm90ELb1ELb0ELb1ELb1ELb0ELb0ELb0ELb1ELb1ELb1ELb1ELb0EEENS1_21CollectiveEpilogueFwdINS6_IJSA_SC_SB_EEES9_SE_SG_Li256ELb1ELb1ELb1ELb0EEENS1_36VarlenDynamicPersistentTileSchedulerILi128ELi80ELi256ELi128ELb1ELb1ELb1ELb1ELb1ELb1EEEEEEEEEvNT_6ParamsE,@"STO_CUDA_ENTRY STV_DEFAULT"
_ZN7cutlass13device_kernelIN5flash11enable_sm90INS1_16FlashAttnFwdSm90INS1_25CollectiveMainloopFwdSm90ILi2EN4cute5tupleIJNS5_1CILi1EEES8_S8_EEENS6_IJNS7_ILi128EEENS7_ILi80EEENS7_ILi256EEEEEELi256ENS_6half_tEfNS_4arch4Sm90ELb1ELb0ELb1ELb1ELb0ELb0ELb0ELb1ELb1ELb1ELb1ELb0EEENS1_21CollectiveEpilogueFwdINS6_IJSA_SC_SB_EEES9_SE_SG_Li256ELb1ELb1ELb1ELb0EEENS1_36VarlenDynamicPersistentTileSchedulerILi128ELi80ELi256ELi128ELb1ELb1ELb1ELb1ELb1ELb1EEEEEEEEEvNT_6ParamsE:
        /* <DEDUP_REMOVED lines=18> */
.L_x_2339:
[----:B------:R-:W-:Y:S05]  /*0120*/  BSYNC B0 ;  /* 0x0000000000007941 */ /* 0x000fea0003800000 */
.L_x_2338:
        /* <DEDUP_REMOVED lines=41> */
.L_x_2340:
        /* <DEDUP_REMOVED lines=22> */
.L_x_2341:
        /* <DEDUP_REMOVED lines=18> */
.L_x_2342:
        /* <DEDUP_REMOVED lines=22> */
.L_x_2343:
        /* <DEDUP_REMOVED lines=22> */
.L_x_2344:
        /* <DEDUP_REMOVED lines=8> */
.L_x_2346:
        /* <DEDUP_REMOVED lines=18> */
[----:B------:R-:W-:Y:S02]  /*0aa0*/  R2UR UR6, R10 ;  /* 0x000000000a0672ca */ /* 0x000fe400000e0000 */
        /* <DEDUP_REMOVED lines=11> */
[----:B------:R-:W-:-:S03]  /*0b60*/  SHF.R.S32.HI R2, RZ, 0x4, R3 ;  /* 0x00000004ff027819 */ /* 0x000fc60000011403 */
[C---:B------:R-:W-:Y:S01]  /*0b70*/  IMAD.IADD R12, R6.reuse, 0x1, -R5 ;  /* 0x00000001060c7824 */ /* 0x040fe200078e0a05 */
[C---:B------:R-:W-:Y:S01]  /*0b80*/  LOP3.LUT R5, R3.reuse, 0x3fffff0, RZ, 0xc0, !PT ;  /* 0x03fffff003057812 */ /* 0x040fe200078ec0ff */
[----:B------:R-:W-:Y:S01]  /*0b90*/  ULOP3.LUT UR8, UR4, 0x1, URZ, 0xfc, !UPT ;  /* 0x0000000104087892 */ /* 0x000fe2000f8efc3f */
[----:B------:R-:W-:Y:S02]  /*0ba0*/  LEA.HI R4, R3, R2, RZ, 0x1 ;  /* 0x0000000203047211 */ /* 0x000fe400078f08ff */
[----:B------:R-:W-:Y:S01]  /*0bb0*/  SHF.R.S32.HI R8, RZ, 0x1f, R12 ;  /* 0x0000001fff087819 */ /* 0x000fe2000001140c */
[----:B------:R-:W-:Y:S01]  /*0bc0*/  IMAD.IADD R5, R6, 0x1, -R5 ;  /* 0x0000000106057824 */ /* 0x000fe200078e0a05 */
[----:B------:R-:W-:Y:S01]  /*0bd0*/  SHF.R.S32.HI R3, RZ, 0x7, R0 ;  /* 0x00000007ff037819 */ /* 0x000fe20000011400 */
[----:B------:R0:W-:Y:S01]  /*0be0*/  STL [R1+0x34], R12 ;  /* 0x0000340c01007387 */ /* 0x0001e20000100800 */
[----:B------:R-:W-:Y:S01]  /*0bf0*/  LEA.HI R9, R8, R12, RZ, 0x2 ;  /* 0x0000000c08097211 */ /* 0x000fe200078f10ff */
[----:B------:R-:W-:Y:S01]  /*0c00*/  UMOV UR4, URZ ;  /* 0x0000003f00047c82 */ /* 0x000fe20008000000 */
[----:B------:R-:W-:Y:S01]  /*0c10*/  LOP3.LUT R6, R7, 0xfffffc00, RZ, 0xc0, !PT ;  /* 0xfffffc0007067812 */ /* 0x000fe200078ec0ff */
[----:B------:R-:W-:Y:S01]  /*0c20*/  IMAD.U32 R16, RZ, RZ, UR4 ;  /* 0x00000004ff107e24 */ /* 0x000fe2000f8e00ff */
[----:B------:R-:W-:-:S02]  /*0c30*/  SHF.R.S32.HI R10, RZ, 0x2, R9 ;  /* 0x00000002ff0a7819 */ /* 0x000fc40000011409 */
[----:B------:R-:W-:Y:S01]  /*0c40*/  SHF.R.S32.HI R11, RZ, 0x1f, R9 ;  /* 0x0000001fff0b7819 */ /* 0x000fe20000011409 */
[----:B------:R-:W-:Y:S01]  /*0c50*/  IMAD R6, R5, 0x40, R6 ;  /* 0x0000004005067824 */ /* 0x000fe200078e0206 */
[----:B------:R-:W-:Y:S02]  /*0c60*/  LEA.HI R0, R0, R3, RZ, 0x1 ;  /* 0x0000000300007211 */ /* 0x000fe400078f08ff */
[----:B------:R-:W-:Y:S02]  /*0c70*/  LEA.HI R11, R11, R10, RZ, 0x3 ;  /* 0x0000000a0b0b7211 */ /* 0x000fe400078f18ff */
[----:B------:R-:W-:Y:S02]  /*0c80*/  LOP3.LUT R7, R4, 0x1ffffffe, RZ, 0xc0, !PT ;  /* 0x1ffffffe04077812 */ /* 0x000fe400078ec0ff */
[----:B------:R-:W-:Y:S02]  /*0c90*/  LOP3.LUT R11, R11, 0xfffffff8, RZ, 0xc0, !PT ;  /* 0xfffffff80b0b7812 */ /* 0x000fe400078ec0ff */
[----:B------:R-:W-:Y:S01]  /*0ca0*/  LEA.HI R8, R8, R12, RZ, 0x5 ;  /* 0x0000000c08087211 */ /* 0x000fe200078f28ff */
[----:B------:R-:W-:Y:S01]  /*0cb0*/  IMAD.IADD R7, R2, 0x1, -R7 ;  /* 0x0000000102077824 */ /* 0x000fe200078e0a07 */
[----:B------:R-:W-:Y:S01]  /*0cc0*/  LOP3.LUT R0, R0, 0x3fffffe, RZ, 0xc0, !PT ;  /* 0x03fffffe00007812 */ /* 0x000fe200078ec0ff */
[----:B------:R-:W-:Y:S01]  /*0cd0*/  IMAD.IADD R11, R10, 0x1, -R11 ;  /* 0x000000010a0b7824 */ /* 0x000fe200078e0a0b */
[----:B------:R-:W-:-:S02]  /*0ce0*/  LOP3.LUT R9, R9, 0x7ffffffc, RZ, 0xc0, !PT ;  /* 0x7ffffffc09097812 */ /* 0x000fc400078ec0ff */
[----:B------:R-:W-:Y:S01]  /*0cf0*/  SHF.R.S32.HI R8, RZ, 0x5, R8 ;  /* 0x00000005ff087819 */ /* 0x000fe20000011408 */
[----:B------:R-:W-:Y:S01]  /*0d00*/  IMAD.IADD R0, R3, 0x1, -R0 ;  /* 0x0000000103007824 */ /* 0x000fe200078e0a00 */
[----:B------:R-:W-:Y:S01]  /*0d10*/  LEA.HI R2, R13, R13, RZ, 0x1 ;  /* 0x0000000d0d027211 */ /* 0x000fe200078f08ff */
[----:B------:R-:W-:Y:S02]  /*0d20*/  IMAD R3, R7, 0x8, R6 ;  /* 0x0000000807037824 */ /* 0x000fe400078e0206 */
[----:B------:R-:W-:Y:S01]  /*0d30*/  IMAD.IADD R9, R12, 0x1, -R9 ;  /* 0x000000010c097824 */ /* 0x000fe200078e0a09 */
[----:B------:R-:W-:Y:S01]  /*0d40*/  LOP3.LUT R2, R2, 0x1ffffffe, RZ, 0xc0, !PT ;  /* 0x1ffffffe02027812 */ /* 0x000fe200078ec0ff */
[----:B------:R-:W-:Y:S01]  /*0d50*/  IMAD R11, R8, 0x10, R11 ;  /* 0x00000010080b7824 */ /* 0x000fe200078e020b */
[----:B------:R1:W-:Y:S01]  /*0d60*/  STL [R1+0x64], R3 ;  /* 0x0000640301007387 */ /* 0x0003e20000100800 */
[----:B------:R-:W-:Y:S02]  /*0d70*/  IMAD.SHL.U32 R19, R9, 0x2, RZ ;  /* 0x0000000209137824 */ /* 0x000fe400078e00ff */
[----:B------:R-:W-:-:S02]  /*0d80*/  IMAD R0, R0, 0x40, R11 ;  /* 0x0000004000007824 */ /* 0x000fc400078e020b */
[C---:B0-----:R-:W-:Y:S02]  /*0d90*/  VIADD R12, R19.reuse, 0x10 ;  /* 0x00000010130c7836 */ /* 0x041fe40000000000 */
[C---:B------:R-:W-:Y:S01]  /*0da0*/  VIADD R11, R19.reuse, 0x18 ;  /* 0x00000018130b7836 */ /* 0x040fe20000000000 */
[----:B------:R-:W-:Y:S01]  /*0db0*/  STL [R1+0x60], R0 ;  /* 0x0000600001007387 */ /* 0x000fe20000100800 */
[C---:B------:R-:W-:Y:S02]  /*0dc0*/  VIADD R10, R19.reuse, 0x20 ;  /* 0x00000020130a7836 */ /* 0x040fe40000000000 */
[----:B-1----:R-:W-:Y:S02]  /*0dd0*/  IMAD.U32 R3, RZ, RZ, UR8 ;  /* 0x00000008ff037e24 */ /* 0x002fe4000f8e00ff */
[----:B------:R-:W-:Y:S02]  /*0de0*/  VIADD R9, R19, 0x28 ;  /* 0x0000002813097836 */ /* 0x000fe40000000000 */
[----:B------:R-:W-:Y:S01]  /*0df0*/  IMAD.IADD R2, R13, 0x1, -R2 ;  /* 0x000000010d027824 */ /* 0x000fe200078e0a02 */
[----:B------:R0:W-:Y:S01]  /*0e00*/  STL [R1+0x68], R3 ;  /* 0x0000680301007387 */ /* 0x0001e20000100800 */
        /* <DEDUP_REMOVED lines=10> */
[----:B0-----:R-:W-:Y:S01]  /*0eb0*/  IMAD.U32 R3, RZ, RZ, UR4 ;  /* 0x00000004ff037e24 */ /* 0x001fe2000f8e00ff */
[----:B------:R-:W-:Y:S01]  /*0ec0*/  SHF.R.S32.HI R8, RZ, 0x1f, R7 ;  /* 0x0000001fff087819 */ /* 0x000fe20000011407 */
[C---:B------:R-:W-:Y:S01]  /*0ed0*/  VIADD R234, R19.reuse, 0x60 ;  /* 0x0000006013ea7836 */ /* 0x040fe20000000000 */
[----:B------:R-:W-:Y:S01]  /*0ee0*/  SHF.R.S32.HI R7, RZ, 0x1f, R6 ;  /* 0x0000001fff077819 */ /* 0x000fe20000011406 */
[C---:B------:R-:W-:Y:S01]  /*0ef0*/  VIADD R233, R19.reuse, 0x68 ;  /* 0x0000006813e97836 */ /* 0x040fe20000000000 */
[----:B------:R0:W-:Y:S01]  /*0f00*/  STL [R1+0x30], R3 ;  /* 0x0000300301007387 */ /* 0x0001e20000100800 */
[C---:B------:R-:W-:Y:S01]  /*0f10*/  VIADD R232, R19.reuse, 0x70 ;  /* 0x0000007013e87836 */ /* 0x040fe20000000000 */
[----:B------:R-:W-:Y:S01]  /*0f20*/  SHF.R.S32.HI R6, RZ, 0x1f, R5 ;  /* 0x0000001fff067819 */ /* 0x000fe20000011405 */
[C---:B------:R-:W-:Y:S01]  /*0f30*/  VIADD R231, R19.reuse, 0x78 ;  /* 0x0000007813e77836 */ /* 0x040fe20000000000 */
[----:B------:R-:W-:Y:S01]  /*0f40*/  SHF.R.S32.HI R5, RZ, 0x1f, R4 ;  /* 0x0000001fff057819 */ /* 0x000fe20000011404 */
[C---:B------:R-:W-:Y:S01]  /*0f50*/  VIADD R230, R19.reuse, 0x80 ;  /* 0x0000008013e67836 */ /* 0x040fe20000000000 */
[----:B------:R-:W-:Y:S01]  /*0f60*/  SHF.R.S32.HI R5, RZ, 0x1f, R233 ;  /* 0x0000001fff057819 */ /* 0x000fe200000114e9 */
[----:B------:R-:W-:-:S02]  /*0f70*/  VIADD R229, R19, 0x88 ;  /* 0x0000008813e57836 */ /* 0x000fc40000000000 */
[C---:B------:R-:W-:Y:S01]  /*0f80*/  VIADD R228, R19.reuse, 0x90 ;  /* 0x0000009013e47836 */ /* 0x040fe20000000000 */
[----:B------:R-:W-:Y:S01]  /*0f90*/  SHF.R.S32.HI R5, RZ, 0x1f, R230 ;  /* 0x0000001fff057819 */ /* 0x000fe200000114e6 */
[C---:B0-----:R-:W-:Y:S02]  /*0fa0*/  VIADD R3, R19.reuse, 0x58 ;  /* 0x0000005813037836 */ /* 0x041fe40000000000 */
[C---:B------:R-:W-:Y:S02]  /*0fb0*/  VIADD R227, R19.reuse, 0x98 ;  /* 0x0000009813e37836 */ /* 0x040fe40000000000 */
        /* <DEDUP_REMOVED lines=20> */
[----:B------:R-:W-:Y:S01]  /*1100*/  IMAD R213, R2, 0x8, R0 ;  /* 0x0000000802d57824 */ /* 0x000fe200078e0200 */
[----:B------:R-:W-:-:S02]  /*1110*/  SHF.R.S32.HI R4, RZ, 0x1f, R223 ;  /* 0x0000001fff047819 */ /* 0x000fc400000114df */
[----:B------:R-:W-:Y:S02]  /*1120*/  SHF.R.S32.HI R3, RZ, 0x1f, R222 ;  /* 0x0000001fff037819 */ /* 0x000fe400000114de */
[----:B------:R-:W-:Y:S02]  /*1130*/  SHF.R.S32.HI R14, RZ, 0x1f, R14 ;  /* 0x0000001fff0e7819 */ /* 0x000fe4000001140e */
[----:B------:R-:W-:Y:S02]  /*1140*/  SHF.R.S32.HI R5, RZ, 0x1f, R221 ;  /* 0x0000001fff057819 */ /* 0x000fe400000114dd */
[----:B------:R-:W-:Y:S02]  /*1150*/  SHF.R.S32.HI R4, RZ, 0x1f, R220 ;  /* 0x0000001fff047819 */ /* 0x000fe400000114dc */
[----:B------:R-:W-:-:S07]  /*1160*/  SHF.R.S32.HI R3, RZ, 0x1f, R219 ;  /* 0x0000001fff037819 */ /* 0x000fce00000114db */
.L_x_2404:
[----:B------:R-:W-:Y:S01]  /*1170*/  ULDC.64 UR8, c[0x0][0xc88] ;  /* 0x0003220000087ab9 */ /* 0x000fe20000000a00 */
[----:B------:R-:W-:Y:S01]  /*1180*/  ULDC.64 UR12, c[0x0][0x208] ;  /* 0x00008200000c7ab9 */ /* 0x000fe20000000a00 */
[----:B------:R-:W-:Y:S01]  /*1190*/  UIMAD.WIDE UR8, UR7, 0x4, UR8 ;  /* 0x00000004070878a5 */ /* 0x000fe2000f8e0208 */
[----:B------:R-:W-:-:S05]  /*11a0*/  ULDC.64 UR10, c[0x0][0xa18] ;  /* 0x00028600000a7ab9 */ /* 0x000fca0000000a00 */
[----:B0123--:R-:W-:Y:S02]  /*11b0*/  IMAD.U32 R2, RZ, RZ, UR8 ;  /* 0x00000008ff027e24 */ /* 0x00ffe4000f8e00ff */
[----:B------:R-:W-:Y:S01]  /*11c0*/  IMAD.U32 R3, RZ, RZ, UR9 ;  /* 0x00000009ff037e24 */ /* 0x000fe2000f8e00ff */
        /* <DEDUP_REMOVED lines=10> */
[----:B------:R-:W-:Y:S01]  /*1270*/  IMAD.U32 R217, RZ, RZ, UR4 ;  /* 0x00000004ffd97e24 */ /* 0x000fe2000f8e00ff */
[----:B------:R-:W-:-:S04]  /*1280*/  @UP0 ULEA UR8, UP2, UR4, UR8, 0x2 ;  /* 0x0000000804080291 */ /* 0x000fc8000f84103f */
[----:B------:R-:W-:Y:S02]  /*1290*/  @UP0 ULEA.HI.X UR9, UR4, UR9, UR14, 0x2, UP2 ;  /* 0x0000000904090291 */ /* 0x000fe400090f140e */
[----:B------:R-:W-:Y:S01]  /*12a0*/  IMAD.U32 R6, RZ, RZ, UR14 ;  /* 0x0000000eff067e24 */ /* 0x000fe2000f8e00ff */
[----:B------:R-:W-:Y:S01]  /*12b0*/  @UP1 ULEA UR10, UP0, UR4, UR10, 0x2 ;  /* 0x0000000a040a1291 */ /* 0x000fe2000f80103f */
[----:B------:R-:W-:-:S03]  /*12c0*/  IMAD.U32 R2, RZ, RZ, UR8 ;  /* 0x00000008ff027e24 */ /* 0x000fc6000f8e00ff */
[----:B------:R-:W-:Y:S01]  /*12d0*/  @UP1 ULEA.HI.X UR11, UR4, UR11, UR14, 0x2, UP0 ;  /* 0x0000000b040b1291 */ /* 0x000fe200080f140e */
[----:B------:R-:W-:Y:S01]  /*12e0*/  IMAD.U32 R3, RZ, RZ, UR9 ;  /* 0x00000009ff037e24 */ /* 0x000fe2000f8e00ff */
[----:B------:R0:W-:Y:S01]  /*12f0*/  STL [R1+0x2c], R6 ;  /* 0x00002c0601007387 */ /* 0x0001e20000100800 */
[----:B------:R-:W-:Y:S01]  /*1300*/  IMAD.U32 R4, RZ, RZ, UR10 ;  /* 0x0000000aff047e24 */ /* 0x000fe2000f8e00ff */
[----:B------:R-:W-:Y:S01]  /*1310*/  ULDC.64 UR8, c[0x0][0x418] ;  /* 0x0001060000087ab9 */ /* 0x000fe20000000a00 */
[----:B------:R-:W-:Y:S01]  /*1320*/  ULOP3.LUT UR7, UR6, 0xff0000, URZ, 0xc0, !UPT ;  /* 0x00ff000006077892 */ /* 0x000fe2000f8ec03f */
[----:B------:R-:W-:Y:S01]  /*1330*/  IMAD.U32 R5, RZ, RZ, UR11 ;  /* 0x0000000bff057e24 */ /* 0x000fe2000f8e00ff */
[----:B------:R-:W2:Y:S01]  /*1340*/  @P0 LDG.E R2, desc[UR12][R2.64] ;  /* 0x0000000c02020981 */ /* 0x000ea2000c1e1900 */
[----:B------:R-:W-:-:S03]  /*1350*/  ULDC UR10, c[0x0][0x2f0] ;  /* 0x0000bc00000a7ab9 */ /* 0x000fc60000000800 */
[----:B------:R-:W3:Y:S01]  /*1360*/  @P2 LDG.E R4, desc[UR12][R4.64] ;  /* 0x0000000c04042981 */ /* 0x000ee2000c1e1900 */
[----:B------:R-:W-:Y:S01]  /*1370*/  ULDC UR11, c[0x0][0x288] ;  /* 0x0000a200000b7ab9 */ /* 0x000fe20000000800 */
        /* <DEDUP_REMOVED lines=11> */
[----:B------:R-:W-:Y:S01]  /*1430*/  ULEA.HI UR7, UR7, UR8, URZ, 0x10 ;  /* 0x0000000807077291 */ /* 0x000fe2000f8f803f */
[----:B------:R-:W-:Y:S01]  /*1440*/  IMAD.U32 R218, RZ, RZ, UR6 ;  /* 0x00000006ffda7e24 */ /* 0x000fe2000f8e00ff */
[----:B------:R-:W-:Y:S01]  /*1450*/  UIMAD UR10, UR9, UR10, URZ ;  /* 0x0000000a090a72a4 */ /* 0x000fe2000f8e023f */
[----:B--2---:R-:W-:Y:S02]  /*1460*/  @P0 R2UR UR4, R2 ;  /* 0x00000000020402ca */ /* 0x004fe400000e0000 */
[----:B---3--:R-:W-:-:S13]  /*1470*/  @P2 R2UR UR11, R4 ;  /* 0x00000000040b22ca */ /* 0x008fda00000e0000 */
[----:B------:R-:W-:Y:S01]  /*1480*/  IMAD.U32 R18, RZ, RZ, UR11 ;  /* 0x0000000bff127e24 */ /* 0x000fe2000f8e00ff */
[----:B0---45:R-:W-:Y:S06]  /*1490*/  @P2 BRA `(.L_x_2347) ;  /* 0x0000000000402947 */ /* 0x031fec0003800000 */
        /* <DEDUP_REMOVED lines=14> */
[----:B------:R-:W-:-:S06]  /*1580*/  UIADD3 UR6, -UR6, UR8, URZ ;  /* 0x0000000806067290 */ /* 0x000fcc000fffe13f */
[----:B------:R-:W-:-:S07]  /*1590*/  IMAD.U32 R18, RZ, RZ, UR6 ;  /* 0x00000006ff127e24 */ /* 0x000fce000f8e00ff */
.L_x_2347:
[----:B------:R-:W-:Y:S05]  /*15a0*/  @!P1 BRA `(.L_x_2348) ;  /* 0x0000000000289947 */ /* 0x000fea0003800000 */
[----:B------:R-:W-:Y:S01]  /*15b0*/  R2UR UR8, R217 ;  /* 0x00000000d90872ca */ /* 0x000fe200000e0000 */
[----:B------:R-:W-:Y:S01]  /*15c0*/  ULDC.64 UR10, c[0x0][0x208] ;  /* 0x00008200000a7ab9 */ /* 0x000fe20000000a00 */
[----:B------:R-:W-:-:S11]  /*15d0*/  R2UR UR9, R6 ;  /* 0x00000000060972ca */ /* 0x000fd600000e0000 */
[----:B------:R-:W-:-:S04]  /*15e0*/  ULEA UR6, UP0, UR8, UR12, 0x2 ;  /* 0x0000000c08067291 */ /* 0x000fc8000f80103f */
[----:B------:R-:W-:Y:S02]  /*15f0*/  ULEA.HI.X UR8, UR8, UR13, UR9, 0x2, UP0 ;  /* 0x0000000d08087291 */ /* 0x000fe400080f1409 */
[----:B------:R-:W-:-:S04]  /*1600*/  IMAD.U32 R2, RZ, RZ, UR6 ;  /* 0x00000006ff027e24 */ /* 0x000fc8000f8e00ff */
[----:B------:R-:W-:-:S05]  /*1610*/  IMAD.U32 R3, RZ, RZ, UR8 ;  /* 0x00000008ff037e24 */ /* 0x000fca000f8e00ff */
[----:B------:R-:W2:Y:S02]  /*1620*/  LDG.E R2, desc[UR10][R2.64] ;  /* 0x0000000a02027981 */ /* 0x000ea4000c1e1900 */
[----:B--2---:R-:W-:Y:S01]  /*1630*/  R2UR UR10, R2 ;  /* 0x00000000020a72ca */ /* 0x004fe200000e0000 */
[----:B------:R-:W-:-:S14]  /*1640*/  BRA `(.L_x_2349) ;  /* 0x00000000003c7947 */ /* 0x000fdc0003800000 */
.L_x_2348:
        /* <DEDUP_REMOVED lines=15> */
.L_x_2349:
[----:B------:R-:W-:Y:S01]  /*1740*/  ULDC UR6, c[0x0][0x448] ;  /* 0x0001120000067ab9 */ /* 0x000fe20000000800 */
[----:B------:R-:W-:Y:S01]  /*1750*/  R2UR UR8, R18 ;  /* 0x00000000120872ca */ /* 0x000fe200000e0000 */
[----:B------:R-:W-:Y:S02]  /*1760*/  UISETP.NE.AND UP0, UPT, UR6, 0x1, UPT ;  /* 0x000000010600788c */ /* 0x000fe4000bf05270 */
[----:B------:R-:W-:Y:S02]  /*1770*/  USHF.L.U32 UR5, UR5, 0x7, URZ ;  /* 0x0000000705057899 */ /* 0x000fe4000800063f */
[----:B------:R-:W-:Y:S02]  /*1780*/  UIADD3 UR10, -UR4, UR10, URZ ;  /* 0x0000000a040a7290 */ /* 0x000fe4000fffe13f */
[----:B------:R-:W-:Y:S02]  /*1790*/  UIADD3 UR6, UR5, 0x7f, URZ ;  /* 0x0000007f05067890 */ /* 0x000fe4000fffe03f */
[----:B------:R-:W-:-:S02]  /*17a0*/  IMAD.U32 R212, RZ, RZ, UR5 ;  /* 0x00000005ffd47e24 */ /* 0x000fc4000f8e00ff */
[----:B------:R-:W-:Y:S01]  /*17b0*/  IMAD.U32 R22, RZ, RZ, UR10 ;  /* 0x0000000aff167e24 */ /* 0x000fe2000f8e00ff */
[----:B------:R-:W-:Y:S01]  /*17c0*/  @UP0 ULDC UR4, c[0x0][0x44c] ;  /* 0x0001130000040ab9 */ /* 0x000fe20000000800 */
[----:B------:R-:W-:Y:S01]  /*17d0*/  @UP0 ULDC UR9, c[0x0][0x450] ;  /* 0x0001140000090ab9 */ /* 0x000fe20000000800 */
[----:B------:R-:W-:Y:S02]  /*17e0*/  UIMAD.WIDE.U32 UR4, UR6, UR4, URZ ;  /* 0x00000004060472a5 */ /* 0x000fe4000f8e003f */
[----:B------:R-:W-:Y:S02]  /*17f0*/  UIADD3 UR8, UR10, 0x50, -UR8 ;  /* 0x000000500a087890 */ /* 0x000fe4000fffe808 */
[----:B------:R-:W-:Y:S02]  /*1800*/  @UP0 USHF.R.U32.HI UR6, URZ, UR9, UR5 ;  /* 0x000000093f060299 */ /* 0x000fe40008011605 */
[----:B------:R-:W-:Y:S02]  /*1810*/  UIADD3 UR4, UR10, 0x4f, URZ ;  /* 0x0000004f0a047890 */ /* 0x000fe4000fffe03f */
[----:B------:R-:W-:-:S02]  /*1820*/  UIADD3 UR8, UR8, UR6, URZ ;  /* 0x0000000608087290 */ /* 0x000fc4000fffe03f */
[----:B------:R-:W-:Y:S02]  /*1830*/  UIMAD.WIDE UR4, UR4, 0x66666667, URZ ;  /* 0x66666667040478a5 */ /* 0x000fe4000f8e023f */
[----:B------:R-:W-:Y:S02]  /*1840*/  UIMAD.WIDE UR8, UR8, 0x66666667, URZ ;  /* 0x66666667080878a5 */ /* 0x000fe4000f8e023f */
[----:B------:R-:W-:Y:S02]  /*1850*/  USHF.R.U32.HI UR4, URZ, 0x1f, UR5 ;  /* 0x0000001f3f047899 */ /* 0x000fe40008011605 */
[----:B------:R-:W-:Y:S02]  /*1860*/  USHF.R.U32.HI UR6, URZ, 0x1f, UR9 ;  /* 0x0000001f3f067899 */ /* 0x000fe40008011609 */
[----:B------:R-:W-:Y:S02]  /*1870*/  ULEA.HI.SX32 UR4, UR5, UR4, 0x1b ;  /* 0x0000000405047291 */ /* 0x000fe4000f8fda3f */
[----:B------:R-:W-:-:S02]  /*1880*/  ULEA.HI.SX32 UR6, UR9, UR6, 0x1b ;  /* 0x0000000609067291 */ /* 0x000fc4000f8fda3f */
[----:B------:R-:W-:Y:S02]  /*1890*/  USHF.R.U32.HI UR5, URZ, 0x10, UR7 ;  /* 0x000000103f057899 */ /* 0x000fe40008011607 */
[----:B------:R-:W-:-:S04]  /*18a0*/  UISETP.LT.AND UP0, UPT, UR4, UR6, UPT ;  /* 0x000000060400728c */ /* 0x000fc8000bf01270 */
[----:B------:R-:W-:Y:S01]  /*18b0*/  USEL UR9, UR4, UR6, UP0 ;  /* 0x0000000604097287 */ /* 0x000fe20008000000 */
[----:B------:R-:W-:Y:S01]  /*18c0*/  IMAD.U32 R214, RZ, RZ, UR5 ;  /* 0x00000005ffd67e24 */ /* 0x000fe2000f8e00ff */
[----:B------:R-:W-:Y:S02]  /*18d0*/  ULOP3.LUT UR6, UR7, 0xff, URZ, 0xc0, !UPT ;  /* 0x000000ff07067892 */ /* 0x000fe4000f8ec03f */
[----:B------:R-:W-:Y:S01]  /*18e0*/  UISETP.GE.AND UP0, UPT, UR9, 0x1, UPT ;  /* 0x000000010900788c */ /* 0x000fe2000bf06270 */
[----:B------:R-:W-:-:S03]  /*18f0*/  UMOV UR4, URZ ;  /* 0x0000003f00047c82 */ /* 0x000fc60008000000 */
[----:B------:R-:W-:Y:S02]  /*1900*/  IMAD.U32 R216, RZ, RZ, UR6 ;  /* 0x00000006ffd87e24 */ /* 0x000fe4000f8e00ff */
[----:B------:R-:W-:-:S13]  /*1910*/  PLOP3.LUT P0, PT, PT, PT, UP0, 0x80, 0x0 ;  /* 0x000000000000781c */ /* 0x000fda0003f0f008 */
[----:B------:R-:W-:Y:S05]  /*1920*/  @!P0 BRA `(.L_x_2350) ;  /* 0x0000000000948947 */ /* 0x000fea0003800000 */
        /* <DEDUP_REMOVED lines=37> */
.L_x_2350:
        /* <DEDUP_REMOVED lines=81> */
[----:B------:R-:W-:Y:S02]  /*2090*/  UIADD3 UR6, UR8, 0x14400, URZ ;  /* 0x0001440008067890 */ /* 0x000fe4000fffe03f */
[----:B------:R-:W-:Y:S02]  /*20a0*/  IMAD.U32 R17, RZ, RZ, UR8 ;  /* 0x00000008ff117e24 */ /* 0x000fe4000f8e00ff */
[----:B0-----:R-:W-:Y:S01]  /*20b0*/  VIADD R0, R0, 0xffffff80 ;  /* 0xffffff8000007836 */ /* 0x001fe20000000000 */
[----:B------:R-:W-:-:S04]  /*20c0*/  ULOP3.LUT UP0, URZ, UR6, 0x9f, URZ, 0xc0, !UPT ;  /* 0x0000009f063f7892 */ /* 0x000fc8000f80c03f */
[----:B------:R-:W-:Y:S02]  /*20d0*/  SHF.R.S32.HI R3, RZ, 0x1f, R0 ;  /* 0x0000001fff037819 */ /* 0x000fe40000011400 */
        /* <DEDUP_REMOVED lines=28> */
.L_x_2352:
[----:B------:R-:W2:Y:S04]  /*22a0*/  LDL R20, [R1+0x30] ;  /* 0x0000300001147983 */ /* 0x000ea80000100800 */
[----:B------:R-:W3:Y:S01]  /*22b0*/  LDL R2, [R1+0x68] ;  /* 0x0000680001027983 */ /* 0x000ee20000100800 */
[----:B------:R-:W-:Y:S02]  /*22c0*/  R2UR UR6, R17 ;  /* 0x00000000110672ca */ /* 0x000fe400000e0000 */
[----:B--2---:R-:W-:Y:S02]  /*22d0*/  R2UR UR7, R20 ;  /* 0x00000000140772ca */ /* 0x004fe400000e0000 */
[----:B---3--:R-:W-:-:S11]  /*22e0*/  R2UR UR5, R2 ;  /* 0x00000000020572ca */ /* 0x008fd600000e0000 */
[----:B------:R-:W-:-:S04]  /*22f0*/  ULEA.HI UR4, UR7, UR7, URZ, 0x1 ;  /* 0x0000000707047291 */ /* 0x000fc8000f8f083f */
[----:B------:R-:W-:Y:S01]  /*2300*/  ULOP3.LUT UR4, UR4, 0xfffffffe, URZ, 0xc0, !UPT ;  /* 0xfffffffe04047892 */ /* 0x000fe2000f8ec03f */
[----:B------:R-:W-:-:S03]  /*2310*/  IMAD.U32 R2, RZ, RZ, UR5 ;  /* 0x00000005ff027e24 */ /* 0x000fc6000f8e00ff */
[----:B------:R-:W-:Y:S02]  /*2320*/  UIADD3 UR4, UR7, -UR4, URZ ;  /* 0x8000000407047290 */ /* 0x000fe4000fffe03f */
[----:B------:R-:W-:-:S04]  /*2330*/  ISETP.NE.AND P0, PT, R2, 0x3, PT ;  /* 0x000000030200780c */ /* 0x000fc80003f05270 */
[----:B------:R-:W-:-:S05]  /*2340*/  IMAD.U32 R0, RZ, RZ, UR4 ;  /* 0x00000004ff007e24 */ /* 0x000fca000f8e00ff */
[----:B------:R-:W-:-:S04]  /*2350*/  SHF.L.U32 R0, R0, 0x1f, RZ ;  /* 0x0000001f00007819 */ /* 0x000fc800000006ff */
[----:B------:R-:W0:Y:S02]  /*2360*/  SYNCS.PHASECHK.TRANS64.TRYWAIT P1, [UR6+0x38800], R0 ;  /* 0x03880000ff0075a7 */ /* 0x000e240008020146 */
[----:B0-----:R-:W-:Y:S05]  /*2370*/  @!P1 BRA `(.L_x_2353) ;  /* 0x0000019c00ac9947 */ /* 0x001fea0003800000 */
.L_x_2542:
[----:B------:R-:W-:Y:S05]  /*2380*/  @!P0 BRA `(.L_x_2354) ;  /* 0x0000000000048947 */ /* 0x000fea0003800000 */
[----:B------:R-:W-:Y:S01]  /*2390*/  BPT.TRAP 0x1 ;  /* 0x000000040000795c */ /* 0x000fe20000300000 */
.L_x_2354:
[----:B------:R-:W-:Y:S01]  /*23a0*/  R2UR UR5, R16 ;  /* 0x00000000100572ca */ /* 0x000fe200000e0000 */
[----:B0-----:R-:W-:Y:S01]  /*23b0*/  IMAD.U32 R0, RZ, RZ, UR60 ;  /* 0x0000003cff007e24 */ /* 0x001fe2000f8e00ff */
[----:B------:R-:W-:-:S11]  /*23c0*/  R2UR UR4, R17 ;  /* 0x00000000110472ca */ /* 0x000fd600000e0000 */
[----:B------:R-:W-:Y:S02]  /*23d0*/  IMAD.U32 R3, RZ, RZ, UR5 ;  /* 0x00000005ff037e24 */ /* 0x000fe4000f8e00ff */
[----:B------:R-:W-:-:S03]  /*23e0*/  LEA R0, R0, UR4, 0x3 ;  /* 0x0000000400007c11 */ /* 0x000fc6000f8e18ff */
[----:B------:R-:W-:-:S04]  /*23f0*/  SHF.L.U32 R3, R3, 0x1f, RZ ;  /* 0x0000001f03037819 */ /* 0x000fc800000006ff */
[----:B------:R0:W1:Y:S01]  /*2400*/  SYNCS.PHASECHK.TRANS64.TRYWAIT P2, [R0+URZ+0x38830], R3 ;  /* 0x03883003000075a7 */ /* 0x000062000804017f */
[----:B------:R-:W-:Y:S05]  /*2410*/  @!P0 BRA `(.L_x_2355) ;  /* 0x0000000000048947 */ /* 0x000fea0003800000 */
[----:B------:R-:W-:Y:S01]  /*2420*/  BPT.TRAP 0x1 ;  /* 0x000000040000795c */ /* 0x000fe20000300000 */
.L_x_2355:
[----:B------:R-:W2:Y:S02]  /*2430*/  S2R R2, SR_TID.X ;  /* 0x0000000000027919 */ /* 0x000ea40000002100 */
[----:B--2---:R-:W-:-:S04]  /*2440*/  LOP3.LUT R2, R2, 0x7f, RZ, 0xc0, !PT ;  /* 0x0000007f02027812 */ /* 0x004fc800078ec0ff */
[----:B------:R-:W-:Y:S01]  /*2450*/  ISETP.NE.AND P1, PT, R2, RZ, PT ;  /* 0x000000ff0200720c */ /* 0x000fe20003f25270 */
[----:B-1----:R-:W-:-:S12]  /*2460*/  @P2 BRA `(.L_x_2356) ;  /* 0x0000000000082947 */ /* 0x002fd80003800000 */
[----:B------:R-:W1:Y:S02]  /*2470*/  SYNCS.PHASECHK.TRANS64.TRYWAIT P2, [R0+URZ+0x38830], R3 ;  /* 0x03883003000075a7 */ /* 0x000e64000804017f */
[----:B-1----:R-:W-:Y:S05]  /*2480*/  @!P2 BRA `(.L_x_2357) ;  /* 0x0000019c0084a947 */ /* 0x002fea0003800000 */
.L_x_2356:
[----:B------:R-:W-:Y:S05]  /*2490*/  WARPSYNC.ALL ;  /* 0x0000000000007948 */ /* 0x000fea0003800000 */
[----:B------:R-:W-:Y:S01]  /*24a0*/  R2UR UR4, R17 ;  /* 0x00000000110472ca */ /* 0x000fe200000e0000 */
[----:B------:R-:W-:Y:S01]  /*24b0*/  ULOP3.LUT UR5, UR36, 0x10000, URZ, 0xfc, !UPT ;  /* 0x0001000024057892 */ /* 0x000fe2000f8efc3f */
[----:B------:R-:W-:Y:S01]  /*24c0*/  WARPGROUP.ARRIVE ;  /* 0x00000000000079c5 */ /* 0x000fe20000000000 */
[----:B------:R-:W-:Y:S01]  /*24d0*/  UMOV UR9, 0x40000040 ;  /* 0x4000004000097882 */ /* 0x000fe20000000000 */
[----:B------:R-:W-:Y:S01]  /*24e0*/  UMOV UR11, 0x40000040 ;  /* 0x40000040000b7882 */ /* 0x000fe20000000000 */
[----:B------:R-:W-:Y:S01]  /*24f0*/  UMOV UR21, UR9 ;  /* 0x0000000900157c82 */ /* 0x000fe20008000000 */
[----:B------:R-:W-:Y:S01]  /*2500*/  IMAD.U32 R13, RZ, RZ, UR9 ;  /* 0x00000009ff0d7e24 */ /* 0x000fe2000f8e00ff */
[----:B------:R-:W-:Y:S01]  /*2510*/  UMOV UR13, UR21 ;  /* 0x00000015000d7c82 */ /* 0x000fe20008000000 */
[----:B------:R-:W-:Y:S01]  /*2520*/  UMOV UR8, UR5 ;  /* 0x0000000500087c82 */ /* 0x000fe20008000000 */
[----:B------:R-:W-:Y:S01]  /*2530*/  UMOV UR15, 0x40000040 ;  /* 0x40000040000f7882 */ /* 0x000fe20000000000 */
[----:B------:R-:W-:Y:S01]  /*2540*/  UMOV UR20, UR8 ;  /* 0x0000000800147c82 */ /* 0x000fe20008000000 */
[----:B------:R-:W-:Y:S01]  /*2550*/  IMAD.U32 R12, RZ, RZ, UR8 ;  /* 0x00000008ff0c7e24 */ /* 0x000fe2000f8e00ff */
[----:B------:R-:W-:Y:S01]  /*2560*/  UMOV UR12, UR20 ;  /* 0x00000014000c7c82 */ /* 0x000fe20008000000 */
[----:B------:R-:W-:Y:S01]  /*2570*/  UIADD3 UR4, UR4, 0x24400, URZ ;  /* 0x0002440004047890 */ /* 0x000fe2000fffe03f */
[----:B01----:R-:W-:Y:S01]  /*2580*/  @!P1 VIADD R0, R0, 0x38840 ;  /* 0x0003884000009836 */ /* 0x003fe20000000000 */
[----:B------:R-:W-:Y:S01]  /*2590*/  UMOV UR16, UR20 ;  /* 0x0000001400107c82 */ /* 0x000fe20008000000 */
[----:B------:R-:W-:Y:S01]  /*25a0*/  UMOV UR17, UR21 ;  /* 0x0000001500117c82 */ /* 0x000fe20008000000 */
[----:B------:R-:W-:Y:S01]  /*25b0*/  USHF.R.U32.HI UR4, URZ, 0x4, UR4 ;  /* 0x000000043f047899 */ /* 0x000fe20008011604 */
[----:B------:R-:W-:Y:S01]  /*25c0*/  CS2R R150, SRZ ;  /* 0x0000000000967805 */ /* 0x000fe2000001ff00 */
[----:B------:R-:W-:Y:S01]  /*25d0*/  UMOV UR19, 0x40000040 ;  /* 0x4000004000137882 */ /* 0x000fe20000000000 */
[----:B------:R-:W-:Y:S01]  /*25e0*/  UMOV UR23, 0x40000040 ;  /* 0x4000004000177882 */ /* 0x000fe20000000000 */
[----:B------:R-:W-:Y:S01]  /*25f0*/  ULOP3.LUT UR4, UR4, 0x3fff, URZ, 0xc0, !UPT ;  /* 0x00003fff04047892 */ /* 0x000fe2000f8ec03f */
[----:B------:R-:W-:Y:S01]  /*2600*/  @!P1 PRMT R0, RZ, 0x654, R0 ;  /* 0x00000654ff009816 */ /* 0x000fe20000000000 */
[----:B------:R-:W-:Y:S01]  /*2610*/  UMOV UR27, 0x40000040 ;  /* 0x40000040001b7882 */ /* 0x000fe20000000000 */
[----:B------:R-:W-:Y:S01]  /*2620*/  UMOV UR31, 0x40000040 ;  /* 0x40000040001f7882 */ /* 0x000fe20000000000 */
[----:B------:R-:W-:Y:S01]  /*2630*/  ULOP3.LUT UR6, UR4, 0x10000, URZ, 0xfc, !UPT ;  /* 0x0001000004067892 */ /* 0x000fe2000f8efc3f */
[----:B------:R-:W-:Y:S01]  /*2640*/  CS2R R148, SRZ ;  /* 0x0000000000947805 */ /* 0x000fe2000001ff00 */
[----:B------:R-:W-:Y:S01]  /*2650*/  UMOV UR35, 0x40000040 ;  /* 0x4000004000237882 */ /* 0x000fe20000000000 */
[----:B------:R-:W-:Y:S01]  /*2660*/  UMOV UR39, 0x40000040 ;  /* 0x4000004000277882 */ /* 0x000fe20000000000 */
[----:B------:R-:W-:Y:S01]  /*2670*/  UIMAD UR4, UR60, 0xa00, UR6 ;  /* 0x00000a003c0478a4 */ /* 0x000fe2000f8e0206 */
[----:B------:R-:W-:Y:S01]  /*2680*/  CS2R R146, SRZ ;  /* 0x0000000000927805 */ /* 0x000fe2000001ff00 */
[----:B------:R-:W-:Y:S01]  /*2690*/  IMAD.U32 R15, RZ, RZ, UR6 ;  /* 0x00000006ff0f7e24 */ /* 0x000fe2000f8e00ff */
[----:B------:R-:W-:Y:S01]  /*26a0*/  UIADD3 UR6, UR5, 0x2, URZ ;  /* 0x0000000205067890 */ /* 0x000fe2000fffe03f */
[----:B------:R-:W-:Y:S01]  /*26b0*/  CS2R R144, SRZ ;  /* 0x0000000000907805 */ /* 0x000fe2000001ff00 */
[----:B------:R-:W-:Y:S01]  /*26c0*/  UIADD3 UR14, UR4, 0x100, URZ ;  /* 0x00000100040e7890 */ /* 0x000fe2000fffe03f */
[----:B------:R-:W-:Y:S01]  /*26d0*/  CS2R R142, SRZ ;  /* 0x00000000008e7805 */ /* 0x000fe2000001ff00 */
[----:B------:R-:W-:Y:S01]  /*26e0*/  UMOV UR10, UR4 ;  /* 0x00000004000a7c82 */ /* 0x000fe20008000000 */
[----:B------:R-:W-:Y:S01]  /*26f0*/  UIADD3 UR18, UR4, 0x180, URZ ;  /* 0x0000018004127890 */ /* 0x000fe2000fffe03f */
[----:B------:R-:W-:Y:S01]  /*2700*/  HGMMA.64x16x16.F32 R56, gdesc[UR8], RZ, !UPT, gsb0 ;  /* 0x00200000083879f0 */ /* 0x000fe2000c0008ff */
[----:B------:R-:W-:Y:S01]  /*2710*/  UIADD3 UR10, UR4, 0x80, URZ ;  /* 0x00000080040a7890 */ /* 0x000fe2000fffe03f */
[----:B------:R-:W-:Y:S01]  /*2720*/  CS2R R140, SRZ ;  /* 0x00000000008c7805 */ /* 0x000fe2000001ff00 */
[----:B------:R-:W-:Y:S01]  /*2730*/  UMOV UR8, UR20 ;  /* 0x0000001400087c82 */ /* 0x000fe20008000000 */
[----:B------:R-:W-:Y:S01]  /*2740*/  UMOV UR9, UR21 ;  /* 0x0000001500097c82 */ /* 0x000fe20008000000 */
[----:B------:R-:W-:Y:S01]  /*2750*/  UMOV UR11, 0x40000040 ;  /* 0x40000040000b7882 */ /* 0x000fe20000000000 */
[----:B------:R-:W-:Y:S01]  /*2760*/  UIADD3 UR7, UR4, 0x2, URZ ;  /* 0x0000000204077890 */ /* 0x000fe2000fffe03f */
[----:B------:R-:W-:Y:S01]  /*2770*/  CS2R R138, SRZ ;  /* 0x00000000008a7805 */ /* 0x000fe2000001ff00 */
        /* <DEDUP_REMOVED lines=12> */
[----:B------:R-:W-:Y:S01]  /*2840*/  UMOV UR43, 0x40000040 ;  /* 0x40000040002b7882 */ /* 0x000fe20000000000 */
        /* <DEDUP_REMOVED lines=33> */
[----:B------:R-:W-:Y:S02]  /*2a60*/  CS2R R78, SRZ ;  /* 0x00000000004e7805 */ /* 0x000fe4000001ff00 */
[----:B------:R-:W-:Y:S02]  /*2a70*/  CS2R R76, SRZ ;  /* 0x00000000004c7805 */ /* 0x000fe4000001ff00 */
[----:B------:R-:W-:Y:S02]  /*2a80*/  CS2R R74, SRZ ;  /* 0x00000000004a7805 */ /* 0x000fe4000001ff00 */
[----:B------:R-:W-:Y:S01]  /*2a90*/  CS2R R72, SRZ ;  /* 0x0000000000487805 */ /* 0x000fe2000001ff00 */
[----:B------:R-:W-:Y:S01]  /*2aa0*/  HGMMA.64x16x16.F32 R48, gdesc[UR8], RZ, !UPT, gsb0 ;  /* 0x00200000083079f0 */ /* 0x000fe2000c0008ff */
[----:B------:R-:W-:Y:S01]  /*2ab0*/  UIADD3 UR10, UR4, 0x200, URZ ;  /* 0x00000200040a7890 */ /* 0x000fe2000fffe03f */
[----:B------:R-:W-:Y:S01]  /*2ac0*/  UMOV UR8, UR20 ;  /* 0x0000001400087c82 */ /* 0x000fe20008000000 */
[----:B------:R-:W-:Y:S01]  /*2ad0*/  UMOV UR9, UR21 ;  /* 0x0000001500097c82 */ /* 0x000fe20008000000 */
[----:B------:R-:W-:Y:S01]  /*2ae0*/  UMOV UR11, 0x40000040 ;  /* 0x40000040000b7882 */ /* 0x000fe20000000000 */
[----:B------:R-:W-:-:S02]  /*2af0*/  WARPGROUP.DEPBAR.LE gsb0, 0x0 ;  /* 0x00008000000079c5 */ /* 0x000fc40000010000 */
[----:B------:R-:W-:-:S06]  /*2b00*/  WARPGROUP.ARRIVE ;  /* 0x00000000000079c5 */ /* 0x000fcc0000000000 */
[----:B------:R-:W-:Y:S01]  /*2b10*/  HGMMA.64x16x16.F32 R40, gdesc[UR12], RZ, !UPT, gsb0 ;  /* 0x002000000c2879f0 */ /* 0x000fe2000c0008ff */
[----:B------:R-:W-:Y:S01]  /*2b20*/  UMOV UR12, UR6 ;  /* 0x00000006000c7c82 */ /* 0x000fe20008000000 */
[----:B------:R-:W-:Y:S01]  /*2b30*/  UMOV UR13, 0x40000040 ;  /* 0x40000040000d7882 */ /* 0x000fe20000000000 */
[----:B------:R-:W-:Y:S01]  /*2b40*/  UMOV UR14, UR7 ;  /* 0x00000007000e7c82 */ /* 0x000fe20008000000 */
[----:B------:R-:W-:Y:S01]  /*2b50*/  UMOV UR15, 0x40000040 ;  /* 0x40000040000f7882 */ /* 0x000fe20000000000 */
[----:B------:R-:W-:Y:S01]  /*2b60*/  UMOV UR20, UR12 ;  /* 0x0000000c00147c82 */ /* 0x000fe20008000000 */
[----:B------:R-:W-:Y:S01]  /*2b70*/  UMOV UR21, UR13 ;  /* 0x0000000d00157c82 */ /* 0x000fe20008000000 */
[----:B------:R-:W-:Y:S01]  /*2b80*/  IMAD.U32 R10, RZ, RZ, UR12 ;  /* 0x0000000cff0a7e24 */ /* 0x000fe2000f8e00ff */
[----:B------:R-:W-:Y:S01]  /*2b90*/  UIADD3 UR6, UR5, 0x4, URZ ;  /* 0x0000000405067890 */ /* 0x000fe2000fffe03f */
[----:B------:R-:W-:Y:S01]  /*2ba0*/  IMAD.U32 R11, RZ, RZ, UR13 ;  /* 0x0000000dff0b7e24 */ /* 0x000fe2000f8e00ff */
[----:B------:R-:W-:Y:S01]  /*2bb0*/  UIADD3 UR7, UR4, 0x4, URZ ;  /* 0x0000000404077890 */ /* 0x000fe2000fffe03f */
        /* <DEDUP_REMOVED lines=122> */
[----:B------:R-:W-:Y:S01]  /*3360*/  ULDC UR10, c[0x0][0x9d8] ;  /* 0x00027600000a7ab9 */ /* 0x000fe20000000800 */
[----:B------:R-:W-:Y:S01]  /*3370*/  UIMAD UR11, UR61, -0x50, URZ ;  /* 0xffffffb03d0b78a4 */ /* 0x000fe2000f8e023f */
        /* <DEDUP_REMOVED lines=31> */
[----:B------:R-:W-:-:S06]  /*3570*/  UIADD3 UR14, UR61, -0x2, URZ ;  /* 0xfffffffe3d0e7890 */ /* 0x000fcc000fffe03f */
        /* <DEDUP_REMOVED lines=234> */
[----:B------:R-:W-:Y:S02]  /*4420*/  UIADD3 UR6, UR5, 0xc04, URZ ;  /* 0x00000c0405067890 */ /* 0x000fe4000fffe03f */
        /* <DEDUP_REMOVED lines=59> */
[----:B------:R-:W-:Y:S01]  /*47e0*/  ULDC UR5, c[0x0][0x448] ;  /* 0x0001120000057ab9 */ /* 0x000fe20000000800 */
[----:B------:R-:W-:Y:S01]  /*47f0*/  IMAD.U32 R7, RZ, RZ, UR57 ;  /* 0x00000039ff077e24 */ /* 0x000fe2000f8e00ff */
[----:B------:R-:W-:-:S02]  /*4800*/  UISETP.NE.AND UP0, UPT, UR5, 0x1, UPT ;  /* 0x000000010500788c */ /* 0x000fc4000bf05270 */
[----:B------:R-:W-:-:S04]  /*4810*/  UIADD3 UR6, UR4, 0x986, URZ ;  /* 0x0000098604067890 */ /* 0x000fc8000fffe03f */
[----:B------:R-:W-:-:S05]  /*4820*/  PLOP3.LUT P2, PT, PT, PT, UP0, 0x80, 0x0 ;  /* 0x000000000000781c */ /* 0x000fca0003f4f008 */
[----:B------:R-:W-:Y:S01]  /*4830*/  @UP0 ULDC UR5, c[0x0][0x44c] ;  /* 0x0001130000050ab9 */ /* 0x000fe20000000800 */
        /* <DEDUP_REMOVED lines=30> */
[----:B------:R2:W3:Y:S01]  /*4a20*/  MUFU.TANH R20, R59 ;  /* 0x0000003b00147308 */ /* 0x0004e20000002400 */
[----:B0-----:R-:W-:-:S02]  /*4a30*/  VIADD R3, R213, UR18 ;  /* 0x00000012d5037c36 */ /* 0x001fc40008000000 */
[----:B------:R-:W-:Y:S01]  /*4a40*/  FMUL.FTZ R63, R63, UR10 ;  /* 0x0000000a3f3f7c20 */ /* 0x000fe20008410000 */
[----:B------:R-:W-:Y:S02]  /*4a50*/  IMAD.U32 R60, RZ, RZ, UR19 ;  /* 0x00000013ff3c7e24 */ /* 0x000fe4000f8e00ff */
[----:B------:R-:W-:Y:S01]  /*4a60*/  FMUL.FTZ R58, R61, UR10 ;  /* 0x0000000a3d3a7c20 */ /* 0x000fe20008410000 */
[----:B------:R-:W-:Y:S01]  /*4a70*/  @P2 IMAD.HI.U32 R4, R3, UR5, RZ ;  /* 0x0000000503042c27 */ /* 0x000fe2000f8e00ff */
[----:B------:R-:W-:Y:S01]  /*4a80*/  @UP0 ULDC UR5, c[0x0][0x450] ;  /* 0x0001140000050ab9 */ /* 0x000fe20000000800 */
[----:B------:R-:W0:Y:S02]  /*4a90*/  MUFU.TANH R62, R62 ;  /* 0x0000003e003e7308 */ /* 0x000e240000002400 */
[----:B--2---:R-:W-:Y:S01]  /*4aa0*/  IMAD.MOV.U32 R59, RZ, RZ, R3 ;  /* 0x000000ffff3b7224 */ /* 0x004fe200078e0003 */
[----:B------:R-:W-:Y:S01]  /*4ab0*/  @P2 SHF.R.U32.HI R59, RZ, UR5, R4 ;  /* 0x00000005ff3b2c19 */ /* 0x000fe20008011604 */
[----:B------:R-:W-:-:S04]  /*4ac0*/  UMOV UR5, UR23 ;  /* 0x0000001700057c82 */ /* 0x000fc80008000000 */
[----:B------:R-:W2:Y:S01]  /*4ad0*/  SHFL.IDX PT, R4, R59, 0x1, 0x1c1f ;  /* 0x003c1f003b047f89 */ /* 0x000ea200000e0000 */
[----:B------:R-:W4:Y:S03]  /*4ae0*/  MUFU.TANH R63, R63 ;  /* 0x0000003f003f7308 */ /* 0x000f260000002400 */
[----:B------:R-:W5:Y:S05]  /*4af0*/  SHFL.IDX PT, R59, R59, RZ, 0x1c1f ;  /* 0x001c1fff3b3b7589 */ /* 0x000f6a00000e0000 */
        /* <DEDUP_REMOVED lines=16> */
[----:B------:R-:W-:Y:S01]  /*4c00*/  UMOV UR4, UR22 ;  /* 0x0000001600047c82 */ /* 0x000fe20008000000 */
[----:B------:R3:W-:Y:S01]  /*4c10*/  MUFU.TANH R67, R55 ;  /* 0x0000003700437308 */ /* 0x0007e20000002400 */
[----:B-1----:R-:W-:-:S02]  /*4c20*/  IMAD.U32 R50, RZ, RZ, UR11 ;  /* 0x0000000bff327e24 */ /* 0x002fc4000f8e00ff */
[----:B------:R-:W-:Y:S01]  /*4c30*/  FMUL.FTZ R49, R49, UR10 ;  /* 0x0000000a31317c20 */ /* 0x000fe20008410000 */
[----:B------:R-:W-:Y:S01]  /*4c40*/  FMUL.FTZ R52, R52, UR10 ;  /* 0x0000000a34347c20 */ /* 0x000fe20008410000 */
[----:B------:R-:W-:Y:S01]  /*4c50*/  FMUL.FTZ R53, R53, UR10 ;  /* 0x0000000a35357c20 */ /* 0x000fe20008410000 */
[----:B------:R-:W-:Y:S02]  /*4c60*/  R2UR UR11, R23 ;  /* 0x00000000170b72ca */ /* 0x000fe400000e0000 */
[----:B------:R-:W-:Y:S01]  /*4c70*/  IADD3 R3, -R19, 0x51, R50 ;  /* 0x0000005113037810 */ /* 0x000fe20007ffe132 */
[----:B------:R-:W1:Y:S03]  /*4c80*/  MUFU.TANH R65, R51 ;  /* 0x0000003300417308 */ /* 0x000e660000002400 */
[----:B------:R-:W-:-:S05]  /*4c90*/  IADD3 R60, -R60, UR15, R3 ;  /* 0x0000000f3c3c7c10 */ /* 0x000fca000fffe103 */
[----:B------:R0:W1:Y:S08]  /*4ca0*/  MUFU.TANH R66, R54 ;  /* 0x0000003600427308 */ /* 0x0000700000002400 */
        /* <DEDUP_REMOVED lines=9> */
[----:B------:R-:W-:Y:S01]  /*4d40*/  MUFU.TANH R52, R52 ;  /* 0x0000003400347308 */ /* 0x000fe20000002400 */
[----:B------:R-:W-:Y:S01]  /*4d50*/  HGMMA.64x16x16.F32 R32, gdesc[UR56], R32, gsb0 ;  /* 0x00200000382079f0 */ /* 0x000fe20008000820 */
[----:B------:R-:W-:Y:S01]  /*4d60*/  FMUL.FTZ R40, R40, UR10 ;  /* 0x0000000a28287c20 */ /* 0x000fe20008410000 */
[----:B------:R-:W-:Y:S01]  /*4d70*/  FMUL.FTZ R41, R41, UR10 ;  /* 0x0000000a29297c20 */ /* 0x000fe20008410000 */
[----:B------:R-:W-:Y:S01]  /*4d80*/  FMUL.FTZ R44, R44, UR10 ;  /* 0x0000000a2c2c7c20 */ /* 0x000fe20008410000 */
[----:B------:R-:W-:-:S03]  /*4d90*/  FMUL.FTZ R45, R45, UR10 ;  /* 0x0000000a2d2d7c20 */ /* 0x000fc60008410000 */
[----:B------:R-:W1:Y:S08]  /*4da0*/  MUFU.TANH R42, R42 ;  /* 0x0000002a002a7308 */ /* 0x000e700000002400 */
[----:B------:R1:W-:Y:S08]  /*4db0*/  MUFU.TANH R69, R47 ;  /* 0x0000002f00457308 */ /* 0x0003f00000002400 */
[----:B------:R-:W1:Y:S08]  /*4dc0*/  MUFU.TANH R43, R43 ;  /* 0x0000002b002b7308 */ /* 0x000e700000002400 */
[----:B------:R1:W1:Y:S08]  /*4dd0*/  MUFU.TANH R68, R46 ;  /* 0x0000002e00447308 */ /* 0x0002700000002400 */
        /* <DEDUP_REMOVED lines=8> */
[----:B------:R-:W-:Y:S01]  /*4e60*/  FMUL.FTZ R33, R33, UR10 ;  /* 0x0000000a21217c20 */ /* 0x000fe20008410000 */
[----:B------:R-:W-:Y:S01]  /*4e70*/  HGMMA.64x16x16.F32 R24, gdesc[UR4], R24, gsb0 ;  /* 0x00200000041879f0 */ /* 0x000fe20008000818 */
[----:B------:R-:W-:Y:S01]  /*4e80*/  UIMAD UR4, UR61, -0x50, UR15 ;  /* 0xffffffb03d0478a4 */ /* 0x000fe2000f8e020f */
[----:B------:R-:W1:Y:S01]  /*4e90*/  MUFU.TANH R70, R34 ;  /* 0x0000002200467308 */ /* 0x000e620000002400 */
[----:B------:R-:W-:Y:S01]  /*4ea0*/  FMUL.FTZ R32, R32, UR10 ;  /* 0x0000000a20207c20 */ /* 0x000fe20008410000 */
[----:B------:R-:W-:Y:S01]  /*4eb0*/  FMUL.FTZ R37, R37, UR10 ;  /* 0x0000000a25257c20 */ /* 0x000fe20008410000 */
[----:B------:R-:W-:Y:S01]  /*4ec0*/  FMUL.FTZ R36, R36, UR10 ;  /* 0x0000000a24247c20 */ /* 0x000fe20008410000 */
[----:B------:R-:W-:Y:S01]  /*4ed0*/  ULDC UR5, c[0x0][0x988] ;  /* 0x0002620000057ab9 */ /* 0x000fe20000000800 */
[----:B------:R-:W-:Y:S01]  /*4ee0*/  IMAD.U32 R50, RZ, RZ, UR4 ;  /* 0x00000004ff327e24 */ /* 0x000fe2000f8e00ff */
[----:B------:R-:W-:Y:S01]  /*4ef0*/  @UP0 ULDC UR6, c[0x0][0x44c] ;  /* 0x0001130000060ab9 */ /* 0x000fe20000000800 */
[----:B------:R-:W-:Y:S01]  /*4f00*/  UMOV UR4, UR18 ;  /* 0x0000001200047c82 */ /* 0x000fe20008000000 */
[----:B------:R-:W-:Y:S01]  /*4f10*/  MUFU.TANH R44, R44 ;  /* 0x0000002c002c7308 */ /* 0x000fe20000002400 */
[----:B------:R-:W-:Y:S01]  /*4f20*/  UIMAD.WIDE.U32 UR6, UR18, UR6, URZ ;  /* 0x00000006120672a5 */ /* 0x000fe2000f8e003f */
[----:B---3--:R-:W-:-:S04]  /*4f30*/  IADD3 R55, -R19, 0x50, R50 ;  /* 0x0000005013377810 */ /* 0x008fc80007ffe132 */
[-CC-:B--2---:R-:W-:Y:S02]  /*4f40*/  VIADDMNMX R5, R4, R60.reuse, R55.reuse, PT ;  /* 0x0000003c04057246 */ /* 0x184fe40003800137 */
[----:B-----5:R-:W-:Y:S01]  /*4f50*/  VIADDMNMX R59, R59, R60, R55, PT ;  /* 0x0000003c3b3b7246 */ /* 0x020fe20003800137 */
[----:B------:R-:W-:Y:S01]  /*4f60*/  MUFU.TANH R45, R45 ;  /* 0x0000002d002d7308 */ /* 0x000fe20000002400 */
[C---:B------:R-:W-:Y:S02]  /*4f70*/  ISETP.GT.AND P3, PT, R5.reuse, RZ, PT ;  /* 0x000000ff0500720c */ /* 0x040fe40003f64270 */
[C---:B------:R-:W-:Y:S02]  /*4f80*/  ISETP.GT.AND P4, PT, R5.reuse, 0x1, PT ;  /* 0x000000010500780c */ /* 0x040fe40003f84270 */
[----:B------:R-:W-:Y:S02]  /*4f90*/  ISETP.GT.AND P5, PT, R5, 0x8, PT ;  /* 0x000000080500780c */ /* 0x000fe40003fa4270 */
[----:B------:R-:W-:Y:S01]  /*4fa0*/  FSEL R61, R14, -INF , P3 ;  /* 0xff8000000e3d7808 */ /* 0x000fe20001800000 */
[----:B------:R-:W-:Y:S01]  /*4fb0*/  MUFU.TANH R55, R37 ;  /* 0x0000002500377308 */ /* 0x000fe20000002400 */
[----:B0-----:R-:W-:-:S02]  /*4fc0*/  FSEL R54, R20, -INF , P4 ;  /* 0xff80000014367808 */ /* 0x001fc40002000000 */
[----:B------:R-:W-:Y:S02]  /*4fd0*/  ISETP.GT.AND P3, PT, R5, 0x9, PT ;  /* 0x000000090500780c */ /* 0x000fe40003f64270 */
[----:B------:R-:W-:Y:S02]  /*4fe0*/  FSEL R51, R62, -INF , P5 ;  /* 0xff8000003e337808 */ /* 0x000fe40002800000 */
[----:B------:R-:W-:Y:S01]  /*4ff0*/  FMNMX.FTZ R4, R61, R54, !PT ;  /* 0x000000363d047209 */ /* 0x000fe20007810000 */
[----:B------:R0:W2:Y:S01]  /*5000*/  MUFU.TANH R14, R35 ;  /* 0x00000023000e7308 */ /* 0x0000a20000002400 */
[----:B------:R-:W-:Y:S02]  /*5010*/  ISETP.GT.AND P4, PT, R5, 0x10, PT ;  /* 0x000000100500780c */ /* 0x000fe40003f84270 */
[----:B----4-:R-:W-:Y:S02]  /*5020*/  FSEL R50, R63, -INF , P3 ;  /* 0xff8000003f327808 */ /* 0x010fe40001800000 */
[----:B------:R-:W-:-:S02]  /*5030*/  FMNMX.FTZ R21, R51, R4, !PT ;  /* 0x0000000433157209 */ /* 0x000fc40007810000 */
[C---:B------:R-:W-:Y:S01]  /*5040*/  ISETP.GT.AND P3, PT, R5.reuse, 0x11, PT ;  /* 0x000000110500780c */ /* 0x040fe20003f64270 */
[----:B------:R-:W3:Y:S01]  /*5050*/  MUFU.TANH R62, R3 ;  /* 0x00000003003e7308 */ /* 0x000ee20000002400 */
[----:B-1----:R-:W-:Y:S02]  /*5060*/  FSEL R47, R64, -INF , P4 ;  /* 0xff800000402f7808 */ /* 0x002fe40002000000 */
[----:B------:R-:W-:Y:S02]  /*5070*/  FMNMX.FTZ R4, R50, R21, !PT ;  /* 0x0000001532047209 */ /* 0x000fe40007810000 */
[----:B------:R-:W-:Y:S02]  /*5080*/  ISETP.GT.AND P4, PT, R5, 0x18, PT ;  /* 0x000000180500780c */ /* 0x000fe40003f84270 */
[----:B------:R-:W-:Y:S01]  /*5090*/  FSEL R46, R65, -INF , P3 ;  /* 0xff800000412e7808 */ /* 0x000fe20001800000 */
[----:B------:R1:W4:Y:S01]  /*50a0*/  MUFU.TANH R63, R39 ;  /* 0x00000027003f7308 */ /* 0x0003220000002400 */
[----:B------:R-:W-:Y:S01]  /*50b0*/  FMNMX.FTZ R21, R47, R4, !PT ;  /* 0x000000042f157209 */ /* 0x000fe20007810000 */
[----:B------:R-:W-:-:S02]  /*50c0*/  WARPGROUP.DEPBAR.LE gsb0, 0x0 ;  /* 0x00008000000079c5 */ /* 0x000fc40000010000 */
[----:B------:R-:W-:Y:S01]  /*50d0*/  ISETP.GT.AND P3, PT, R5, 0x19, PT ;  /* 0x000000190500780c */ /* 0x000fe20003f64270 */
[----:B------:R-:W-:Y:S01]  /*50e0*/  FMUL.FTZ R26, R26, UR10 ;  /* 0x0000000a1a1a7c20 */ /* 0x000fe20008410000 */
[----:B0-----:R-:W-:Y:S01]  /*50f0*/  FSEL R35, R66, -INF , P4 ;  /* 0xff80000042237808 */ /* 0x001fe20002000000 */
[----:B------:R-:W-:Y:S01]  /*5100*/  FMUL.FTZ R27, R27, UR10 ;  /* 0x0000000a1b1b7c20 */ /* 0x000fe20008410000 */
[----:B------:R-:W-:Y:S01]  /*5110*/  FMNMX.FTZ R4, R46, R21, !PT ;  /* 0x000000152e047209 */ /* 0x000fe20007810000 */
[----:B------:R-:W-:Y:S01]  /*5120*/  FMUL.FTZ R31, R31, UR10 ;  /* 0x0000000a1f1f7c20 */ /* 0x000fe20008410000 */
[----:B------:R-:W-:Y:S01]  /*5130*/  ISETP.GT.AND P4, PT, R5, 0x20, PT ;  /* 0x000000200500780c */ /* 0x000fe20003f84270 */
[----:B------:R-:W0:Y:S01]  /*5140*/  MUFU.TANH R26, R26 ;  /* 0x0000001a001a7308 */ /* 0x000e220000002400 */
[----:B------:R-:W-:Y:S01]  /*5150*/  FSEL R38, R67, -INF , P3 ;  /* 0xff80000043267808 */ /* 0x000fe20001800000 */
[----:B------:R-:W-:Y:S01]  /*5160*/  FMUL.FTZ R25, R25, UR10 ;  /* 0x0000000a19197c20 */ /* 0x000fe20008410000 */
[----:B------:R-:W-:Y:S01]  /*5170*/  FMNMX.FTZ R21, R35, R4, !PT ;  /* 0x0000000423157209 */ /* 0x000fe20007810000 */
[----:B------:R-:W-:Y:S01]  /*5180*/  FMUL.FTZ R28, R28, UR10 ;  /* 0x0000000a1c1c7c20 */ /* 0x000fe20008410000 */
[----:B------:R-:W-:Y:S01]  /*5190*/  ISETP.GT.AND P3, PT, R5, 0x21, PT ;  /* 0x000000210500780c */ /* 0x000fe20003f64270 */
[----:B------:R-:W-:Y:S01]  /*51a0*/  FMUL.FTZ R24, R24, UR10 ;  /* 0x0000000a18187c20 */ /* 0x000fe20008410000 */
[----:B------:R-:W-:Y:S01]  /*51b0*/  FSEL R34, R42, -INF , P4 ;  /* 0xff8000002a227808 */ /* 0x000fe20002000000 */
[----:B------:R4:W5:Y:S01]  /*51c0*/  MUFU.TANH R64, R27 ;  /* 0x0000001b00407308 */ /* 0x0009620000002400 */
[----:B------:R-:W-:Y:S01]  /*51d0*/  FMNMX.FTZ R21, R38, R21, !PT ;  /* 0x0000001526157209 */ /* 0x000fe20007810000 */
[----:B------:R-:W-:Y:S01]  /*51e0*/  FMUL.FTZ R29, R29, UR10 ;  /* 0x0000000a1d1d7c20 */ /* 0x000fe20008410000 */
[----:B------:R-:W-:Y:S01]  /*51f0*/  ISETP.GT.AND P4, PT, R5, 0x28, PT ;  /* 0x000000280500780c */ /* 0x000fe20003f84270 */
[----:B------:R5:W-:Y:S01]  /*5200*/  @!P1 SYNCS.ARRIVE.TRANS64.RED.A1T0 RZ, [R0+URZ], RZ ;  /* 0x000000ff00ff99a7 */ /* 0x000be2000810043f */
[----:B------:R-:W-:-:S02]  /*5210*/  FSEL R43, R43, -INF , P3 ;  /* 0xff8000002b2b7808 */ /* 0x000fc40001800000 */
[----:B------:R-:W-:Y:S01]  /*5220*/  FMNMX.FTZ R4, R34, R21, !PT ;  /* 0x0000001522047209 */ /* 0x000fe20007810000 */
[----:B------:R-:W-:Y:S01]  /*5230*/  MUFU.TANH R31, R31 ;  /* 0x0000001f001f7308 */ /* 0x000fe20000002400 */
[----:B------:R-:W-:Y:S02]  /*5240*/  ISETP.GT.AND P3, PT, R5, 0x29, PT ;  /* 0x000000290500780c */ /* 0x000fe40003f64270 */
[----:B-1----:R-:W-:Y:S02]  /*5250*/  FSEL R39, R68, -INF , P4 ;  /* 0xff80000044277808 */ /* 0x002fe40002000000 */
[----:B------:R-:W-:Y:S02]  /*5260*/  FMNMX.FTZ R4, R43, R4, !PT ;  /* 0x000000042b047209 */ /* 0x000fe40007810000 */
[----:B------:R-:W-:Y:S01]  /*5270*/  ISETP.GT.AND P4, PT, R5, 0x30, PT ;  /* 0x000000300500780c */ /* 0x000fe20003f84270 */
[----:B------:R-:W-:Y:S01]  /*5280*/  MUFU.TANH R66, R25 ;  /* 0x0000001900427308 */ /* 0x000fe20000002400 */
[----:B------:R-:W-:-:S02]  /*5290*/  FSEL R42, R69, -INF , P3 ;  /* 0xff800000452a7808 */ /* 0x000fc40001800000 */
[----:B------:R-:W-:Y:S01]  /*52a0*/  FMNMX.FTZ R3, R39, R4, !PT ;  /* 0x0000000427037209 */ /* 0x000fe20007810000 */
[----:B------:R-:W-:Y:S01]  /*52b0*/  FMUL.FTZ R4, R30, UR10 ;  /* 0x0000000a1e047c20 */ /* 0x000fe20008410000 */
[C---:B------:R-:W-:Y:S01]  /*52c0*/  ISETP.GT.AND P3, PT, R5.reuse, 0x31, PT ;  /* 0x000000310500780c */ /* 0x040fe20003f64270 */
[----:B------:R-:W-:Y:S01]  /*52d0*/  @UP0 ULDC UR10, c[0x0][0x450] ;  /* 0x00011400000a0ab9 */ /* 0x000fe20000000800 */
[----:B------:R-:W-:Y:S01]  /*52e0*/  FSEL R30, R70, -INF , P4 ;  /* 0xff800000461e7808 */ /* 0x000fe20002000000 */
[----:B------:R-:W-:Y:S01]  /*52f0*/  MUFU.TANH R65, R36 ;  /* 0x0000002400417308 */ /* 0x000fe20000002400 */
[----:B------:R-:W-:Y:S01]  /*5300*/  FMNMX.FTZ R21, R42, R3, !PT ;  /* 0x000000032a157209 */ /* 0x000fe20007810000 */
[----:B------:R-:W-:Y:S01]  /*5310*/  @UP0 USHF.R.U32.HI UR4, URZ, UR10, UR7 ;  /* 0x0000000a3f040299 */ /* 0x000fe20008011607 */
[----:B------:R-:W-:Y:S02]  /*5320*/  ISETP.GT.AND P4, PT, R5, 0x38, PT ;  /* 0x000000380500780c */ /* 0x000fe40003f84270 */
[----:B------:R-:W-:-:S02]  /*5330*/  CS2R R70, SRZ ;  /* 0x0000000000467805 */ /* 0x000fc4000001ff00 */
[----:B--2---:R-:W-:Y:S01]  /*5340*/  FSEL R3, R14, -INF , P3 ;  /* 0xff8000000e037808 */ /* 0x004fe20001800000 */
[----:B------:R-:W-:Y:S01]  /*5350*/  UIADD3 UR6, UR4, UR15, -UR19 ;  /* 0x0000000f04067290 */ /* 0x000fe2000fffe813 */
[----:B------:R-:W-:Y:S01]  /*5360*/  FMNMX.FTZ R20, R30, R21, !PT ;  /* 0x000000151e147209 */ /* 0x000fe20007810000 */
[----:B------:R-:W1:Y:S01]  /*5370*/  MUFU.TANH R4, R4 ;  /* 0x0000000400047308 */ /* 0x000e620000002400 */
[----:B------:R-:W-:Y:S01]  /*5380*/  ISETP.GT.AND P3, PT, R5, 0x39, PT ;  /* 0x000000390500780c */ /* 0x000fe20003f64270 */
[----:B------:R-:W-:Y:S01]  /*5390*/  UIMAD.WIDE UR6, UR6, 0x66666667, URZ ;  /* 0x66666667060678a5 */ /* 0x000fe2000f8e023f */
[----:B---3--:R-:W-:Y:S02]  /*53a0*/  FSEL R14, R62, -INF , P4 ;  /* 0xff8000003e0e7808 */ /* 0x008fe40002000000 */
[----:B------:R-:W-:Y:S01]  /*53b0*/  FMNMX.FTZ R21, R3, R20, !PT ;  /* 0x0000001403157209 */ /* 0x000fe20007810000 */
[----:B------:R-:W-:Y:S01]  /*53c0*/  USHF.R.U32.HI UR4, URZ, 0x1f, UR7 ;  /* 0x0000001f3f047899 */ /* 0x000fe20008011607 */
[----:B------:R-:W-:Y:S01]  /*53d0*/  ISETP.GT.AND P4, PT, R5, 0x40, PT ;  /* 0x000000400500780c */ /* 0x000fe20003f84270 */
[----:B------:R-:W2:Y:S01]  /*53e0*/  MUFU.TANH R62, R41 ;  /* 0x00000029003e7308 */ /* 0x000ea20000002400 */
[----:B----4-:R-:W-:Y:S01]  /*53f0*/  FSEL R27, R63, -INF , P3 ;  /* 0xff8000003f1b7808 */ /* 0x010fe20001800000 */
[----:B------:R-:W-:Y:S01]  /*5400*/  ULEA.HI.SX32 UR4, UR7, UR4, 0x1b ;  /* 0x0000000407047291 */ /* 0x000fe2000f8fda3f */
[----:B------:R-:W-:-:S02]  /*5410*/  FMNMX.FTZ R20, R14, R21, !PT ;  /* 0x000000150e147209 */ /* 0x000fc40007810000 */
[----:B------:R-:W-:Y:S01]  /*5420*/  ISETP.GT.AND P3, PT, R5, 0x41, PT ;  /* 0x000000410500780c */ /* 0x000fe20003f64270 */
[----:B------:R-:W-:Y:S01]  /*5430*/  UISETP.LT.AND UP1, UPT, UR11, UR4, UPT ;  /* 0x000000040b00728c */ /* 0x000fe2000bf21270 */
[----:B0-----:R-:W-:Y:S01]  /*5440*/  FSEL R21, R26, -INF , P4 ;  /* 0xff8000001a157808 */ /* 0x001fe20002000000 */
[----:B------:R-:W-:Y:S01]  /*5450*/  MUFU.TANH R67, R28 ;  /* 0x0000001c00437308 */ /* 0x000fe20000002400 */
[----:B------:R-:W-:Y:S01]  /*5460*/  FMNMX.FTZ R20, R27, R20, !PT ;  /* 0x000000141b147209 */ /* 0x000fe20007810000 */
[----:B------:R-:W-:Y:S01]  /*5470*/  USEL UR6, UR11, UR4, !UP1 ;  /* 0x000000040b067287 */ /* 0x000fe2000c800000 */
[----:B------:R-:W-:Y:S02]  /*5480*/  ISETP.GT.AND P4, PT, R5, 0x48, PT ;  /* 0x000000480500780c */ /* 0x000fe40003f84270 */
[----:B-----5:R-:W-:Y:S01]  /*5490*/  FSEL R26, R64, -INF , P3 ;  /* 0xff800000401a7808 */ /* 0x020fe20001800000 */
[----:B------:R-:W-:Y:S01]  /*54a0*/  UISETP.GE.AND UP1, UPT, UR14, UR6, UPT ;  /* 0x000000060e00728c */ /* 0x000fe2000bf26270 */
[----:B------:R-:W-:Y:S01]  /*54b0*/  FMNMX.FTZ R63, R21, R20, !PT ;  /* 0x00000014153f7209 */ /* 0x000fe20007810000 */
[----:B------:R-:W-:Y:S01]  /*54c0*/  MUFU.TANH R64, R33 ;  /* 0x0000002100407308 */ /* 0x000fe20000002400 */
[----:B------:R-:W-:-:S02]  /*54d0*/  ISETP.GT.AND P3, PT, R5, 0x49, PT ;  /* 0x000000490500780c */ /* 0x000fc40003f64270 */
[----:B-1----:R-:W-:Y:S02]  /*54e0*/  FSEL R20, R4, -INF , P4 ;  /* 0xff80000004147808 */ /* 0x002fe40002000000 */
[----:B------:R-:W-:Y:S02]  /*54f0*/  FMNMX.FTZ R63, R26, R63, !PT ;  /* 0x0000003f1a3f7209 */ /* 0x000fe40007810000 */
[----:B------:R-:W-:Y:S01]  /*5500*/  FSEL R5, R31, -INF , P3 ;  /* 0xff8000001f057808 */ /* 0x000fe20001800000 */
[----:B------:R0:W-:Y:S01]  /*5510*/  MUFU.TANH R60, R24 ;  /* 0x00000018003c7308 */ /* 0x0001e20000002400 */
[----:B------:R-:W-:Y:S02]  /*5520*/  FMNMX.FTZ R4, R20, R63, !PT ;  /* 0x0000003f14047209 */ /* 0x000fe40007810000 */
[----:B------:R-:W-:Y:S02]  /*5530*/  ISETP.GT.AND P3, PT, R59, RZ, PT ;  /* 0x000000ff3b00720c */ /* 0x000fe40003f64270 */
[----:B------:R-:W-:-:S02]  /*5540*/  FMNMX.FTZ R4, R5, R4, !PT ;  /* 0x0000000405047209 */ /* 0x000fc40007810000 */
[C---:B------:R-:W-:Y:S01]  /*5550*/  ISETP.GT.AND P5, PT, R59.reuse, 0x1, PT ;  /* 0x000000013b00780c */ /* 0x040fe20003fa4270 */
[----:B------:R1:W3:Y:S01]  /*5560*/  MUFU.TANH R63, R32 ;  /* 0x00000020003f7308 */ /* 0x0002e20000002400 */
[C---:B------:R-:W-:Y:S01]  /*5570*/  ISETP.GT.AND P4, PT, R59.reuse, 0x8, PT ;  /* 0x000000083b00780c */ /* 0x040fe20003f84270 */
[----:B------:R-:W4:Y:S01]  /*5580*/  SHFL.BFLY PT, R31, R4, 0x2, 0x1f ;  /* 0x0c401f00041f7f89 */ /* 0x000f2200000e0000 */
[----:B------:R-:W-:Y:S02]  /*5590*/  FSEL R56, R56, -INF , P5 ;  /* 0xff80000038387808 */ /* 0x000fe40002800000 */
[----:B------:R-:W-:Y:S02]  /*55a0*/  ISETP.GT.AND P5, PT, R59, 0x9, PT ;  /* 0x000000093b00780c */ /* 0x000fe40003fa4270 */
[----:B------:R-:W-:Y:S01]  /*55b0*/  FSEL R57, R57, -INF , P4 ;  /* 0xff80000039397808 */ /* 0x000fe20002000000 */
[----:B------:R5:W3:Y:S01]  /*55c0*/  MUFU.TANH R68, R29 ;  /* 0x0000001d00447308 */ /* 0x000ae20000002400 */
[----:B------:R-:W-:-:S02]  /*55d0*/  FSEL R58, R58, -INF , P5 ;  /* 0xff8000003a3a7808 */ /* 0x000fc40002800000 */
[C---:B------:R-:W-:Y:S02]  /*55e0*/  ISETP.GT.AND P6, PT, R59.reuse, 0x11, PT ;  /* 0x000000113b00780c */ /* 0x040fe40003fc4270 */
[C---:B------:R-:W-:Y:S02]  /*55f0*/  ISETP.GT.AND P4, PT, R59.reuse, 0x18, PT ;  /* 0x000000183b00780c */ /* 0x040fe40003f84270 */
[----:B------:R-:W-:Y:S02]  /*5600*/  ISETP.GT.AND P5, PT, R59, 0x19, PT ;  /* 0x000000193b00780c */ /* 0x000fe40003fa4270 */
[----:B------:R-:W-:Y:S02]  /*5610*/  FSEL R25, R52, -INF , P4 ;  /* 0xff80000034197808 */ /* 0x000fe40002000000 */
[----:B------:R-:W-:Y:S02]  /*5620*/  FSEL R36, R53, -INF , P5 ;  /* 0xff80000035247808 */ /* 0x000fe40002800000 */
[----:B------:R-:W-:-:S02]  /*5630*/  ISETP.GT.AND P4, PT, R59, 0x21, PT ;  /* 0x000000213b00780c */ /* 0x000fc40003f84270 */
[----:B----4-:R-:W-:-:S05]  /*5640*/  FMNMX.FTZ R4, R4, R31, !PT ;  /* 0x0000001f04047209 */ /* 0x010fca0007810000 */
[----:B------:R-:W4:Y:S02]  /*5650*/  SHFL.BFLY PT, R31, R4, 0x1, 0x1f ;  /* 0x0c201f00041f7f89 */ /* 0x000f2400000e0000 */
[----:B----4-:R-:W-:Y:S02]  /*5660*/  FMNMX.FTZ R4, R4, R31, !PT ;  /* 0x0000001f04047209 */ /* 0x010fe40007810000 */
[----:B------:R-:W-:Y:S02]  /*5670*/  FSEL R31, R2, -INF , P3 ;  /* 0xff800000021f7808 */ /* 0x000fe40001800000 */
[----:B------:R-:W-:Y:S01]  /*5680*/  ISETP.GT.AND P3, PT, R59, 0x10, PT ;  /* 0x000000103b00780c */ /* 0x000fe20003f64270 */
[----:B0-----:R-:W-:Y:S01]  /*5690*/  FMUL.FTZ R24, R4, UR5 ;  /* 0x0000000504187c20 */ /* 0x001fe20008410000 */
[----:B------:R-:W-:Y:S02]  /*56a0*/  FMNMX.FTZ R2, R31, R56, !PT ;  /* 0x000000381f027209 */ /* 0x000fe40007810000 */
[----:B-1----:R-:W-:-:S02]  /*56b0*/  FSEL R32, R48, -INF , P3 ;  /* 0xff80000030207808 */ /* 0x002fc40001800000 */
[----:B------:R-:W-:Y:S02]  /*56c0*/  FMNMX.FTZ R33, R57, R2, !PT ;  /* 0x0000000239217209 */ /* 0x000fe40007810000 */
[----:B------:R-:W-:Y:S02]  /*56d0*/  ISETP.GT.AND P3, PT, R59, 0x20, PT ;  /* 0x000000203b00780c */ /* 0x000fe40003f64270 */
[----:B------:R-:W-:Y:S02]  /*56e0*/  FMNMX.FTZ R37, R58, R33, !PT ;  /* 0x000000213a257209 */ /* 0x000fe40007810000 */
[----:B------:R-:W-:Y:S02]  /*56f0*/  FSEL R33, R49, -INF , P6 ;  /* 0xff80000031217808 */ /* 0x000fe40003000000 */
[----:B------:R-:W-:Y:S02]  /*5700*/  FMNMX.FTZ R2, R32, R37, !PT ;  /* 0x0000002520027209 */ /* 0x000fe40007810000 */
[----:B------:R-:W-:-:S02]  /*5710*/  FSEL R28, R40, -INF , P3 ;  /* 0xff800000281c7808 */ /* 0x000fc40001800000 */
[----:B------:R-:W-:Y:S02]  /*5720*/  FMNMX.FTZ R2, R33, R2, !PT ;  /* 0x0000000221027209 */ /* 0x000fe40007810000 */
[----:B------:R-:W-:Y:S02]  /*5730*/  FSETP.NEU.FTZ.AND P6, PT, R4, -INF , PT ;  /* 0xff8000000400780b */ /* 0x000fe40003fdd000 */
[----:B------:R-:W-:Y:S02]  /*5740*/  FMNMX.FTZ R37, R25, R2, !PT ;  /* 0x0000000219257209 */ /* 0x000fe40007810000 */
[----:B------:R-:W-:Y:S02]  /*5750*/  ISETP.GT.AND P3, PT, R59, 0x28, PT ;  /* 0x000000283b00780c */ /* 0x000fe40003f64270 */
[----:B------:R-:W-:Y:S02]  /*5760*/  FMNMX.FTZ R41, R36, R37, !PT ;  /* 0x0000002524297209 */ /* 0x000fe40007810000 */
[----:B--2---:R-:W-:-:S02]  /*5770*/  FSEL R37, R62, -INF , P4 ;  /* 0xff8000003e257808 */ /* 0x004fc40002000000 */
[----:B------:R-:W-:Y:S02]  /*5780*/  FMNMX.FTZ R2, R28, R41, !PT ;  /* 0x000000291c027209 */ /* 0x000fe40007810000 */
[----:B------:R-:W-:Y:S02]  /*5790*/  FSEL R53, R24, RZ, P6 ;  /* 0x000000ff18357208 */ /* 0x000fe40003000000 */
[----:B------:R-:W-:Y:S02]  /*57a0*/  ISETP.GT.AND P4, PT, R59, 0x29, PT ;  /* 0x000000293b00780c */ /* 0x000fe40003f84270 */
[----:B-----5:R-:W-:Y:S01]  /*57b0*/  FSEL R29, R44, -INF , P3 ;  /* 0xff8000002c1d7808 */ /* 0x020fe20001800000 */
[--C-:B------:R-:W-:Y:S01]  /*57c0*/  FFMA.FTZ R211, R51, UR5, -R53.reuse ;  /* 0x0000000533d37c23 */ /* 0x100fe20008010835 */
[----:B------:R-:W-:Y:S01]  /*57d0*/  FMNMX.FTZ R24, R37, R2, !PT ;  /* 0x0000000225187209 */ /* 0x000fe20007810000 */
[--C-:B------:R-:W-:Y:S01]  /*57e0*/  FFMA.FTZ R205, R47, UR5, -R53.reuse ;  /* 0x000000052fcd7c23 */ /* 0x100fe20008010835 */
[----:B------:R-:W-:Y:S01]  /*57f0*/  FSEL R40, R45, -INF , P4 ;  /* 0xff8000002d287808 */ /* 0x000fe20002000000 */
[--C-:B------:R-:W-:Y:S01]  /*5800*/  FFMA.FTZ R54, R54, UR5, -R53.reuse ;  /* 0x0000000536367c23 */ /* 0x100fe20008010835 */
[----:B------:R-:W-:Y:S01]  /*5810*/  ISETP.GT.AND P3, PT, R59, 0x30, PT ;  /* 0x000000303b00780c */ /* 0x000fe20003f64270 */
[--C-:B------:R-:W-:Y:S01]  /*5820*/  FFMA.FTZ R35, R35, UR5, -R53.reuse ;  /* 0x0000000523237c23 */ /* 0x100fe20008010835 */
[----:B------:R-:W-:Y:S01]  /*5830*/  FMNMX.FTZ R45, R29, R24, !PT ;  /* 0x000000181d2d7209 */ /* 0x000fe20007810000 */
[----:B------:R0:W-:Y:S01]  /*5840*/  MUFU.EX2 R2, R54 ;  /* 0x0000003600027308 */ /* 0x0001e20000000800 */
[----:B------:R-:W-:Y:S01]  /*5850*/  ISETP.GT.AND P4, PT, R59, 0x31, PT ;  /* 0x000000313b00780c */ /* 0x000fe20003f84270 */
[--C-:B------:R-:W-:Y:S01]  /*5860*/  FFMA.FTZ R209, R61, UR5, -R53.reuse ;  /* 0x000000053dd17c23 */ /* 0x100fe20008010835 */
[----:B---3--:R-:W-:Y:S01]  /*5870*/  FSEL R41, R63, -INF , P3 ;  /* 0xff8000003f297808 */ /* 0x008fe20001800000 */
[--C-:B------:R-:W-:Y:S01]  /*5880*/  FFMA.FTZ R5, R5, UR5, -R53.reuse ;  /* 0x0000000505057c23 */ /* 0x100fe20008010835 */
[----:B------:R-:W-:Y:S01]  /*5890*/  FMNMX.FTZ R24, R40, R45, !PT ;  /* 0x0000002d28187209 */ /* 0x000fe20007810000 */
[--C-:B------:R-:W-:Y:S01]  /*58a0*/  FFMA.FTZ R34, R34, UR5, -R53.reuse ;  /* 0x0000000522227c23 */ /* 0x100fe20008010835 */
[----:B------:R-:W-:Y:S01]  /*58b0*/  ISETP.GT.AND P3, PT, R59, 0x38, PT ;  /* 0x000000383b00780c */ /* 0x000fe20003f64270 */
[----:B------:R1:W-:Y:S01]  /*58c0*/  MUFU.EX2 R207, R35 ;  /* 0x0000002300cf7308 */ /* 0x0003e20000000800 */
[----:B------:R-:W-:Y:S01]  /*58d0*/  FSEL R44, R64, -INF , P4 ;  /* 0xff800000402c7808 */ /* 0x000fe20002000000 */
[--C-:B0-----:R-:W-:Y:S01]  /*58e0*/  FFMA.FTZ R54, R46, UR5, -R53.reuse ;  /* 0x000000052e367c23 */ /* 0x101fe20008010835 */
[----:B------:R-:W-:Y:S01]  /*58f0*/  FMNMX.FTZ R49, R41, R24, !PT ;  /* 0x0000001829317209 */ /* 0x000fe20007810000 */
[--C-:B------:R-:W-:Y:S01]  /*5900*/  FFMA.FTZ R24, R50, UR5, -R53.reuse ;  /* 0x0000000532187c23 */ /* 0x100fe20008010835 */
[----:B------:R-:W-:Y:S01]  /*5910*/  ISETP.GT.AND P4, PT, R59, 0x39, PT ;  /* 0x000000393b00780c */ /* 0x000fe20003f84270 */
[--C-:B------:R-:W-:Y:S01]  /*5920*/  FFMA.FTZ R43, R43, UR5, -R53.reuse ;  /* 0x000000052b2b7c23 */ /* 0x100fe20008010835 */
[----:B------:R-:W-:Y:S01]  /*5930*/  FSEL R45, R65, -INF , P3 ;  /* 0xff800000412d7808 */ /* 0x000fe20001800000 */
[----:B------:R-:W-:Y:S01]  /*5940*/  MUFU.EX2 R209, R209 ;  /* 0x000000d100d17308 */ /* 0x000fe20000000800 */
[----:B------:R-:W-:Y:S01]  /*5950*/  FMNMX.FTZ R50, R44, R49, !PT ;  /* 0x000000312c327209 */ /* 0x000fe20007810000 */
[--C-:B------:R-:W-:Y:S01]  /*5960*/  FFMA.FTZ R39, R39, UR5, -R53.reuse ;  /* 0x0000000527277c23 */ /* 0x100fe20008010835 */
[----:B------:R-:W-:Y:S01]  /*5970*/  ISETP.GT.AND P3, PT, R59, 0x40, PT ;  /* 0x000000403b00780c */ /* 0x000fe20003f64270 */
[--C-:B------:R-:W-:Y:S01]  /*5980*/  FFMA.FTZ R21, R21, UR5, -R53.reuse ;  /* 0x0000000515157c23 */ /* 0x100fe20008010835 */
[----:B------:R-:W-:Y:S01]  /*5990*/  FSEL R48, R55, -INF , P4 ;  /* 0xff80000037307808 */ /* 0x000fe20002000000 */
[--C-:B------:R-:W-:Y:S01]  /*59a0*/  FFMA.FTZ R55, R14, UR5, -R53.reuse ;  /* 0x000000050e377c23 */ /* 0x100fe20008010835 */
[----:B------:R-:W-:Y:S01]  /*59b0*/  FMNMX.FTZ R51, R45, R50, !PT ;  /* 0x000000322d337209 */ /* 0x000fe20007810000 */
[----:B------:R-:W-:Y:S01]  /*59c0*/  MUFU.EX2 R211, R211 ;  /* 0x000000d300d37308 */ /* 0x000fe20000000800 */
[----:B------:R-:W-:Y:S01]  /*59d0*/  ISETP.GT.AND P4, PT, R59, 0x41, PT ;  /* 0x000000413b00780c */ /* 0x000fe20003f84270 */
[--C-:B------:R-:W-:Y:S01]  /*59e0*/  FFMA.FTZ R42, R42, UR5, -R53.reuse ;  /* 0x000000052a2a7c23 */ /* 0x100fe20008010835 */
[----:B------:R-:W-:Y:S01]  /*59f0*/  FSEL R49, R60, -INF , P3 ;  /* 0xff8000003c317808 */ /* 0x000fe20001800000 */
[--C-:B------:R-:W-:Y:S01]  /*5a00*/  FFMA.FTZ R30, R30, UR5, -R53.reuse ;  /* 0x000000051e1e7c23 */ /* 0x100fe20008010835 */
[----:B------:R-:W-:Y:S01]  /*5a10*/  FMNMX.FTZ R50, R48, R51, !PT ;  /* 0x0000003330327209 */ /* 0x000fe20007810000 */
[--C-:B------:R-:W-:Y:S01]  /*5a20*/  FFMA.FTZ R27, R27, UR5, -R53.reuse ;  /* 0x000000051b1b7c23 */ /* 0x100fe20008010835 */
[----:B------:R-:W-:Y:S01]  /*5a30*/  ISETP.GT.AND P3, PT, R59, 0x48, PT ;  /* 0x000000483b00780c */ /* 0x000fe20003f64270 */
[----:B------:R-:W-:Y:S01]  /*5a40*/  MUFU.EX2 R24, R24 ;  /* 0x0000001800187308 */ /* 0x000fe20000000800 */
[----:B------:R-:W-:Y:S01]  /*5a50*/  FSEL R47, R66, -INF , P4 ;  /* 0xff800000422f7808 */ /* 0x000fe20002000000 */
[--C-:B------:R-:W-:Y:S01]  /*5a60*/  FFMA.FTZ R26, R26, UR5, -R53.reuse ;  /* 0x000000051a1a7c23 */ /* 0x100fe20008010835 */
[----:B------:R-:W-:Y:S01]  /*5a70*/  FMNMX.FTZ R52, R49, R50, !PT ;  /* 0x0000003231347209 */ /* 0x000fe20007810000 */
[----:B------:R-:W-:Y:S01]  /*5a80*/  FFMA.FTZ R20, R20, UR5, -R53 ;  /* 0x0000000514147c23 */ /* 0x000fe20008010835 */
[----:B------:R-:W-:-:S02]  /*5a90*/  ISETP.GT.AND P4, PT, R59, 0x49, PT ;  /* 0x000000493b00780c */ /* 0x000fc40003f84270 */
[----:B------:R-:W-:Y:S02]  /*5aa0*/  CS2R R64, SRZ ;  /* 0x0000000000407805 */ /* 0x000fe4000001ff00 */
[----:B------:R-:W-:Y:S01]  /*5ab0*/  FSEL R50, R67, -INF , P3 ;  /* 0xff80000043327808 */ /* 0x000fe20001800000 */
[----:B------:R-:W-:Y:S01]  /*5ac0*/  MUFU.EX2 R205, R205 ;  /* 0x000000cd00cd7308 */ /* 0x000fe20000000800 */
[----:B------:R-:W-:Y:S01]  /*5ad0*/  FMNMX.FTZ R51, R47, R52, !PT ;  /* 0x000000342f337209 */ /* 0x000fe20007810000 */
[----:B------:R-:W-:Y:S01]  /*5ae0*/  FFMA.FTZ R52, R38, UR5, -R53 ;  /* 0x0000000526347c23 */ /* 0x000fe20008010835 */
[----:B------:R-:W-:Y:S02]  /*5af0*/  FSEL R46, R68, -INF , P4 ;  /* 0xff800000442e7808 */ /* 0x000fe40002000000 */
[----:B------:R-:W-:Y:S02]  /*5b00*/  CS2R R68, SRZ ;  /* 0x0000000000447805 */ /* 0x000fe4000001ff00 */
[----:B------:R-:W-:-:S02]  /*5b10*/  FMNMX.FTZ R51, R50, R51, !PT ;  /* 0x0000003332337209 */ /* 0x000fc40007810000 */
[----:B------:R-:W-:Y:S01]  /*5b20*/  CS2R R66, SRZ ;  /* 0x0000000000427805 */ /* 0x000fe2000001ff00 */
[----:B------:R-:W-:Y:S01]  /*5b30*/  MUFU.EX2 R54, R54 ;  /* 0x0000003600367308 */ /* 0x000fe20000000800 */
[----:B------:R-:W-:-:S05]  /*5b40*/  FMNMX.FTZ R51, R46, R51, !PT ;  /* 0x000000332e337209 */ /* 0x000fca0007810000 */
[----:B------:R-:W0:Y:S02]  /*5b50*/  SHFL.BFLY PT, R38, R51, 0x2, 0x1f ;  /* 0x0c401f0033267f89 */ /* 0x000e2400000e0000 */
[----:B------:R-:W-:Y:S08]  /*5b60*/  MUFU.EX2 R195, R5 ;  /* 0x0000000500c37308 */ /* 0x000ff00000000800 */
[----:B------:R-:W-:Y:S08]  /*5b70*/  MUFU.EX2 R52, R52 ;  /* 0x0000003400347308 */ /* 0x000ff00000000800 */
[----:B------:R-:W-:Y:S01]  /*5b80*/  MUFU.EX2 R34, R34 ;  /* 0x0000002200227308 */ /* 0x000fe20000000800 */
[----:B0-----:R-:W-:Y:S01]  /*5b90*/  FMNMX.FTZ R38, R51, R38, !PT ;  /* 0x0000002633267209 */ /* 0x001fe20007810000 */
[----:B------:R-:W-:-:S06]  /*5ba0*/  FFMA.FTZ R51, R3, UR5, -R53 ;  /* 0x0000000503337c23 */ /* 0x000fcc0008010835 */
[----:B------:R-:W0:Y:S01]  /*5bb0*/  MUFU.EX2 R43, R43 ;  /* 0x0000002b002b7308 */ /* 0x000e220000000800 */
[----:B-1----:R-:W1:Y:S07]  /*5bc0*/  SHFL.BFLY PT, R35, R38, 0x1, 0x1f ;  /* 0x0c201f0026237f89 */ /* 0x002e6e00000e0000 */
[----:B------:R-:W-:Y:S08]  /*5bd0*/  MUFU.EX2 R39, R39 ;  /* 0x0000002700277308 */ /* 0x000ff00000000800 */
[----:B------:R-:W-:Y:S01]  /*5be0*/  MUFU.EX2 R193, R21 ;  /* 0x0000001500c17308 */ /* 0x000fe20000000800 */
[----:B0-----:R-:W-:-:S07]  /*5bf0*/  F2FP.F16.F32.PACK_AB R201, R43, R34 ;  /* 0x000000222bc9723e */ /* 0x001fce00000000ff */
[----:B------:R-:W0:Y:S01]  /*5c00*/  MUFU.EX2 R42, R42 ;  /* 0x0000002a002a7308 */ /* 0x000e220000000800 */
[----:B-1----:R-:W-:Y:S01]  /*5c10*/  FMNMX.FTZ R3, R38, R35, !PT ;  /* 0x0000002326037209 */ /* 0x002fe20007810000 */
[----:B------:R-:W-:Y:S01]  /*5c20*/  FADD.FTZ R38, R209, R2 ;  /* 0x00000002d1267221 */ /* 0x000fe20000010000 */
[----:B------:R-:W-:Y:S02]  /*5c30*/  F2FP.F16.F32.PACK_AB R209, R2, R209 ;  /* 0x000000d102d1723e */ /* 0x000fe400000000ff */
[C---:B------:R-:W-:Y:S01]  /*5c40*/  FSETP.NEU.FTZ.AND P3, PT, R3.reuse, -INF , PT ;  /* 0xff8000000300780b */ /* 0x040fe20003f7d000 */
[----:B------:R-:W-:Y:S01]  /*5c50*/  FMUL.FTZ R14, R3, UR5 ;  /* 0x00000005030e7c20 */ /* 0x000fe20008410000 */
[----:B------:R-:W-:Y:S01]  /*5c60*/  FADD.FTZ R5, R211, R38 ;  /* 0x00000026d3057221 */ /* 0x000fe20000010000 */
[----:B------:R-:W-:Y:S01]  /*5c70*/  MUFU.EX2 R30, R30 ;  /* 0x0000001e001e7308 */ /* 0x000fe20000000800 */
[----:B------:R-:W-:Y:S02]  /*5c80*/  F2FP.F16.F32.PACK_AB R211, R24, R211 ;  /* 0x000000d318d3723e */ /* 0x000fe400000000ff */
[----:B------:R-:W-:Y:S01]  /*5c90*/  FSEL R14, R14, RZ, P3 ;  /* 0x000000ff0e0e7208 */ /* 0x000fe20001800000 */
[----:B------:R-:W-:Y:S01]  /*5ca0*/  FADD.FTZ R38, R24, R5 ;  /* 0x0000000518267221 */ /* 0x000fe20000010000 */
[----:B------:R-:W-:-:S02]  /*5cb0*/  PLOP3.LUT P3, PT, PT, PT, UP1, 0x80, 0x0 ;  /* 0x000000000000781c */ /* 0x000fc40003f6f018 */
[----:B0-----:R-:W-:Y:S01]  /*5cc0*/  F2FP.F16.F32.PACK_AB R203, R42, R39 ;  /* 0x000000272acb723e */ /* 0x001fe200000000ff */
[--C-:B------:R-:W-:Y:S01]  /*5cd0*/  FFMA.FTZ R31, R31, UR5, -R14.reuse ;  /* 0x000000051f1f7c23 */ /* 0x100fe2000801080e */
[--C-:B------:R-:W-:Y:S01]  /*5ce0*/  FFMA.FTZ R56, R56, UR5, -R14.reuse ;  /* 0x0000000538387c23 */ /* 0x100fe2000801080e */
[--C-:B------:R-:W-:Y:S01]  /*5cf0*/  FFMA.FTZ R57, R57, UR5, -R14.reuse ;  /* 0x0000000539397c23 */ /* 0x100fe2000801080e */
[--C-:B------:R-:W-:Y:S01]  /*5d00*/  FFMA.FTZ R58, R58, UR5, -R14.reuse ;  /* 0x000000053a3a7c23 */ /* 0x100fe2000801080e */
        /* <DEDUP_REMOVED lines=13> */
[--C-:B------:R-:W-:Y:S01]  /*5de0*/  FFMA.FTZ R41, R41, UR5, -R14.reuse ;  /* 0x0000000529297c23 */ /* 0x100fe2000801080e */
[--C-:B------:R-:W-:Y:S01]  /*5df0*/  FFMA.FTZ R44, R44, UR5, -R14.reuse ;  /* 0x000000052c2c7c23 */ /* 0x100fe2000801080e */
[----:B------:R-:W-:Y:S01]  /*5e00*/  FADD.FTZ R21, R52, R21 ;  /* 0x0000001534157221 */ /* 0x000fe20000010000 */
[--C-:B------:R-:W-:Y:S01]  /*5e10*/  FFMA.FTZ R45, R45, UR5, -R14.reuse ;  /* 0x000000052d2d7c23 */ /* 0x100fe2000801080e */
[--C-:B------:R-:W-:Y:S01]  /*5e20*/  FFMA.FTZ R48, R48, UR5, -R14.reuse ;  /* 0x0000000530307c23 */ /* 0x100fe2000801080e */
[----:B------:R-:W1:Y:S01]  /*5e30*/  MUFU.EX2 R57, R57 ;  /* 0x0000003900397308 */ /* 0x000e620000000800 */
[----:B------:R-:W-:Y:S01]  /*5e40*/  FADD.FTZ R62, R34, R21 ;  /* 0x00000015223e7221 */ /* 0x000fe20000010000 */
[--C-:B------:R-:W-:Y:S01]  /*5e50*/  FFMA.FTZ R49, R49, UR5, -R14.reuse ;  /* 0x0000000531317c23 */ /* 0x100fe2000801080e */
[--C-:B------:R-:W-:Y:S01]  /*5e60*/  FFMA.FTZ R47, R47, UR5, -R14.reuse ;  /* 0x000000052f2f7c23 */ /* 0x100fe2000801080e */
[----:B------:R-:W-:Y:S01]  /*5e70*/  FFMA.FTZ R50, R50, UR5, -R14 ;  /* 0x0000000532327c23 */ /* 0x000fe2000801080e */
[----:B------:R-:W-:Y:S01]  /*5e80*/  FADD.FTZ R62, R43, R62 ;  /* 0x0000003e2b3e7221 */ /* 0x000fe20000010000 */
[----:B------:R-:W-:Y:S01]  /*5e90*/  FFMA.FTZ R14, R46, UR5, -R14 ;  /* 0x000000052e0e7c23 */ /* 0x000fe2000801080e */
[----:B------:R-:W-:Y:S01]  /*5ea0*/  F2FP.F16.F32.PACK_AB R205, R54, R205 ;  /* 0x000000cd36cd723e */ /* 0x000fe200000000ff */
[----:B------:R-:W2:Y:S01]  /*5eb0*/  MUFU.EX2 R58, R58 ;  /* 0x0000003a003a7308 */ /* 0x000ea20000000800 */
[----:B0-----:R-:W-:Y:S01]  /*5ec0*/  FADD.FTZ R38, R31, R56 ;  /* 0x000000381f267221 */ /* 0x001fe20000010000 */
[----:B------:R-:W-:Y:S01]  /*5ed0*/  FADD.FTZ R21, R39, R62 ;  /* 0x0000003e27157221 */ /* 0x000fe20000010000 */
[----:B------:R-:W-:-:S02]  /*5ee0*/  F2FP.F16.F32.PACK_AB R207, R52, R207 ;  /* 0x000000cf34cf723e */ /* 0x000fc400000000ff */
[----:B------:R-:W-:Y:S02]  /*5ef0*/  CS2R R62, SRZ ;  /* 0x00000000003e7805 */ /* 0x000fe4000001ff00 */
[----:B------:R-:W-:Y:S01]  /*5f00*/  F2FP.F16.F32.PACK_AB R208, R56, R31 ;  /* 0x0000001f38d0723e */ /* 0x000fe200000000ff */
[----:B------:R-:W-:Y:S01]  /*5f10*/  FADD.FTZ R21, R42, R21 ;  /* 0x000000152a157221 */ /* 0x000fe20000010000 */
[----:B------:R-:W-:Y:S01]  /*5f20*/  CS2R R52, SRZ ;  /* 0x0000000000347805 */ /* 0x000fe2000001ff00 */
[----:B------:R-:W0:Y:S01]  /*5f30*/  MUFU.EX2 R32, R32 ;  /* 0x0000002000207308 */ /* 0x000e220000000800 */
[----:B-1----:R-:W-:Y:S01]  /*5f40*/  FADD.FTZ R5, R57, R38 ;  /* 0x0000002639057221 */ /* 0x002fe20000010000 */
[----:B------:R-:W-:Y:S02]  /*5f50*/  CS2R R42, SRZ ;  /* 0x00000000002a7805 */ /* 0x000fe4000001ff00 */
[----:B------:R-:W-:-:S04]  /*5f60*/  CS2R R34, SRZ ;  /* 0x0000000000227805 */ /* 0x000fc8000001ff00 */
[----:B------:R-:W1:Y:S01]  /*5f70*/  MUFU.EX2 R33, R33 ;  /* 0x0000002100217308 */ /* 0x000e620000000800 */
[C---:B--2---:R-:W-:Y:S01]  /*5f80*/  FADD.FTZ R5, R58.reuse, R5 ;  /* 0x000000053a057221 */ /* 0x044fe20000010000 */
[----:B------:R-:W-:Y:S02]  /*5f90*/  F2FP.F16.F32.PACK_AB R210, R58, R57 ;  /* 0x000000393ad2723e */ /* 0x000fe400000000ff */
[----:B------:R-:W-:Y:S02]  /*5fa0*/  CS2R R58, SRZ ;  /* 0x00000000003a7805 */ /* 0x000fe4000001ff00 */
[----:B------:R-:W-:Y:S02]  /*5fb0*/  CS2R R56, SRZ ;  /* 0x0000000000387805 */ /* 0x000fe4000001ff00 */
[----:B------:R-:W2:Y:S01]  /*5fc0*/  MUFU.EX2 R25, R25 ;  /* 0x0000001900197308 */ /* 0x000ea20000000800 */
[----:B0-----:R-:W-:-:S07]  /*5fd0*/  FADD.FTZ R38, R32, R5 ;  /* 0x0000000520267221 */ /* 0x001fce0000010000 */
[----:B------:R-:W0:Y:S01]  /*5fe0*/  MUFU.EX2 R36, R36 ;  /* 0x0000002400247308 */ /* 0x000e220000000800 */
[C---:B-1----:R-:W-:Y:S01]  /*5ff0*/  FADD.FTZ R38, R33.reuse, R38 ;  /* 0x0000002621267221 */ /* 0x042fe20000010000 */
[----:B------:R-:W-:Y:S02]  /*6000*/  F2FP.F16.F32.PACK_AB R204, R33, R32 ;  /* 0x0000002021cc723e */ /* 0x000fe400000000ff */
[----:B------:R-:W-:-:S04]  /*6010*/  CS2R R32, SRZ ;  /* 0x0000000000207805 */ /* 0x000fc8000001ff00 */
[----:B------:R-:W1:Y:S01]  /*6020*/  MUFU.EX2 R28, R28 ;  /* 0x0000001c001c7308 */ /* 0x000e620000000800 */
[----:B--2---:R-:W-:Y:S01]  /*6030*/  FADD.FTZ R5, R25, R38 ;  /* 0x0000002619057221 */ /* 0x004fe20000010000 */
[----:B------:R-:W-:-:S06]  /*6040*/  FADD.FTZ R38, R30, R21 ;  /* 0x000000151e267221 */ /* 0x000fcc0000010000 */
[----:B------:R-:W2:Y:S01]  /*6050*/  MUFU.EX2 R51, R51 ;  /* 0x0000003300337308 */ /* 0x000ea20000000800 */
[C---:B0-----:R-:W-:Y:S01]  /*6060*/  FADD.FTZ R5, R36.reuse, R5 ;  /* 0x0000000524057221 */ /* 0x041fe20000010000 */
[----:B------:R-:W-:Y:S02]  /*6070*/  F2FP.F16.F32.PACK_AB R206, R36, R25 ;  /* 0x0000001924ce723e */ /* 0x000fe400000000ff */
[----:B------:R-:W-:-:S04]  /*6080*/  CS2R R24, SRZ ;  /* 0x0000000000187805 */ /* 0x000fc8000001ff00 */
[----:B------:R-:W0:Y:S01]  /*6090*/  MUFU.EX2 R37, R37 ;  /* 0x0000002500257308 */ /* 0x000e220000000800 */
[----:B-1----:R-:W-:-:S07]  /*60a0*/  FADD.FTZ R0, R28, R5 ;  /* 0x000000051c007221 */ /* 0x002fce0000010000 */
[----:B------:R-:W1:Y:S01]  /*60b0*/  MUFU.EX2 R55, R55 ;  /* 0x0000003700377308 */ /* 0x000e620000000800 */
[C---:B--2---:R-:W-:Y:S01]  /*60c0*/  FADD.FTZ R38, R51.reuse, R38 ;  /* 0x0000002633267221 */ /* 0x044fe20000010000 */
[----:B------:R-:W-:Y:S02]  /*60d0*/  F2FP.F16.F32.PACK_AB R197, R51, R30 ;  /* 0x0000001e33c5723e */ /* 0x000fe400000000ff */
[----:B------:R-:W-:-:S04]  /*60e0*/  CS2R R30, SRZ ;  /* 0x00000000001e7805 */ /* 0x000fc8000001ff00 */
[----:B------:R-:W2:Y:S01]  /*60f0*/  MUFU.EX2 R29, R29 ;  /* 0x0000001d001d7308 */ /* 0x000ea20000000800 */
[C---:B0-----:R-:W-:Y:S01]  /*6100*/  FADD.FTZ R0, R37.reuse, R0 ;  /* 0x0000000025007221 */ /* 0x041fe20000010000 */
[----:B------:R-:W-:Y:S02]  /*6110*/  F2FP.F16.F32.PACK_AB R200, R37, R28 ;  /* 0x0000001c25c8723e */ /* 0x000fe400000000ff */
[----:B------:R-:W-:-:S04]  /*6120*/  CS2R R36, SRZ ;  /* 0x0000000000247805 */ /* 0x000fc8000001ff00 */
[----:B------:R-:W0:Y:S01]  /*6130*/  MUFU.EX2 R60, R27 ;  /* 0x0000001b003c7308 */ /* 0x000e220000000800 */
[----:B-1----:R-:W-:Y:S01]  /*6140*/  FADD.FTZ R21, R55, R38 ;  /* 0x0000002637157221 */ /* 0x002fe20000010000 */
[----:B------:R-:W-:-:S06]  /*6150*/  CS2R R38, SRZ ;  /* 0x0000000000267805 */ /* 0x000fcc000001ff00 */
[----:B------:R-:W1:Y:S01]  /*6160*/  MUFU.EX2 R40, R40 ;  /* 0x0000002800287308 */ /* 0x000e620000000800 */
[----:B--2---:R-:W-:-:S07]  /*6170*/  FADD.FTZ R5, R29, R0 ;  /* 0x000000001d057221 */ /* 0x004fce0000010000 */
[----:B------:R-:W2:Y:S01]  /*6180*/  MUFU.EX2 R41, R41 ;  /* 0x0000002900297308 */ /* 0x000ea20000000800 */
[C---:B0-----:R-:W-:Y:S01]  /*6190*/  FADD.FTZ R2, R60.reuse, R21 ;  /* 0x000000153c027221 */ /* 0x041fe20000010000 */
[----:B------:R-:W-:Y:S02]  /*61a0*/  F2FP.F16.F32.PACK_AB R199, R60, R55 ;  /* 0x000000373cc7723e */ /* 0x000fe400000000ff */
[----:B------:R-:W-:Y:S02]  /*61b0*/  CS2R R60, SRZ ;  /* 0x00000000003c7805 */ /* 0x000fe4000001ff00 */
[----:B------:R-:W-:Y:S01]  /*61c0*/  CS2R R54, SRZ ;  /* 0x0000000000367805 */ /* 0x000fe2000001ff00 */
[----:B------:R-:W-:Y:S01]  /*61d0*/  FADD.FTZ R21, R193, R2 ;  /* 0x00000002c1157221 */ /* 0x000fe20000010000 */
[----:B------:R-:W0:Y:S01]  /*61e0*/  MUFU.EX2 R26, R26 ;  /* 0x0000001a001a7308 */ /* 0x000e220000000800 */
[C---:B-1----:R-:W-:Y:S01]  /*61f0*/  FADD.FTZ R0, R40.reuse, R5 ;  /* 0x0000000528007221 */ /* 0x042fe20000010000 */
[----:B------:R-:W-:-:S02]  /*6200*/  F2FP.F16.F32.PACK_AB R202, R40, R29 ;  /* 0x0000001d28ca723e */ /* 0x000fc400000000ff */
[----:B------:R-:W-:-:S04]  /*6210*/  CS2R R28, SRZ ;  /* 0x00000000001c7805 */ /* 0x000fc8000001ff00 */
[----:B------:R-:W1:Y:S01]  /*6220*/  MUFU.EX2 R44, R44 ;  /* 0x0000002c002c7308 */ /* 0x000e620000000800 */
[----:B--2---:R-:W-:-:S07]  /*6230*/  FADD.FTZ R5, R41, R0 ;  /* 0x0000000029057221 */ /* 0x004fce0000010000 */
[----:B------:R-:W2:Y:S01]  /*6240*/  MUFU.EX2 R45, R45 ;  /* 0x0000002d002d7308 */ /* 0x000ea20000000800 */
[C---:B0-----:R-:W-:Y:S01]  /*6250*/  FADD.FTZ R21, R26.reuse, R21 ;  /* 0x000000151a157221 */ /* 0x041fe20000010000 */
[----:B------:R-:W-:-:S06]  /*6260*/  F2FP.F16.F32.PACK_AB R193, R26, R193 ;  /* 0x000000c11ac1723e */ /* 0x000fcc00000000ff */
[----:B------:R-:W0:Y:S01]  /*6270*/  MUFU.EX2 R20, R20 ;  /* 0x0000001400147308 */ /* 0x000e220000000800 */
[C---:B-1----:R-:W-:Y:S01]  /*6280*/  FADD.FTZ R0, R44.reuse, R5 ;  /* 0x000000052c007221 */ /* 0x042fe20000010000 */
[----:B------:R-:W-:Y:S02]  /*6290*/  F2FP.F16.F32.PACK_AB R196, R44, R41 ;  /* 0x000000292cc4723e */ /* 0x000fe400000000ff */
[----:B------:R-:W-:-:S04]  /*62a0*/  CS2R R40, SRZ ;  /* 0x0000000000287805 */ /* 0x000fc8000001ff00 */
[----:B------:R-:W1:Y:S01]  /*62b0*/  MUFU.EX2 R48, R48 ;  /* 0x0000003000307308 */ /* 0x000e620000000800 */
[----:B--2---:R-:W-:-:S07]  /*62c0*/  FADD.FTZ R5, R45, R0 ;  /* 0x000000002d057221 */ /* 0x004fce0000010000 */
[----:B------:R-:W2:Y:S01]  /*62d0*/  MUFU.EX2 R49, R49 ;  /* 0x0000003100317308 */ /* 0x000ea20000000800 */
[----:B0-----:R-:W-:-:S07]  /*62e0*/  FADD.FTZ R2, R20, R21 ;  /* 0x0000001514027221 */ /* 0x001fce0000010000 */
[----:B------:R0:W3:Y:S01]  /*62f0*/  MUFU.EX2 R192, R47 ;  /* 0x0000002f00c07308 */ /* 0x0000e20000000800 */
[C---:B-1----:R-:W-:Y:S01]  /*6300*/  FADD.FTZ R0, R48.reuse, R5 ;  /* 0x0000000530007221 */ /* 0x042fe20000010000 */
[C---:B------:R-:W-:Y:S01]  /*6310*/  FADD.FTZ R5, R195.reuse, R2 ;  /* 0x00000002c3057221 */ /* 0x040fe20000010000 */
[----:B------:R-:W-:Y:S01]  /*6320*/  F2FP.F16.F32.PACK_AB R195, R195, R20 ;  /* 0x00000014c3c3723e */ /* 0x000fe200000000ff */
[----:B------:R-:W-:Y:S01]  /*6330*/  IMAD.U32 R20, RZ, RZ, UR6 ;  /* 0x00000006ff147e24 */ /* 0x000fe2000f8e00ff */
[----:B------:R-:W-:Y:S01]  /*6340*/  F2FP.F16.F32.PACK_AB R198, R48, R45 ;  /* 0x0000002d30c6723e */ /* 0x000fe200000000ff */
[----:B------:R-:W-:Y:S01]  /*6350*/  IMAD.MOV.U32 R2, RZ, RZ, 0x3f800000 ;  /* 0x3f800000ff027424 */ /* 0x000fe200078e00ff */
[----:B------:R-:W-:Y:S01]  /*6360*/  CS2R R44, SRZ ;  /* 0x00000000002c7805 */ /* 0x000fe2000001ff00 */
[----:B------:R-:W1:Y:S01]  /*6370*/  MUFU.EX2 R50, R50 ;  /* 0x0000003200327308 */ /* 0x000e620000000800 */
[----:B--2---:R-:W-:Y:S01]  /*6380*/  FADD.FTZ R27, R49, R0 ;  /* 0x00000000311b7221 */ /* 0x004fe20000010000 */
[----:B------:R-:W-:Y:S01]  /*6390*/  IMAD.MOV.U32 R0, RZ, RZ, 0x3f800000 ;  /* 0x3f800000ff007424 */ /* 0x000fe200078e00ff */
[----:B0-----:R-:W-:-:S05]  /*63a0*/  CS2R R46, SRZ ;  /* 0x00000000002e7805 */ /* 0x001fca000001ff00 */
[----:B------:R1:W0:Y:S01]  /*63b0*/  MUFU.EX2 R21, R14 ;  /* 0x0000000e00157308 */ /* 0x0002220000000800 */
[C---:B---3--:R-:W-:Y:S01]  /*63c0*/  FADD.FTZ R27, R192.reuse, R27 ;  /* 0x0000001bc01b7221 */ /* 0x048fe20000010000 */
[----:B------:R-:W-:Y:S02]  /*63d0*/  F2FP.F16.F32.PACK_AB R192, R192, R49 ;  /* 0x00000031c0c0723e */ /* 0x000fe400000000ff */
[----:B------:R-:W-:Y:S01]  /*63e0*/  CS2R R48, SRZ ;  /* 0x0000000000307805 */ /* 0x000fe2000001ff00 */
[----:B-1----:R-:W-:Y:S01]  /*63f0*/  FADD.FTZ R14, R50, R27 ;  /* 0x0000001b320e7221 */ /* 0x002fe20000010000 */
[----:B------:R-:W-:Y:S02]  /*6400*/  CS2R R26, SRZ ;  /* 0x00000000001a7805 */ /* 0x000fe4000001ff00 */
[C---:B0-----:R-:W-:Y:S01]  /*6410*/  F2FP.F16.F32.PACK_AB R194, R21.reuse, R50 ;  /* 0x0000003215c2723e */ /* 0x041fe200000000ff */
[----:B------:R-:W-:Y:S01]  /*6420*/  FADD.FTZ R14, R21, R14 ;  /* 0x0000000e150e7221 */ /* 0x000fe20000010000 */
[----:B------:R-:W-:Y:S01]  /*6430*/  CS2R R50, SRZ ;  /* 0x0000000000327805 */ /* 0x000fe2000001ff00 */
[----:B------:R-:W-:Y:S06]  /*6440*/  @!P3 BRA `(.L_x_2358) ;  /* 0x000000400090b947 */ /* 0x000fec0003800000 */
[----:B------:R-:W-:Y:S01]  /*6450*/  R2UR UR4, R236 ;  /* 0x00000000ec0472ca */ /* 0x000fe200000e0000 */
[----:B------:R-:W-:Y:S01]  /*6460*/  IMAD.MOV.U32 R21, RZ, RZ, R4 ;  /* 0x000000ffff157224 */ /* 0x000fe200078e0004 */
[----:B------:R-:W-:Y:S01]  /*6470*/  UMOV UR61, UR60 ;  /* 0x0000003c003d7c82 */ /* 0x000fe20008000000 */
[----:B------:R-:W-:Y:S02]  /*6480*/  IMAD.MOV.U32 R235, RZ, RZ, R3 ;  /* 0x000000ffffeb7224 */ /* 0x000fe400078e0003 */
[----:B------:R-:W-:Y:S02]  /*6490*/  IMAD.MOV.U32 R2, RZ, RZ, 0x3f800000 ;  /* 0x3f800000ff027424 */ /* 0x000fe400078e00ff */
[----:B------:R-:W-:-:S06]  /*64a0*/  IMAD.MOV.U32 R151, RZ, RZ, RZ ;  /* 0x000000ffff977224 */ /* 0x000fcc00078e00ff */
[----:B------:R-:W-:Y:S01]  /*64b0*/  IMAD.U32 R236, RZ, RZ, UR4 ;  /* 0x00000004ffec7e24 */ /* 0x000fe2000f8e00ff */
[----:B------:R-:W-:-:S13]  /*64c0*/  R2UR UR4, R16 ;  /* 0x00000000100472ca */ /* 0x000fda00000e0000 */
[----:B------:R-:W-:-:S07]  /*64d0*/  IMAD.U32 R237, RZ, RZ, UR4 ;  /* 0x00000004ffed7e24 */ /* 0x000fce000f8e00ff */
.L_x_2367:
        /* <DEDUP_REMOVED lines=9> */
.L_x_2359:
[----:B------:R-:W-:Y:S02]  /*6570*/  R2UR UR4, R17 ;  /* 0x00000000110472ca */ /* 0x000fe400000e0000 */
[----:B------:R-:W-:-:S11]  /*6580*/  R2UR UR5, R16 ;  /* 0x00000000100572ca */ /* 0x000fd600000e0000 */
[----:B------:R-:W-:Y:S02]  /*6590*/  ULEA UR4, UR60, UR4, 0x3 ;  /* 0x000000043c047291 */ /* 0x000fe4000f8e183f */
[----:B------:R-:W-:-:S04]  /*65a0*/  IMAD.U32 R4, RZ, RZ, UR5 ;  /* 0x00000005ff047e24 */ /* 0x000fc8000f8e00ff */
[----:B------:R-:W-:Y:S01]  /*65b0*/  IMAD.U32 R3, RZ, RZ, UR4 ;  /* 0x00000004ff037e24 */ /* 0x000fe2000f8e00ff */
[----:B------:R-:W-:-:S04]  /*65c0*/  SHF.L.U32 R4, R4, 0x1f, RZ ;  /* 0x0000001f04047819 */ /* 0x000fc800000006ff */
[----:B------:R0:W1:Y:S01]  /*65d0*/  SYNCS.PHASECHK.TRANS64.TRYWAIT P3, [UR4+0x38830], R4 ;  /* 0x03883004ff0075a7 */ /* 0x0000620008060144 */
[----:B------:R-:W-:Y:S05]  /*65e0*/  @!P0 BRA `(.L_x_2360) ;  /* 0x0000000000048947 */ /* 0x000fea0003800000 */
[----:B------:R-:W-:Y:S01]  /*65f0*/  BPT.TRAP 0x1 ;  /* 0x000000040000795c */ /* 0x000fe20000300000 */
.L_x_2360:
[----:B-1----:R-:W-:Y:S05]  /*6600*/  @P3 BRA `(.L_x_2361) ;  /* 0x00000000000c3947 */ /* 0x002fea0003800000 */
[----:B------:R-:W-:-:S13]  /*6610*/  R2UR UR4, R3 ;  /* 0x00000000030472ca */ /* 0x000fda00000e0000 */
[----:B------:R-:W1:Y:S02]  /*6620*/  SYNCS.PHASECHK.TRANS64.TRYWAIT P3, [UR4+0x38830], R4 ;  /* 0x03883004ff0075a7 */ /* 0x000e640008060144 */
[----:B-1----:R-:W-:Y:S05]  /*6630*/  @!P3 BRA `(.L_x_2362) ;  /* 0x0000015c002cb947 */ /* 0x002fea0003800000 */
.L_x_2361:
[----:B------:R-:W-:Y:S01]  /*6640*/  R2UR UR4, R15 ;  /* 0x000000000f0472ca */ /* 0x000fe200000e0000 */
[----:B------:R-:W-:Y:S01]  /*6650*/  WARPGROUP.ARRIVE ;  /* 0x00000000000079c5 */ /* 0x000fe20000000000 */
        /* <DEDUP_REMOVED lines=11> */
[----:B------:R-:W-:Y:S01]  /*6710*/  UIMAD UR4, UR60, 0xa00, UR4 ;  /* 0x00000a003c0478a4 */ /* 0x000fe2000f8e0204 */
[-C--:B------:R-:W-:Y:S01]  /*6720*/  FMUL.FTZ R24, R24, R0.reuse ;  /* 0x0000000018187220 */ /* 0x080fe20000410000 */
[----:B------:R-:W-:Y:S01]  /*6730*/  UMOV UR56, UR14 ;  /* 0x0000000e00387c82 */ /* 0x000fe20008000000 */
[----:B------:R-:W-:Y:S01]  /*6740*/  UMOV UR35, 0x40000040 ;  /* 0x4000004000237882 */ /* 0x000fe20000000000 */
[----:B------:R-:W-:Y:S01]  /*6750*/  UMOV UR57, UR15 ;  /* 0x0000000f00397c82 */ /* 0x000fe20008000000 */
[----:B------:R-:W-:Y:S01]  /*6760*/  UIADD3 UR18, UR4, 0x282, URZ ;  /* 0x0000028204127890 */ /* 0x000fe2000fffe03f */
[-C--:B------:R-:W-:Y:S01]  /*6770*/  FMUL.FTZ R25, R25, R0.reuse ;  /* 0x0000000019197220 */ /* 0x080fe20000410000 */
[----:B------:R-:W-:Y:S01]  /*6780*/  UMOV UR58, UR4 ;  /* 0x00000004003a7c82 */ /* 0x000fe20008000000 */
[----:B------:R-:W-:Y:S01]  /*6790*/  UIADD3 UR22, UR4, 0x284, URZ ;  /* 0x0000028404167890 */ /* 0x000fe2000fffe03f */
[----:B------:R-:W-:Y:S01]  /*67a0*/  HGMMA.64x16x16.F32 R184, gdesc[UR56], RZ, !UPT, gsb0 ;  /* 0x0020000038b879f0 */ /* 0x000fe2000c0008ff */
[----:B------:R-:W-:Y:S01]  /*67b0*/  UIADD3 UR58, UR4, 0x80, URZ ;  /* 0x00000080043a7890 */ /* 0x000fe2000fffe03f */
[-C--:B------:R-:W-:Y:S01]  /*67c0*/  FMUL.FTZ R28, R28, R0.reuse ;  /* 0x000000001c1c7220 */ /* 0x080fe20000410000 */
[----:B------:R-:W-:Y:S01]  /*67d0*/  UMOV UR59, 0x40000040 ;  /* 0x40000040003b7882 */ /* 0x000fe20000000000 */
[----:B------:R-:W-:Y:S01]  /*67e0*/  UMOV UR56, UR14 ;  /* 0x0000000e00387c82 */ /* 0x000fe20008000000 */
[----:B------:R-:W-:Y:S01]  /*67f0*/  UMOV UR57, UR15 ;  /* 0x0000000f00397c82 */ /* 0x000fe20008000000 */
        /* <DEDUP_REMOVED lines=54> */
[----:B------:R-:W-:Y:S01]  /*6b60*/  UIADD3 UR58, UR4, 0x100, URZ ;  /* 0x00000100043a7890 */ /* 0x000fe2000fffe03f */
[-C--:B------:R-:W-:Y:S01]  /*6b70*/  FMUL.FTZ R105, R105, R0.reuse ;  /* 0x0000000069697220 */ /* 0x080fe20000410000 */
[----:B------:R-:W-:Y:S01]  /*6b80*/  UMOV UR59, 0x40000040 ;  /* 0x40000040003b7882 */ /* 0x000fe20000000000 */
[----:B------:R-:W-:Y:S01]  /*6b90*/  UMOV UR56, UR14 ;  /* 0x0000000e00387c82 */ /* 0x000fe20008000000 */
[----:B------:R-:W-:Y:S01]  /*6ba0*/  UMOV UR57, UR15 ;  /* 0x0000000f00397c82 */ /* 0x000fe20008000000 */
        /* <DEDUP_REMOVED lines=97> */
[----:B------:R-:W-:Y:S01]  /*71c0*/  UMOV UR59, 0x40000040 ;  /* 0x40000040003b7882 */ /* 0x000fe20000000000 */
[----:B------:R-:W-:Y:S01]  /*71d0*/  UMOV UR56, UR14 ;  /* 0x0000000e00387c82 */ /* 0x000fe20008000000 */
[----:B------:R-:W-:Y:S01]  /*71e0*/  UMOV UR57, UR15 ;  /* 0x0000000f00397c82 */ /* 0x000fe20008000000 */
[----:B------:R-:W-:Y:S01]  /*71f0*/  UIADD3 UR14, UR4, 0x280, URZ ;  /* 0x00000280040e7890 */ /* 0x000fe2000fffe03f */
[----:B------:R-:W-:Y:S01]  /*7200*/  UMOV UR15, 0x40000040 ;  /* 0x40000040000f7882 */ /* 0x000fe20000000000 */
[----:B------:R-:W-:Y:S02]  /*7210*/  WARPGROUP.DEPBAR.LE gsb0, 0x0 ;  /* 0x00008000000079c5 */ /* 0x000fe40000010000 */
[----:B-1----:R-:W-:-:S06]  /*7220*/  WARPGROUP.ARRIVE ;  /* 0x00000000000079c5 */ /* 0x002fcc0000000000 */
[----:B------:R-:W-:Y:S01]  /*7230*/  HGMMA.64x16x16.F32 R152, gdesc[UR56], RZ, !UPT, gsb0 ;  /* 0x00200000389879f0 */ /* 0x000fe2000c0008ff */
[----:B------:R-:W-:Y:S01]  /*7240*/  UIADD3 UR58, UR4, 0x2, URZ ;  /* 0x00000002043a7890 */ /* 0x000fe2000fffe03f */
[----:B------:R-:W-:Y:S01]  /*7250*/  UMOV UR59, 0x40000040 ;  /* 0x40000040003b7882 */ /* 0x000fe20000000000 */
[----:B------:R-:W-:Y:S01]  /*7260*/  UMOV UR56, UR10 ;  /* 0x0000000a00387c82 */ /* 0x000fe20008000000 */
[----:B------:R-:W-:Y:S01]  /*7270*/  UMOV UR57, UR11 ;  /* 0x0000000b00397c82 */ /* 0x000fe20008000000 */
[----:B------:R-:W-:Y:S02]  /*7280*/  WARPGROUP.DEPBAR.LE gsb0, 0x0 ;  /* 0x00008000000079c5 */ /* 0x000fe40000010000 */
[----:B------:R-:W-:-:S06]  /*7290*/  WARPGROUP.ARRIVE ;  /* 0x00000000000079c5 */ /* 0x000fcc0000000000 */
[----:B------:R-:W-:Y:S01]  /*72a0*/  HGMMA.64x16x16.F32 R184, gdesc[UR56], R184, gsb0 ;  /* 0x0020000038b879f0 */ /* 0x000fe200080008b8 */
        /* <DEDUP_REMOVED lines=25> */
[----:B------:R-:W-:Y:S01]  /*7440*/  UIADD3 UR10, UR4, 0x6, URZ ;  /* 0x00000006040a7890 */ /* 0x000fe2000fffe03f */
[----:B------:R-:W-:Y:S01]  /*7450*/  UMOV UR11, 0x40000040 ;  /* 0x40000040000b7882 */ /* 0x000fe20000000000 */
        /* <DEDUP_REMOVED lines=66> */
[----:B------:R-:W-:-:S11]  /*7880*/  R2UR UR11, R7 ;  /* 0x00000000070b72ca */ /* 0x000fd600000e0000 */
[----:B------:R-:W-:Y:S02]  /*7890*/  UMOV UR56, UR10 ;  /* 0x0000000a00387c82 */ /* 0x000fe40008000000 */
[----:B------:R-:W-:Y:S01]  /*78a0*/  UMOV UR57, UR11 ;  /* 0x0000000b00397c82 */ /* 0x000fe20008000000 */
[----:B------:R-:W-:Y:S01]  /*78b0*/  UMOV UR5, UR11 ;  /* 0x0000000b00057c82 */ /* 0x000fe20008000000 */
        /* <DEDUP_REMOVED lines=274> */
[----:B------:R-:W-:Y:S01]  /*89e0*/  UMOV UR4, UR10 ;  /* 0x0000000a00047c82 */ /* 0x000fe20008000000 */
[----:B------:R-:W-:Y:S02]  /*89f0*/  WARPGROUP.DEPBAR.LE gsb0, 0x0 ;  /* 0x00008000000079c5 */ /* 0x000fe40000010000 */
[----:B------:R-:W-:-:S06]  /*8a00*/  WARPGROUP.ARRIVE ;  /* 0x00000000000079c5 */ /* 0x000fcc0000000000 */
[----:B------:R-:W-:Y:S03]  /*8a10*/  HGMMA.64x16x16.F32 R160, gdesc[UR56], R160, gsb0 ;  /* 0x0020000038a079f0 */ /* 0x000fe600080008a0 */
[----:B------:R-:W-:Y:S02]  /*8a20*/  WARPGROUP.DEPBAR.LE gsb0, 0x0 ;  /* 0x00008000000079c5 */ /* 0x000fe40000010000 */
[----:B------:R-:W-:-:S06]  /*8a30*/  WARPGROUP.ARRIVE ;  /* 0x00000000000079c5 */ /* 0x000fcc0000000000 */
[----:B------:R-:W-:Y:S03]  /*8a40*/  HGMMA.64x16x16.F32 R152, gdesc[UR4], R152, gsb0 ;  /* 0x00200000049879f0 */ /* 0x000fe60008000898 */
[----:B------:R-:W-:Y:S02]  /*8a50*/  WARPGROUP.DEPBAR.LE gsb0, 0x0 ;  /* 0x00008000000079c5 */ /* 0x000fe40000010000 */
[----:B------:R-:W-:Y:S05]  /*8a60*/  @!P0 BRA `(.L_x_2363) ;  /* 0x0000000000048947 */ /* 0x000fea0003800000 */
[----:B------:R-:W-:Y:S01]  /*8a70*/  BPT.TRAP 0x1 ;  /* 0x000000040000795c */ /* 0x000fe20000300000 */
.L_x_2363:
[----:B------:R-:W-:Y:S02]  /*8a80*/  R2UR UR4, R17 ;  /* 0x00000000110472ca */ /* 0x000fe400000e0000 */
[----:B------:R-:W-:-:S11]  /*8a90*/  R2UR UR5, R237 ;  /* 0x00000000ed0572ca */ /* 0x000fd600000e0000 */
[----:B------:R-:W-:Y:S02]  /*8aa0*/  ULEA UR4, UR61, UR4, 0x3 ;  /* 0x000000043d047291 */ /* 0x000fe4000f8e183f */
[----:B------:R-:W-:-:S05]  /*8ab0*/  IMAD.U32 R0, RZ, RZ, UR5 ;  /* 0x00000005ff007e24 */ /* 0x000fca000f8e00ff */
[----:B------:R-:W-:-:S04]  /*8ac0*/  SHF.L.U32 R0, R0, 0x1f, RZ ;  /* 0x0000001f00007819 */ /* 0x000fc800000006ff */
[----:B------:R1:W2:Y:S01]  /*8ad0*/  SYNCS.PHASECHK.TRANS64.TRYWAIT P3, [UR4+0x38850], R0 ;  /* 0x03885000ff0075a7 */ /* 0x0002a20008060144 */
[----:B------:R-:W-:Y:S05]  /*8ae0*/  @!P0 BRA `(.L_x_2364) ;  /* 0x0000000000048947 */ /* 0x000fea0003800000 */
[----:B------:R-:W-:Y:S01]  /*8af0*/  BPT.TRAP 0x1 ;  /* 0x000000040000795c */ /* 0x000fe20000300000 */
.L_x_2364:
[----:B--2---:R-:W-:Y:S05]  /*8b00*/  @P3 BRA `(.L_x_2365) ;  /* 0x0000000000083947 */ /* 0x004fea0003800000 */
[----:B------:R-:W2:Y:S02]  /*8b10*/  SYNCS.PHASECHK.TRANS64.TRYWAIT P3, [UR4+0x38850], R0 ;  /* 0x03885000ff0075a7 */ /* 0x000ea40008060144 */
[----:B--2---:R-:W-:Y:S05]  /*8b20*/  @!P3 BRA `(.L_x_2366) ;  /* 0x00000138000cb947 */ /* 0x004fea0003800000 */
.L_x_2365:
[----:B------:R-:W-:Y:S01]  /*8b30*/  R2UR UR5, R17 ;  /* 0x00000000110572ca */ /* 0x000fe200000e0000 */
[----:B------:R-:W-:Y:S01]  /*8b40*/  WARPGROUP.ARRIVE ;  /* 0x00000000000079c5 */ /* 0x000fe20000000000 */
[----:B------:R-:W-:Y:S01]  /*8b50*/  UMOV UR7, 0x40000040 ;  /* 0x4000004000077882 */ /* 0x000fe20000000000 */
[----:B------:R-:W-:Y:S02]  /*8b60*/  R2UR UR15, R212 ;  /* 0x00000000d40f72ca */ /* 0x000fe400000e0000 */
[----:B------:R-:W-:Y:S02]  /*8b70*/  R2UR UR10, R236 ;  /* 0x00000000ec0a72ca */ /* 0x000fe400000e0000 */
[----:B------:R-:W-:Y:S02]  /*8b80*/  R2UR UR14, R18 ;  /* 0x00000000120e72ca */ /* 0x000fe400000e0000 */
[----:B------:R-:W-:-:S04]  /*8b90*/  R2UR UR11, R22 ;  /* 0x00000000160b72ca */ /* 0x000fc800000e0000 */
[----:B------:R-:W-:-:S04]  /*8ba0*/  UIADD3 UR5, UR5, 0x400, URZ ;  /* 0x0000040005057890 */ /* 0x000fc8000fffe03f */
[----:B------:R-:W-:-:S04]  /*8bb0*/  USHF.R.U32.HI UR5, URZ, 0x4, UR5 ;  /* 0x000000043f057899 */ /* 0x000fc80008011605 */
[----:B------:R-:W-:-:S04]  /*8bc0*/  ULOP3.LUT UR5, UR5, 0x3fff, URZ, 0xc0, !UPT ;  /* 0x00003fff05057892 */ /* 0x000fc8000f8ec03f */
[----:B------:R-:W-:-:S04]  /*8bd0*/  ULOP3.LUT UR5, UR5, 0x2800000, URZ, 0xfc, !UPT ;  /* 0x0280000005057892 */ /* 0x000fc8000f8efc3f */
[----:B------:R-:W-:-:S03]  /*8be0*/  UIMAD UR5, UR61, 0xa00, UR5 ;  /* 0x00000a003d0578a4 */ /* 0x000fc6000f8e0205 */
[----:B------:R-:W-:-:S04]  /*8bf0*/  UMOV UR61, UR60 ;  /* 0x0000003c003d7c82 */ /* 0x000fc80008000000 */
        /* <DEDUP_REMOVED lines=26> */
[----:B------:R-:W-:Y:S01]  /*8da0*/  HGMMA.64x256x16.F32 R24, R192, gdesc[UR4].tnspB, R24, gsb0 ;  /* 0x43e00004c0187df0 */ /* 0x000fe20008000818 */
[----:B------:R-:W-:Y:S01]  /*8db0*/  ULDC UR6, c[0x0][0x9d8] ;  /* 0x0002760000067ab9 */ /* 0x000fe20000000800 */
[----:B------:R-:W-:Y:S01]  /*8dc0*/  R2UR UR7, R3 ;  /* 0x00000000030772ca */ /* 0x000fe200000e0000 */
[----:B-12---:R-:W-:Y:S01]  /*8dd0*/  FMUL.FTZ R0, R184, UR6 ;  /* 0x00000006b8007c20 */ /* 0x006fe20008410000 */
[----:B------:R-:W-:Y:S01]  /*8de0*/  FMUL.FTZ R184, R189, UR6 ;  /* 0x00000006bdb87c20 */ /* 0x000fe20008410000 */
[----:B------:R-:W-:Y:S01]  /*8df0*/  FMUL.FTZ R2, R185, UR6 ;  /* 0x00000006b9027c20 */ /* 0x000fe20008410000 */
[----:B------:R-:W-:Y:S01]  /*8e00*/  FMUL.FTZ R189, R190, UR6 ;  /* 0x00000006bebd7c20 */ /* 0x000fe20008410000 */
[----:B------:R-:W-:Y:S01]  /*8e10*/  FMUL.FTZ R185, R187, UR6 ;  /* 0x00000006bbb97c20 */ /* 0x000fe20008410000 */
[----:B------:R-:W-:Y:S01]  /*8e20*/  FMUL.FTZ R190, R191, UR6 ;  /* 0x00000006bfbe7c20 */ /* 0x000fe20008410000 */
[----:B------:R-:W-:Y:S01]  /*8e30*/  FMUL.FTZ R191, R178, UR6 ;  /* 0x00000006b2bf7c20 */ /* 0x000fe20008410000 */
[----:B------:R-:W-:-:S02]  /*8e40*/  VIADD R187, R213, UR15 ;  /* 0x0000000fd5bb7c36 */ /* 0x000fc40008000000 */
[----:B------:R-:W-:Y:S01]  /*8e50*/  FMUL.FTZ R178, R179, UR6 ;  /* 0x00000006b3b27c20 */ /* 0x000fe20008410000 */
[----:B------:R-:W-:Y:S01]  /*8e60*/  FMUL.FTZ R179, R182, UR6 ;  /* 0x00000006b6b37c20 */ /* 0x000fe20008410000 */
[----:B------:R-:W-:Y:S01]  /*8e70*/  FMUL.FTZ R182, R171, UR6 ;  /* 0x00000006abb67c20 */ /* 0x000fe20008410000 */
[----:B------:R-:W-:Y:S01]  /*8e80*/  @P2 IMAD.HI.U32 R171, R187, UR5, RZ ;  /* 0x00000005bbab2c27 */ /* 0x000fe2000f8e00ff */
[----:B------:R-:W-:-:S03]  /*8e90*/  @UP0 ULDC UR5, c[0x0][0x450] ;  /* 0x0001140000050ab9 */ /* 0x000fc60000000800 */
[----:B0-----:R-:W-:Y:S01]  /*8ea0*/  FMUL.FTZ R4, R188, UR6 ;  /* 0x00000006bc047c20 */ /* 0x001fe20008410000 */
[----:B------:R-:W-:Y:S01]  /*8eb0*/  FMUL.FTZ R186, R186, UR6 ;  /* 0x00000006baba7c20 */ /* 0x000fe20008410000 */
[----:B------:R-:W-:Y:S01]  /*8ec0*/  MUFU.TANH R185, R185 ;  /* 0x000000b900b97308 */ /* 0x000fe20000002400 */
[----:B------:R-:W-:Y:S01]  /*8ed0*/  @P2 SHF.R.U32.HI R187, RZ, UR5, R171 ;  /* 0x00000005ffbb2c19 */ /* 0x000fe200080116ab */
[----:B------:R-:W-:Y:S01]  /*8ee0*/  UIMAD UR5, UR10, -0x50, URZ ;  /* 0xffffffb00a0578a4 */ /* 0x000fe2000f8e023f */
[----:B------:R-:W-:Y:S01]  /*8ef0*/  FMUL.FTZ R171, R162, UR6 ;  /* 0x00000006a2ab7c20 */ /* 0x000fe20008410000 */
[----:B------:R-:W-:Y:S02]  /*8f00*/  IMAD.U32 R162, RZ, RZ, UR14 ;  /* 0x0000000effa27e24 */ /* 0x000fe4000f8e00ff */
[----:B------:R-:W-:Y:S01]  /*8f10*/  FMUL.FTZ R167, R167, UR6 ;  /* 0x00000006a7a77c20 */ /* 0x000fe20008410000 */
[----:B------:R-:W-:Y:S01]  /*8f20*/  FMUL.FTZ R197, R177, UR6 ;  /* 0x00000006b1c57c20 */ /* 0x000fe20008410000 */
[----:B------:R-:W-:Y:S01]  /*8f30*/  FMUL.FTZ R170, R170, UR6 ;  /* 0x00000006aaaa7c20 */ /* 0x000fe20008410000 */
[----:B------:R-:W-:Y:S01]  /*8f40*/  IMAD.U32 R188, RZ, RZ, UR5 ;  /* 0x00000005ffbc7e24 */ /* 0x000fe2000f8e00ff */
[----:B------:R-:W0:Y:S01]  /*8f50*/  MUFU.TANH R186, R186 ;  /* 0x000000ba00ba7308 */ /* 0x000e220000002400 */
[----:B------:R-:W-:Y:S01]  /*8f60*/  FMUL.FTZ R163, R163, UR6 ;  /* 0x00000006a3a37c20 */ /* 0x000fe20008410000 */
[----:B------:R-:W-:Y:S01]  /*8f70*/  FMUL.FTZ R196, R166, UR6 ;  /* 0x00000006a6c47c20 */ /* 0x000fe20008410000 */
[----:B------:R-:W-:Y:S01]  /*8f80*/  FMUL.FTZ R180, R180, UR6 ;  /* 0x00000006b4b47c20 */ /* 0x000fe20008410000 */
[----:B------:R-:W-:Y:S01]  /*8f90*/  IADD3 R188, -R19, 0x1, R188 ;  /* 0x0000000113bc7810 */ /* 0x000fe20007ffe1bc */
[----:B------:R-:W-:Y:S01]  /*8fa0*/  FMUL.FTZ R158, R158, UR6 ;  /* 0x000000069e9e7c20 */ /* 0x000fe20008410000 */
[----:B------:R-:W-:Y:S01]  /*8fb0*/  FMUL.FTZ R159, R159, UR6 ;  /* 0x000000069f9f7c20 */ /* 0x000fe20008410000 */
[----:B------:R-:W-:Y:S01]  /*8fc0*/  FMUL.FTZ R172, R172, UR6 ;  /* 0x00000006acac7c20 */ /* 0x000fe20008410000 */
[----:B------:R-:W1:Y:S01]  /*8fd0*/  MUFU.TANH R189, R189 ;  /* 0x000000bd00bd7308 */ /* 0x000e620000002400 */
[----:B------:R-:W-:Y:S01]  /*8fe0*/  IADD3 R188, -R162, UR11, R188 ;  /* 0x0000000ba2bc7c10 */ /* 0x000fe2000fffe1bc */
[----:B------:R-:W-:Y:S01]  /*8ff0*/  FMUL.FTZ R176, R176, UR6 ;  /* 0x00000006b0b07c20 */ /* 0x000fe20008410000 */
[----:B------:R-:W-:Y:S01]  /*9000*/  FMUL.FTZ R169, R169, UR6 ;  /* 0x00000006a9a97c20 */ /* 0x000fe20008410000 */
[----:B------:R-:W-:Y:S01]  /*9010*/  FMUL.FTZ R152, R152, UR6 ;  /* 0x0000000698987c20 */ /* 0x000fe20008410000 */
[----:B------:R-:W-:Y:S01]  /*9020*/  FMUL.FTZ R156, R156, UR6 ;  /* 0x000000069c9c7c20 */ /* 0x000fe20008410000 */
[----:B------:R-:W-:-:S02]  /*9030*/  ULDC UR5, c[0x0][0x988] ;  /* 0x0002620000057ab9 */ /* 0x000fc40000000800 */
[----:B------:R-:W2:Y:S08]  /*9040*/  MUFU.TANH R190, R190 ;  /* 0x000000be00be7308 */ /* 0x000eb00000002400 */
[----:B------:R-:W3:Y:S08]  /*9050*/  MUFU.TANH R191, R191 ;  /* 0x000000bf00bf7308 */ /* 0x000ef00000002400 */
[----:B------:R-:W4:Y:S08]  /*9060*/  MUFU.TANH R178, R178 ;  /* 0x000000b200b27308 */ /* 0x000f300000002400 */
[----:B------:R2:W-:Y:S08]  /*9070*/  MUFU.TANH R177, R167 ;  /* 0x000000a700b17308 */ /* 0x0005f00000002400 */
[----:B------:R-:W5:Y:S08]  /*9080*/  MUFU.TANH R179, R179 ;  /* 0x000000b300b37308 */ /* 0x000f700000002400 */
        /* <DEDUP_REMOVED lines=15> */
[----:B------:R-:W0:Y:S01]  /*9180*/  SHFL.IDX PT, R193, R187, 0x1, 0x1c1f ;  /* 0x003c1f00bbc17f89 */ /* 0x000e2200000e0000 */
[----:B------:R-:W-:Y:S01]  /*9190*/  FMUL.FTZ R192, R175, UR6 ;  /* 0x00000006afc07c20 */ /* 0x000fe20008410000 */
[----:B------:R-:W-:Y:S01]  /*91a0*/  FMUL.FTZ R195, R183, UR6 ;  /* 0x00000006b7c37c20 */ /* 0x000fe20008410000 */
[----:B------:R-:W-:-:S04]  /*91b0*/  FMUL.FTZ R194, R174, UR6 ;  /* 0x00000006aec27c20 */ /* 0x000fc80008410000 */
[----:B------:R-:W-:Y:S08]  /*91c0*/  MUFU.TANH R192, R192 ;  /* 0x000000c000c07308 */ /* 0x000ff00000002400 */
[----:B------:R-:W5:Y:S08]  /*91d0*/  MUFU.TANH R195, R195 ;  /* 0x000000c300c37308 */ /* 0x000f700000002400 */
[----:B------:R-:W5:Y:S01]  /*91e0*/  MUFU.TANH R194, R194 ;  /* 0x000000c200c27308 */ /* 0x000f620000002400 */
[----:B0-----:R-:W-:-:S05]  /*91f0*/  IMAD.IADD R193, R188, 0x1, R193 ;  /* 0x00000001bcc17824 */ /* 0x001fca00078e02c1 */
[C---:B------:R-:W-:Y:S02]  /*9200*/  ISETP.GT.AND P3, PT, R193.reuse, RZ, PT ;  /* 0x000000ffc100720c */ /* 0x040fe40003f64270 */
[C---:B------:R-:W-:Y:S02]  /*9210*/  ISETP.GT.AND P4, PT, R193.reuse, 0x1, PT ;  /* 0x00000001c100780c */ /* 0x040fe40003f84270 */
[----:B------:R-:W-:Y:S02]  /*9220*/  ISETP.GT.AND P5, PT, R193, 0x8, PT ;  /* 0x00000008c100780c */ /* 0x000fe40003fa4270 */
[----:B------:R-:W-:Y:S02]  /*9230*/  FSEL R186, R186, -INF , P3 ;  /* 0xff800000baba7808 */ /* 0x000fe40001800000 */
[----:B------:R-:W-:Y:S02]  /*9240*/  FSEL R175, R185, -INF , P4 ;  /* 0xff800000b9af7808 */ /* 0x000fe40002000000 */
[----:B------:R-:W-:-:S02]  /*9250*/  ISETP.GT.AND P6, PT, R193, 0x9, PT ;  /* 0x00000009c100780c */ /* 0x000fc40003fc4270 */
[----:B-1----:R-:W-:Y:S02]  /*9260*/  FSEL R185, R189, -INF , P5 ;  /* 0xff800000bdb97808 */ /* 0x002fe40002800000 */
[----:B------:R-:W-:Y:S02]  /*9270*/  FMNMX.FTZ R189, R186, R21, !PT ;  /* 0x00000015babd7209 */ /* 0x000fe40007810000 */
[----:B--2---:R-:W-:Y:S02]  /*9280*/  FSEL R167, R190, -INF , P6 ;  /* 0xff800000bea77808 */ /* 0x004fe40003000000 */
[----:B------:R-:W-:Y:S02]  /*9290*/  FMNMX.FTZ R190, R175, R189, !PT ;  /* 0x000000bdafbe7209 */ /* 0x000fe40007810000 */
[----:B------:R-:W-:Y:S01]  /*92a0*/  ISETP.GT.AND P3, PT, R193, 0x10, PT ;  /* 0x00000010c100780c */ /* 0x000fe20003f64270 */
[----:B------:R0:W-:Y:S01]  /*92b0*/  MUFU.TANH R189, R180 ;  /* 0x000000b400bd7308 */ /* 0x0001e20000002400 */
[----:B------:R-:W-:-:S02]  /*92c0*/  FMNMX.FTZ R190, R185, R190, !PT ;  /* 0x000000beb9be7209 */ /* 0x000fc40007810000 */
[----:B------:R-:W-:Y:S02]  /*92d0*/  ISETP.GT.AND P4, PT, R193, 0x11, PT ;  /* 0x00000011c100780c */ /* 0x000fe40003f84270 */
[----:B---3--:R-:W-:Y:S01]  /*92e0*/  FSEL R3, R191, -INF , P3 ;  /* 0xff800000bf037808 */ /* 0x008fe20001800000 */
[----:B------:R-:W-:Y:S01]  /*92f0*/  FMUL.FTZ R191, R154, UR6 ;  /* 0x000000069abf7c20 */ /* 0x000fe20008410000 */
[----:B------:R-:W-:Y:S02]  /*9300*/  FMNMX.FTZ R190, R167, R190, !PT ;  /* 0x000000bea7be7209 */ /* 0x000fe40007810000 */
[----:B------:R-:W-:Y:S01]  /*9310*/  ISETP.GT.AND P5, PT, R193, 0x18, PT ;  /* 0x00000018c100780c */ /* 0x000fe20003fa4270 */
[----:B0-----:R-:W-:Y:S01]  /*9320*/  FMUL.FTZ R180, R181, UR6 ;  /* 0x00000006b5b47c20 */ /* 0x001fe20008410000 */
[----:B----4-:R-:W-:Y:S01]  /*9330*/  FSEL R174, R178, -INF , P4 ;  /* 0xff800000b2ae7808 */ /* 0x010fe20002000000 */
[----:B------:R-:W-:Y:S01]  /*9340*/  FMUL.FTZ R181, R168, UR6 ;  /* 0x00000006a8b57c20 */ /* 0x000fe20008410000 */
[----:B------:R-:W-:Y:S01]  /*9350*/  FMNMX.FTZ R190, R3, R190, !PT ;  /* 0x000000be03be7209 */ /* 0x000fe20007810000 */
[----:B------:R-:W-:Y:S01]  /*9360*/  FMUL.FTZ R168, R155, UR6 ;  /* 0x000000069ba87c20 */ /* 0x000fe20008410000 */
[----:B------:R-:W-:Y:S01]  /*9370*/  ISETP.GT.AND P6, PT, R193, 0x19, PT ;  /* 0x00000019c100780c */ /* 0x000fe20003fc4270 */
[----:B------:R-:W0:Y:S01]  /*9380*/  MUFU.TANH R191, R191 ;  /* 0x000000bf00bf7308 */ /* 0x000e220000002400 */
[----:B-----5:R-:W-:-:S02]  /*9390*/  FSEL R183, R179, -INF , P5 ;  /* 0xff800000b3b77808 */ /* 0x020fc40002800000 */
[----:B------:R-:W-:Y:S02]  /*93a0*/  FMNMX.FTZ R190, R174, R190, !PT ;  /* 0x000000beaebe7209 */ /* 0x000fe40007810000 */
[----:B------:R-:W-:Y:S02]  /*93b0*/  ISETP.GT.AND P3, PT, R193, 0x20, PT ;  /* 0x00000020c100780c */ /* 0x000fe40003f64270 */
[----:B------:R-:W-:Y:S01]  /*93c0*/  FSEL R179, R195, -INF , P6 ;  /* 0xff800000c3b37808 */ /* 0x000fe20003000000 */
[----:B------:R-:W1:Y:S01]  /*93d0*/  MUFU.TANH R168, R168 ;  /* 0x000000a800a87308 */ /* 0x000e620000002400 */
[----:B------:R-:W-:Y:S02]  /*93e0*/  FMNMX.FTZ R190, R183, R190, !PT ;  /* 0x000000beb7be7209 */ /* 0x000fe40007810000 */
[----:B------:R-:W-:Y:S02]  /*93f0*/  ISETP.GT.AND P4, PT, R193, 0x21, PT ;  /* 0x00000021c100780c */ /* 0x000fe40003f84270 */
[----:B------:R-:W-:-:S02]  /*9400*/  FSEL R162, R170, -INF , P3 ;  /* 0xff800000aaa27808 */ /* 0x000fc40001800000 */
[----:B------:R-:W-:Y:S01]  /*9410*/  FMNMX.FTZ R190, R179, R190, !PT ;  /* 0x000000beb3be7209 */ /* 0x000fe20007810000 */
[----:B------:R-:W-:Y:S01]  /*9420*/  MUFU.TANH R180, R180 ;  /* 0x000000b400b47308 */ /* 0x000fe20000002400 */
[C---:B------:R-:W-:Y:S02]  /*9430*/  ISETP.GT.AND P5, PT, R193.reuse, 0x28, PT ;  /* 0x00000028c100780c */ /* 0x040fe40003fa4270 */
[----:B------:R-:W-:Y:S02]  /*9440*/  FSEL R182, R182, -INF , P4 ;  /* 0xff800000b6b67808 */ /* 0x000fe40002000000 */
[----:B------:R-:W-:Y:S02]  /*9450*/  FMNMX.FTZ R190, R162, R190, !PT ;  /* 0x000000bea2be7209 */ /* 0x000fe40007810000 */
[----:B------:R-:W-:Y:S01]  /*9460*/  ISETP.GT.AND P6, PT, R193, 0x29, PT ;  /* 0x00000029c100780c */ /* 0x000fe20003fc4270 */
[----:B------:R-:W-:Y:S01]  /*9470*/  MUFU.TANH R181, R181 ;  /* 0x000000b500b57308 */ /* 0x000fe20000002400 */
[----:B------:R-:W-:Y:S01]  /*9480*/  FSEL R170, R194, -INF , P5 ;  /* 0xff800000c2aa7808 */ /* 0x000fe20002800000 */
[----:B------:R-:W-:Y:S01]  /*9490*/  FMUL.FTZ R194, R164, UR6 ;  /* 0x00000006a4c27c20 */ /* 0x000fe20008410000 */
[----:B------:R-:W-:-:S02]  /*94a0*/  FMNMX.FTZ R190, R182, R190, !PT ;  /* 0x000000beb6be7209 */ /* 0x000fc40007810000 */
[----:B------:R-:W-:Y:S02]  /*94b0*/  ISETP.GT.AND P3, PT, R193, 0x30, PT ;  /* 0x00000030c100780c */ /* 0x000fe40003f64270 */
[----:B------:R-:W-:Y:S01]  /*94c0*/  FSEL R166, R192, -INF , P6 ;  /* 0xff800000c0a67808 */ /* 0x000fe20003000000 */
[----:B------:R-:W-:Y:S01]  /*94d0*/  FMUL.FTZ R192, R173, UR6 ;  /* 0x00000006adc07c20 */ /* 0x000fe20008410000 */
[----:B------:R-:W-:Y:S01]  /*94e0*/  FMNMX.FTZ R190, R170, R190, !PT ;  /* 0x000000beaabe7209 */ /* 0x000fe20007810000 */
[----:B------:R-:W-:Y:S01]  /*94f0*/  MUFU.TANH R194, R194 ;  /* 0x000000c200c27308 */ /* 0x000fe20000002400 */
[----:B------:R-:W-:Y:S02]  /*9500*/  ISETP.GT.AND P4, PT, R193, 0x31, PT ;  /* 0x00000031c100780c */ /* 0x000fe40003f84270 */
[----:B------:R-:W-:Y:S02]  /*9510*/  FSEL R171, R171, -INF , P3 ;  /* 0xff800000abab7808 */ /* 0x000fe40001800000 */
[----:B------:R-:W-:-:S02]  /*9520*/  FMNMX.FTZ R154, R166, R190, !PT ;  /* 0x000000bea69a7209 */ /* 0x000fc40007810000 */
[----:B------:R-:W-:Y:S01]  /*9530*/  ISETP.GT.AND P5, PT, R193, 0x38, PT ;  /* 0x00000038c100780c */ /* 0x000fe20003fa4270 */
[----:B------:R2:W3:Y:S01]  /*9540*/  MUFU.TANH R190, R158 ;  /* 0x0000009e00be7308 */ /* 0x0004e20000002400 */
[----:B------:R-:W-:Y:S02]  /*9550*/  FSEL R178, R163, -INF , P4 ;  /* 0xff800000a3b27808 */ /* 0x000fe40002000000 */
[----:B------:R-:W-:Y:S02]  /*9560*/  FMNMX.FTZ R154, R171, R154, !PT ;  /* 0x0000009aab9a7209 */ /* 0x000fe40007810000 */
[----:B------:R-:W-:Y:S02]  /*9570*/  ISETP.GT.AND P6, PT, R193, 0x39, PT ;  /* 0x00000039c100780c */ /* 0x000fe40003fc4270 */
[----:B------:R-:W-:Y:S01]  /*9580*/  FSEL R163, R196, -INF , P5 ;  /* 0xff800000c4a37808 */ /* 0x000fe20002800000 */
[----:B------:R-:W-:Y:S01]  /*9590*/  FMUL.FTZ R196, R165, UR6 ;  /* 0x00000006a5c47c20 */ /* 0x000fe20008410000 */
[----:B--2---:R-:W-:Y:S01]  /*95a0*/  FMNMX.FTZ R158, R178, R154, !PT ;  /* 0x0000009ab29e7209 */ /* 0x004fe20007810000 */
[----:B------:R-:W-:Y:S01]  /*95b0*/  MUFU.TANH R192, R192 ;  /* 0x000000c000c07308 */ /* 0x000fe20000002400 */
[----:B------:R-:W-:-:S02]  /*95c0*/  ISETP.GT.AND P3, PT, R193, 0x40, PT ;  /* 0x00000040c100780c */ /* 0x000fc40003f64270 */
[----:B------:R-:W-:Y:S02]  /*95d0*/  FSEL R177, R177, -INF , P6 ;  /* 0xff800000b1b17808 */ /* 0x000fe40003000000 */
[----:B------:R-:W-:Y:S02]  /*95e0*/  FMNMX.FTZ R158, R163, R158, !PT ;  /* 0x0000009ea39e7209 */ /* 0x000fe40007810000 */
[----:B------:R-:W-:Y:S01]  /*95f0*/  ISETP.GT.AND P4, PT, R193, 0x41, PT ;  /* 0x00000041c100780c */ /* 0x000fe20003f84270 */
[----:B------:R2:W4:Y:S01]  /*9600*/  MUFU.TANH R154, R159 ;  /* 0x0000009f009a7308 */ /* 0x0005220000002400 */
[----:B0-----:R-:W-:Y:S01]  /*9610*/  FSEL R155, R191, -INF , P3 ;  /* 0xff800000bf9b7808 */ /* 0x001fe20001800000 */
[----:B------:R-:W-:Y:S01]  /*9620*/  FMUL.FTZ R191, R160, UR6 ;  /* 0x00000006a0bf7c20 */ /* 0x000fe20008410000 */
[C---:B------:R-:W-:Y:S02]  /*9630*/  ISETP.GT.AND P5, PT, R193.reuse, 0x48, PT ;  /* 0x00000048c100780c */ /* 0x040fe40003fa4270 */
[----:B------:R-:W-:Y:S01]  /*9640*/  ISETP.GT.AND P6, PT, R193, 0x49, PT ;  /* 0x00000049c100780c */ /* 0x000fe20003fc4270 */
[----:B------:R-:W-:-:S02]  /*9650*/  FMUL.FTZ R193, R161, UR6 ;  /* 0x00000006a1c17c20 */ /* 0x000fc40008410000 */
[----:B------:R-:W-:Y:S01]  /*9660*/  MUFU.TANH R191, R191 ;  /* 0x000000bf00bf7308 */ /* 0x000fe20000002400 */
[----:B--2---:R-:W-:Y:S02]  /*9670*/  FMNMX.FTZ R159, R177, R158, !PT ;  /* 0x0000009eb19f7209 */ /* 0x004fe40007810000 */
[----:B-1----:R-:W-:Y:S02]  /*9680*/  FSEL R158, R168, -INF , P4 ;  /* 0xff800000a89e7808 */ /* 0x002fe40002000000 */
[----:B------:R-:W-:Y:S02]  /*9690*/  FMNMX.FTZ R168, R155, R159, !PT ;  /* 0x0000009f9ba87209 */ /* 0x000fe40007810000 */
[----:B---3--:R-:W-:Y:S01]  /*96a0*/  FSEL R159, R190, -INF , P5 ;  /* 0xff800000be9f7808 */ /* 0x008fe20002800000 */
[----:B------:R-:W-:Y:S01]  /*96b0*/  MUFU.TANH R193, R193 ;  /* 0x000000c100c17308 */ /* 0x000fe20000002400 */
[----:B------:R-:W-:Y:S02]  /*96c0*/  FMNMX.FTZ R190, R158, R168, !PT ;  /* 0x000000a89ebe7209 */ /* 0x000fe40007810000 */
[----:B----4-:R-:W-:-:S02]  /*96d0*/  FSEL R154, R154, -INF , P6 ;  /* 0xff8000009a9a7808 */ /* 0x010fc40003000000 */
[----:B------:R-:W-:-:S03]  /*96e0*/  FMNMX.FTZ R190, R159, R190, !PT ;  /* 0x000000be9fbe7209 */ /* 0x000fc60007810000 */
[----:B------:R0:W1:Y:S01]  /*96f0*/  MUFU.TANH R168, R172 ;  /* 0x000000ac00a87308 */ /* 0x0000620000002400 */
[----:B------:R-:W-:Y:S02]  /*9700*/  FMNMX.FTZ R195, R154, R190, !PT ;  /* 0x000000be9ac37209 */ /* 0x000fe40007810000 */
[----:B------:R-:W2:Y:S05]  /*9710*/  SHFL.IDX PT, R190, R187, RZ, 0x1c1f ;  /* 0x001c1fffbbbe7589 */ /* 0x000eaa00000e0000 */
[----:B------:R-:W3:Y:S01]  /*9720*/  MUFU.TANH R196, R196 ;  /* 0x000000c400c47308 */ /* 0x000ee20000002400 */
[----:B0-----:R-:W0:Y:S01]  /*9730*/  SHFL.BFLY PT, R172, R195, 0x2, 0x1f ;  /* 0x0c401f00c3ac7f89 */ /* 0x001e2200000e0000 */
[----:B--2---:R-:W-:-:S05]  /*9740*/  IMAD.IADD R190, R188, 0x1, R190 ;  /* 0x00000001bcbe7824 */ /* 0x004fca00078e02be */
[C---:B------:R-:W-:Y:S02]  /*9750*/  ISETP.GT.AND P6, PT, R190.reuse, RZ, PT ;  /* 0x000000ffbe00720c */ /* 0x040fe40003fc4270 */
[C---:B------:R-:W-:Y:S02]  /*9760*/  ISETP.GT.AND P3, PT, R190.reuse, 0x1, PT ;  /* 0x00000001be00780c */ /* 0x040fe40003f64270 */
[C---:B------:R-:W-:Y:S02]  /*9770*/  ISETP.GT.AND P4, PT, R190.reuse, 0x8, PT ;  /* 0x00000008be00780c */ /* 0x040fe40003f84270 */
[----:B------:R-:W-:Y:S02]  /*9780*/  ISETP.GT.AND P5, PT, R190, 0x9, PT ;  /* 0x00000009be00780c */ /* 0x000fe40003fa4270 */
[----:B------:R-:W-:Y:S02]  /*9790*/  FSEL R0, R0, -INF , P6 ;  /* 0xff80000000007808 */ /* 0x000fe40003000000 */
[----:B------:R-:W-:-:S02]  /*97a0*/  FSEL R2, R2, -INF , P3 ;  /* 0xff80000002027808 */ /* 0x000fc40001800000 */
[----:B------:R-:W-:Y:S02]  /*97b0*/  FSEL R161, R4, -INF , P4 ;  /* 0xff80000004a17808 */ /* 0x000fe40002000000 */
[----:B------:R-:W-:Y:S02]  /*97c0*/  FSEL R184, R184, -INF , P5 ;  /* 0xff800000b8b87808 */ /* 0x000fe40002800000 */
[C---:B------:R-:W-:Y:S02]  /*97d0*/  ISETP.GT.AND P6, PT, R190.reuse, 0x10, PT ;  /* 0x00000010be00780c */ /* 0x040fe40003fc4270 */
[C---:B------:R-:W-:Y:S02]  /*97e0*/  ISETP.GT.AND P3, PT, R190.reuse, 0x11, PT ;  /* 0x00000011be00780c */ /* 0x040fe40003f64270 */
[C---:B------:R-:W-:Y:S02]  /*97f0*/  ISETP.GT.AND P4, PT, R190.reuse, 0x18, PT ;  /* 0x00000018be00780c */ /* 0x040fe40003f84270 */
[----:B------:R-:W-:-:S02]  /*9800*/  ISETP.GT.AND P5, PT, R190, 0x19, PT ;  /* 0x00000019be00780c */ /* 0x000fc40003fa4270 */
[----:B------:R-:W-:Y:S02]  /*9810*/  FSEL R176, R176, -INF , P6 ;  /* 0xff800000b0b07808 */ /* 0x000fe40003000000 */
[----:B------:R-:W-:Y:S02]  /*9820*/  FSEL R188, R197, -INF , P3 ;  /* 0xff800000c5bc7808 */ /* 0x000fe40001800000 */
[----:B------:R-:W-:Y:S01]  /*9830*/  FSEL R173, R189, -INF , P4 ;  /* 0xff800000bdad7808 */ /* 0x000fe20002000000 */
[----:B------:R-:W-:Y:S01]  /*9840*/  FMUL.FTZ R189, R153, UR6 ;  /* 0x0000000699bd7c20 */ /* 0x000fe20008410000 */
[----:B------:R-:W-:Y:S02]  /*9850*/  FSEL R187, R180, -INF , P5 ;  /* 0xff800000b4bb7808 */ /* 0x000fe40002800000 */
[C---:B------:R-:W-:Y:S02]  /*9860*/  ISETP.GT.AND P6, PT, R190.reuse, 0x20, PT ;  /* 0x00000020be00780c */ /* 0x040fe40003fc4270 */
[C---:B------:R-:W-:Y:S01]  /*9870*/  ISETP.GT.AND P3, PT, R190.reuse, 0x21, PT ;  /* 0x00000021be00780c */ /* 0x040fe20003f64270 */
[----:B------:R-:W2:Y:S01]  /*9880*/  MUFU.TANH R189, R189 ;  /* 0x000000bd00bd7308 */ /* 0x000ea20000002400 */
[----:B------:R-:W-:-:S02]  /*9890*/  ISETP.GT.AND P4, PT, R190, 0x28, PT ;  /* 0x00000028be00780c */ /* 0x000fc40003f84270 */
[----:B------:R-:W-:Y:S02]  /*98a0*/  ISETP.GT.AND P5, PT, R190, 0x29, PT ;  /* 0x00000029be00780c */ /* 0x000fe40003fa4270 */
[----:B0-----:R-:W-:Y:S02]  /*98b0*/  FMNMX.FTZ R195, R195, R172, !PT ;  /* 0x000000acc3c37209 */ /* 0x001fe40007810000 */
[----:B------:R-:W-:Y:S02]  /*98c0*/  FSEL R181, R181, -INF , P6 ;  /* 0xff800000b5b57808 */ /* 0x000fe40003000000 */
[----:B------:R-:W-:Y:S01]  /*98d0*/  FSEL R172, R169, -INF , P3 ;  /* 0xff800000a9ac7808 */ /* 0x000fe20001800000 */
[----:B------:R-:W0:Y:S01]  /*98e0*/  SHFL.BFLY PT, R4, R195, 0x1, 0x1f ;  /* 0x0c201f00c3047f89 */ /* 0x000e2200000e0000 */
[----:B-1----:R-:W-:Y:S02]  /*98f0*/  FSEL R180, R168, -INF , P4 ;  /* 0xff800000a8b47808 */ /* 0x002fe40002000000 */
[----:B------:R-:W-:-:S02]  /*9900*/  FSEL R160, R192, -INF , P5 ;  /* 0xff800000c0a07808 */ /* 0x000fc40002800000 */
[C---:B------:R-:W-:Y:S02]  /*9910*/  ISETP.GT.AND P6, PT, R190.reuse, 0x30, PT ;  /* 0x00000030be00780c */ /* 0x040fe40003fc4270 */
[C---:B------:R-:W-:Y:S02]  /*9920*/  ISETP.GT.AND P3, PT, R190.reuse, 0x31, PT ;  /* 0x00000031be00780c */ /* 0x040fe40003f64270 */
[C---:B------:R-:W-:Y:S02]  /*9930*/  ISETP.GT.AND P4, PT, R190.reuse, 0x38, PT ;  /* 0x00000038be00780c */ /* 0x040fe40003f84270 */
[----:B------:R-:W-:Y:S02]  /*9940*/  ISETP.GT.AND P5, PT, R190, 0x39, PT ;  /* 0x00000039be00780c */ /* 0x000fe40003fa4270 */
[----:B------:R-:W-:Y:S02]  /*9950*/  FSEL R164, R191, -INF , P6 ;  /* 0xff800000bfa47808 */ /* 0x000fe40003000000 */
[----:B------:R-:W-:-:S02]  /*9960*/  FSEL R165, R193, -INF , P3 ;  /* 0xff800000c1a57808 */ /* 0x000fc40001800000 */
[----:B------:R-:W-:Y:S02]  /*9970*/  FSEL R169, R194, -INF , P4 ;  /* 0xff800000c2a97808 */ /* 0x000fe40002000000 */
[----:B---3--:R-:W-:Y:S02]  /*9980*/  FSEL R168, R196, -INF , P5 ;  /* 0xff800000c4a87808 */ /* 0x008fe40002800000 */
[C---:B------:R-:W-:Y:S02]  /*9990*/  ISETP.GT.AND P6, PT, R190.reuse, 0x40, PT ;  /* 0x00000040be00780c */ /* 0x040fe40003fc4270 */
[C---:B------:R-:W-:Y:S02]  /*99a0*/  ISETP.GT.AND P3, PT, R190.reuse, 0x41, PT ;  /* 0x00000041be00780c */ /* 0x040fe40003f64270 */
[C---:B------:R-:W-:Y:S02]  /*99b0*/  ISETP.GT.AND P4, PT, R190.reuse, 0x48, PT ;  /* 0x00000048be00780c */ /* 0x040fe40003f84270 */
[----:B------:R-:W-:-:S02]  /*99c0*/  ISETP.GT.AND P5, PT, R190, 0x49, PT ;  /* 0x00000049be00780c */ /* 0x000fc40003fa4270 */
[----:B------:R-:W-:Y:S02]  /*99d0*/  FMNMX.FTZ R190, R0, R235, !PT ;  /* 0x000000eb00be7209 */ /* 0x000fe40007810000 */
[----:B0-----:R-:W-:Y:S02]  /*99e0*/  FMNMX.FTZ R4, R195, R4, !PT ;  /* 0x00000004c3047209 */ /* 0x001fe40007810000 */
[----:B------:R-:W-:Y:S02]  /*99f0*/  FMNMX.FTZ R190, R2, R190, !PT ;  /* 0x000000be02be7209 */ /* 0x000fe40007810000 */
[----:B------:R-:W-:Y:S02]  /*9a00*/  FSEL R152, R152, -INF , P6 ;  /* 0xff80000098987808 */ /* 0x000fe40003000000 */
[----:B------:R-:W-:Y:S01]  /*9a10*/  FMNMX.FTZ R153, R161, R190, !PT ;  /* 0x000000bea1997209 */ /* 0x000fe20007810000 */
[----:B------:R-:W-:Y:S01]  /*9a20*/  FMUL.FTZ R190, R157, UR6 ;  /* 0x000000069dbe7c20 */ /* 0x000fe20008410000 */
[----:B------:R-:W-:-:S02]  /*9a30*/  FSETP.NEU.FTZ.AND P6, PT, R4, -INF , PT ;  /* 0xff8000000400780b */ /* 0x000fc40003fdd000 */
[----:B------:R-:W-:Y:S02]  /*9a40*/  FMNMX.FTZ R153, R184, R153, !PT ;  /* 0x00000099b8997209 */ /* 0x000fe40007810000 */
[----:B------:R-:W-:Y:S01]  /*9a50*/  R2UR UR6, R20 ;  /* 0x00000000140672ca */ /* 0x000fe200000e0000 */
[----:B------:R-:W0:Y:S01]  /*9a60*/  MUFU.TANH R190, R190 ;  /* 0x000000be00be7308 */ /* 0x000e220000002400 */
[----:B------:R-:W-:Y:S01]  /*9a70*/  FMNMX.FTZ R191, R176, R153, !PT ;  /* 0x00000099b0bf7209 */ /* 0x000fe20007810000 */
[----:B------:R-:W-:-:S03]  /*9a80*/  FMUL.FTZ R153, R4, UR5 ;  /* 0x0000000504997c20 */ /* 0x000fc60008410000 */
[----:B------:R-:W-:Y:S02]  /*9a90*/  FMNMX.FTZ R191, R188, R191, !PT ;  /* 0x000000bfbcbf7209 */ /* 0x000fe40007810000 */
[----:B------:R-:W-:Y:S02]  /*9aa0*/  FSEL R153, R153, RZ, P6 ;  /* 0x000000ff99997208 */ /* 0x000fe40003000000 */
[----:B------:R-:W-:-:S03]  /*9ab0*/  FMNMX.FTZ R157, R173, R191, !PT ;  /* 0x000000bfad9d7209 */ /* 0x000fc60007810000 */
[--C-:B------:R-:W-:Y:S01]  /*9ac0*/  FFMA.FTZ R209, R186, UR5, -R153.reuse ;  /* 0x00000005bad17c23 */ /* 0x100fe20008010899 */
[----:B------:R-:W-:Y:S01]  /*9ad0*/  FMNMX.FTZ R157, R187, R157, !PT ;  /* 0x0000009dbb9d7209 */ /* 0x000fe20007810000 */
[--C-:B------:R-:W-:Y:S01]  /*9ae0*/  FFMA.FTZ R205, R3, UR5, -R153.reuse ;  /* 0x0000000503cd7c23 */ /* 0x100fe20008010899 */
[----:B--2---:R-:W-:Y:S01]  /*9af0*/  FSEL R186, R189, -INF , P3 ;  /* 0xff800000bdba7808 */ /* 0x004fe20001800000 */
[--C-:B------:R-:W-:Y:S01]  /*9b00*/  FFMA.FTZ R211, R185, UR5, -R153.reuse ;  /* 0x00000005b9d37c23 */ /* 0x100fe20008010899 */
[----:B------:R-:W-:Y:S01]  /*9b10*/  FMNMX.FTZ R157, R181, R157, !PT ;  /* 0x0000009db59d7209 */ /* 0x000fe20007810000 */
[--C-:B------:R-:W-:Y:S01]  /*9b20*/  FFMA.FTZ R185, R167, UR5, -R153.reuse ;  /* 0x00000005a7b97c23 */ /* 0x100fe20008010899 */
[----:B------:R-:W-:Y:S01]  /*9b30*/  FSEL R189, R156, -INF , P4 ;  /* 0xff8000009cbd7808 */ /* 0x000fe20002000000 */
[--C-:B------:R-:W-:Y:S01]  /*9b40*/  FFMA.FTZ R203, R170, UR5, -R153.reuse ;  /* 0x00000005aacb7c23 */ /* 0x100fe20008010899 */
[----:B------:R-:W-:Y:S01]  /*9b50*/  FMNMX.FTZ R157, R172, R157, !PT ;  /* 0x0000009dac9d7209 */ /* 0x000fe20007810000 */
[--C-:B------:R-:W-:Y:S01]  /*9b60*/  FFMA.FTZ R193, R155, UR5, -R153.reuse ;  /* 0x000000059bc17c23 */ /* 0x100fe20008010899 */
[----:B0-----:R-:W-:Y:S01]  /*9b70*/  FSEL R190, R190, -INF , P5 ;  /* 0xff800000bebe7808 */ /* 0x001fe20002800000 */
[--C-:B------:R-:W-:Y:S01]  /*9b80*/  FFMA.FTZ R155, R158, UR5, -R153.reuse ;  /* 0x000000059e9b7c23 */ /* 0x100fe20008010899 */
[----:B------:R-:W-:Y:S01]  /*9b90*/  FMNMX.FTZ R157, R180, R157, !PT ;  /* 0x0000009db49d7209 */ /* 0x000fe20007810000 */
[--C-:B------:R-:W-:Y:S01]  /*9ba0*/  FFMA.FTZ R195, R159, UR5, -R153.reuse ;  /* 0x000000059fc37c23 */ /* 0x100fe20008010899 */
[--C-:B------:R-:W-:Y:S01]  /*9bb0*/  FFMA.FTZ R175, R175, UR5, -R153.reuse ;  /* 0x00000005afaf7c23 */ /* 0x100fe20008010899 */
[----:B------:R-:W-:Y:S01]  /*9bc0*/  MUFU.EX2 R209, R209 ;  /* 0x000000d100d17308 */ /* 0x000fe20000000800 */
[----:B------:R-:W-:Y:S01]  /*9bd0*/  FMNMX.FTZ R157, R160, R157, !PT ;  /* 0x0000009da09d7209 */ /* 0x000fe20007810000 */
[--C-:B------:R-:W-:Y:S01]  /*9be0*/  FFMA.FTZ R197, R171, UR5, -R153.reuse ;  /* 0x00000005abc57c23 */ /* 0x100fe20008010899 */
[--C-:B------:R-:W-:Y:S01]  /*9bf0*/  FFMA.FTZ R156, R174, UR5, -R153.reuse ;  /* 0x00000005ae9c7c23 */ /* 0x100fe20008010899 */
        /* <DEDUP_REMOVED lines=8> */
[----:B------:R-:W-:Y:S01]  /*9c80*/  FFMA.FTZ R163, R177, UR5, -R153 ;  /* 0x00000005b1a37c23 */ /* 0x000fe20008010899 */
[----:B------:R-:W-:Y:S01]  /*9c90*/  FMNMX.FTZ R157, R169, R157, !PT ;  /* 0x0000009da99d7209 */ /* 0x000fe20007810000 */
[----:B------:R-:W-:Y:S01]  /*9ca0*/  UISETP.GT.AND UP1, UPT, UR10, UR6, UPT ;  /* 0x000000060a00728c */ /* 0x000fe2000bf24270 */
[----:B------:R-:W-:Y:S01]  /*9cb0*/  R2UR UR6, R16 ;  /* 0x00000000100672ca */ /* 0x000fe200000e0000 */
[----:B------:R-:W-:Y:S01]  /*9cc0*/  MUFU.EX2 R211, R211 ;  /* 0x000000d300d37308 */ /* 0x000fe20000000800 */
[----:B------:R-:W-:-:S04]  /*9cd0*/  FMNMX.FTZ R157, R168, R157, !PT ;  /* 0x0000009da89d7209 */ /* 0x000fc80007810000 */
[----:B------:R-:W-:-:S03]  /*9ce0*/  FMNMX.FTZ R157, R152, R157, !PT ;  /* 0x0000009d989d7209 */ /* 0x000fc60007810000 */
[----:B------:R-:W-:Y:S01]  /*9cf0*/  MUFU.EX2 R185, R185 ;  /* 0x000000b900b97308 */ /* 0x000fe20000000800 */
[----:B------:R-:W-:-:S03]  /*9d00*/  FMNMX.FTZ R157, R186, R157, !PT ;  /* 0x0000009dba9d7209 */ /* 0x000fc60007810000 */
[----:B------:R-:W-:Y:S01]  /*9d10*/  IMAD.U32 R237, RZ, RZ, UR6 ;  /* 0x00000006ffed7e24 */ /* 0x000fe2000f8e00ff */
[----:B------:R-:W-:Y:S01]  /*9d20*/  FMNMX.FTZ R3, R189, R157, !PT ;  /* 0x0000009dbd037209 */ /* 0x000fe20007810000 */
[----:B------:R-:W-:Y:S02]  /*9d30*/  FFMA.FTZ R157, R179, UR5, -R153 ;  /* 0x00000005b39d7c23 */ /* 0x000fe40008010899 */
[----:B------:R-:W-:Y:S01]  /*9d40*/  MUFU.EX2 R205, R205 ;  /* 0x000000cd00cd7308 */ /* 0x000fe20000000800 */
[----:B------:R-:W-:-:S05]  /*9d50*/  FMNMX.FTZ R3, R190, R3, !PT ;  /* 0x00000003be037209 */ /* 0x000fca0007810000 */
[----:B------:R-:W0:Y:S02]  /*9d60*/  SHFL.BFLY PT, R167, R3, 0x2, 0x1f ;  /* 0x0c401f0003a77f89 */ /* 0x000e2400000e0000 */
[----:B------:R-:W-:Y:S08]  /*9d70*/  MUFU.EX2 R156, R156 ;  /* 0x0000009c009c7308 */ /* 0x000ff00000000800 */
[----:B------:R-:W-:Y:S08]  /*9d80*/  MUFU.EX2 R207, R207 ;  /* 0x000000cf00cf7308 */ /* 0x000ff00000000800 */
[----:B------:R-:W-:Y:S01]  /*9d90*/  MUFU.EX2 R157, R157 ;  /* 0x0000009d009d7308 */ /* 0x000fe20000000800 */
[----:B0-----:R-:W-:Y:S01]  /*9da0*/  FMNMX.FTZ R3, R3, R167, !PT ;  /* 0x000000a703037209 */ /* 0x001fe20007810000 */
[--C-:B------:R-:W-:Y:S01]  /*9db0*/  FFMA.FTZ R167, R178, UR5, -R153.reuse ;  /* 0x00000005b2a77c23 */ /* 0x100fe20008010899 */
[----:B------:R-:W-:-:S05]  /*9dc0*/  FFMA.FTZ R153, R154, UR5, -R153 ;  /* 0x000000059a997c23 */ /* 0x000fca0008010899 */
[----:B------:R-:W-:Y:S01]  /*9dd0*/  MUFU.EX2 R201, R201 ;  /* 0x000000c900c97308 */ /* 0x000fe20000000800 */
[----:B------:R-:W0:Y:S07]  /*9de0*/  SHFL.BFLY PT, R170, R3, 0x1, 0x1f ;  /* 0x0c201f0003aa7f89 */ /* 0x000e2e00000e0000 */
        /* <DEDUP_REMOVED lines=8> */
[----:B------:R-:W-:Y:S01]  /*9e70*/  MUFU.EX2 R167, R167 ;  /* 0x000000a700a77308 */ /* 0x000fe20000000800 */
[--C-:B------:R-:W-:Y:S01]  /*9e80*/  FFMA.FTZ R208, R0, UR5, -R158.reuse ;  /* 0x0000000500d07c23 */ /* 0x100fe2000801089e */
[----:B------:R-:W-:Y:S02]  /*9e90*/  IMAD.U32 R0, RZ, RZ, UR7 ;  /* 0x00000007ff007e24 */ /* 0x000fe4000f8e00ff */
[--C-:B------:R-:W-:Y:S01]  /*9ea0*/  FFMA.FTZ R159, R2, UR5, -R158.reuse ;  /* 0x00000005029f7c23 */ /* 0x100fe2000801089e */
[----:B------:R-:W-:Y:S01]  /*9eb0*/  FSEL R2, R4, RZ, P6 ;  /* 0x000000ff04027208 */ /* 0x000fe20003000000 */
[--C-:B------:R-:W-:Y:S01]  /*9ec0*/  FFMA.FTZ R210, R161, UR5, -R158.reuse ;  /* 0x00000005a1d27c23 */ /* 0x100fe2000801089e */
[----:B------:R-:W-:Y:S02]  /*9ed0*/  @!P1 VIADD R0, R0, 0x38840 ;  /* 0x0003884000009836 */ /* 0x000fe40000000000 */
[--C-:B------:R-:W-:Y:S01]  /*9ee0*/  FFMA.FTZ R161, R184, UR5, -R158.reuse ;  /* 0x00000005b8a17c23 */ /* 0x100fe2000801089e */
[----:B------:R-:W-:Y:S01]  /*9ef0*/  MUFU.EX2 R208, R208 ;  /* 0x000000d000d07308 */ /* 0x000fe20000000800 */
[----:B------:R-:W-:Y:S01]  /*9f00*/  FADD.FTZ R2, -R2, R21 ;  /* 0x0000001502027221 */ /* 0x000fe20000010100 */
[----:B------:R-:W-:Y:S01]  /*9f10*/  FFMA.FTZ R204, R176, UR5, -R158 ;  /* 0x00000005b0cc7c23 */ /* 0x000fe2000801089e */
[----:B------:R-:W-:Y:S01]  /*9f20*/  @!P1 PRMT R0, RZ, 0x654, R0 ;  /* 0x00000654ff009816 */ /* 0x000fe20000000000 */
[--C-:B------:R-:W-:Y:S01]  /*9f30*/  FFMA.FTZ R171, R188, UR5, -R158.reuse ;  /* 0x00000005bcab7c23 */ /* 0x100fe2000801089e */
[----:B------:R-:W-:Y:S01]  /*9f40*/  FMUL.FTZ R2, R2, UR5 ;  /* 0x0000000502027c20 */ /* 0x000fe20008410000 */
[--C-:B------:R-:W-:Y:S01]  /*9f50*/  FFMA.FTZ R192, R152, UR5, -R158.reuse ;  /* 0x0000000598c07c23 */ /* 0x100fe2000801089e */
[----:B------:R0:W-:Y:S01]  /*9f60*/  @!P1 SYNCS.ARRIVE.TRANS64.RED.A1T0 RZ, [R0+URZ], RZ ;  /* 0x000000ff00ff99a7 */ /* 0x0001e2000810043f */
[----:B------:R-:W-:Y:S01]  /*9f70*/  MUFU.EX2 R159, R159 ;  /* 0x0000009f009f7308 */ /* 0x000fe20000000800 */
[--C-:B------:R-:W-:Y:S01]  /*9f80*/  FFMA.FTZ R206, R173, UR5, -R158.reuse ;  /* 0x00000005adce7c23 */ /* 0x100fe2000801089e */
[----:B------:R-:W-:Y:S01]  /*9f90*/  FFMA.FTZ R170, R187, UR5, -R158 ;  /* 0x00000005bbaa7c23 */ /* 0x000fe2000801089e */
[----:B------:R-:W-:-:S02]  /*9fa0*/  IMAD.U32 R21, RZ, RZ, UR4 ;  /* 0x00000004ff157e24 */ /* 0x000fc4000f8e00ff */
[--C-:B------:R-:W-:Y:S01]  /*9fb0*/  FFMA.FTZ R200, R181, UR5, -R158.reuse ;  /* 0x00000005b5c87c23 */ /* 0x100fe2000801089e */
[--C-:B------:R-:W-:Y:S01]  /*9fc0*/  FFMA.FTZ R172, R172, UR5, -R158.reuse ;  /* 0x00000005acac7c23 */ /* 0x100fe2000801089e */
[--C-:B------:R-:W-:Y:S01]  /*9fd0*/  FFMA.FTZ R202, R180, UR5, -R158.reuse ;  /* 0x00000005b4ca7c23 */ /* 0x100fe2000801089e */
[----:B0-----:R-:W-:Y:S01]  /*9fe0*/  FSEL R0, R3, RZ, P3 ;  /* 0x000000ff03007208 */ /* 0x001fe20001800000 */
[----:B------:R-:W0:Y:S01]  /*9ff0*/  MUFU.EX2 R2, R2 ;  /* 0x0000000200027308 */ /* 0x000e220000000800 */
[----:B------:R-:W-:Y:S02]  /*a000*/  @!P1 VIADD R21, R21, 0x38860 ;  /* 0x0003886015159836 */ /* 0x000fe40000000000 */
[--C-:B------:R-:W-:Y:S01]  /*a010*/  FFMA.FTZ R196, R164, UR5, -R158.reuse ;  /* 0x00000005a4c47c23 */ /* 0x100fe2000801089e */
[--C-:B------:R-:W-:Y:S01]  /*a020*/  FFMA.FTZ R165, R165, UR5, -R158.reuse ;  /* 0x00000005a5a57c23 */ /* 0x100fe2000801089e */
[----:B------:R-:W-:Y:S01]  /*a030*/  FADD.FTZ R0, -R0, R235 ;  /* 0x000000eb00007221 */ /* 0x000fe20000010100 */
[--C-:B------:R-:W-:Y:S01]  /*a040*/  FFMA.FTZ R198, R169, UR5, -R158.reuse ;  /* 0x00000005a9c67c23 */ /* 0x100fe2000801089e */
[----:B------:R-:W-:Y:S01]  /*a050*/  @!P1 PRMT R21, RZ, 0x654, R21 ;  /* 0x00000654ff159816 */ /* 0x000fe20000000015 */
[--C-:B------:R-:W-:Y:S01]  /*a060*/  FFMA.FTZ R168, R168, UR5, -R158.reuse ;  /* 0x00000005a8a87c23 */ /* 0x100fe2000801089e */
[----:B------:R-:W-:Y:S01]  /*a070*/  FMUL.FTZ R0, R0, UR5 ;  /* 0x0000000500007c20 */ /* 0x000fe20008410000 */
[----:B------:R-:W-:Y:S01]  /*a080*/  MUFU.EX2 R210, R210 ;  /* 0x000000d200d27308 */ /* 0x000fe20000000800 */
[----:B------:R1:W-:Y:S01]  /*a090*/  @!P1 SYNCS.ARRIVE.TRANS64.RED.A1T0 RZ, [R21+URZ], RZ ;  /* 0x000000ff15ff99a7 */ /* 0x0003e2000810043f */
[--C-:B------:R-:W-:Y:S01]  /*a0a0*/  FFMA.FTZ R186, R186, UR5, -R158.reuse ;  /* 0x00000005baba7c23 */ /* 0x100fe2000801089e */
[----:B------:R-:W-:Y:S01]  /*a0b0*/  FFMA.FTZ R189, R189, UR5, -R158 ;  /* 0x00000005bdbd7c23 */ /* 0x000fe2000801089e */
[----:B------:R-:W-:Y:S01]  /*a0c0*/  PLOP3.LUT P3, PT, PT, PT, UP1, 0x80, 0x0 ;  /* 0x000000000000781c */ /* 0x000fe20003f6f018 */
[----:B------:R-:W-:Y:S01]  /*a0d0*/  UIADD3 UR4, UR10, -0x1, URZ ;  /* 0xffffffff0a047890 */ /* 0x000fe2000fffe03f */
[----:B------:R-:W-:-:S02]  /*a0e0*/  IMAD.MOV.U32 R235, RZ, RZ, R3 ;  /* 0x000000ffffeb7224 */ /* 0x000fc400078e0003 */
[----:B------:R-:W2:Y:S01]  /*a0f0*/  MUFU.EX2 R0, R0 ;  /* 0x0000000000007308 */ /* 0x000ea20000000800 */
[----:B0-----:R-:W-:Y:S01]  /*a100*/  FFMA.FTZ R5, R2, R5, R209 ;  /* 0x0000000502057223 */ /* 0x001fe200000100d1 */
[--C-:B-1----:R-:W-:Y:S01]  /*a110*/  FFMA.FTZ R21, R160, UR5, -R158.reuse ;  /* 0x00000005a0157c23 */ /* 0x102fe2000801089e */
[----:B------:R-:W-:Y:S01]  /*a120*/  FFMA.FTZ R158, R190, UR5, -R158 ;  /* 0x00000005be9e7c23 */ /* 0x000fe2000801089e */
[----:B------:R-:W-:Y:S02]  /*a130*/  IMAD.U32 R236, RZ, RZ, UR4 ;  /* 0x00000004ffec7e24 */ /* 0x000fe4000f8e00ff */
[C---:B------:R-:W-:Y:S01]  /*a140*/  FADD.FTZ R5, R175.reuse, R5 ;  /* 0x00000005af057221 */ /* 0x040fe20000010000 */
[----:B------:R-:W-:Y:S01]  /*a150*/  F2FP.F16.F32.PACK_AB R209, R175, R209 ;  /* 0x000000d1afd1723e */ /* 0x000fe200000000ff */
[----:B------:R-:W0:Y:S02]  /*a160*/  MUFU.EX2 R161, R161 ;  /* 0x000000a100a17308 */ /* 0x000e240000000800 */
[----:B------:R-:W-:Y:S01]  /*a170*/  FADD.FTZ R5, R211, R5 ;  /* 0x00000005d3057221 */ /* 0x000fe20000010000 */
[----:B------:R-:W-:-:S03]  /*a180*/  F2FP.F16.F32.PACK_AB R211, R185, R211 ;  /* 0x000000d3b9d3723e */ /* 0x000fc600000000ff */
[----:B------:R-:W-:Y:S02]  /*a190*/  FADD.FTZ R5, R185, R5 ;  /* 0x00000005b9057221 */ /* 0x000fe40000010000 */
[----:B------:R-:W1:Y:S01]  /*a1a0*/  MUFU.EX2 R204, R204 ;  /* 0x000000cc00cc7308 */ /* 0x000e620000000800 */
[----:B--2---:R-:W-:Y:S01]  /*a1b0*/  FFMA.FTZ R152, R0, R14, R208 ;  /* 0x0000000e00987223 */ /* 0x004fe200000100d0 */
[----:B------:R-:W-:-:S03]  /*a1c0*/  F2FP.F16.F32.PACK_AB R208, R159, R208 ;  /* 0x000000d09fd0723e */ /* 0x000fc600000000ff */
[----:B------:R-:W-:-:S03]  /*a1d0*/  FADD.FTZ R152, R159, R152 ;  /* 0x000000989f987221 */ /* 0x000fc60000010000 */
[----:B------:R-:W2:Y:S01]  /*a1e0*/  MUFU.EX2 R171, R171 ;  /* 0x000000ab00ab7308 */ /* 0x000ea20000000800 */
[----:B------:R-:W-:Y:S01]  /*a1f0*/  FADD.FTZ R152, R210, R152 ;  /* 0x00000098d2987221 */ /* 0x000fe20000010000 */
[----:B0-----:R-:W-:-:S03]  /*a200*/  F2FP.F16.F32.PACK_AB R210, R161, R210 ;  /* 0x000000d2a1d2723e */ /* 0x001fc600000000ff */
[----:B------:R-:W-:-:S03]  /*a210*/  FADD.FTZ R152, R161, R152 ;  /* 0x00000098a1987221 */ /* 0x000fc60000010000 */
        /* <DEDUP_REMOVED lines=17> */
[C---:B-1----:R-:W-:Y:S01]  /*a330*/  FADD.FTZ R154, R170.reuse, R154 ;  /* 0x0000009aaa9a7221 */ /* 0x042fe20000010000 */
[----:B------:R-:W-:Y:S01]  /*a340*/  FADD.FTZ R152, R203, R152 ;  /* 0x00000098cb987221 */ /* 0x000fe20000010000 */
[----:B------:R-:W-:Y:S02]  /*a350*/  F2FP.F16.F32.PACK_AB R206, R170, R206 ;  /* 0x000000ceaace723e */ /* 0x000fe400000000ff */
[C---:B------:R-:W-:Y:S01]  /*a360*/  F2FP.F16.F32.PACK_AB R203, R166.reuse, R203 ;  /* 0x000000cba6cb723e */ /* 0x040fe200000000ff */
[----:B------:R-:W-:Y:S02]  /*a370*/  FADD.FTZ R152, R166, R152 ;  /* 0x00000098a6987221 */ /* 0x000fe40000010000 */
[----:B------:R-:W1:Y:S01]  /*a380*/  MUFU.EX2 R202, R202 ;  /* 0x000000ca00ca7308 */ /* 0x000e620000000800 */
[----:B--2---:R-:W-:Y:S01]  /*a390*/  FADD.FTZ R154, R200, R154 ;  /* 0x0000009ac89a7221 */ /* 0x004fe20000010000 */
[----:B------:R-:W-:Y:S01]  /*a3a0*/  FADD.FTZ R152, R197, R152 ;  /* 0x00000098c5987221 */ /* 0x000fe20000010000 */
[----:B------:R-:W-:-:S03]  /*a3b0*/  F2FP.F16.F32.PACK_AB R197, R167, R197 ;  /* 0x000000c5a7c5723e */ /* 0x000fc600000000ff */
[----:B------:R-:W-:Y:S02]  /*a3c0*/  FADD.FTZ R152, R167, R152 ;  /* 0x00000098a7987221 */ /* 0x000fe40000010000 */
[----:B------:R-:W2:Y:S01]  /*a3d0*/  MUFU.EX2 R21, R21 ;  /* 0x0000001500157308 */ /* 0x000ea20000000800 */
[C---:B0-----:R-:W-:Y:S01]  /*a3e0*/  FADD.FTZ R154, R172.reuse, R154 ;  /* 0x0000009aac9a7221 */ /* 0x041fe20000010000 */
[----:B------:R-:W-:-:S06]  /*a3f0*/  F2FP.F16.F32.PACK_AB R200, R172, R200 ;  /* 0x000000c8acc8723e */ /* 0x000fcc00000000ff */
[----:B------:R-:W0:Y:S01]  /*a400*/  MUFU.EX2 R196, R196 ;  /* 0x000000c400c47308 */ /* 0x000e220000000800 */
[----:B-1----:R-:W-:-:S07]  /*a410*/  FADD.FTZ R154, R202, R154 ;  /* 0x0000009aca9a7221 */ /* 0x002fce0000010000 */
[----:B------:R-:W1:Y:S01]  /*a420*/  MUFU.EX2 R14, R165 ;  /* 0x000000a5000e7308 */ /* 0x000e620000000800 */
[C---:B--2---:R-:W-:Y:S01]  /*a430*/  FADD.FTZ R154, R21.reuse, R154 ;  /* 0x0000009a159a7221 */ /* 0x044fe20000010000 */
[----:B------:R-:W-:Y:S01]  /*a440*/  F2FP.F16.F32.PACK_AB R202, R21, R202 ;  /* 0x000000ca15ca723e */ /* 0x000fe200000000ff */
[----:B------:R-:W-:-:S05]  /*a450*/  IMAD.MOV.U32 R21, RZ, RZ, R4 ;  /* 0x000000ffff157224 */ /* 0x000fca00078e0004 */
        /* <DEDUP_REMOVED lines=28> */
[----:B--2---:R-:W-:-:S04]  /*a620*/  FADD.FTZ R154, R189, R154 ;  /* 0x0000009abd9a7221 */ /* 0x004fc80000010000 */
[C---:B0-----:R-:W-:Y:S01]  /*a630*/  FADD.FTZ R14, R158.reuse, R154 ;  /* 0x0000009a9e0e7221 */ /* 0x041fe20000010000 */
[----:B------:R-:W-:Y:S01]  /*a640*/  F2FP.F16.F32.PACK_AB R194, R158, R189 ;  /* 0x000000bd9ec2723e */ /* 0x000fe200000000ff */
[C---:B-1----:R-:W-:Y:S01]  /*a650*/  FADD.FTZ R5, R153.reuse, R152 ;  /* 0x0000009899057221 */ /* 0x042fe20000010000 */
[----:B------:R-:W-:Y:S01]  /*a660*/  F2FP.F16.F32.PACK_AB R195, R153, R195 ;  /* 0x000000c399c3723e */ /* 0x000fe200000000ff */
[----:B------:R-:W-:Y:S06]  /*a670*/  @P3 BRA `(.L_x_2367) ;  /* 0xffffffbc00983947 */ /* 0x000fec000383ffff */
[----:B------:R-:W-:-:S07]  /*a680*/  IMAD.U32 R236, RZ, RZ, UR4 ;  /* 0x00000004ffec7e24 */ /* 0x000fce000f8e00ff */
.L_x_2358:
[----:B------:R-:W-:Y:S02]  /*a690*/  R2UR UR6, R23 ;  /* 0x00000000170672ca */ /* 0x000fe400000e0000 */
[----:B------:R-:W-:-:S13]  /*a6a0*/  R2UR UR4, R236 ;  /* 0x00000000ec0472ca */ /* 0x000fda00000e0000 */
[----:B------:R-:W-:-:S06]  /*a6b0*/  UISETP.GE.AND UP0, UPT, UR4, UR6, UPT ;  /* 0x000000060400728c */ /* 0x000fcc000bf06270 */
[----:B------:R-:W-:-:S13]  /*a6c0*/  PLOP3.LUT P2, PT, PT, PT, UP0, 0x80, 0x0 ;  /* 0x000000000000781c */ /* 0x000fda0003f4f008 */
[----:B------:R-:W-:Y:S05]  /*a6d0*/  @!P2 BRA `(.L_x_2368) ;  /* 0x0000003800dca947 */ /* 0x000fea0003800000 */
[----:B------:R-:W-:Y:S01]  /*a6e0*/  R2UR UR4, R16 ;  /* 0x00000000100472ca */ /* 0x000fe200000e0000 */
[----:B------:R-:W-:Y:S01]  /*a6f0*/  IMAD.MOV.U32 R18, RZ, RZ, R4 ;  /* 0x000000ffff127224 */ /* 0x000fe200078e0004 */
[----:B------:R-:W-:Y:S01]  /*a700*/  ULDC UR61, c[0x0][0x9d8] ;  /* 0x00027600003d7ab9 */ /* 0x000fe20000000800 */
[----:B------:R-:W-:Y:S02]  /*a710*/  IMAD.MOV.U32 R20, RZ, RZ, R3 ;  /* 0x000000ffff147224 */ /* 0x000fe400078e0003 */
[----:B------:R-:W-:-:S08]  /*a720*/  IMAD.U32 R21, RZ, RZ, UR60 ;  /* 0x0000003cff157e24 */ /* 0x000fd0000f8e00ff */
[----:B------:R-:W-:-:S07]  /*a730*/  IMAD.U32 R22, RZ, RZ, UR4 ;  /* 0x00000004ff167e24 */ /* 0x000fce000f8e00ff */
.L_x_2377:
[----:B------:R-:W-:Y:S02]  /*a740*/  R2UR UR4, R21 ;  /* 0x00000000150472ca */ /* 0x000fe400000e0000 */
[----:B------:R-:W-:-:S11]  /*a750*/  R2UR UR5, R22 ;  /* 0x00000000160572ca */ /* 0x000fd600000e0000 */
        /* <DEDUP_REMOVED lines=8> */
.L_x_2369:
        /* <DEDUP_REMOVED lines=8> */
.L_x_2370:
[----:B-1----:R-:W-:Y:S05]  /*a860*/  @P2 BRA `(.L_x_2371) ;  /* 0x0000000000082947 */ /* 0x002fea0003800000 */
[----:B------:R-:W1:Y:S02]  /*a870*/  SYNCS.PHASECHK.TRANS64.TRYWAIT P2, [UR4+0x38830], R3 ;  /* 0x03883003ff0075a7 */ /* 0x000e640008040144 */
[----:B-1----:R-:W-:Y:S05]  /*a880*/  @!P2 BRA `(.L_x_2372) ;  /* 0x0000011800cca947 */ /* 0x002fea0003800000 */
.L_x_2371:
        /* <DEDUP_REMOVED lines=84> */
[----:B------:R-:W-:Y:S01]  /*add0*/  UMOV UR56, UR14 ;  /* 0x0000000e00387c82 */ /* 0x000fe20008000000 */
[----:B------:R-:W-:Y:S01]  /*ade0*/  UMOV UR57, UR15 ;  /* 0x0000000f00397c82 */ /* 0x000fe20008000000 */
        /* <DEDUP_REMOVED lines=494> */
.L_x_2373:
[----:B------:R-:W-:Y:S02]  /*ccd0*/  R2UR UR6, R17 ;  /* 0x00000000110672ca */ /* 0x000fe400000e0000 */
        /* <DEDUP_REMOVED lines=8> */
.L_x_2374:
[----:B---3--:R-:W-:Y:S05]  /*cd60*/  @P2 BRA `(.L_x_2375) ;  /* 0x0000000000082947 */ /* 0x008fea0003800000 */
[----:B------:R-:W3:Y:S02]  /*cd70*/  SYNCS.PHASECHK.TRANS64.TRYWAIT P2, [UR4+0x38850], R0 ;  /* 0x03885000ff0075a7 */ /* 0x000ee40008040144 */
[----:B---3--:R-:W-:Y:S05]  /*cd80*/  @!P2 BRA `(.L_x_2376) ;  /* 0x000000f400a4a947 */ /* 0x008fea0003800000 */
.L_x_2375:
[----:B------:R-:W-:Y:S01]  /*cd90*/  R2UR UR10, R17 ;  /* 0x00000000110a72ca */ /* 0x000fe200000e0000 */
[----:B------:R-:W-:Y:S01]  /*cda0*/  WARPGROUP.ARRIVE ;  /* 0x00000000000079c5 */ /* 0x000fe20000000000 */
[----:B------:R-:W-:Y:S01]  /*cdb0*/  R2UR UR6, R21 ;  /* 0x00000000150672ca */ /* 0x000fe200000e0000 */
[----:B------:R-:W-:Y:S01]  /*cdc0*/  UMOV UR7, 0x40000040 ;  /* 0x4000004000077882 */ /* 0x000fe20000000000 */
[----:B---3--:R-:W-:Y:S01]  /*cdd0*/  FMUL.FTZ R2, R184, UR61 ;  /* 0x0000003db8027c20 */ /* 0x008fe20008410000 */
[----:B-1----:R-:W-:Y:S01]  /*cde0*/  FMUL.FTZ R4, R185, UR61 ;  /* 0x0000003db9047c20 */ /* 0x002fe20008410000 */
[----:B------:R-:W-:Y:S01]  /*cdf0*/  FMUL.FTZ R185, R188, UR61 ;  /* 0x0000003dbcb97c20 */ /* 0x000fe20008410000 */
[----:B------:R-:W-:Y:S01]  /*ce00*/  FMUL.FTZ R21, R186, UR61 ;  /* 0x0000003dba157c20 */ /* 0x000fe20008410000 */
[----:B------:R-:W-:Y:S01]  /*ce10*/  FMUL.FTZ R186, R189, UR61 ;  /* 0x0000003dbdba7c20 */ /* 0x000fe20008410000 */
[----:B------:R-:W-:Y:S01]  /*ce20*/  FMUL.FTZ R188, R176, UR61 ;  /* 0x0000003db0bc7c20 */ /* 0x000fe20008410000 */
[----:B------:R-:W2:Y:S01]  /*ce30*/  MUFU.TANH R2, R2 ;  /* 0x0000000200027308 */ /* 0x000ea20000002400 */
        /* <DEDUP_REMOVED lines=15> */
[----:B------:R-:W3:Y:S01]  /*cf30*/  MUFU.TANH R185, R185 ;  /* 0x000000b900b97308 */ /* 0x000ee20000002400 */
[----:B--2---:R-:W-:Y:S01]  /*cf40*/  FMNMX.FTZ R0, R2, R20, !PT ;  /* 0x0000001402007209 */ /* 0x004fe20007810000 */
[----:B------:R-:W-:Y:S01]  /*cf50*/  FMUL.FTZ R165, R165, UR61 ;  /* 0x0000003da5a57c20 */ /* 0x000fe20008410000 */
[----:B------:R-:W-:Y:S01]  /*cf60*/  UIMAD UR5, UR6, 0xa00, UR5 ;  /* 0x00000a00060578a4 */ /* 0x000fe2000f8e0205 */
[----:B------:R-:W-:Y:S01]  /*cf70*/  FMUL.FTZ R152, R152, UR61 ;  /* 0x0000003d98987c20 */ /* 0x000fe20008410000 */
[----:B------:R-:W-:Y:S01]  /*cf80*/  FMUL.FTZ R176, R178, UR61 ;  /* 0x0000003db2b07c20 */ /* 0x000fe20008410000 */
[----:B------:R-:W-:Y:S01]  /*cf90*/  FMUL.FTZ R178, R179, UR61 ;  /* 0x0000003db3b27c20 */ /* 0x000fe20008410000 */
[----:B------:R-:W-:Y:S01]  /*cfa0*/  FMUL.FTZ R179, R182, UR61 ;  /* 0x0000003db6b37c20 */ /* 0x000fe20008410000 */
[----:B------:R-:W2:Y:S01]  /*cfb0*/  MUFU.TANH R186, R186 ;  /* 0x000000ba00ba7308 */ /* 0x000ea20000002400 */
        /* <DEDUP_REMOVED lines=8> */
[----:B---3--:R-:W-:Y:S01]  /*d040*/  FMNMX.FTZ R0, R185, R0, !PT ;  /* 0x00000000b9007209 */ /* 0x008fe20007810000 */
[----:B------:R-:W-:Y:S01]  /*d050*/  FMUL.FTZ R157, R157, UR61 ;  /* 0x0000003d9d9d7c20 */ /* 0x000fe20008410000 */
[----:B------:R-:W-:Y:S01]  /*d060*/  FMUL.FTZ R22, R187, UR61 ;  /* 0x0000003dbb167c20 */ /* 0x000fe20008410000 */
[----:B------:R-:W-:Y:S01]  /*d070*/  FMUL.FTZ R184, R190, UR61 ;  /* 0x0000003dbeb87c20 */ /* 0x000fe20008410000 */
[----:B------:R-:W-:Y:S01]  /*d080*/  FMUL.FTZ R187, R191, UR61 ;  /* 0x0000003dbfbb7c20 */ /* 0x000fe20008410000 */
[----:B------:R-:W-:Y:S01]  /*d090*/  FMUL.FTZ R156, R183, UR61 ;  /* 0x0000003db79c7c20 */ /* 0x000fe20008410000 */
[----:B------:R-:W-:Y:S01]  /*d0a0*/  FMUL.FTZ R170, R170, UR61 ;  /* 0x0000003daaaa7c20 */ /* 0x000fe20008410000 */
[----:B------:R-:W3:Y:S01]  /*d0b0*/  MUFU.TANH R177, R177 ;  /* 0x000000b100b17308 */ /* 0x000ee20000002400 */
[----:B--2---:R-:W-:Y:S01]  /*d0c0*/  FMNMX.FTZ R0, R186, R0, !PT ;  /* 0x00000000ba007209 */ /* 0x004fe20007810000 */
[----:B------:R-:W-:Y:S01]  /*d0d0*/  ULDC UR11, c[0x0][0x988] ;  /* 0x00026200000b7ab9 */ /* 0x000fe20000000800 */
[----:B------:R-:W-:Y:S01]  /*d0e0*/  FMUL.FTZ R171, R171, UR61 ;  /* 0x0000003dabab7c20 */ /* 0x000fe20008410000 */
[----:B------:R-:W-:Y:S01]  /*d0f0*/  FMUL.FTZ R174, R174, UR61 ;  /* 0x0000003daeae7c20 */ /* 0x000fe20008410000 */
[----:B------:R-:W-:Y:S01]  /*d100*/  FMUL.FTZ R175, R175, UR61 ;  /* 0x0000003dafaf7c20 */ /* 0x000fe20008410000 */
[----:B------:R-:W-:Y:S01]  /*d110*/  FMUL.FTZ R162, R162, UR61 ;  /* 0x0000003da2a27c20 */ /* 0x000fe20008410000 */
[----:B------:R-:W-:Y:S01]  /*d120*/  FMUL.FTZ R163, R163, UR61 ;  /* 0x0000003da3a37c20 */ /* 0x000fe20008410000 */
[----:B------:R-:W2:Y:S01]  /*d130*/  MUFU.TANH R180, R180 ;  /* 0x000000b400b47308 */ /* 0x000ea20000002400 */
[----:B-1----:R-:W-:Y:S01]  /*d140*/  FMNMX.FTZ R0, R188, R0, !PT ;  /* 0x00000000bc007209 */ /* 0x002fe20007810000 */
[----:B------:R-:W-:Y:S01]  /*d150*/  FMUL.FTZ R166, R166, UR61 ;  /* 0x0000003da6a67c20 */ /* 0x000fe20008410000 */
[----:B------:R-:W-:Y:S01]  /*d160*/  FMUL.FTZ R167, R167, UR61 ;  /* 0x0000003da7a77c20 */ /* 0x000fe20008410000 */
[----:B------:R-:W-:Y:S01]  /*d170*/  FMUL.FTZ R154, R154, UR61 ;  /* 0x0000003d9a9a7c20 */ /* 0x000fe20008410000 */
[----:B------:R-:W-:Y:S01]  /*d180*/  FMUL.FTZ R155, R155, UR61 ;  /* 0x0000003d9b9b7c20 */ /* 0x000fe20008410000 */
[----:B------:R-:W-:Y:S01]  /*d190*/  FMUL.FTZ R158, R158, UR61 ;  /* 0x0000003d9e9e7c20 */ /* 0x000fe20008410000 */
[----:B------:R-:W-:Y:S01]  /*d1a0*/  FMUL.FTZ R159, R159, UR61 ;  /* 0x0000003d9f9f7c20 */ /* 0x000fe20008410000 */
[----:B------:R-:W1:Y:S01]  /*d1b0*/  MUFU.TANH R181, R181 ;  /* 0x000000b500b57308 */ /* 0x000e620000002400 */
[----:B---3--:R-:W-:-:S07]  /*d1c0*/  FMNMX.FTZ R0, R177, R0, !PT ;  /* 0x00000000b1007209 */ /* 0x008fce0007810000 */
[----:B------:R-:W3:Y:S01]  /*d1d0*/  MUFU.TANH R168, R168 ;  /* 0x000000a800a87308 */ /* 0x000ee20000002400 */
[----:B--2---:R-:W-:-:S07]  /*d1e0*/  FMNMX.FTZ R0, R180, R0, !PT ;  /* 0x00000000b4007209 */ /* 0x004fce0007810000 */
[----:B------:R-:W2:Y:S01]  /*d1f0*/  MUFU.TANH R169, R169 ;  /* 0x000000a900a97308 */ /* 0x000ea20000002400 */
[----:B-1----:R-:W-:-:S07]  /*d200*/  FMNMX.FTZ R0, R181, R0, !PT ;  /* 0x00000000b5007209 */ /* 0x002fce0007810000 */
        /* <DEDUP_REMOVED lines=18> */
[----:B------:R-:W0:Y:S01]  /*d330*/  MUFU.TANH R157, R157 ;  /* 0x0000009d009d7308 */ /* 0x000e220000002400 */
[----:B---3--:R-:W-:-:S07]  /*d340*/  FMNMX.FTZ R0, R182, R0, !PT ;  /* 0x00000000b6007209 */ /* 0x008fce0007810000 */
[----:B------:R-:W1:Y:S01]  /*d350*/  MUFU.TANH R21, R21 ;  /* 0x0000001500157308 */ /* 0x000e620000002400 */
[----:B--2---:R-:W-:-:S07]  /*d360*/  FMNMX.FTZ R0, R153, R0, !PT ;  /* 0x0000000099007209 */ /* 0x004fce0007810000 */
[----:B------:R-:W2:Y:S01]  /*d370*/  MUFU.TANH R22, R22 ;  /* 0x0000001600167308 */ /* 0x000ea20000002400 */
[----:B0-----:R-:W-:-:S05]  /*d380*/  FMNMX.FTZ R3, R157, R0, !PT ;  /* 0x000000009d037209 */ /* 0x001fca0007810000 */
[----:B------:R-:W0:Y:S02]  /*d390*/  SHFL.BFLY PT, R0, R3, 0x2, 0x1f ;  /* 0x0c401f0003007f89 */ /* 0x000e2400000e0000 */
[----:B------:R-:W3:Y:S08]  /*d3a0*/  MUFU.TANH R184, R184 ;  /* 0x000000b800b87308 */ /* 0x000ef00000002400 */
[----:B------:R-:W4:Y:S08]  /*d3b0*/  MUFU.TANH R187, R187 ;  /* 0x000000bb00bb7308 */ /* 0x000f300000002400 */
[----:B------:R-:W5:Y:S01]  /*d3c0*/  MUFU.TANH R176, R176 ;  /* 0x000000b000b07308 */ /* 0x000f620000002400 */
[----:B0-----:R-:W-:-:S07]  /*d3d0*/  FMNMX.FTZ R3, R3, R0, !PT ;  /* 0x0000000003037209 */ /* 0x001fce0007810000 */
[----:B------:R-:W0:Y:S01]  /*d3e0*/  MUFU.TANH R178, R178 ;  /* 0x000000b200b27308 */ /* 0x000e220000002400 */
[----:B------:R-:W1:Y:S07]  /*d3f0*/  SHFL.BFLY PT, R0, R3, 0x1, 0x1f ;  /* 0x0c201f0003007f89 */ /* 0x000e6e00000e0000 */
[----:B------:R-:W0:Y:S08]  /*d400*/  MUFU.TANH R179, R179 ;  /* 0x000000b300b37308 */ /* 0x000e300000002400 */
[----:B------:R-:W0:Y:S08]  /*d410*/  MUFU.TANH R156, R156 ;  /* 0x0000009c009c7308 */ /* 0x000e300000002400 */
[----:B------:R-:W0:Y:S01]  /*d420*/  MUFU.TANH R170, R170 ;  /* 0x000000aa00aa7308 */ /* 0x000e220000002400 */
[----:B-1----:R-:W-:-:S02]  /*d430*/  FMNMX.FTZ R3, R3, R0, !PT ;  /* 0x0000000003037209 */ /* 0x002fc40007810000 */
[----:B------:R-:W-:-:S03]  /*d440*/  FMNMX.FTZ R0, R21, R18, !PT ;  /* 0x0000001215007209 */ /* 0x000fc60007810000 */
[----:B------:R-:W-:Y:S01]  /*d450*/  FADD.FTZ R20, -R3, R20 ;  /* 0x0000001403147221 */ /* 0x000fe20000010100 */
[----:B--2---:R-:W-:Y:S01]  /*d460*/  FMNMX.FTZ R0, R22, R0, !PT ;  /* 0x0000000016007209 */ /* 0x004fe20007810000 */
[----:B------:R-:W1:Y:S03]  /*d470*/  MUFU.TANH R171, R171 ;  /* 0x000000ab00ab7308 */ /* 0x000e660000002400 */
[----:B---3--:R-:W-:-:S04]  /*d480*/  FMNMX.FTZ R0, R184, R0, !PT ;  /* 0x00000000b8007209 */ /* 0x008fc80007810000 */
[----:B----4-:R-:W-:Y:S01]  /*d490*/  FMNMX.FTZ R183, R187, R0, !PT ;  /* 0x00000000bbb77209 */ /* 0x010fe20007810000 */
[----:B------:R-:W2:Y:S03]  /*d4a0*/  MUFU.TANH R174, R174 ;  /* 0x000000ae00ae7308 */ /* 0x000ea60000002400 */
[----:B-----5:R-:W-:-:S04]  /*d4b0*/  FMNMX.FTZ R183, R176, R183, !PT ;  /* 0x000000b7b0b77209 */ /* 0x020fc80007810000 */
[----:B0-----:R-:W-:Y:S01]  /*d4c0*/  FMNMX.FTZ R183, R178, R183, !PT ;  /* 0x000000b7b2b77209 */ /* 0x001fe20007810000 */
[----:B------:R-:W0:Y:S08]  /*d4d0*/  MUFU.TANH R175, R175 ;  /* 0x000000af00af7308 */ /* 0x000e300000002400 */
[----:B------:R-:W3:Y:S08]  /*d4e0*/  MUFU.TANH R162, R162 ;  /* 0x000000a200a27308 */ /* 0x000ef00000002400 */
[----:B------:R-:W4:Y:S08]  /*d4f0*/  MUFU.TANH R163, R163 ;  /* 0x000000a300a37308 */ /* 0x000f300000002400 */
[----:B------:R-:W5:Y:S08]  /*d500*/  MUFU.TANH R166, R166 ;  /* 0x000000a600a67308 */ /* 0x000f700000002400 */
[----:B------:R-:W-:Y:S08]  /*d510*/  MUFU.TANH R167, R167 ;  /* 0x000000a700a77308 */ /* 0x000ff00000002400 */
[----:B------:R-:W-:Y:S01]  /*d520*/  MUFU.TANH R154, R154 ;  /* 0x0000009a009a7308 */ /* 0x000fe20000002400 */
[----:B------:R-:W-:-:S02]  /*d530*/  WARPGROUP.DEPBAR.LE gsb0, 0x0 ;  /* 0x00008000000079c5 */ /* 0x000fc40000010000 */
[----:B------:R-:W-:-:S05]  /*d540*/  WARPGROUP.ARRIVE ;  /* 0x00000000000079c5 */ /* 0x000fca0000000000 */
[----:B------:R-:W-:Y:S01]  /*d550*/  MUFU.TANH R155, R155 ;  /* 0x0000009b009b7308 */ /* 0x000fe20000002400 */
[----:B------:R-:W-:Y:S01]  /*d560*/  HGMMA.64x256x16.F32 R24, R204, gdesc[UR4].tnspB, R24, gsb0 ;  /* 0x43e00004cc187df0 */ /* 0x000fe20008000818 */
[----:B------:R-:W-:Y:S01]  /*d570*/  UIADD3 UR6, UR5, 0x100, URZ ;  /* 0x0000010005067890 */ /* 0x000fe2000fffe03f */
[----:B------:R-:W-:-:S05]  /*d580*/  UMOV UR7, 0x40000040 ;  /* 0x4000004000077882 */ /* 0x000fca0000000000 */
[----:B------:R-:W-:Y:S08]  /*d590*/  MUFU.TANH R158, R158 ;  /* 0x0000009e009e7308 */ /* 0x000ff00000002400 */
[----:B------:R-:W-:Y:S01]  /*d5a0*/  MUFU.TANH R159, R159 ;  /* 0x0000009f009f7308 */ /* 0x000fe20000002400 */
        /* <DEDUP_REMOVED lines=11> */
[----:B------:R-:W-:Y:S02]  /*d660*/  UMOV UR5, UR11 ;  /* 0x0000000b00057c82 */ /* 0x000fe40008000000 */
[----:B------:R-:W-:-:S04]  /*d670*/  FMUL.FTZ R20, R20, UR5 ;  /* 0x0000000514147c20 */ /* 0x000fc80008410000 */
[----:B------:R1:W-:Y:S02]  /*d680*/  MUFU.EX2 R0, R20 ;  /* 0x0000001400007308 */ /* 0x0003e40000000800 */
[----:B-1----:R-:W-:-:S04]  /*d690*/  FMUL.FTZ R20, R3, UR5 ;  /* 0x0000000503147c20 */ /* 0x002fc80008410000 */
        /* <DEDUP_REMOVED lines=16> */
[----:B------:R-:W-:Y:S01]  /*d7a0*/  FFMA.FTZ R169, R173, UR5, -R20 ;  /* 0x00000005ada97c23 */ /* 0x000fe20008010814 */
[----:B--2---:R-:W-:Y:S01]  /*d7b0*/  FMNMX.FTZ R2, R174, R2, !PT ;  /* 0x00000002ae027209 */ /* 0x004fe20007810000 */
[----:B------:R-:W1:Y:S03]  /*d7c0*/  MUFU.EX2 R208, R208 ;  /* 0x000000d000d07308 */ /* 0x000e660000000800 */
[----:B0-----:R-:W-:-:S04]  /*d7d0*/  FMNMX.FTZ R2, R175, R2, !PT ;  /* 0x00000002af027209 */ /* 0x001fc80007810000 */
[----:B---3--:R-:W-:Y:S01]  /*d7e0*/  FMNMX.FTZ R2, R162, R2, !PT ;  /* 0x00000002a2027209 */ /* 0x008fe20007810000 */
[----:B------:R-:W-:Y:S03]  /*d7f0*/  MUFU.EX2 R210, R210 ;  /* 0x000000d200d27308 */ /* 0x000fe60000000800 */
[----:B----4-:R-:W-:-:S04]  /*d800*/  FMNMX.FTZ R2, R163, R2, !PT ;  /* 0x00000002a3027209 */ /* 0x010fc80007810000 */
[----:B-----5:R-:W-:Y:S01]  /*d810*/  FMNMX.FTZ R2, R166, R2, !PT ;  /* 0x00000002a6027209 */ /* 0x020fe20007810000 */
[----:B------:R-:W-:Y:S01]  /*d820*/  MUFU.EX2 R185, R185 ;  /* 0x000000b900b97308 */ /* 0x000fe20000000800 */
[----:B-1----:R-:W-:Y:S01]  /*d830*/  FFMA.FTZ R14, R0, R14, R208 ;  /* 0x0000000e000e7223 */ /* 0x002fe200000100d0 */
        /* <DEDUP_REMOVED lines=8> */
[----:B------:R-:W-:-:S05]  /*d8c0*/  FMNMX.FTZ R2, R159, R2, !PT ;  /* 0x000000029f027209 */ /* 0x000fca0007810000 */
[----:B------:R-:W0:Y:S01]  /*d8d0*/  SHFL.BFLY PT, R4, R2, 0x2, 0x1f ;  /* 0x0c401f0002047f89 */ /* 0x000e2200000e0000 */
[----:B------:R-:W-:Y:S08]  /*d8e0*/  MUFU.EX2 R206, R206 ;  /* 0x000000ce00ce7308 */ /* 0x000ff00000000800 */
[----:B------:R-:W-:Y:S08]  /*d8f0*/  MUFU.EX2 R180, R180 ;  /* 0x000000b400b47308 */ /* 0x000ff00000000800 */
[----:B------:R-:W-:Y:S01]  /*d900*/  MUFU.EX2 R200, R200 ;  /* 0x000000c800c87308 */ /* 0x000fe20000000800 */
[----:B0-----:R-:W-:-:S07]  /*d910*/  FMNMX.FTZ R2, R2, R4, !PT ;  /* 0x0000000402027209 */ /* 0x001fce0007810000 */
[----:B------:R-:W-:Y:S01]  /*d920*/  MUFU.EX2 R168, R168 ;  /* 0x000000a800a87308 */ /* 0x000fe20000000800 */
[----:B------:R-:W0:Y:S07]  /*d930*/  SHFL.BFLY PT, R4, R2, 0x1, 0x1f ;  /* 0x0c201f0002047f89 */ /* 0x000e2e00000e0000 */
[----:B------:R-:W-:Y:S08]  /*d940*/  MUFU.EX2 R202, R202 ;  /* 0x000000ca00ca7308 */ /* 0x000ff00000000800 */
[----:B------:R-:W-:Y:S01]  /*d950*/  MUFU.EX2 R169, R169 ;  /* 0x000000a900a97308 */ /* 0x000fe20000000800 */
[----:B0-----:R-:W-:-:S05]  /*d960*/  FMNMX.FTZ R4, R2, R4, !PT ;  /* 0x0000000402047209 */ /* 0x001fca0007810000 */
[----:B------:R-:W-:-:S04]  /*d970*/  FADD.FTZ R2, -R4, R18 ;  /* 0x0000001204027221 */ /* 0x000fc80000010100 */
[----:B------:R-:W-:-:S06]  /*d980*/  FMUL.FTZ R2, R2, UR5 ;  /* 0x0000000502027c20 */ /* 0x000fcc0008410000 */
[----:B------:R-:W-:Y:S01]  /*d990*/  MUFU.EX2 R2, R2 ;  /* 0x0000000200027308 */ /* 0x000fe20000000800 */
[----:B------:R-:W-:Y:S02]  /*d9a0*/  WARPGROUP.DEPBAR.LE gsb0, 0x0 ;  /* 0x00008000000079c5 */ /* 0x000fe40000010000 */
[----:B------:R-:W-:Y:S01]  /*d9b0*/  WARPGROUP.ARRIVE ;  /* 0x00000000000079c5 */ /* 0x000fe20000000000 */
[--C-:B------:R-:W-:Y:S01]  /*d9c0*/  FFMA.FTZ R196, R160, UR5, -R20.reuse ;  /* 0x00000005a0c47c23 */ /* 0x100fe20008010814 */
[--C-:B------:R-:W-:Y:S01]  /*d9d0*/  FFMA.FTZ R160, R161, UR5, -R20.reuse ;  /* 0x00000005a1a07c23 */ /* 0x100fe20008010814 */
[--C-:B------:R-:W-:Y:S01]  /*d9e0*/  FFMA.FTZ R198, R164, UR5, -R20.reuse ;  /* 0x00000005a4c67c23 */ /* 0x100fe20008010814 */
[----:B------:R-:W-:Y:S02]  /*d9f0*/  FFMA.FTZ R161, R165, UR5, -R20 ;  /* 0x00000005a5a17c23 */ /* 0x000fe40008010814 */
[----:B------:R-:W-:Y:S01]  /*da00*/  HGMMA.64x256x16.F32 R24, R192, gdesc[UR4].tnspB, R24, gsb0 ;  /* 0x43e00004c0187df0 */ /* 0x000fe20008000818 */
[----:B------:R-:W-:Y:S01]  /*da10*/  MUFU.EX2 R196, R196 ;  /* 0x000000c400c47308 */ /* 0x000fe20000000800 */
[----:B------:R-:W-:-:S02]  /*da20*/  R2UR UR7, R23 ;  /* 0x00000000170772ca */ /* 0x000fc400000e0000 */
[----:B------:R-:W-:-:S05]  /*da30*/  R2UR UR6, R236 ;  /* 0x00000000ec0672ca */ /* 0x000fca00000e0000 */
[----:B------:R-:W-:Y:S08]  /*da40*/  MUFU.EX2 R160, R160 ;  /* 0x000000a000a07308 */ /* 0x000ff00000000800 */
[----:B------:R-:W-:Y:S01]  /*da50*/  MUFU.EX2 R198, R198 ;  /* 0x000000c600c67308 */ /* 0x000fe20000000800 */
[----:B------:R-:W-:-:S06]  /*da60*/  UISETP.GT.AND UP0, UPT, UR6, UR7, UPT ;  /* 0x000000070600728c */ /* 0x000fcc000bf04270 */
[----:B------:R-:W-:Y:S01]  /*da70*/  PLOP3.LUT P2, PT, PT, PT, UP0, 0x80, 0x0 ;  /* 0x000000000000781c */ /* 0x000fe20003f4f008 */
[----:B------:R-:W-:Y:S01]  /*da80*/  MUFU.EX2 R161, R161 ;  /* 0x000000a100a17308 */ /* 0x000fe20000000800 */
[----:B------:R-:W-:Y:S02]  /*da90*/  WARPGROUP.DEPBAR.LE gsb0, 0x0 ;  /* 0x00008000000079c5 */ /* 0x000fe40000010000 */
[--C-:B------:R-:W-:Y:S01]  /*daa0*/  FFMA.FTZ R192, R152, UR5, -R20.reuse ;  /* 0x0000000598c07c23 */ /* 0x100fe20008010814 */
[--C-:B------:R-:W-:Y:S01]  /*dab0*/  FFMA.FTZ R152, R182, UR5, -R20.reuse ;  /* 0x00000005b6987c23 */ /* 0x100fe20008010814 */
[--C-:B------:R-:W-:Y:S01]  /*dac0*/  FFMA.FTZ R194, R153, UR5, -R20.reuse ;  /* 0x0000000599c27c23 */ /* 0x100fe20008010814 */
[----:B------:R-:W-:Y:S01]  /*dad0*/  FFMA.FTZ R20, R157, UR5, -R20 ;  /* 0x000000059d147c23 */ /* 0x000fe20008010814 */
[----:B------:R-:W-:Y:S02]  /*dae0*/  IMAD.U32 R157, RZ, RZ, UR60 ;  /* 0x0000003cff9d7e24 */ /* 0x000fe4000f8e00ff */
[----:B------:R-:W-:Y:S03]  /*daf0*/  MUFU.EX2 R192, R192 ;  /* 0x000000c000c07308 */ /* 0x000fe60000000800 */
[----:B------:R-:W-:-:S05]  /*db00*/  @!P1 LEA R157, R157, UR10, 0x3 ;  /* 0x0000000a9d9d9c11 */ /* 0x000fca000f8e18ff */
[----:B------:R0:W-:Y:S01]  /*db10*/  MUFU.EX2 R18, R20 ;  /* 0x0000001400127308 */ /* 0x0001e20000000800 */
[----:B------:R-:W-:-:S05]  /*db20*/  @!P1 VIADD R157, R157, 0x38840 ;  /* 0x000388409d9d9836 */ /* 0x000fca0000000000 */
[----:B------:R-:W-:Y:S02]  /*db30*/  @!P1 PRMT R157, RZ, 0x654, R157 ;  /* 0x00000654ff9d9816 */ /* 0x000fe4000000009d */
[----:B------:R-:W-:Y:S01]  /*db40*/  MUFU.EX2 R152, R152 ;  /* 0x0000009800987308 */ /* 0x000fe20000000800 */
[----:B0-----:R-:W-:Y:S01]  /*db50*/  FMUL.FTZ R20, R4, UR5 ;  /* 0x0000000504147c20 */ /* 0x001fe20008410000 */
[----:B------:R0:W-:Y:S03]  /*db60*/  @!P1 SYNCS.ARRIVE.TRANS64.RED.A1T0 RZ, [R157+URZ], RZ ;  /* 0x000000ff9dff99a7 */ /* 0x0001e6000810043f */
        /* <DEDUP_REMOVED lines=23> */
[----:B-1----:R-:W-:Y:S01]  /*dce0*/  FFMA.FTZ R5, R2, R5, R209 ;  /* 0x0000000502057223 */ /* 0x002fe200000100d1 */
[----:B------:R-:W-:Y:S01]  /*dcf0*/  FADD.FTZ R159, R210, R14 ;  /* 0x0000000ed29f7221 */ /* 0x000fe20000010000 */
[----:B0-----:R-:W-:Y:S01]  /*dd00*/  IMAD.U32 R157, RZ, RZ, UR4 ;  /* 0x00000004ff9d7e24 */ /* 0x001fe2000f8e00ff */
[----:B------:R-:W-:Y:S01]  /*dd10*/  UIADD3 UR4, UR6, -0x1, URZ ;  /* 0xffffffff06047890 */ /* 0x000fe2000fffe03f */
[----:B------:R-:W-:Y:S01]  /*dd20*/  R2UR UR6, R16 ;  /* 0x00000000100672ca */ /* 0x000fe200000e0000 */
[----:B------:R-:W-:Y:S01]  /*dd30*/  FADD.FTZ R159, R185, R159 ;  /* 0x0000009fb99f7221 */ /* 0x000fe20000010000 */
[----:B------:R-:W-:Y:S01]  /*dd40*/  @!P1 VIADD R157, R157, 0x38860 ;  /* 0x000388609d9d9836 */ /* 0x000fe20000000000 */
[----:B------:R-:W0:Y:S01]  /*dd50*/  MUFU.EX2 R22, R22 ;  /* 0x0000001600167308 */ /* 0x000e220000000800 */
[----:B--2---:R-:W-:Y:S01]  /*dd60*/  FADD.FTZ R5, R21, R5 ;  /* 0x0000000515057221 */ /* 0x004fe20000010000 */
[----:B------:R-:W-:Y:S01]  /*dd70*/  FADD.FTZ R159, R204, R159 ;  /* 0x0000009fcc9f7221 */ /* 0x000fe20000010000 */
[----:B------:R-:W-:Y:S01]  /*dd80*/  IMAD.U32 R236, RZ, RZ, UR4 ;  /* 0x00000004ffec7e24 */ /* 0x000fe2000f8e00ff */
[----:B------:R-:W-:-:S02]  /*dd90*/  @!P1 PRMT R164, RZ, 0x654, R157 ;  /* 0x00000654ffa49816 */ /* 0x000fc4000000009d */
[----:B------:R-:W-:Y:S01]  /*dda0*/  FADD.FTZ R159, R177, R159 ;  /* 0x0000009fb19f7221 */ /* 0x000fe20000010000 */
[----:B------:R-:W-:Y:S01]  /*ddb0*/  F2FP.F16.F32.PACK_AB R209, R21, R209 ;  /* 0x000000d115d1723e */ /* 0x000fe200000000ff */
[----:B------:R-:W1:Y:S01]  /*ddc0*/  MUFU.EX2 R205, R205 ;  /* 0x000000cd00cd7308 */ /* 0x000e620000000800 */
[----:B---3--:R-:W-:Y:S01]  /*ddd0*/  FADD.FTZ R14, R211, R5 ;  /* 0x00000005d30e7221 */ /* 0x008fe20000010000 */
[----:B------:R-:W-:Y:S01]  /*dde0*/  FADD.FTZ R159, R206, R159 ;  /* 0x0000009fce9f7221 */ /* 0x000fe20000010000 */
[----:B------:R2:W-:Y:S01]  /*ddf0*/  @!P1 SYNCS.ARRIVE.TRANS64.RED.A1T0 RZ, [R164+URZ], RZ ;  /* 0x000000ffa4ff99a7 */ /* 0x0005e2000810043f */
[----:B------:R-:W-:Y:S01]  /*de00*/  F2FP.F16.F32.PACK_AB R210, R185, R210 ;  /* 0x000000d2b9d2723e */ /* 0x000fe200000000ff */
[----:B------:R-:W-:Y:S02]  /*de10*/  IMAD.U32 R21, RZ, RZ, UR60 ;  /* 0x0000003cff157e24 */ /* 0x000fe4000f8e00ff */
[----:B------:R-:W-:Y:S01]  /*de20*/  FADD.FTZ R159, R180, R159 ;  /* 0x0000009fb49f7221 */ /* 0x000fe20000010000 */
[----:B------:R-:W-:Y:S01]  /*de30*/  F2FP.F16.F32.PACK_AB R204, R177, R204 ;  /* 0x000000ccb1cc723e */ /* 0x000fe200000000ff */
[----:B------:R-:W3:Y:S01]  /*de40*/  MUFU.EX2 R153, R153 ;  /* 0x0000009900997308 */ /* 0x000ee20000000800 */
[----:B0-----:R-:W-:Y:S01]  /*de50*/  FADD.FTZ R14, R22, R14 ;  /* 0x0000000e160e7221 */ /* 0x001fe20000010000 */
[----:B------:R-:W-:Y:S01]  /*de60*/  FADD.FTZ R159, R200, R159 ;  /* 0x0000009fc89f7221 */ /* 0x000fe20000010000 */
[----:B------:R-:W-:Y:S01]  /*de70*/  F2FP.F16.F32.PACK_AB R211, R22, R211 ;  /* 0x000000d316d3723e */ /* 0x000fe200000000ff */
[----:B------:R-:W-:Y:S01]  /*de80*/  IMAD.U32 R22, RZ, RZ, UR6 ;  /* 0x00000006ff167e24 */ /* 0x000fe2000f8e00ff */
[----:B------:R-:W-:Y:S01]  /*de90*/  F2FP.F16.F32.PACK_AB R206, R180, R206 ;  /* 0x000000ceb4ce723e */ /* 0x000fe200000000ff */
[C---:B------:R-:W-:Y:S01]  /*dea0*/  FADD.FTZ R159, R168.reuse, R159 ;  /* 0x0000009fa89f7221 */ /* 0x040fe20000010000 */
[----:B------:R-:W-:Y:S01]  /*deb0*/  F2FP.F16.F32.PACK_AB R200, R168, R200 ;  /* 0x000000c8a8c8723e */ /* 0x000fe200000000ff */
[----:B------:R-:W0:Y:S01]  /*dec0*/  MUFU.EX2 R207, R207 ;  /* 0x000000cf00cf7308 */ /* 0x000e220000000800 */
[----:B-1----:R-:W-:Y:S01]  /*ded0*/  FADD.FTZ R14, R205, R14 ;  /* 0x0000000ecd0e7221 */ /* 0x002fe20000010000 */
[----:B------:R-:W-:Y:S01]  /*dee0*/  FADD.FTZ R159, R202, R159 ;  /* 0x0000009fca9f7221 */ /* 0x000fe20000010000 */
[----:B------:R-:W-:-:S03]  /*def0*/  F2FP.F16.F32.PACK_AB R202, R169, R202 ;  /* 0x000000caa9ca723e */ /* 0x000fc600000000ff */
[----:B------:R-:W-:Y:S02]  /*df00*/  FADD.FTZ R159, R169, R159 ;  /* 0x0000009fa99f7221 */ /* 0x000fe40000010000 */
[----:B------:R-:W1:Y:S01]  /*df10*/  MUFU.EX2 R156, R156 ;  /* 0x0000009c009c7308 */ /* 0x000e620000000800 */
[C---:B---3--:R-:W-:Y:S01]  /*df20*/  FADD.FTZ R14, R153.reuse, R14 ;  /* 0x0000000e990e7221 */ /* 0x048fe20000010000 */
[----:B------:R-:W-:Y:S01]  /*df30*/  FADD.FTZ R159, R196, R159 ;  /* 0x0000009fc49f7221 */ /* 0x000fe20000010000 */
[----:B------:R-:W-:Y:S02]  /*df40*/  F2FP.F16.F32.PACK_AB R205, R153, R205 ;  /* 0x000000cd99cd723e */ /* 0x000fe400000000ff */
[C---:B------:R-:W-:Y:S01]  /*df50*/  F2FP.F16.F32.PACK_AB R196, R160.reuse, R196 ;  /* 0x000000c4a0c4723e */ /* 0x040fe200000000ff */
[----:B------:R-:W-:Y:S02]  /*df60*/  FADD.FTZ R159, R160, R159 ;  /* 0x0000009fa09f7221 */ /* 0x000fe40000010000 */
[----:B------:R-:W3:Y:S01]  /*df70*/  MUFU.EX2 R201, R201 ;  /* 0x000000c900c97308 */ /* 0x000ee20000000800 */
        /* <DEDUP_REMOVED lines=11> */
[----:B---3--:R-:W-:-:S07]  /*e030*/  FADD.FTZ R14, R201, R14 ;  /* 0x0000000ec90e7221 */ /* 0x008fce0000010000 */
[----:B------:R-:W3:Y:S01]  /*e040*/  MUFU.EX2 R154, R175 ;  /* 0x000000af009a7308 */ /* 0x000ee20000000800 */
[C---:B0-----:R-:W-:Y:S01]  /*e050*/  FADD.FTZ R14, R157.reuse, R14 ;  /* 0x0000000e9d0e7221 */ /* 0x041fe20000010000 */
[----:B------:R-:W-:-:S06]  /*e060*/  F2FP.F16.F32.PACK_AB R201, R157, R201 ;  /* 0x000000c99dc9723e */ /* 0x000fcc00000000ff */
[----:B------:R-:W0:Y:S01]  /*e070*/  MUFU.EX2 R197, R197 ;  /* 0x000000c500c57308 */ /* 0x000e220000000800 */
[----:B-1----:R-:W-:-:S07]  /*e080*/  FADD.FTZ R14, R203, R14 ;  /* 0x0000000ecb0e7221 */ /* 0x002fce0000010000 */
[----:B------:R-:W1:Y:S01]  /*e090*/  MUFU.EX2 R5, R163 ;  /* 0x000000a300057308 */ /* 0x000e620000000800 */
[C---:B---3--:R-:W-:Y:S01]  /*e0a0*/  FADD.FTZ R14, R154.reuse, R14 ;  /* 0x0000000e9a0e7221 */ /* 0x048fe20000010000 */
[----:B------:R-:W-:-:S06]  /*e0b0*/  F2FP.F16.F32.PACK_AB R203, R154, R203 ;  /* 0x000000cb9acb723e */ /* 0x000fcc00000000ff */
        /* <DEDUP_REMOVED lines=16> */
[----:B0-----:R-:W-:Y:S01]  /*e1c0*/  FADD.FTZ R159, R194, R159 ;  /* 0x0000009fc29f7221 */ /* 0x001fe20000010000 */
[----:B------:R-:W-:Y:S01]  /*e1d0*/  F2FP.F16.F32.PACK_AB R194, R18, R194 ;  /* 0x000000c212c2723e */ /* 0x000fe200000000ff */
[----:B-1----:R-:W-:Y:S02]  /*e1e0*/  FADD.FTZ R5, R158, R14 ;  /* 0x0000000e9e057221 */ /* 0x002fe40000010000 */
[----:B------:R-:W-:Y:S01]  /*e1f0*/  FADD.FTZ R14, R18, R159 ;  /* 0x0000009f120e7221 */ /* 0x000fe20000010000 */
[----:B------:R-:W-:Y:S02]  /*e200*/  IMAD.MOV.U32 R18, RZ, RZ, R4 ;  /* 0x000000ffff127224 */ /* 0x000fe400078e0004 */
[C---:B---3--:R-:W-:Y:S01]  /*e210*/  FADD.FTZ R5, R20.reuse, R5 ;  /* 0x0000000514057221 */ /* 0x048fe20000010000 */
[----:B------:R-:W-:Y:S01]  /*e220*/  F2FP.F16.F32.PACK_AB R195, R20, R158 ;  /* 0x0000009e14c3723e */ /* 0x000fe200000000ff */
[----:B------:R-:W-:Y:S01]  /*e230*/  IMAD.MOV.U32 R20, RZ, RZ, R3 ;  /* 0x000000ffff147224 */ /* 0x000fe200078e0003 */
[----:B--2---:R-:W-:Y:S06]  /*e240*/  @P2 BRA `(.L_x_2377) ;  /* 0xffffffc4003c2947 */ /* 0x004fec000383ffff */
.L_x_2368:
        /* <DEDUP_REMOVED lines=131> */
.L_x_2378:
        /* <DEDUP_REMOVED lines=8> */
.L_x_2379:
[----:B-1----:R-:W-:Y:S05]  /*eb00*/  @P2 BRA `(.L_x_2380) ;  /* 0x0000000000082947 */ /* 0x002fea0003800000 */
[----:B------:R-:W1:Y:S02]  /*eb10*/  SYNCS.PHASECHK.TRANS64.TRYWAIT P0, [UR8+0x38850], R0 ;  /* 0x03885000ff0075a7 */ /* 0x000e640008000148 */
[----:B-1----:R-:W-:Y:S05]  /*eb20*/  @!P0 BRA `(.L_x_2381) ;  /* 0x000000d800548947 */ /* 0x002fea0003800000 */
.L_x_2380:
[----:B------:R-:W-:Y:S01]  /*eb30*/  R2UR UR4, R17 ;  /* 0x00000000110472ca */ /* 0x000fe200000e0000 */
[----:B------:R-:W2:Y:S01]  /*eb40*/  LDL.LU R2, [R1+0x30] ;  /* 0x0000300001027983 */ /* 0x000ea20000300800 */
[----:B------:R-:W-:Y:S01]  /*eb50*/  WARPGROUP.ARRIVE ;  /* 0x00000000000079c5 */ /* 0x000fe20000000000 */
[----:B------:R-:W-:Y:S01]  /*eb60*/  UMOV UR7, 0x40000040 ;  /* 0x4000004000077882 */ /* 0x000fe20000000000 */
[----:B------:R-:W-:Y:S01]  /*eb70*/  IMAD.U32 R8, RZ, RZ, UR5 ;  /* 0x00000005ff087e24 */ /* 0x000fe2000f8e00ff */
[----:B-1----:R-:W1:Y:S01]  /*eb80*/  SHFL.BFLY PT, R7, R14, 0x2, 0x1f ;  /* 0x0c401f000e077f89 */ /* 0x002e6200000e0000 */
[----:B------:R-:W-:Y:S02]  /*eb90*/  IMAD.U32 R11, RZ, RZ, UR8 ;  /* 0x00000008ff0b7e24 */ /* 0x000fe4000f8e00ff */
[----:B------:R-:W-:Y:S01]  /*eba0*/  IMAD.MOV.U32 R6, RZ, RZ, RZ ;  /* 0x000000ffff067224 */ /* 0x000fe200078e00ff */
[----:B0-----:R-:W0:Y:S01]  /*ebb0*/  SHFL.BFLY PT, R0, R5, 0x2, 0x1f ;  /* 0x0c401f0005007f89 */ /* 0x001e2200000e0000 */
[----:B------:R-:W-:-:S03]  /*ebc0*/  @!P1 VIADD R11, R11, 0x38860 ;  /* 0x000388600b0b9836 */ /* 0x000fc60000000000 */
[----:B------:R-:W-:Y:S02]  /*ebd0*/  UIADD3 UR4, UR4, 0x400, URZ ;  /* 0x0000040004047890 */ /* 0x000fe4000fffe03f */
[----:B------:R-:W-:Y:S02]  /*ebe0*/  @!P1 PRMT R11, RZ, 0x654, R11 ;  /* 0x00000654ff0b9816 */ /* 0x000fe4000000000b */
[----:B------:R-:W-:-:S04]  /*ebf0*/  USHF.R.U32.HI UR4, URZ, 0x4, UR4 ;  /* 0x000000043f047899 */ /* 0x000fc80008011604 */
[----:B------:R-:W-:-:S04]  /*ec00*/  ULOP3.LUT UR4, UR4, 0x3fff, URZ, 0xc0, !UPT ;  /* 0x00003fff04047892 */ /* 0x000fc8000f8ec03f */
[----:B------:R-:W-:-:S04]  /*ec10*/  ULOP3.LUT UR4, UR4, 0x2800000, URZ, 0xfc, !UPT ;  /* 0x0280000004047892 */ /* 0x000fc8000f8efc3f */
[----:B------:R-:W-:Y:S01]  /*ec20*/  UIMAD UR4, UR60, 0xa00, UR4 ;  /* 0x00000a003c0478a4 */ /* 0x000fe2000f8e0204 */
[----:B-1----:R-:W-:Y:S01]  /*ec30*/  FADD.FTZ R7, R7, R14 ;  /* 0x0000000e07077221 */ /* 0x002fe20000010000 */
[----:B------:R-:W-:-:S04]  /*ec40*/  UIADD3 UR60, UR60, 0x1, URZ ;  /* 0x000000013c3c7890 */ /* 0x000fc8000fffe03f */
[----:B------:R-:W-:Y:S01]  /*ec50*/  UISETP.NE.AND UP0, UPT, UR60, 0x2, UPT ;  /* 0x000000023c00788c */ /* 0x000fe2000bf05270 */
[----:B------:R-:W-:Y:S02]  /*ec60*/  UMOV UR6, UR4 ;  /* 0x0000000400067c82 */ /* 0x000fe40008000000 */
[----:B------:R-:W-:Y:S01]  /*ec70*/  HGMMA.64x256x16.F32 R24, R208, gdesc[UR4].tnspB, R24, gsb0 ;  /* 0x43e00004d0187df0 */ /* 0x000fe20008000818 */
[----:B------:R-:W-:Y:S01]  /*ec80*/  UIADD3 UR6, UR4, 0x80, URZ ;  /* 0x0000008004067890 */ /* 0x000fe2000fffe03f */
[----:B------:R-:W-:Y:S01]  /*ec90*/  UMOV UR7, 0x40000040 ;  /* 0x4000004000077882 */ /* 0x000fe20000000000 */
[----:B------:R-:W-:Y:S01]  /*eca0*/  USEL UR60, UR60, URZ, UP0 ;  /* 0x0000003f3c3c7287 */ /* 0x000fe20008000000 */
[----:B--2---:R-:W-:Y:S01]  /*ecb0*/  R2UR UR9, R2 ;  /* 0x00000000020972ca */ /* 0x004fe200000e0000 */
[----:B0-----:R-:W-:Y:S01]  /*ecc0*/  FADD.FTZ R2, R0, R5 ;  /* 0x0000000500027221 */ /* 0x001fe20000010000 */
[----:B------:R-:W-:Y:S01]  /*ecd0*/  IMAD.MOV.U32 R5, RZ, RZ, RZ ;  /* 0x000000ffff057224 */ /* 0x000fe200078e00ff */
[----:B------:R-:W0:Y:S04]  /*ece0*/  SHFL.BFLY PT, R0, R7, 0x1, 0x1f ;  /* 0x0c201f0007007f89 */ /* 0x000e2800000e0000 */
[----:B------:R-:W1:Y:S01]  /*ecf0*/  SHFL.BFLY PT, R9, R2, 0x1, 0x1f ;  /* 0x0c201f0002097f89 */ /* 0x000e6200000e0000 */
[----:B------:R-:W-:-:S02]  /*ed00*/  WARPGROUP.DEPBAR.LE gsb0, 0x0 ;  /* 0x00008000000079c5 */ /* 0x000fc40000010000 */
[----:B------:R-:W-:-:S03]  /*ed10*/  WARPGROUP.ARRIVE ;  /* 0x00000000000079c5 */ /* 0x000fc60000000000 */
[----:B------:R-:W-:-:S11]  /*ed20*/  UIADD3 UR9, UR9, 0x1, URZ ;  /* 0x0000000109097890 */ /* 0x000fd6000fffe03f */
[----:B------:R-:W-:Y:S01]  /*ed30*/  HGMMA.64x256x16.F32 R24, R204, gdesc[UR4].tnspB, R24, gsb0 ;  /* 0x43e00004cc187df0 */ /* 0x000fe20008000818 */
[----:B------:R-:W-:Y:S01]  /*ed40*/  UIADD3 UR6, UR4, 0x100, URZ ;  /* 0x0000010004067890 */ /* 0x000fe2000fffe03f */
[----:B------:R-:W-:Y:S01]  /*ed50*/  UMOV UR7, 0x40000040 ;  /* 0x4000004000077882 */ /* 0x000fe20000000000 */
[----:B0-----:R-:W-:Y:S01]  /*ed60*/  FADD.FTZ R12, R7, R0 ;  /* 0x00000000070c7221 */ /* 0x001fe20000010000 */
[----:B------:R-:W-:Y:S01]  /*ed70*/  IMAD.U32 R7, RZ, RZ, UR5 ;  /* 0x00000005ff077e24 */ /* 0x000fe2000f8e00ff */
[----:B------:R-:W-:Y:S01]  /*ed80*/  R2UR UR5, R16 ;  /* 0x00000000100572ca */ /* 0x000fe200000e0000 */
[----:B------:R-:W-:Y:S02]  /*ed90*/  IMAD.MOV.U32 R0, RZ, RZ, -0x800000 ;  /* 0xff800000ff007424 */ /* 0x000fe400078e00ff */
[----:B-1----:R-:W-:Y:S01]  /*eda0*/  FADD.FTZ R13, R2, R9 ;  /* 0x00000009020d7221 */ /* 0x002fe20000010000 */
[----:B------:R-:W-:Y:S01]  /*edb0*/  FSETP.NE.FTZ.AND P0, PT, R12, RZ, PT ;  /* 0x000000ff0c00720b */ /* 0x000fe20003f15000 */
[----:B------:R-:W-:-:S03]  /*edc0*/  IMAD.MOV.U32 R2, RZ, RZ, -0x800000 ;  /* 0xff800000ff027424 */ /* 0x000fc600078e00ff */
[----:B------:R-:W-:-:S09]  /*edd0*/  FSETP.NE.FTZ.AND P2, PT, R13, RZ, PT ;  /* 0x000000ff0d00720b */ /* 0x000fd20003f55000 */
[----:B------:R-:W0:Y:S01]  /*ede0*/  @P0 MUFU.LG2 R9, R12 ;  /* 0x0000000c00090308 */ /* 0x000e220000000c00 */
[----:B------:R-:W-:-:S07]  /*edf0*/  @P0 FMUL.FTZ R8, R8, 0.69314718246459960938 ;  /* 0x3f31721808080820 */ /* 0x000fce0000410000 */
[----:B------:R-:W1:Y:S08]  /*ee00*/  @P2 MUFU.LG2 R10, R13 ;  /* 0x0000000d000a2308 */ /* 0x000e700000000c00 */
[----:B------:R2:W3:Y:S01]  /*ee10*/  @P0 MUFU.RCP R6, R12 ;  /* 0x0000000c00060308 */ /* 0x0004e20000001000 */
[----:B0-----:R-:W-:-:S04]  /*ee20*/  @P0 FMUL.FTZ R9, R9, 0.69314718246459960938 ;  /* 0x3f31721809090820 */ /* 0x001fc80000410000 */
[----:B------:R-:W-:Y:S01]  /*ee30*/  @P0 FFMA.FTZ R2, R8, R3, R9 ;  /* 0x0000000308020223 */ /* 0x000fe20000010009 */
[----:B------:R-:W-:Y:S01]  /*ee40*/  IMAD.U32 R3, RZ, RZ, UR9 ;  /* 0x00000009ff037e24 */ /* 0x000fe2000f8e00ff */
[----:B------:R-:W-:Y:S01]  /*ee50*/  PLOP3.LUT P0, PT, PT, PT, PT, 0x8, 0x0 ;  /* 0x000000000000781c */ /* 0x000fe20003f0e170 */
[----:B------:R-:W0:Y:S01]  /*ee60*/  @P2 MUFU.RCP R5, R13 ;  /* 0x0000000d00052308 */ /* 0x000e220000001000 */
[----:B--2---:R-:W-:Y:S01]  /*ee70*/  @P2 FMUL.FTZ R12, R7, 0.69314718246459960938 ;  /* 0x3f317218070c2820 */ /* 0x004fe20000410000 */
[----:B-1----:R-:W-:Y:S01]  /*ee80*/  @P2 FMUL.FTZ R7, R10, 0.69314718246459960938 ;  /* 0x3f3172180a072820 */ /* 0x002fe20000410000 */
[----:B------:R1:W-:Y:S03]  /*ee90*/  STL [R1+0x30], R3 ;  /* 0x0000300301007387 */ /* 0x0003e60000100800 */
[----:B------:R-:W-:Y:S01]  /*eea0*/  @P2 FFMA.FTZ R0, R12, R4, R7 ;  /* 0x000000040c002223 */ /* 0x000fe20000010007 */
[----:B------:R-:W-:-:S02]  /*eeb0*/  WARPGROUP.DEPBAR.LE gsb0, 0x0 ;  /* 0x00008000000079c5 */ /* 0x000fc40000010000 */
[----:B------:R-:W-:-:S06]  /*eec0*/  WARPGROUP.ARRIVE ;  /* 0x00000000000079c5 */ /* 0x000fcc0000000000 */
        /* <DEDUP_REMOVED lines=10> */
[----:B------:R-:W-:-:S04]  /*ef70*/  USEL UR4, URZ, 0x1, UP0 ;  /* 0x000000013f047887 */ /* 0x000fc80008000000 */
[----:B------:R-:W-:-:S06]  /*ef80*/  ULOP3.LUT UR5, UR5, UR4, URZ, 0x3c, !UPT ;  /* 0x0000000405057292 */ /* 0x000fcc000f8e3c3f */
[----:B------:R-:W-:Y:S01]  /*ef90*/  IMAD.U32 R16, RZ, RZ, UR5 ;  /* 0x00000005ff107e24 */ /* 0x000fe2000f8e00ff */
[----:B------:R-:W-:Y:S02]  /*efa0*/  WARPGROUP.DEPBAR.LE gsb0, 0x0 ;  /* 0x00008000000079c5 */ /* 0x000fe40000010000 */
[----:B------:R-:W-:-:S12]  /*efb0*/  WARPGROUP.ARRIVE ;  /* 0x00000000000079c5 */ /* 0x000fd80000000000 */
[----:B------:R-:W-:Y:S03]  /*efc0*/  HGMMA.64x256x16.F32 R24, R192, gdesc[UR4].tnspB, R24, gsb0 ;  /* 0x43e00004c0187df0 */ /* 0x000fe60008000818 */
[----:B------:R-:W-:Y:S02]  /*efd0*/  WARPGROUP.DEPBAR.LE gsb0, 0x0 ;  /* 0x00008000000079c5 */ /* 0x000fe40000010000 */
[----:B------:R1:W-:Y:S01]  /*efe0*/  @!P1 SYNCS.ARRIVE.TRANS64.RED.A1T0 RZ, [R11+URZ], RZ ;  /* 0x000000ff0bff99a7 */ /* 0x0003e2000810043f */
[-C--:B---3--:R-:W-:Y:S01]  /*eff0*/  FMUL.FTZ R24, R24, R6.reuse ;  /* 0x0000000618187220 */ /* 0x088fe20000410000 */
        /* <DEDUP_REMOVED lines=127> */
.L_x_2351:
        /* <DEDUP_REMOVED lines=15> */
[----:B------:R-:W3:Y:S01]  /*f8e0*/  LDL R3, [R1+0x64] ;  /* 0x0000640001037983 */ /* 0x000ee20000100800 */
[----:B------:R-:W-:Y:S01]  /*f8f0*/  F2FP.F16.F32.PACK_AB R7, R31, R30 ;  /* 0x0000001e1f07723e */ /* 0x000fe200000000ff */
[----:B------:R-:W-:Y:S01]  /*f900*/  ULDC.64 UR14, c[0x0][0xc00] ;  /* 0x00030000000e7ab9 */ /* 0x000fe20000000a00 */
[----:B------:R-:W-:Y:S01]  /*f910*/  R2UR UR18, R217 ;  /* 0x00000000d91272ca */ /* 0x000fe200000e0000 */
[----:B------:R-:W-:Y:S01]  /*f920*/  ULDC.64 UR22, c[0x0][0x208] ;  /* 0x0000820000167ab9 */ /* 0x000fe20000000a00 */
[----:B------:R-:W-:Y:S01]  /*f930*/  R2UR UR21, R214 ;  /* 0x00000000d61572ca */ /* 0x000fe200000e0000 */
[----:B------:R-:W-:Y:S01]  /*f940*/  ULDC UR20, c[0x0][0xbe8] ;  /* 0x0002fa0000147ab9 */ /* 0x000fe20000000800 */
[----:B------:R-:W-:-:S02]  /*f950*/  R2UR UR26, R212 ;  /* 0x00000000d41a72ca */ /* 0x000fc400000e0000 */
[----:B------:R-:W-:Y:S02]  /*f960*/  R2UR UR19, R216 ;  /* 0x00000000d81372ca */ /* 0x000fe400000e0000 */
[----:B------:R-:W-:Y:S01]  /*f970*/  R2UR UR24, R218 ;  /* 0x00000000da1872ca */ /* 0x000fe200000e0000 */
[----:B------:R-:W-:Y:S01]  /*f980*/  UMOV UR10, UR8 ;  /* 0x00000008000a7c82 */ /* 0x000fe20008000000 */
[----:B0-----:R-:W-:-:S03]  /*f990*/  UMOV UR11, UR4 ;  /* 0x00000004000b7c82 */ /* 0x001fc60008000000 */
[----:B------:R-:W-:-:S04]  /*f9a0*/  USHF.L.U32 UR4, UR18, 0x2, URZ ;  /* 0x0000000212047899 */ /* 0x000fc8000800063f */
[----:B------:R-:W-:Y:S01]  /*f9b0*/  UIADD3 UR9, UP0, UR4, UR14, URZ ;  /* 0x0000000e04097290 */ /* 0x000fe2000ff1e03f */
[----:B------:R-:W-:Y:S01]  /*f9c0*/  BAR.SYNC.DEFER_BLOCKING 0x1, 0x100 ;  /* 0x0044000000007b1d */ /* 0x000fe20000010000 */
[----:B--2---:R-:W-:Y:S01]  /*f9d0*/  R2UR UR17, R8 ;  /* 0x00000000081172ca */ /* 0x004fe200000e0000 */
[----:B---3--:R-:W-:-:S03]  /*f9e0*/  IMAD.WIDE R162, R3, R162, UR10 ;  /* 0x0000000a03a27e25 */ /* 0x008fc6000f8e02a2 */
[C---:B------:R-:W-:Y:S02]  /*f9f0*/  IADD3 R159, P1, R162.reuse, 0x20, RZ ;  /* 0x00000020a29f7810 */ /* 0x040fe40007f3e0ff */
[C---:B------:R-:W-:Y:S02]  /*fa00*/  IADD3 R155, P3, R162.reuse, 0x4000, RZ ;  /* 0x00004000a29b7810 */ /* 0x040fe40007f7e0ff */
[----:B------:R-:W-:-:S05]  /*fa10*/  IADD3 R157, P4, R162, 0x60, RZ ;  /* 0x00000060a29d7810 */ /* 0x000fca0007f9e0ff */
[----:B------:R-:W-:Y:S01]  /*fa20*/  USHF.L.U64.HI UR16, UR18, 0x2, UR17 ;  /* 0x0000000212107899 */ /* 0x000fe20008010211 */
[----:B------:R-:W-:Y:S02]  /*fa30*/  LOP3.LUT R158, R159, 0x380, RZ, 0xc0, !PT ;  /* 0x000003809f9e7812 */ /* 0x000fe400078ec0ff */
[----:B------:R-:W-:Y:S01]  /*fa40*/  LOP3.LUT R154, R155, 0x380, RZ, 0xc0, !PT ;  /* 0x000003809b9a7812 */ /* 0x000fe200078ec0ff */
[----:B------:R-:W-:Y:S01]  /*fa50*/  UIADD3.X UR12, UR16, UR15, URZ, UP0, !UPT ;  /* 0x0000000f100c7290 */ /* 0x000fe200087fe43f */
[----:B------:R-:W-:Y:S02]  /*fa60*/  IADD3 R161, P0, R162, 0x40, RZ ;  /* 0x00000040a2a17810 */ /* 0x000fe40007f1e0ff */
[----:B------:R-:W-:Y:S02]  /*fa70*/  LOP3.LUT R156, R157, 0x380, RZ, 0xc0, !PT ;  /* 0x000003809d9c7812 */ /* 0x000fe400078ec0ff */
[----:B------:R-:W-:Y:S02]  /*fa80*/  SHF.R.U64 R158, R158, 0x3, RZ ;  /* 0x000000039e9e7819 */ /* 0x000fe400000012ff */
[----:B------:R-:W-:-:S02]  /*fa90*/  SHF.R.U64 R154, R154, 0x3, RZ ;  /* 0x000000039a9a7819 */ /* 0x000fc400000012ff */
[----:B------:R-:W-:Y:S02]  /*faa0*/  LOP3.LUT R5, R162, 0x380, RZ, 0xc0, !PT ;  /* 0x00000380a2057812 */ /* 0x000fe400078ec0ff */
[----:B------:R-:W-:Y:S02]  /*fab0*/  LOP3.LUT R160, R161, 0x380, RZ, 0xc0, !PT ;  /* 0x00000380a1a07812 */ /* 0x000fe400078ec0ff */
[----:B------:R-:W-:Y:S02]  /*fac0*/  SHF.R.U64 R156, R156, 0x3, RZ ;  /* 0x000000039c9c7819 */ /* 0x000fe400000012ff */
[----:B------:R-:W-:Y:S01]  /*fad0*/  LOP3.LUT R158, R158, R159, RZ, 0x3c, !PT ;  /* 0x0000009f9e9e7212 */ /* 0x000fe200078e3cff */
[--C-:B------:R-:W-:Y:S01]  /*fae0*/  IMAD.X R159, RZ, RZ, R163.reuse, P1 ;  /* 0x000000ffff9f7224 */ /* 0x100fe200008e06a3 */
[----:B------:R-:W-:Y:S02]  /*faf0*/  IADD3 R153, P6, R162, 0x4020, RZ ;  /* 0x00004020a2997810 */ /* 0x000fe40007fde0ff */
[----:B------:R-:W-:Y:S01]  /*fb00*/  LOP3.LUT R154, R154, R155, RZ, 0x3c, !PT ;  /* 0x0000009b9a9a7212 */ /* 0x000fe200078e3cff */
[----:B------:R-:W-:Y:S01]  /*fb10*/  IMAD.X R155, RZ, RZ, R163, P3 ;  /* 0x000000ffff9b7224 */ /* 0x000fe200018e06a3 */
[----:B------:R-:W-:-:S02]  /*fb20*/  IADD3 R23, P5, R162, 0x4040, RZ ;  /* 0x00004040a2177810 */ /* 0x000fc40007fbe0ff */
[C---:B------:R-:W-:Y:S02]  /*fb30*/  IADD3 R21, P2, R162.reuse, 0x4060, RZ ;  /* 0x00004060a2157810 */ /* 0x040fe40007f5e0ff */
[C---:B------:R-:W-:Y:S02]  /*fb40*/  IADD3 R15, P1, R162.reuse, 0x8000, RZ ;  /* 0x00008000a20f7810 */ /* 0x040fe40007f3e0ff */
[----:B------:R-:W-:Y:S02]  /*fb50*/  SHF.R.U64 R5, R5, 0x3, RZ ;  /* 0x0000000305057819 */ /* 0x000fe400000012ff */
[----:B------:R-:W-:Y:S02]  /*fb60*/  IADD3 R3, P3, R162, 0x8060, RZ ;  /* 0x00008060a2037810 */ /* 0x000fe40007f7e0ff */
[----:B------:R-:W-:Y:S02]  /*fb70*/  SHF.R.U64 R160, R160, 0x3, RZ ;  /* 0x00000003a0a07819 */ /* 0x000fe400000012ff */
[----:B------:R-:W-:Y:S01]  /*fb80*/  LOP3.LUT R156, R156, R157, RZ, 0x3c, !PT ;  /* 0x0000009d9c9c7212 */ /* 0x000fe200078e3cff */
[----:B------:R-:W-:Y:S01]  /*fb90*/  IMAD.X R157, RZ, RZ, R163, P4 ;  /* 0x000000ffff9d7224 */ /* 0x000fe200020e06a3 */
[----:B------:R-:W-:-:S02]  /*fba0*/  LOP3.LUT R152, R153, 0x380, RZ, 0xc0, !PT ;  /* 0x0000038099987812 */ /* 0x000fc400078ec0ff */
[----:B------:R-:W-:Y:S02]  /*fbb0*/  LOP3.LUT R22, R23, 0x380, RZ, 0xc0, !PT ;  /* 0x0000038017167812 */ /* 0x000fe400078ec0ff */
[----:B------:R-:W-:Y:S02]  /*fbc0*/  LOP3.LUT R20, R21, 0x380, RZ, 0xc0, !PT ;  /* 0x0000038015147812 */ /* 0x000fe400078ec0ff */
[----:B------:R-:W-:Y:S02]  /*fbd0*/  LOP3.LUT R14, R15, 0x380, RZ, 0xc0, !PT ;  /* 0x000003800f0e7812 */ /* 0x000fe400078ec0ff */
[----:B------:R-:W-:Y:S02]  /*fbe0*/  IADD3 R11, P4, R162, 0x8040, RZ ;  /* 0x00008040a20b7810 */ /* 0x000fe40007f9e0ff */
[----:B------:R-:W-:Y:S01]  /*fbf0*/  LOP3.LUT R4, R5, R162, RZ, 0x3c, !PT ;  /* 0x000000a205047212 */ /* 0x000fe200078e3cff */
[----:B------:R-:W-:Y:S01]  /*fc00*/  IMAD.MOV.U32 R5, RZ, RZ, R163 ;  /* 0x000000ffff057224 */ /* 0x000fe200078e00a3 */
[----:B------:R-:W-:-:S02]  /*fc10*/  LOP3.LUT R8, R3, 0x380, RZ, 0xc0, !PT ;  /* 0x0000038003087812 */ /* 0x000fc400078ec0ff */
[----:B------:R-:W-:Y:S01]  /*fc20*/  LOP3.LUT R160, R160, R161, RZ, 0x3c, !PT ;  /* 0x000000a1a0a07212 */ /* 0x000fe200078e3cff */
[----:B------:R-:W-:Y:S01]  /*fc30*/  IMAD.X R161, RZ, RZ, R163, P0 ;  /* 0x000000ffffa17224 */ /* 0x000fe200000e06a3 */
[----:B------:R-:W-:Y:S02]  /*fc40*/  SHF.R.U64 R152, R152, 0x3, RZ ;  /* 0x0000000398987819 */ /* 0x000fe400000012ff */
[----:B------:R-:W-:Y:S02]  /*fc50*/  SHF.R.U64 R22, R22, 0x3, RZ ;  /* 0x0000000316167819 */ /* 0x000fe400000012ff */
[----:B------:R-:W-:Y:S02]  /*fc60*/  SHF.R.U64 R20, R20, 0x3, RZ ;  /* 0x0000000314147819 */ /* 0x000fe400000012ff */
[----:B------:R-:W-:Y:S02]  /*fc70*/  IADD3 R13, P0, R162, 0x8020, RZ ;  /* 0x00008020a20d7810 */ /* 0x000fe40007f1e0ff */
[----:B------:R-:W-:-:S02]  /*fc80*/  SHF.R.U64 R14, R14, 0x3, RZ ;  /* 0x000000030e0e7819 */ /* 0x000fc400000012ff */
[----:B------:R-:W-:Y:S02]  /*fc90*/  LOP3.LUT R10, R11, 0x380, RZ, 0xc0, !PT ;  /* 0x000003800b0a7812 */ /* 0x000fe400078ec0ff */
[----:B------:R-:W-:Y:S02]  /*fca0*/  SHF.R.U64 R8, R8, 0x3, RZ ;  /* 0x0000000308087819 */ /* 0x000fe400000012ff */
[----:B------:R-:W-:Y:S01]  /*fcb0*/  LOP3.LUT R152, R152, R153, RZ, 0x3c, !PT ;  /* 0x0000009998987212 */ /* 0x000fe200078e3cff */
[--C-:B------:R-:W-:Y:S01]  /*fcc0*/  IMAD.X R153, RZ, RZ, R163.reuse, P6 ;  /* 0x000000ffff997224 */ /* 0x100fe200030e06a3 */
[----:B------:R-:W-:Y:S02]  /*fcd0*/  MOV R9, R4 ;  /* 0x0000000400097202 */ /* 0x000fe40000000f00 */
[----:B------:R-:W-:Y:S01]  /*fce0*/  LOP3.LUT R22, R22, R23, RZ, 0x3c, !PT ;  /* 0x0000001716167212 */ /* 0x000fe200078e3cff */
[--C-:B------:R-:W-:Y:S01]  /*fcf0*/  IMAD.X R23, RZ, RZ, R163.reuse, P5 ;  /* 0x000000ffff177224 */ /* 0x100fe200028e06a3 */
[----:B------:R-:W-:Y:S01]  /*fd00*/  LOP3.LUT R20, R20, R21, RZ, 0x3c, !PT ;  /* 0x0000001514147212 */ /* 0x000fe200078e3cff */
[----:B------:R-:W-:Y:S01]  /*fd10*/  IMAD.X R21, RZ, RZ, R163, P2 ;  /* 0x000000ffff157224 */ /* 0x000fe200010e06a3 */
[----:B------:R-:W-:-:S02]  /*fd20*/  LOP3.LUT R12, R13, 0x380, RZ, 0xc0, !PT ;  /* 0x000003800d0c7812 */ /* 0x000fc400078ec0ff */
[----:B------:R-:W-:Y:S01]  /*fd30*/  LOP3.LUT R14, R14, R15, RZ, 0x3c, !PT ;  /* 0x0000000f0e0e7212 */ /* 0x000fe200078e3cff */
[----:B------:R-:W-:Y:S01]  /*fd40*/  IMAD.X R15, RZ, RZ, R163, P1 ;  /* 0x000000ffff0f7224 */ /* 0x000fe200008e06a3 */
[----:B------:R-:W-:Y:S02]  /*fd50*/  SHF.R.U64 R10, R10, 0x3, RZ ;  /* 0x000000030a0a7819 */ /* 0x000fe400000012ff */
[----:B------:R-:W-:Y:S02]  /*fd60*/  F2FP.F16.F32.PACK_AB R4, R25, R24 ;  /* 0x000000181904723e */ /* 0x000fe400000000ff */
[----:B------:R-:W-:Y:S02]  /*fd70*/  F2FP.F16.F32.PACK_AB R5, R27, R26 ;  /* 0x0000001a1b05723e */ /* 0x000fe400000000ff */
[----:B------:R-:W-:Y:S02]  /*fd80*/  IADD3 R18, P6, R162, 0xc000, RZ ;  /* 0x0000c000a2127810 */ /* 0x000fe40007fde0ff */
[----:B------:R-:W-:Y:S01]  /*fd90*/  LOP3.LUT R8, R8, R3, RZ, 0x3c, !PT ;  /* 0x0000000308087212 */ /* 0x000fe200078e3cff */
[----:B------:R0:W-:Y:S01]  /*fda0*/  STSM.16.M88.4 [R9], R4 ;  /* 0x0000000409007844 */ /* 0x0001e20000000200 */
[----:B------:R-:W-:-:S02]  /*fdb0*/  IADD3 R165, P5, R162, 0xc020, RZ ;  /* 0x0000c020a2a57810 */ /* 0x000fc40007fbe0ff */
[C---:B------:R-:W-:Y:S02]  /*fdc0*/  IADD3 R167, P2, R162.reuse, 0xc040, RZ ;  /* 0x0000c040a2a77810 */ /* 0x040fe40007f5e0ff */
[----:B------:R-:W-:Y:S02]  /*fdd0*/  IADD3 R3, P1, R162, 0xc060, RZ ;  /* 0x0000c060a2037810 */ /* 0x000fe40007f3e0ff */
[----:B------:R-:W-:Y:S02]  /*fde0*/  SHF.R.U64 R12, R12, 0x3, RZ ;  /* 0x000000030c0c7819 */ /* 0x000fe400000012ff */
[----:B------:R-:W-:Y:S02]  /*fdf0*/  LOP3.LUT R10, R10, R11, RZ, 0x3c, !PT ;  /* 0x0000000b0a0a7212 */ /* 0x000fe400078e3cff */
[----:B------:R-:W-:Y:S02]  /*fe00*/  LOP3.LUT R11, R18, 0x380, RZ, 0xc0, !PT ;  /* 0x00000380120b7812 */ /* 0x000fe400078ec0ff */
[----:B------:R-:W-:-:S02]  /*fe10*/  LOP3.LUT R164, R165, 0x380, RZ, 0xc0, !PT ;  /* 0x00000380a5a47812 */ /* 0x000fc400078ec0ff */
[----:B------:R-:W-:Y:S01]  /*fe20*/  LOP3.LUT R166, R167, 0x380, RZ, 0xc0, !PT ;  /* 0x00000380a7a67812 */ /* 0x000fe200078ec0ff */
[--C-:B0-----:R-:W-:Y:S01]  /*fe30*/  IMAD.X R7, RZ, RZ, R163.reuse, P6 ;  /* 0x000000ffff077224 */ /* 0x101fe200030e06a3 */
[----:B------:R-:W-:Y:S01]  /*fe40*/  LOP3.LUT R4, R3, 0x380, RZ, 0xc0, !PT ;  /* 0x0000038003047812 */ /* 0x000fe200078ec0ff */
[--C-:B------:R-:W-:Y:S01]  /*fe50*/  IMAD.X R5, RZ, RZ, R163.reuse, P1 ;  /* 0x000000ffff057224 */ /* 0x100fe200008e06a3 */
[----:B------:R-:W-:Y:S01]  /*fe60*/  LOP3.LUT R12, R12, R13, RZ, 0x3c, !PT ;  /* 0x0000000d0c0c7212 */ /* 0x000fe200078e3cff */
[--C-:B------:R-:W-:Y:S01]  /*fe70*/  IMAD.X R13, RZ, RZ, R163.reuse, P0 ;  /* 0x000000ffff0d7224 */ /* 0x100fe200000e06a3 */
[----:B------:R-:W-:Y:S01]  /*fe80*/  SHF.R.U64 R11, R11, 0x3, RZ ;  /* 0x000000030b0b7819 */ /* 0x000fe200000012ff */
[----:B------:R-:W-:Y:S01]  /*fe90*/  IMAD.X R9, RZ, RZ, R163, P3 ;  /* 0x000000ffff097224 */ /* 0x000fe200018e06a3 */
[----:B------:R-:W-:Y:S02]  /*fea0*/  SHF.R.U64 R164, R164, 0x3, RZ ;  /* 0x00000003a4a47819 */ /* 0x000fe400000012ff */
[----:B------:R-:W-:-:S02]  /*feb0*/  SHF.R.U64 R166, R166, 0x3, RZ ;  /* 0x00000003a6a67819 */ /* 0x000fc400000012ff */
        /* <DEDUP_REMOVED lines=8> */
[----:B------:R-:W-:-:S02]  /*ff40*/  LOP3.LUT R4, R4, R3, RZ, 0x3c, !PT ;  /* 0x0000000304047212 */ /* 0x000fc400078e3cff */
[----:B------:R-:W-:Y:S02]  /*ff50*/  MOV R168, R158 ;  /* 0x0000009e00a87202 */ /* 0x000fe40000000f00 */
[----:B------:R-:W-:Y:S02]  /*ff60*/  MOV R18, R14 ;  /* 0x0000000e00127202 */ /* 0x000fe40000000f00 */
[----:B------:R-:W-:Y:S02]  /*ff70*/  MOV R160, R12 ;  /* 0x0000000c00a07202 */ /* 0x000fe40000000f00 */
        /* <DEDUP_REMOVED lines=12> */
[----:B------:R-:W-:Y:S02]  /*10040*/  MOV R156, R154 ;  /* 0x0000009a009c7202 */ /* 0x000fe40000000f00 */
[----:B------:R-:W-:Y:S01]  /*10050*/  MOV R157, R152 ;  /* 0x00000098009d7202 */ /* 0x000fe20000000f00 */
[----:B------:R1:W-:Y:S01]  /*10060*/  STSM.16.M88.4 [R169], R20 ;  /* 0x00000014a9007844 */ /* 0x0003e20000000200 */
[----:B------:R-:W-:Y:S02]  /*10070*/  MOV R3, R6 ;  /* 0x0000000600037202 */ /* 0x000fe40000000f00 */
[----:B------:R-:W-:-:S02]  /*10080*/  F2FP.F16.F32.PACK_AB R152, R49, R48 ;  /* 0x000000303198723e */ /* 0x000fc400000000ff */
[----:B------:R-:W-:Y:S02]  /*10090*/  F2FP.F16.F32.PACK_AB R153, R51, R50 ;  /* 0x000000323399723e */ /* 0x000fe400000000ff */
[----:B------:R-:W-:Y:S02]  /*100a0*/  F2FP.F16.F32.PACK_AB R154, R53, R52 ;  /* 0x00000034359a723e */ /* 0x000fe400000000ff */
[----:B------:R-:W-:Y:S02]  /*100b0*/  F2FP.F16.F32.PACK_AB R155, R55, R54 ;  /* 0x00000036379b723e */ /* 0x000fe400000000ff */
[----:B------:R-:W-:Y:S02]  /*100c0*/  MOV R17, R4 ;  /* 0x0000000400117202 */ /* 0x000fe40000000f00 */
[----:B------:R-:W-:Y:S01]  /*100d0*/  MOV R161, R10 ;  /* 0x0000000a00a17202 */ /* 0x000fe20000000f00 */
[----:B------:R2:W-:Y:S01]  /*100e0*/  STSM.16.M88.4 [R163], R152 ;  /* 0x00000098a3007844 */ /* 0x0005e20000000200 */
[----:B------:R-:W-:-:S02]  /*100f0*/  MOV R162, R8 ;  /* 0x0000000800a27202 */ /* 0x000fc40000000f00 */
[----:B------:R-:W-:Y:S02]  /*10100*/  F2FP.F16.F32.PACK_AB R4, R57, R56 ;  /* 0x000000383904723e */ /* 0x000fe400000000ff */
[----:B------:R-:W-:Y:S02]  /*10110*/  F2FP.F16.F32.PACK_AB R5, R59, R58 ;  /* 0x0000003a3b05723e */ /* 0x000fe400000000ff */
[----:B------:R-:W-:Y:S02]  /*10120*/  F2FP.F16.F32.PACK_AB R6, R61, R60 ;  /* 0x0000003c3d06723e */ /* 0x000fe400000000ff */
[----:B------:R-:W-:Y:S02]  /*10130*/  F2FP.F16.F32.PACK_AB R7, R63, R62 ;  /* 0x0000003e3f07723e */ /* 0x000fe400000000ff */
[----:B------:R-:W-:Y:S02]  /*10140*/  F2FP.F16.F32.PACK_AB R8, R65, R64 ;  /* 0x000000404108723e */ /* 0x000fe400000000ff */
[----:B------:R-:W-:Y:S01]  /*10150*/  F2FP.F16.F32.PACK_AB R9, R67, R66 ;  /* 0x000000424309723e */ /* 0x000fe200000000ff */
[----:B------:R3:W-:Y:S01]  /*10160*/  STSM.16.M88.4 [R156], R4 ;  /* 0x000000049c007844 */ /* 0x0007e20000000200 */
[----:B------:R-:W-:-:S02]  /*10170*/  F2FP.F16.F32.PACK_AB R10, R69, R68 ;  /* 0x00000044450a723e */ /* 0x000fc400000000ff */
[----:B------:R-:W-:Y:S02]  /*10180*/  F2FP.F16.F32.PACK_AB R11, R71, R70 ;  /* 0x00000046470b723e */ /* 0x000fe400000000ff */
[----:B0-----:R-:W-:Y:S02]  /*10190*/  F2FP.F16.F32.PACK_AB R12, R73, R72 ;  /* 0x00000048490c723e */ /* 0x001fe400000000ff */
[----:B------:R-:W-:Y:S01]  /*101a0*/  F2FP.F16.F32.PACK_AB R13, R75, R74 ;  /* 0x0000004a4b0d723e */ /* 0x000fe200000000ff */
[----:B------:R0:W-:Y:S01]  /*101b0*/  STSM.16.M88.4 [R157], R8 ;  /* 0x000000089d007844 */ /* 0x0001e20000000200 */
[----:B------:R-:W-:Y:S02]  /*101c0*/  F2FP.F16.F32.PACK_AB R14, R77, R76 ;  /* 0x0000004c4d0e723e */ /* 0x000fe400000000ff */
[----:B------:R-:W-:Y:S02]  /*101d0*/  F2FP.F16.F32.PACK_AB R15, R79, R78 ;  /* 0x0000004e4f0f723e */ /* 0x000fe400000000ff */
[----:B-1----:R-:W-:-:S02]  /*101e0*/  F2FP.F16.F32.PACK_AB R20, R81, R80 ;  /* 0x000000505114723e */ /* 0x002fc400000000ff */
[----:B------:R-:W-:Y:S01]  /*101f0*/  F2FP.F16.F32.PACK_AB R21, R83, R82 ;  /* 0x000000525315723e */ /* 0x000fe200000000ff */
[----:B------:R1:W-:Y:S01]  /*10200*/  STSM.16.M88.4 [R158], R12 ;  /* 0x0000000c9e007844 */ /* 0x0003e20000000200 */
[----:B------:R-:W-:Y:S02]  /*10210*/  F2FP.F16.F32.PACK_AB R22, R85, R84 ;  /* 0x000000545516723e */ /* 0x000fe400000000ff */
[----:B------:R-:W-:Y:S02]  /*10220*/  F2FP.F16.F32.PACK_AB R23, R87, R86 ;  /* 0x000000565717723e */ /* 0x000fe400000000ff */
[----:B--2---:R-:W-:Y:S02]  /*10230*/  F2FP.F16.F32.PACK_AB R152, R89, R88 ;  /* 0x000000585998723e */ /* 0x004fe400000000ff */
[----:B------:R-:W-:Y:S01]  /*10240*/  F2FP.F16.F32.PACK_AB R153, R91, R90 ;  /* 0x0000005a5b99723e */ /* 0x000fe200000000ff */
[----:B------:R2:W-:Y:S01]  /*10250*/  STSM.16.M88.4 [R159], R20 ;  /* 0x000000149f007844 */ /* 0x0005e20000000200 */
[----:B------:R-:W-:-:S02]  /*10260*/  F2FP.F16.F32.PACK_AB R154, R93, R92 ;  /* 0x0000005c5d9a723e */ /* 0x000fc400000000ff */
[----:B------:R-:W-:Y:S02]  /*10270*/  F2FP.F16.F32.PACK_AB R155, R95, R94 ;  /* 0x0000005e5f9b723e */ /* 0x000fe400000000ff */
[----:B---3--:R-:W-:Y:S02]  /*10280*/  F2FP.F16.F32.PACK_AB R156, R97, R96 ;  /* 0x00000060619c723e */ /* 0x008fe400000000ff */
[----:B0-----:R-:W-:Y:S01]  /*10290*/  F2FP.F16.F32.PACK_AB R157, R99, R98 ;  /* 0x00000062639d723e */ /* 0x001fe200000000ff */
[----:B------:R0:W-:Y:S01]  /*102a0*/  STSM.16.M88.4 [R18], R152 ;  /* 0x0000009812007844 */ /* 0x0001e20000000200 */
[----:B-1----:R-:W-:Y:S02]  /*102b0*/  F2FP.F16.F32.PACK_AB R158, R101, R100 ;  /* 0x00000064659e723e */ /* 0x002fe400000000ff */
[----:B------:R-:W-:Y:S02]  /*102c0*/  F2FP.F16.F32.PACK_AB R4, R105, R104 ;  /* 0x000000686904723e */ /* 0x000fe400000000ff */
[----:B------:R-:W-:-:S02]  /*102d0*/  F2FP.F16.F32.PACK_AB R5, R107, R106 ;  /* 0x0000006a6b05723e */ /* 0x000fc400000000ff */
[----:B------:R-:W-:Y:S02]  /*102e0*/  F2FP.F16.F32.PACK_AB R6, R109, R108 ;  /* 0x0000006c6d06723e */ /* 0x000fe400000000ff */
[----:B--2---:R-:W-:Y:S02]  /*102f0*/  F2FP.F16.F32.PACK_AB R159, R103, R102 ;  /* 0x00000066679f723e */ /* 0x004fe400000000ff */
[----:B------:R-:W-:Y:S02]  /*10300*/  F2FP.F16.F32.PACK_AB R7, R111, R110 ;  /* 0x0000006e6f07723e */ /* 0x000fe400000000ff */
[----:B------:R-:W-:Y:S01]  /*10310*/  F2FP.F16.F32.PACK_AB R8, R113, R112 ;  /* 0x000000707108723e */ /* 0x000fe200000000ff */
[----:B------:R-:W-:Y:S01]  /*10320*/  STSM.16.M88.4 [R160], R156 ;  /* 0x0000009ca0007844 */ /* 0x000fe20000000200 */
[----:B------:R-:W-:Y:S01]  /*10330*/  F2FP.F16.F32.PACK_AB R9, R115, R114 ;  /* 0x000000727309723e */ /* 0x000fe200000000ff */
[----:B0-----:R-:W-:Y:S01]  /*10340*/  IMAD.U32 R152, RZ, RZ, UR9 ;  /* 0x00000009ff987e24 */ /* 0x001fe2000f8e00ff */
[----:B------:R-:W-:Y:S01]  /*10350*/  F2FP.F16.F32.PACK_AB R10, R117, R116 ;  /* 0x00000074750a723e */ /* 0x000fe200000000ff */
[----:B------:R0:W-:Y:S01]  /*10360*/  STSM.16.M88.4 [R161], R4 ;  /* 0x00000004a1007844 */ /* 0x0001e20000000200 */
[----:B------:R-:W-:Y:S01]  /*10370*/  F2FP.F16.F32.PACK_AB R11, R119, R118 ;  /* 0x00000076770b723e */ /* 0x000fe200000000ff */
[----:B------:R-:W-:Y:S01]  /*10380*/  IMAD.U32 R153, RZ, RZ, UR12 ;  /* 0x0000000cff997e24 */ /* 0x000fe2000f8e00ff */
[----:B------:R-:W-:Y:S01]  /*10390*/  F2FP.F16.F32.PACK_AB R12, R121, R120 ;  /* 0x00000078790c723e */ /* 0x000fe200000000ff */
[----:B------:R-:W-:Y:S01]  /*103a0*/  ULDC.64 UR12, c[0x0][0xc08] ;  /* 0x00030200000c7ab9 */ /* 0x000fe20000000a00 */
[----:B------:R-:W-:Y:S01]  /*103b0*/  F2FP.F16.F32.PACK_AB R13, R123, R122 ;  /* 0x0000007a7b0d723e */ /* 0x000fe200000000ff */
[----:B------:R1:W-:Y:S01]  /*103c0*/  STSM.16.M88.4 [R162], R8 ;  /* 0x00000008a2007844 */ /* 0x0003e20000000200 */
[----:B------:R-:W-:-:S02]  /*103d0*/  F2FP.F16.F32.PACK_AB R14, R125, R124 ;  /* 0x0000007c7d0e723e */ /* 0x000fc400000000ff */
[----:B------:R-:W-:Y:S02]  /*103e0*/  F2FP.F16.F32.PACK_AB R15, R127, R126 ;  /* 0x0000007e7f0f723e */ /* 0x000fe400000000ff */
[----:B------:R-:W-:Y:S02]  /*103f0*/  MOV R164, R164 ;  /* 0x000000a400a47202 */ /* 0x000fe40000000f00 */
[----:B------:R-:W-:Y:S01]  /*10400*/  F2FP.F16.F32.PACK_AB R20, R129, R128 ;  /* 0x000000808114723e */ /* 0x000fe200000000ff */
[----:B------:R-:W-:Y:S01]  /*10410*/  STSM.16.M88.4 [R3], R12 ;  /* 0x0000000c03007844 */ /* 0x000fe20000000200 */
[----:B------:R-:W-:Y:S02]  /*10420*/  F2FP.F16.F32.PACK_AB R21, R131, R130 ;  /* 0x000000828315723e */ /* 0x000fe400000000ff */
[----:B------:R-:W-:Y:S02]  /*10430*/  F2FP.F16.F32.PACK_AB R22, R133, R132 ;  /* 0x000000848516723e */ /* 0x000fe400000000ff */
[----:B------:R-:W-:-:S02]  /*10440*/  F2FP.F16.F32.PACK_AB R23, R135, R134 ;  /* 0x000000868717723e */ /* 0x000fc400000000ff */
[----:B------:R-:W-:Y:S02]  /*10450*/  MOV R166, R166 ;  /* 0x000000a600a67202 */ /* 0x000fe40000000f00 */
[----:B0-----:R-:W-:Y:S01]  /*10460*/  F2FP.F16.F32.PACK_AB R4, R137, R136 ;  /* 0x000000888904723e */ /* 0x001fe200000000ff */
[----:B------:R-:W-:Y:S01]  /*10470*/  STSM.16.M88.4 [R164], R20 ;  /* 0x00000014a4007844 */ /* 0x000fe20000000200 */
[----:B------:R-:W-:Y:S02]  /*10480*/  F2FP.F16.F32.PACK_AB R5, R139, R138 ;  /* 0x0000008a8b05723e */ /* 0x000fe400000000ff */
[----:B------:R-:W-:Y:S02]  /*10490*/  F2FP.F16.F32.PACK_AB R6, R141, R140 ;  /* 0x0000008c8d06723e */ /* 0x000fe400000000ff */
[----:B------:R-:W-:Y:S02]  /*104a0*/  F2FP.F16.F32.PACK_AB R7, R143, R142 ;  /* 0x0000008e8f07723e */ /* 0x000fe400000000ff */
[----:B-1----:R-:W-:-:S02]  /*104b0*/  F2FP.F16.F32.PACK_AB R8, R145, R144 ;  /* 0x000000909108723e */ /* 0x002fc400000000ff */
[----:B------:R-:W-:Y:S01]  /*104c0*/  F2FP.F16.F32.PACK_AB R9, R147, R146 ;  /* 0x000000929309723e */ /* 0x000fe200000000ff */
[----:B------:R0:W-:Y:S01]  /*104d0*/  STSM.16.M88.4 [R166], R4 ;  /* 0x00000004a6007844 */ /* 0x0001e20000000200 */
[----:B------:R-:W-:Y:S02]  /*104e0*/  F2FP.F16.F32.PACK_AB R10, R149, R148 ;  /* 0x00000094950a723e */ /* 0x000fe400000000ff */
[----:B------:R-:W-:Y:S02]  /*104f0*/  F2FP.F16.F32.PACK_AB R11, R151, R150 ;  /* 0x00000096970b723e */ /* 0x000fe400000000ff */
[----:B------:R-:W-:-:S03]  /*10500*/  ISETP.NE.U32.AND P0, PT, RZ, UR14, PT ;  /* 0x0000000eff007c0c */ /* 0x000fc6000bf05070 */
[----:B------:R1:W-:Y:S01]  /*10510*/  STSM.16.M88.4 [R17], R8 ;  /* 0x0000000811007844 */ /* 0x0003e20000000200 */
[----:B------:R-:W-:Y:S01]  /*10520*/  BAR.SYNC.DEFER_BLOCKING 0x1, 0x100 ;  /* 0x0044000000007b1d */ /* 0x000fe20000010000 */
[----:B------:R-:W-:Y:S01]  /*10530*/  ISETP.NE.AND.EX P0, PT, RZ, UR15, PT, P0 ;  /* 0x0000000fff007c0c */ /* 0x000fe2000bf05300 */
[----:B------:R-:W-:-:S04]  /*10540*/  UISETP.NE.U32.AND UP0, UPT, UR12, URZ, UPT ;  /* 0x0000003f0c00728c */ /* 0x000fc8000bf05070 */
[----:B------:R-:W-:-:S08]  /*10550*/  UISETP.NE.AND.EX UP0, UPT, UR13, URZ, UPT, UP0 ;  /* 0x0000003f0d00728c */ /* 0x000fd0000bf05300 */
[----:B------:R-:W2:Y:S03]  /*10560*/  @P0 LDG.E R18, desc[UR22][R152.64] ;  /* 0x0000001698120981 */ /* 0x000ea6000c1e1900 */
[----:B------:R-:W-:Y:S01]  /*10570*/  @UP0 UIADD3 UR12, UP1, UR4, UR12, URZ ;  /* 0x0000000c040c0290 */ /* 0x000fe2000ff3e03f */
[----:B------:R-:W-:Y:S02]  /*10580*/  PLOP3.LUT P4, PT, PT, PT, UP0, 0x80, 0x0 ;  /* 0x000000000000781c */ /* 0x000fe40003f8f008 */
[----:B------:R-:W-:Y:S01]  /*10590*/  ULDC UR4, c[0x0][0xad4] ;  /* 0x0002b50000047ab9 */ /* 0x000fe20000000800 */
[----:B------:R-:W-:Y:S02]  /*105a0*/  @UP0 UIADD3.X UR13, UR16, UR13, URZ, UP1, !UPT ;  /* 0x0000000d100d0290 */ /* 0x000fe40008ffe43f */
[----:B0-----:R-:W-:-:S04]  /*105b0*/  IMAD.U32 R4, RZ, RZ, UR12 ;  /* 0x0000000cff047e24 */ /* 0x001fc8000f8e00ff */
[----:B------:R-:W-:-:S05]  /*105c0*/  IMAD.U32 R5, RZ, RZ, UR13 ;  /* 0x0000000dff057e24 */ /* 0x000fca000f8e00ff */
[----:B------:R0:W3:Y:S01]  /*105d0*/  @P4 LDG.E R3, desc[UR22][R4.64] ;  /* 0x0000001604034981 */ /* 0x0000e2000c1e1900 */
[----:B------:R-:W-:Y:S01]  /*105e0*/  UISETP.NE.AND UP0, UPT, UR21, URZ, UPT ;  /* 0x0000003f1500728c */ /* 0x000fe2000bf05270 */
[----:B------:R-:W-:Y:S01]  /*105f0*/  VIADD R14, R213, UR26 ;  /* 0x0000001ad50e7c36 */ /* 0x000fe20008000000 */
        /* <DEDUP_REMOVED lines=10> */
[----:B------:R-:W-:Y:S01]  /*106a0*/  USEL UR9, UR18, URZ, !UP0 ;  /* 0x0000003f12097287 */ /* 0x000fe2000c000000 */
[----:B------:R-:W-:Y:S01]  /*106b0*/  @UP1 ULDC UR25, c[0x0][0xbec] ;  /* 0x0002fb0000191ab9 */ /* 0x000fe20000000800 */
[----:B------:R-:W-:Y:S02]  /*106c0*/  USEL UR22, UR17, URZ, !UP0 ;  /* 0x0000003f11167287 */ /* 0x000fe4000c000000 */
[----:B------:R-:W-:Y:S02]  /*106d0*/  USEL UR21, UR19, URZ, UP2 ;  /* 0x0000003f13157287 */ /* 0x000fe40009000000 */
[----:B------:R-:W-:Y:S01]  /*106e0*/  @P1 IMAD.HI.U32 R4, R14, UR25, RZ ;  /* 0x000000190e041c27 */ /* 0x000fe2000f8e00ff */
[----:B------:R-:W-:-:S03]  /*106f0*/  @UP1 ULDC UR28, c[0x0][0xbf0] ;  /* 0x0002fc00001c1ab9 */ /* 0x000fc60000000800 */
[----:B------:R-:W-:Y:S01]  /*10700*/  ULDC.64 UR16, c[0x0][UR23+0x220] ;  /* 0x0000880017107abb */ /* 0x000fe20008000a00 */
[----:B------:R-:W-:Y:S01]  /*10710*/  ULDC.64 UR14, c[0x0][UR23+0x218] ;  /* 0x00008600170e7abb */ /* 0x000fe20008000a00 */
[----:B------:R-:W-:Y:S01]  /*10720*/  ULDC.64 UR18, c[0x0][UR23+0x228] ;  /* 0x00008a0017127abb */ /* 0x000fe20008000a00 */
[----:B------:R-:W-:Y:S01]  /*10730*/  UIMAD UR17, UR17, UR9, URZ ;  /* 0x00000009111172a4 */ /* 0x000fe2000f8e023f */
[----:B------:R-:W-:Y:S01]  /*10740*/  @P1 SHF.R.U32.HI R5, RZ, UR28, R4 ;  /* 0x0000001cff051c19 */ /* 0x000fe20008011604 */
[----:B------:R-:W-:Y:S02]  /*10750*/  UIMAD.WIDE.U32 UR12, UR14, UR24, URZ ;  /* 0x000000180e0c72a5 */ /* 0x000fe4000f8e003f */
[----:B------:R-:W-:Y:S02]  /*10760*/  UIMAD UR24, UR15, UR24, URZ ;  /* 0x000000180f1872a4 */ /* 0x000fe4000f8e023f */
[----:B------:R-:W-:Y:S01]  /*10770*/  UIMAD.WIDE.U32 UR26, UR18, UR21, URZ ;  /* 0x00000015121a72a5 */ /* 0x000fe2000f8e003f */
[----:B------:R-:W-:Y:S01]  /*10780*/  IMAD.MOV R7, RZ, RZ, -R5 ;  /* 0x000000ffff077224 */ /* 0x000fe200078e0a05 */
[----:B------:R-:W-:-:S02]  /*10790*/  UIMAD.WIDE.U32 UR14, UR16, UR9, URZ ;  /* 0x00000009100e72a5 */ /* 0x000fc4000f8e003f */
[----:B------:R-:W-:Y:S01]  /*107a0*/  UIMAD UR18, UR19, UR21, URZ ;  /* 0x00000015131272a4 */ /* 0x000fe2000f8e023f */
[----:B------:R-:W-:Y:S01]  /*107b0*/  IMAD R7, R7, UR20, R14 ;  /* 0x0000001407077c24 */ /* 0x000fe2000f8e020e */
[----:B------:R-:W-:Y:S01]  /*107c0*/  UIMAD UR17, UR16, UR22, UR17 ;  /* 0x00000016101172a4 */ /* 0x000fe2000f8e0211 */
[----:B------:R-:W-:Y:S01]  /*107d0*/  IMAD.U32 R4, RZ, RZ, UR26 ;  /* 0x0000001aff047e24 */ /* 0x000fe2000f8e00ff */
[----:B------:R-:W-:Y:S02]  /*107e0*/  UIADD3 UR18, UR27, UR18, URZ ;  /* 0x000000121b127290 */ /* 0x000fe4000fffe03f */
[----:B------:R-:W-:Y:S01]  /*107f0*/  UIADD3 UR24, UR13, UR24, URZ ;  /* 0x000000180d187290 */ /* 0x000fe2000fffe03f */
[----:B------:R-:W-:Y:S01]  /*10800*/  SHF.R.S32.HI R6, RZ, 0x1f, R7 ;  /* 0x0000001fff067819 */ /* 0x000fe20000011407 */
[----:B------:R-:W-:Y:S02]  /*10810*/  UIADD3 UR17, UR15, UR17, URZ ;  /* 0x000000110f117290 */ /* 0x000fe4000fffe03f */
[----:B-1----:R-:W-:Y:S01]  /*10820*/  IMAD.U32 R8, RZ, RZ, UR18 ;  /* 0x00000012ff087e24 */ /* 0x002fe2000f8e00ff */
[----:B--2---:R-:W-:-:S13]  /*10830*/  @P0 R2UR UR4, R18 ;  /* 0x00000000120402ca */ /* 0x004fda00000e0000 */
[----:B------:R-:W-:Y:S02]  /*10840*/  UIADD3 UR12, UP0, UP3, UR14, UR12, UR4 ;  /* 0x0000000c0e0c7290 */ /* 0x000fe4000fb1e004 */
[----:B------:R-:W-:-:S04]  /*10850*/  USHF.R.S32.HI UR16, URZ, 0x1f, UR4 ;  /* 0x0000001f3f107899 */ /* 0x000fc80008011404 */
[----:B------:R-:W-:Y:S01]  /*10860*/  UIADD3.X UR14, UR17, UR24, UR16, UP0, UP3 ;  /* 0x00000018110e7290 */ /* 0x000fe200087e6410 */
[----:B------:R-:W-:Y:S01]  /*10870*/  IADD3 R4, P2, P3, R5, UR12, R4 ;  /* 0x0000000c05047c10 */ /* 0x000fe2000fb5e004 */
[----:B------:R-:W-:Y:S01]  /*10880*/  ULDC.64 UR12, c[0x0][UR23+0x210] ;  /* 0x00008400170c7abb */ /* 0x000fe20008000a00 */
[----:B------:R-:W-:Y:S01]  /*10890*/  SHF.R.S32.HI R5, RZ, 0x1f, R5 ;  /* 0x0000001fff057819 */ /* 0x000fe20000011405 */
[----:B------:R-:W-:-:S03]  /*108a0*/  IMAD R9, R7, UR13, RZ ;  /* 0x0000000d07097c24 */ /* 0x000fc6000f8e02ff */
[----:B------:R-:W-:Y:S01]  /*108b0*/  IADD3.X R5, R5, UR14, R8, P2, P3 ;  /* 0x0000000e05057c10 */ /* 0x000fe200097e6408 */
[----:B------:R-:W-:Y:S01]  /*108c0*/  IMAD R9, R6, UR12, R9 ;  /* 0x0000000c06097c24 */ /* 0x000fe2000f8e0209 */
[----:B------:R-:W-:Y:S01]  /*108d0*/  ULDC.64 UR14, c[0x0][0xba8] ;  /* 0x0002ea00000e7ab9 */ /* 0x000fe20000000a00 */
[----:B------:R-:W-:Y:S01]  /*108e0*/  @!UP2 ULDC UR14, c[0x0][0xb50] ;  /* 0x0002d400000eaab9 */ /* 0x000fe20000000800 */
[----:B------:R-:W-:Y:S01]  /*108f0*/  @!UP2 ULDC UR15, c[0x0][0xb54] ;  /* 0x0002d500000faab9 */ /* 0x000fe20000000800 */
[----:B------:R-:W-:Y:S01]  /*10900*/  IMAD.WIDE.U32 R4, R7, UR12, R4 ;  /* 0x0000000c07047c25 */ /* 0x000fe2000f8e0004 */
[----:B------:R-:W-:Y:S01]  /*10910*/  ULDC UR12, c[0x0][0xa88] ;  /* 0x0002a200000c7ab9 */ /* 0x000fe20000000800 */
[----:B---3--:R-:W-:Y:S02]  /*10920*/  @P4 R2UR UR12, R3 ;  /* 0x00000000030c42ca */ /* 0x008fe400000e0000 */
[----:B------:R-:W-:Y:S01]  /*10930*/  IMAD.IADD R5, R5, 0x1, R9 ;  /* 0x0000000105057824 */ /* 0x000fe200078e0209 */
[----:B------:R-:W-:-:S04]  /*10940*/  LEA R8, P2, R4, UR14, 0x2 ;  /* 0x0000000e04087c11 */ /* 0x000fc8000f8410ff */
[----:B------:R-:W-:Y:S01]  /*10950*/  LEA.HI.X R9, R4, UR15, R5, 0x2, P2 ;  /* 0x0000000f04097c11 */ /* 0x000fe200090f1405 */
[----:B------:R-:W-:Y:S08]  /*10960*/  @P4 BRA `(.L_x_2384) ;  /* 0x00000000001c4947 */ /* 0x000ff00003800000 */
[----:B------:R-:W-:Y:S05]  /*10970*/  @!P0 BRA `(.L_x_2384) ;  /* 0x0000000000188947 */ /* 0x000fea0003800000 */
[----:B------:R-:W-:Y:S02]  /*10980*/  ULDC.64 UR12, c[0x0][0x208] ;  /* 0x00008200000c7ab9 */ /* 0x000fe40000000a00 */
[----:B------:R-:W2:Y:S04]  /*10990*/  LDG.E R4, desc[UR12][R152.64] ;  /* 0x0000000c98047981 */ /* 0x000ea8000c1e1900 */
[----:B------:R-:W3:Y:S01]  /*109a0*/  LDG.E R3, desc[UR12][R152.64+0x4] ;  /* 0x0000040c98037981 */ /* 0x000ee2000c1e1900 */
[----:B--2---:R-:W-:Y:S02]  /*109b0*/  R2UR UR13, R4 ;  /* 0x00000000040d72ca */ /* 0x004fe400000e0000 */
[----:B---3--:R-:W-:-:S13]  /*109c0*/  R2UR UR12, R3 ;  /* 0x00000000030c72ca */ /* 0x008fda00000e0000 */
[----:B------:R-:W-:-:S12]  /*109d0*/  UIADD3 UR12, -UR13, UR12, URZ ;  /* 0x0000000c0d0c7290 */ /* 0x000fd8000fffe13f */
.L_x_2384:
[----:B------:R-:W2:Y:S04]  /*109e0*/  LDL R10, [R1+0x60] ;  /* 0x00006000010a7983 */ /* 0x000ea80000100800 */
[----:B------:R-:W3:Y:S01]  /*109f0*/  LDL R3, [R1+0x34] ;  /* 0x0000340001037983 */ /* 0x000ee20000100800 */
[----:B------:R-:W-:Y:S01]  /*10a00*/  R2UR UR13, R212 ;  /* 0x00000000d40d72ca */ /* 0x000fe200000e0000 */
[----:B------:R-:W-:Y:S02]  /*10a10*/  UIMAD UR12, UR12, UR20, URZ ;  /* 0x000000140c0c72a4 */ /* 0x000fe4000f8e023f */
[----:B------:R-:W-:Y:S01]  /*10a20*/  SHFL.IDX PT, R4, R8, RZ, 0x1c1f ;  /* 0x001c1fff08047589 */ /* 0x000fe200000e0000 */
[----:B------:R-:W-:-:S03]  /*10a30*/  ULDC.64 UR14, c[0x0][0x208] ;  /* 0x00008200000e7ab9 */ /* 0x000fc60000000a00 */
[----:B------:R-:W0:Y:S04]  /*10a40*/  SHFL.IDX PT, R5, R9, RZ, 0x1c1f ;  /* 0x001c1fff09057589 */ /* 0x000e2800000e0000 */
[----:B------:R-:W-:Y:S04]  /*10a50*/  SHFL.IDX PT, R6, R8, 0x1, 0x1c1f ;  /* 0x003c1f0008067f89 */ /* 0x000fe800000e0000 */
[----:B------:R-:W1:Y:S01]  /*10a60*/  SHFL.IDX PT, R7, R9, 0x1, 0x1c1f ;  /* 0x003c1f0009077f89 */ /* 0x000e6200000e0000 */
[----:B--2---:R-:W-:Y:S01]  /*10a70*/  VIADD R12, R10, UR13 ;  /* 0x0000000d0a0c7c36 */ /* 0x004fe20008000000 */
        /* <DEDUP_REMOVED lines=163> */
[----:B------:R-:W-:Y:S01]  /*114b0*/  LEA R17, P2, R2, UR10, 0x1 ;  /* 0x0000000a02117c11 */ /* 0x000fe2000f8408ff */
        /* <DEDUP_REMOVED lines=37> */
.L_x_2387:
[----:B------:R-:W-:Y:S05]  /*11710*/  BSYNC B1 ;  /* 0x0000000000017941 */ /* 0x000fea0003800000 */
.L_x_2386:
[----:B0----5:R0:W3:Y:S01]  /*11720*/  SHFL.IDX PT, R25, R18, 0x1, 0x181f ;  /* 0x00381f0012197f89 */ /* 0x0210e200000e0000 */
[----:B------:R-:W-:Y:S03]  /*11730*/  BSSY B1, `(.L_x_2388) ;  /* 0x0000015000017945 */ /* 0x000fe60003800000 */
[----:B------:R0:W4:Y:S01]  /*11740*/  SHFL.IDX PT, R7, R17, 0x1, 0x181f ;  /* 0x00381f0011077f89 */ /* 0x00012200000e0000 */
        /* <DEDUP_REMOVED lines=19> */
.L_x_2389:
[----:B------:R-:W-:Y:S05]  /*11880*/  BSYNC B1 ;  /* 0x0000000000017941 */ /* 0x000fea0003800000 */
.L_x_2388:
        /* <DEDUP_REMOVED lines=22> */
.L_x_2391:
[----:B------:R-:W-:Y:S05]  /*119f0*/  BSYNC B1 ;  /* 0x0000000000017941 */ /* 0x000fea0003800000 */
.L_x_2390:
[----:B0-----:R-:W-:Y:S01]  /*11a00*/  VIADD R2, R78, 0x60 ;  /* 0x000000604e027836 */ /* 0x001fe20000000000 */
[----:B------:R0:W0:Y:S04]  /*11a10*/  SHFL.IDX PT, R9, R18, 0x3, 0x181f ;  /* 0x00781f0012097f89 */ /* 0x00002800000e0000 */
[----:B------:R-:W-:Y:S01]  /*11a20*/  ISETP.GE.AND P0, PT, R2, UR12, PT ;  /* 0x0000000c02007c0c */ /* 0x000fe2000bf06270 */
[----:B---3--:R-:W3:-:S12]  /*11a30*/  SHFL.IDX PT, R17, R17, 0x3, 0x181f ;  /* 0x00781f0011117f89 */ /* 0x008ed800000e0000 */
        /* <DEDUP_REMOVED lines=22> */
.L_x_2385:
        /* <DEDUP_REMOVED lines=17> */
[C---:B------:R-:W-:Y:S01]  /*11cb0*/  VIADD R174, R19.reuse, 0x40 ;  /* 0x0000004013ae7836 */ /* 0x040fe20000000000 */
[----:B------:R-:W-:Y:S01]  /*11cc0*/  UIMAD UR11, UR19, UR15, UR11 ;  /* 0x0000000f130b72a4 */ /* 0x000fe2000f8e020b */
[C---:B------:R-:W-:Y:S01]  /*11cd0*/  VIADD R176, R19.reuse, 0x38 ;  /* 0x0000003813b07836 */ /* 0x040fe20000000000 */
[----:B------:R-:W-:Y:S01]  /*11ce0*/  UIMAD UR4, UR9, UR17, UR4 ;  /* 0x00000011090472a4 */ /* 0x000fe2000f8e0204 */
[C---:B------:R-:W-:Y:S01]  /*11cf0*/  VIADD R178, R19.reuse, 0x30 ;  /* 0x0000003013b27836 */ /* 0x040fe20000000000 */
[----:B------:R-:W-:Y:S01]  /*11d00*/  UIMAD.WIDE.U32 UR10, UR9, UR16, UR10 ;  /* 0x00000010090a72a5 */ /* 0x000fe2000f8e000a */
[C---:B------:R-:W-:Y:S01]  /*11d10*/  VIADD R180, R19.reuse, 0x28 ;  /* 0x0000002813b47836 */ /* 0x040fe20000000000 */
[----:B------:R-:W-:Y:S01]  /*11d20*/  ULDC.64 UR14, c[0x0][0xb48] ;  /* 0x0002d200000e7ab9 */ /* 0x000fe20000000a00 */
[----:B------:R-:W-:Y:S01]  /*11d30*/  @UP1 ULDC UR9, c[0x0][0xbec] ;  /* 0x0002fb0000091ab9 */ /* 0x000fe20000000800 */
[----:B------:R-:W-:Y:S01]  /*11d40*/  UIADD3 UR11, UR11, UR4, URZ ;  /* 0x000000040b0b7290 */ /* 0x000fe2000fffe03f */
[----:B------:R-:W-:Y:S01]  /*11d50*/  @P1 IMAD.HI.U32 R0, R14, UR9, RZ ;  /* 0x000000090e001c27 */ /* 0x000fe2000f8e00ff */
[----:B------:R-:W-:Y:S01]  /*11d60*/  UIADD3 UR8, UR8, 0x38820, URZ ;  /* 0x0003882008087890 */ /* 0x000fe2000fffe03f */
[----:B------:R-:W-:Y:S01]  /*11d70*/  BSSY B1, `(.L_x_2393) ;  /* 0x00000d0000017945 */ /* 0x000fe20003800000 */
[----:B------:R-:W-:Y:S01]  /*11d80*/  @UP1 ULDC UR4, c[0x0][0xbf0] ;  /* 0x0002fc0000041ab9 */ /* 0x000fe20000000800 */
[----:B------:R-:W-:Y:S01]  /*11d90*/  UIMAD.WIDE.U32 UR10, UR18, UR14, UR10 ;  /* 0x0000000e120a72a5 */ /* 0x000fe2000f8e000a */
[----:B------:R-:W-:Y:S01]  /*11da0*/  @P1 SHF.R.U32.HI R5, RZ, UR4, R0 ;  /* 0x00000004ff051c19 */ /* 0x000fe20008011600 */
[----:B------:R-:W-:Y:S01]  /*11db0*/  UPRMT UR8, URZ, 0x654, UR8 ;  /* 0x000006543f087896 */ /* 0x000fe20008000008 */
[----:B------:R-:W-:Y:S01]  /*11dc0*/  VIADD R182, R19, 0x20 ;  /* 0x0000002013b67836 */ /* 0x000fe20000000000 */
        /* <DEDUP_REMOVED lines=37> */
[C---:B------:R-:W-:Y:S01]  /*12020*/  VIADD R167, R19.reuse, 0x58 ;  /* 0x0000005813a77836 */ /* 0x040fe20000000000 */
[----:B------:R-:W-:Y:S01]  /*12030*/  SHF.R.S32.HI R162, RZ, 0x1f, R230 ;  /* 0x0000001fffa27819 */ /* 0x000fe200000114e6 */
[----:B------:R0:W2:Y:S01]  /*12040*/  SHFL.IDX PT, R3, R11, RZ, 0x1c1f ;  /* 0x001c1fff0b037589 */ /* 0x0000a200000e0000 */
        /* <DEDUP_REMOVED lines=23> */
[----:B------:R-:W-:Y:S02]  /*121c0*/  SHF.R.S32.HI R186, RZ, 0x1f, R186 ;  /* 0x0000001fffba7819 */ /* 0x000fe400000114ba */
[----:B------:R-:W-:Y:S01]  /*121d0*/  SHF.R.S32.HI R188, RZ, 0x1f, R188 ;  /* 0x0000001fffbc7819 */ /* 0x000fe200000114bc */
[----:B012---:R-:W-:Y:S06]  /*121e0*/  @P0 BRA `(.L_x_2394) ;  /* 0x0000000800200947 */ /* 0x007fec0003800000 */
[----:B------:R-:W-:Y:S01]  /*121f0*/  ULDC UR4, c[0x0][0xac8] ;  /* 0x0002b20000047ab9 */ /* 0x000fe20000000800 */
[----:B------:R-:W-:Y:S01]  /*12200*/  ULDC.64 UR8, c[0x0][0x208] ;  /* 0x0000820000087ab9 */ /* 0x000fe20000000a00 */
[----:B------:R-:W-:Y:S01]  /*12210*/  ISETP.GE.AND P4, PT, R187, UR4, PT ;  /* 0x00000004bb007c0c */ /* 0x000fe2000bf86270 */
[----:B------:R-:W-:Y:S01]  /*12220*/  VIADD R23, R19, 0xf0 ;  /* 0x000000f013177836 */ /* 0x000fe20000000000 */
[----:B------:R-:W-:Y:S01]  /*12230*/  ISETP.GE.AND P3, PT, R185, UR4, PT ;  /* 0x00000004b9007c0c */ /* 0x000fe2000bf66270 */
[C---:B------:R-:W-:Y:S01]  /*12240*/  VIADD R17, R19.reuse, 0xf8 ;  /* 0x000000f813117836 */ /* 0x040fe20000000000 */
[----:B------:R-:W-:Y:S02]  /*12250*/  ISETP.GE.AND P5, PT, R19, UR4, PT ;  /* 0x0000000413007c0c */ /* 0x000fe4000bfa6270 */
[----:B------:R-:W-:Y:S02]  /*12260*/  ISETP.GE.AND P1, PT, R181, UR4, PT ;  /* 0x00000004b5007c0c */ /* 0x000fe4000bf26270 */
[----:B------:R-:W-:-:S02]  /*12270*/  ISETP.GE.AND P0, PT, R183, UR4, PT ;  /* 0x00000004b7007c0c */ /* 0x000fc4000bf06270 */
[----:B------:R-:W-:-:S03]  /*12280*/  SHF.R.S32.HI R18, RZ, 0x1f, R17 ;  /* 0x0000001fff127819 */ /* 0x000fc60000011411 */
[-C--:B------:R-:W-:Y:S02]  /*12290*/  @!P4 LEA R4, P2, R187, R2.reuse, 0x2 ;  /* 0x00000002bb04c211 */ /* 0x080fe400078410ff */
[----:B------:R-:W-:Y:S02]  /*122a0*/  @!P3 LEA R6, P6, R185, R2, 0x2 ;  /* 0x00000002b906b211 */ /* 0x000fe400078c10ff */
[----:B------:R-:W-:Y:S01]  /*122b0*/  @!P5 IMAD.WIDE R8, R19, 0x4, R2 ;  /* 0x000000041308d825 */ /* 0x000fe200078e0202 */
        /* <DEDUP_REMOVED lines=9> */
[-C--:B-1----:R-:W-:Y:S02]  /*12350*/  @!P1 LEA R6, P5, R181, R2.reuse, 0x2 ;  /* 0x00000002b5069211 */ /* 0x082fe400078a10ff */
        /* <DEDUP_REMOVED lines=21> */
[-C--:B0-----:R-:W-:Y:S02]  /*124b0*/  @!P0 LEA R4, P4, R171, R2.reuse, 0x2 ;  /* 0x00000002ab048211 */ /* 0x081fe400078810ff */
[----:B-1----:R-:W-:Y:S02]  /*124c0*/  @!P1 LEA R6, P5, R169, R2, 0x2 ;  /* 0x00000002a9069211 */ /* 0x002fe400078a10ff */
        /* <DEDUP_REMOVED lines=29> */
[----:B--2---:R-:W-:-:S02]  /*126a0*/  @!P2 LEA R8, P6, R229, R2, 0x2 ;  /* 0x00000002e508a211 */ /* 0x004fc400078c10ff */
[-C--:B------:R-:W-:Y:S01]  /*126b0*/  @!P4 LEA R14, P0, R227, R2.reuse, 0x2 ;  /* 0x00000002e30ec211 */ /* 0x080fe200078010ff */
[----:B------:R1:W-:Y:S01]  /*126c0*/  @!P1 ST.E.64 desc[UR8][R6.64], R88 ;  /* 0x0000005806009985 */ /* 0x0003e2000c101b08 */
[-C--:B------:R-:W-:Y:S02]  /*126d0*/  @!P2 LEA.HI.X R9, R229, R3.reuse, R161, 0x2, P6 ;  /* 0x00000003e509a211 */ /* 0x080fe400030f14a1 */
[C---:B------:R-:W-:Y:S02]  /*126e0*/  @!P5 LEA R12, P1, R228.reuse, R2, 0x2 ;  /* 0x00000002e40cd211 */ /* 0x040fe400078210ff */
[-C--:B------:R-:W-:Y:S01]  /*126f0*/  @!P4 LEA.HI.X R15, R227, R3.reuse, R159, 0x2, P0 ;  /* 0x00000003e30fc211 */ /* 0x080fe200000f149f */
[----:B------:R2:W-:Y:S01]  /*12700*/  @!P2 ST.E.64 desc[UR8][R8.64], R92 ;  /* 0x0000005c0800a985 */ /* 0x0005e2000c101b08 */
[----:B------:R-:W-:Y:S02]  /*12710*/  ISETP.GE.AND P2, PT, R225, UR4, PT ;  /* 0x00000004e1007c0c */ /* 0x000fe4000bf46270 */
[----:B------:R-:W-:-:S02]  /*12720*/  @!P5 LEA.HI.X R13, R228, R3, R160, 0x2, P1 ;  /* 0x00000003e40dd211 */ /* 0x000fc400008f14a0 */
[-C--:B------:R-:W-:Y:S02]  /*12730*/  @!P3 LEA R20, P6, R226, R2.reuse, 0x2 ;  /* 0x00000002e214b211 */ /* 0x080fe400078c10ff */
[----:B------:R-:W-:Y:S01]  /*12740*/  ISETP.GE.AND P1, PT, R224, UR4, PT ;  /* 0x00000004e0007c0c */ /* 0x000fe2000bf26270 */
[----:B------:R-:W-:Y:S01]  /*12750*/  @!P5 ST.E.64 desc[UR8][R12.64], R96 ;  /* 0x000000600c00d985 */ /* 0x000fe2000c101b08 */
[----:B------:R-:W-:Y:S02]  /*12760*/  @!P3 LEA.HI.X R21, R226, R3, R158, 0x2, P6 ;  /* 0x00000003e215b211 */ /* 0x000fe400030f149e */
[----:B------:R-:W-:Y:S01]  /*12770*/  ISETP.GE.AND P0, PT, R223, UR4, PT ;  /* 0x00000004df007c0c */ /* 0x000fe2000bf06270 */
[----:B------:R3:W-:Y:S01]  /*12780*/  @!P4 ST.E.64 desc[UR8][R14.64], R100 ;  /* 0x000000640e00c985 */ /* 0x0007e2000c101b08 */
[----:B------:R-:W-:Y:S02]  /*12790*/  ISETP.GE.AND P4, PT, R221, UR4, PT ;  /* 0x00000004dd007c0c */ /* 0x000fe4000bf86270 */
[----:B0-----:R-:W-:Y:S01]  /*127a0*/  @!P2 LEA R4, P6, R225, R2, 0x2 ;  /* 0x00000002e104a211 */ /* 0x001fe200078c10ff */
[----:B------:R0:W-:Y:S01]  /*127b0*/  @!P3 ST.E.64 desc[UR8][R20.64], R104 ;  /* 0x000000681400b985 */ /* 0x0001e2000c101b08 */
[----:B------:R-:W-:-:S02]  /*127c0*/  ISETP.GE.AND P3, PT, R222, UR4, PT ;  /* 0x00000004de007c0c */ /* 0x000fc4000bf66270 */
[----:B------:R-:W-:Y:S02]  /*127d0*/  @!P2 LEA.HI.X R5, R225, R3, R157, 0x2, P6 ;  /* 0x00000003e105a211 */ /* 0x000fe400030f149d */
[----:B-1----:R-:W-:-:S03]  /*127e0*/  @!P1 LEA R6, P5, R224, R2, 0x2 ;  /* 0x00000002e0069211 */ /* 0x002fc600078a10ff */
[CC--:B--2---:R-:W-:Y:S01]  /*127f0*/  @!P0 LEA R8, P6, R223.reuse, R2.reuse, 0x2 ;  /* 0x00000002df088211 */ /* 0x0c4fe200078c10ff */
[----:B------:R1:W-:Y:S01]  /*12800*/  @!P2 ST.E.64 desc[UR8][R4.64], R108 ;  /* 0x0000006c0400a985 */ /* 0x0003e2000c101b08 */
[-C--:B------:R-:W-:Y:S02]  /*12810*/  @!P1 LEA.HI.X R7, R224, R3.reuse, R156, 0x2, P5 ;  /* 0x00000003e0079211 */ /* 0x080fe400028f149c */
[-C--:B------:R-:W-:Y:S02]  /*12820*/  @!P0 LEA.HI.X R9, R223, R3.reuse, R155, 0x2, P6 ;  /* 0x00000003df098211 */ /* 0x080fe400030f149b */
[-C--:B---3--:R-:W-:Y:S01]  /*12830*/  @!P4 LEA R14, P5, R221, R2.reuse, 0x2 ;  /* 0x00000002dd0ec211 */ /* 0x088fe200078a10ff */
[----:B------:R-:W-:Y:S01]  /*12840*/  @!P1 ST.E.64 desc[UR8][R6.64], R112 ;  /* 0x0000007006009985 */ /* 0x000fe2000c101b08 */
[----:B------:R-:W-:Y:S01]  /*12850*/  @!P3 LEA R12, P1, R222, R2, 0x2 ;  /* 0x00000002de0cb211 */ /* 0x000fe200078210ff */
[----:B0-----:R-:W-:Y:S01]  /*12860*/  VIADD R21, R19, 0xe8 ;  /* 0x000000e813157836 */ /* 0x001fe20000000000 */
[----:B------:R-:W-:Y:S01]  /*12870*/  ISETP.GE.AND P2, PT, R220, UR4, PT ;  /* 0x00000004dc007c0c */ /* 0x000fe2000bf46270 */
[----:B------:R0:W-:Y:S01]  /*12880*/  @!P0 ST.E.64 desc[UR8][R8.64], R116 ;  /* 0x0000007408008985 */ /* 0x0001e2000c101b08 */
[----:B------:R-:W-:-:S02]  /*12890*/  @!P3 LEA.HI.X R13, R222, R3, R154, 0x2, P1 ;  /* 0x00000003de0db211 */ /* 0x000fc400008f149a */
[----:B------:R-:W-:Y:S02]  /*128a0*/  ISETP.GE.AND P1, PT, R219, UR4, PT ;  /* 0x00000004db007c0c */ /* 0x000fe4000bf26270 */
[----:B------:R-:W-:Y:S01]  /*128b0*/  @!P4 LEA.HI.X R15, R221, R3, R153, 0x2, P5 ;  /* 0x00000003dd0fc211 */ /* 0x000fe200028f1499 */
[----:B------:R2:W-:Y:S01]  /*128c0*/  @!P3 ST.E.64 desc[UR8][R12.64], R120 ;  /* 0x000000780c00b985 */ /* 0x0005e2000c101b08 */
[----:B------:R-:W-:Y:S02]  /*128d0*/  ISETP.GE.AND P0, PT, R215, UR4, PT ;  /* 0x00000004d7007c0c */ /* 0x000fe4000bf06270 */
[----:B------:R-:W-:Y:S01]  /*128e0*/  ISETP.GE.AND P3, PT, R23, UR4, PT ;  /* 0x0000000417007c0c */ /* 0x000fe2000bf66270 */
[----:B------:R3:W-:Y:S01]  /*128f0*/  @!P4 ST.E.64 desc[UR8][R14.64], R124 ;  /* 0x0000007c0e00c985 */ /* 0x0007e2000c101b08 */
[----:B------:R-:W-:Y:S02]  /*12900*/  ISETP.GE.AND P4, PT, R21, UR4, PT ;  /* 0x0000000415007c0c */ /* 0x000fe4000bf86270 */
[----:B-1----:R-:W-:-:S02]  /*12910*/  SHF.R.S32.HI R5, RZ, 0x1f, R215 ;  /* 0x0000001fff057819 */ /* 0x002fc400000114d7 */
[CC--:B0-----:R-:W-:Y:S02]  /*12920*/  @!P2 LEA R8, P5, R220.reuse, R2.reuse, 0x2 ;  /* 0x00000002dc08a211 */ /* 0x0c1fe400078a10ff */
[-C--:B------:R-:W-:Y:S02]  /*12930*/  @!P1 LEA R6, P6, R219, R2.reuse, 0x2 ;  /* 0x00000002db069211 */ /* 0x080fe400078c10ff */
[-C--:B------:R-:W-:Y:S02]  /*12940*/  @!P2 LEA.HI.X R9, R220, R3.reuse, R152, 0x2, P5 ;  /* 0x00000003dc09a211 */ /* 0x080fe400028f1498 */
[----:B------:R-:W-:Y:S02]  /*12950*/  @!P0 LEA R4, P5, R215, R2, 0x2 ;  /* 0x00000002d7048211 */ /* 0x000fe400078a10ff */
[----:B------:R-:W-:Y:S01]  /*12960*/  @!P1 LEA.HI.X R7, R219, R3, R22, 0x2, P6 ;  /* 0x00000003db079211 */ /* 0x000fe200030f1416 */
[----:B------:R0:W-:Y:S01]  /*12970*/  @!P2 ST.E.64 desc[UR8][R8.64], R128 ;  /* 0x000000800800a985 */ /* 0x0001e2000c101b08 */
[----:B------:R-:W-:-:S02]  /*12980*/  ISETP.GE.AND P6, PT, R17, UR4, PT ;  /* 0x0000000411007c0c */ /* 0x000fc4000bfc6270 */
[-C--:B------:R-:W-:Y:S01]  /*12990*/  @!P0 LEA.HI.X R5, R215, R3.reuse, R5, 0x2, P5 ;  /* 0x00000003d7058211 */ /* 0x080fe200028f1405 */
[----:B------:R0:W-:Y:S01]  /*129a0*/  @!P1 ST.E.64 desc[UR8][R6.64], R132 ;  /* 0x0000008406009985 */ /* 0x0001e2000c101b08 */
[----:B--2---:R-:W-:Y:S02]  /*129b0*/  SHF.R.S32.HI R13, RZ, 0x1f, R21 ;  /* 0x0000001fff0d7819 */ /* 0x004fe40000011415 */
[CC--:B------:R-:W-:Y:S01]  /*129c0*/  @!P4 LEA R12, P5, R21.reuse, R2.reuse, 0x2 ;  /* 0x00000002150cc211 */ /* 0x0c0fe200078a10ff */
[----:B------:R0:W-:Y:S01]  /*129d0*/  @!P0 ST.E.64 desc[UR8][R4.64], R136 ;  /* 0x0000008804008985 */ /* 0x0001e2000c101b08 */
[----:B---3--:R-:W-:Y:S02]  /*129e0*/  SHF.R.S32.HI R15, RZ, 0x1f, R23 ;  /* 0x0000001fff0f7819 */ /* 0x008fe40000011417 */
[----:B------:R-:W-:Y:S02]  /*129f0*/  @!P4 LEA.HI.X R13, R21, R3, R13, 0x2, P5 ;  /* 0x00000003150dc211 */ /* 0x000fe400028f140d */
[----:B------:R-:W-:-:S03]  /*12a00*/  @!P3 LEA R14, P5, R23, R2, 0x2 ;  /* 0x00000002170eb211 */ /* 0x000fc600078a10ff */
[----:B------:R0:W-:Y:S01]  /*12a10*/  @!P4 ST.E.64 desc[UR8][R12.64], R140 ;  /* 0x0000008c0c00c985 */ /* 0x0001e2000c101b08 */
[----:B------:R-:W-:Y:S02]  /*12a20*/  @!P3 LEA.HI.X R15, R23, R3, R15, 0x2, P5 ;  /* 0x00000003170fb211 */ /* 0x000fe400028f140f */
[----:B------:R-:W-:-:S03]  /*12a30*/  @!P6 LEA R2, P5, R17, R2, 0x2 ;  /* 0x000000021102e211 */ /* 0x000fc600078a10ff */
[----:B------:R0:W-:Y:S01]  /*12a40*/  @!P3 ST.E.64 desc[UR8][R14.64], R144 ;  /* 0x000000900e00b985 */ /* 0x0001e2000c101b08 */
[----:B------:R-:W-:-:S05]  /*12a50*/  @!P6 LEA.HI.X R3, R17, R3, R18, 0x2, P5 ;  /* 0x000000031103e211 */ /* 0x000fca00028f1412 */
[----:B------:R0:W-:Y:S04]  /*12a60*/  @!P6 ST.E.64 desc[UR8][R2.64], R148 ;  /* 0x000000940200e985 */ /* 0x0001e8000c101b08 */
.L_x_2394:
[----:B------:R-:W-:Y:S05]  /*12a70*/  BSYNC B1 ;  /* 0x0000000000017941 */ /* 0x000fea0003800000 */
.L_x_2393:
[----:B------:R-:W-:Y:S01]  /*12a80*/  ISETP.GE.AND P0, PT, R10, UR12, PT ;  /* 0x0000000c0a007c0c */ /* 0x000fe2000bf06270 */
[----:B0-----:R0:W1:Y:S04]  /*12a90*/  SHFL.IDX PT, R3, R11, 0x1, 0x1c1f ;  /* 0x003c1f000b037f89 */ /* 0x00106800000e0000 */
        /* <DEDUP_REMOVED lines=12> */
[-C--:B--2---:R-:W-:Y:S02]  /*12b60*/  @!P5 LEA R6, P3, R187, R2.reuse, 0x2 ;  /* 0x00000002bb06d211 */ /* 0x084fe400078610ff */
        /* <DEDUP_REMOVED lines=19> */
[-C--:B-1----:R-:W-:Y:S02]  /*12ca0*/  @!P4 LEA R6, P2, R177, R2.reuse, 0x2 ;  /* 0x00000002b106c211 */ /* 0x082fe400078410ff */
[-C--:B------:R-:W-:Y:S02]  /*12cb0*/  @!P3 LEA.HI.X R5, R179, R3.reuse, R180, 0x2, P6 ;  /* 0x00000003b305b211 */ /* 0x080fe400030f14b4 */
[----:B------:R-:W-:Y:S02]  /*12cc0*/  @!P5 LEA R14, P6, R175, R2, 0x2 ;  /* 0x00000002af0ed211 */ /* 0x000fe400078c10ff */
[----:B------:R-:W-:Y:S01]  /*12cd0*/  @!P4 LEA.HI.X R7, R177, R3, R178, 0x2, P2 ;  /* 0x00000003b107c211 */ /* 0x000fe200010f14b2 */
[----:B------:R1:W-:Y:S01]  /*12ce0*/  @!P3 ST.E.64 desc[UR8][R4.64], R46 ;  /* 0x0000002e0400b985 */ /* 0x0003e2000c101b08 */
[----:B------:R-:W-:-:S02]  /*12cf0*/  ISETP.GE.AND P2, PT, R169, UR4, PT ;  /* 0x00000004a9007c0c */ /* 0x000fc4000bf46270 */
[-C--:B------:R-:W-:Y:S01]  /*12d00*/  @!P5 LEA.HI.X R15, R175, R3.reuse, R176, 0x2, P6 ;  /* 0x00000003af0fd211 */ /* 0x080fe200030f14b0 */
[----:B------:R4:W-:Y:S01]  /*12d10*/  @!P4 ST.E.64 desc[UR8][R6.64], R50 ;  /* 0x000000320600c985 */ /* 0x0009e2000c101b08 */
[-C--:B--2---:R-:W-:Y:S02]  /*12d20*/  @!P0 LEA R8, P4, R173, R2.reuse, 0x2 ;  /* 0x00000002ad088211 */ /* 0x084fe400078810ff */
[----:B------:R-:W-:Y:S01]  /*12d30*/  ISETP.GE.AND P3, PT, R167, UR4, PT ;  /* 0x00000004a7007c0c */ /* 0x000fe2000bf66270 */
[----:B------:R2:W-:Y:S01]  /*12d40*/  @!P5 ST.E.64 desc[UR8][R14.64], R54 ;  /* 0x000000360e00d985 */ /* 0x0005e2000c101b08 */
[----:B---3--:R-:W-:Y:S02]  /*12d50*/  @!P1 LEA R10, P5, R171, R2, 0x2 ;  /* 0x00000002ab0a9211 */ /* 0x008fe400078a10ff */
[----:B------:R-:W-:Y:S02]  /*12d60*/  @!P0 LEA.HI.X R9, R173, R3, R174, 0x2, P4 ;  /* 0x00000003ad098211 */ /* 0x000fe400020f14ae */
[----:B------:R-:W-:-:S02]  /*12d70*/  ISETP.GE.AND P4, PT, R234, UR4, PT ;  /* 0x00000004ea007c0c */ /* 0x000fc4000bf86270 */
[-C--:B0-----:R-:W-:Y:S01]  /*12d80*/  @!P2 LEA R12, P6, R169, R2.reuse, 0x2 ;  /* 0x00000002a90ca211 */ /* 0x081fe200078c10ff */
[----:B------:R0:W-:Y:S01]  /*12d90*/  @!P0 ST.E.64 desc[UR8][R8.64], R58 ;  /* 0x0000003a08008985 */ /* 0x0001e2000c101b08 */
[-C--:B------:R-:W-:Y:S02]  /*12da0*/  @!P1 LEA.HI.X R11, R171, R3.reuse, R172, 0x2, P5 ;  /* 0x00000003ab0b9211 */ /* 0x080fe400028f14ac */
[----:B------:R-:W-:Y:S02]  /*12db0*/  ISETP.GE.AND P5, PT, R233, UR4, PT ;  /* 0x00000004e9007c0c */ /* 0x000fe4000bfa6270 */
[----:B------:R-:W-:Y:S01]  /*12dc0*/  @!P2 LEA.HI.X R13, R169, R3, R170, 0x2, P6 ;  /* 0x00000003a90da211 */ /* 0x000fe200030f14aa */
[----:B------:R3:W-:Y:S01]  /*12dd0*/  @!P1 ST.E.64 desc[UR8][R10.64], R62 ;  /* 0x0000003e0a009985 */ /* 0x0007e2000c101b08 */
[----:B-1----:R-:W-:Y:S02]  /*12de0*/  @!P3 LEA R4, P6, R167, R2, 0x2 ;  /* 0x00000002a704b211 */ /* 0x002fe400078c10ff */
[----:B------:R-:W-:Y:S01]  /*12df0*/  ISETP.GE.AND P1, PT, R231, UR4, PT ;  /* 0x00000004e7007c0c */ /* 0x000fe2000bf26270 */
[----:B------:R1:W-:Y:S01]  /*12e00*/  @!P2 ST.E.64 desc[UR8][R12.64], R66 ;  /* 0x000000420c00a985 */ /* 0x0003e2000c101b08 */
[----:B------:R-:W-:-:S02]  /*12e10*/  ISETP.GE.AND P2, PT, R232, UR4, PT ;  /* 0x00000004e8007c0c */ /* 0x000fc4000bf46270 */
[CC--:B----4-:R-:W-:Y:S02]  /*12e20*/  @!P4 LEA R6, P0, R234.reuse, R2.reuse, 0x2 ;  /* 0x00000002ea06c211 */ /* 0x0d0fe400078010ff */
[-C--:B------:R-:W-:Y:S02]  /*12e30*/  @!P3 LEA.HI.X R5, R167, R3.reuse, R168, 0x2, P6 ;  /* 0x00000003a705b211 */ /* 0x080fe400030f14a8 */
[CC--:B--2---:R-:W-:Y:S02]  /*12e40*/  @!P5 LEA R14, P6, R233.reuse, R2.reuse, 0x2 ;  /* 0x00000002e90ed211 */ /* 0x0c4fe400078c10ff */
[-C--:B------:R-:W-:Y:S01]  /*12e50*/  @!P4 LEA.HI.X R7, R234, R3.reuse, R166, 0x2, P0 ;  /* 0x00000003ea07c211 */ /* 0x080fe200000f14a6 */
[----:B------:R2:W-:Y:S01]  /*12e60*/  @!P3 ST.E.64 desc[UR8][R4.64], R70 ;  /* 0x000000460400b985 */ /* 0x0005e2000c101b08 */
[----:B------:R-:W-:Y:S02]  /*12e70*/  ISETP.GE.AND P0, PT, R230, UR4, PT ;  /* 0x00000004e6007c0c */ /* 0x000fe4000bf06270 */
[----:B------:R-:W-:Y:S01]  /*12e80*/  @!P5 LEA.HI.X R15, R233, R3, R165, 0x2, P6 ;  /* 0x00000003e90fd211 */ /* 0x000fe200030f14a5 */
[----:B------:R4:W-:Y:S01]  /*12e90*/  @!P4 ST.E.64 desc[UR8][R6.64], R74 ;  /* 0x0000004a0600c985 */ /* 0x0009e2000c101b08 */
[----:B0-----:R-:W-:-:S02]  /*12ea0*/  @!P2 LEA R8, P6, R232, R2, 0x2 ;  /* 0x00000002e808a211 */ /* 0x001fc400078c10ff */
[----:B------:R-:W-:Y:S01]  /*12eb0*/  ISETP.GE.AND P4, PT, R228, UR4, PT ;  /* 0x00000004e4007c0c */ /* 0x000fe2000bf86270 */
[----:B------:R0:W-:Y:S01]  /*12ec0*/  @!P5 ST.E.64 desc[UR8][R14.64], R78 ;  /* 0x0000004e0e00d985 */ /* 0x0001e2000c101b08 */
[----:B------:R-:W-:Y:S02]  /*12ed0*/  ISETP.GE.AND P5, PT, R229, UR4, PT ;  /* 0x00000004e5007c0c */ /* 0x000fe4000bfa6270 */
[CC--:B---3--:R-:W-:Y:S02]  /*12ee0*/  @!P1 LEA R10, P3, R231.reuse, R2.reuse, 0x2 ;  /* 0x00000002e70a9211 */ /* 0x0c8fe400078610ff */
[-C--:B------:R-:W-:Y:S02]  /*12ef0*/  @!P2 LEA.HI.X R9, R232, R3.reuse, R164, 0x2, P6 ;  /* 0x00000003e809a211 */ /* 0x080fe400030f14a4 */
[C---:B-1----:R-:W-:Y:S02]  /*12f00*/  @!P0 LEA R12, P6, R230.reuse, R2, 0x2 ;  /* 0x00000002e60c8211 */ /* 0x042fe400078c10ff */
[-C--:B------:R-:W-:Y:S01]  /*12f10*/  @!P1 LEA.HI.X R11, R231, R3.reuse, R163, 0x2, P3 ;  /* 0x00000003e70b9211 */ /* 0x080fe200018f14a3 */
[----:B------:R1:W-:Y:S01]  /*12f20*/  @!P2 ST.E.64 desc[UR8][R8.64], R82 ;  /* 0x000000520800a985 */ /* 0x0003e2000c101b08 */
[----:B------:R-:W-:-:S02]  /*12f30*/  @!P0 LEA.HI.X R13, R230, R3, R162, 0x2, P6 ;  /* 0x00000003e60d8211 */ /* 0x000fc400030f14a2 */
[----:B------:R-:W-:Y:S01]  /*12f40*/  ISETP.GE.AND P3, PT, R227, UR4, PT ;  /* 0x00000004e3007c0c */ /* 0x000fe2000bf66270 */
[----:B------:R3:W-:Y:S01]  /*12f50*/  @!P1 ST.E.64 desc[UR8][R10.64], R86 ;  /* 0x000000560a009985 */ /* 0x0007e2000c101b08 */
[CC--:B--2---:R-:W-:Y:S02]  /*12f60*/  @!P5 LEA R4, P2, R229.reuse, R2.reuse, 0x2 ;  /* 0x00000002e504d211 */ /* 0x0c4fe400078410ff */
[----:B----4-:R-:W-:Y:S01]  /*12f70*/  @!P4 LEA R6, P1, R228, R2, 0x2 ;  /* 0x00000002e406c211 */ /* 0x010fe200078210ff */
[----:B------:R2:W-:Y:S01]  /*12f80*/  @!P0 ST.E.64 desc[UR8][R12.64], R90 ;  /* 0x0000005a0c008985 */ /* 0x0005e2000c101b08 */
[----:B------:R-:W-:Y:S02]  /*12f90*/  ISETP.GE.AND P0, PT, R226, UR4, PT ;  /* 0x00000004e2007c0c */ /* 0x000fe4000bf06270 */
[-C--:B------:R-:W-:Y:S02]  /*12fa0*/  @!P5 LEA.HI.X R5, R229, R3.reuse, R161, 0x2, P2 ;  /* 0x00000003e505d211 */ /* 0x080fe400010f14a1 */
[----:B------:R-:W-:-:S02]  /*12fb0*/  @!P4 LEA.HI.X R7, R228, R3, R160, 0x2, P1 ;  /* 0x00000003e407c211 */ /* 0x000fc400008f14a0 */
[----:B------:R-:W-:Y:S01]  /*12fc0*/  ISETP.GE.AND P2, PT, R225, UR4, PT ;  /* 0x00000004e1007c0c */ /* 0x000fe2000bf46270 */
[----:B------:R4:W-:Y:S01]  /*12fd0*/  @!P5 ST.E.64 desc[UR8][R4.64], R94 ;  /* 0x0000005e0400d985 */ /* 0x0009e2000c101b08 */
[-C--:B0-----:R-:W-:Y:S02]  /*12fe0*/  @!P3 LEA R14, P6, R227, R2.reuse, 0x2 ;  /* 0x00000002e30eb211 */ /* 0x081fe400078c10ff */
[----:B------:R-:W-:Y:S01]  /*12ff0*/  ISETP.GE.AND P1, PT, R224, UR4, PT ;  /* 0x00000004e0007c0c */ /* 0x000fe2000bf26270 */
[----:B------:R0:W-:Y:S01]  /*13000*/  @!P4 ST.E.64 desc[UR8][R6.64], R98 ;  /* 0x000000620600c985 */ /* 0x0001e2000c101b08 */
[----:B------:R-:W-:Y:S02]  /*13010*/  ISETP.GE.AND P4, PT, R223, UR4, PT ;  /* 0x00000004df007c0c */ /* 0x000fe4000bf86270 */
[----:B------:R-:W-:Y:S02]  /*13020*/  @!P3 LEA.HI.X R15, R227, R3, R159, 0x2, P6 ;  /* 0x00000003e30fb211 */ /* 0x000fe400030f149f */
[----:B-1----:R-:W-:-:S02]  /*13030*/  @!P0 LEA R8, P6, R226, R2, 0x2 ;  /* 0x00000002e2088211 */ /* 0x002fc400078c10ff */
[----:B------:R-:W-:Y:S01]  /*13040*/  ISETP.GE.AND P5, PT, R222, UR4, PT ;  /* 0x00000004de007c0c */ /* 0x000fe2000bfa6270 */
[----:B------:R1:W-:Y:S01]  /*13050*/  @!P3 ST.E.64 desc[UR8][R14.64], R102 ;  /* 0x000000660e00b985 */ /* 0x0003e2000c101b08 */
[-C--:B------:R-:W-:Y:S02]  /*13060*/  @!P0 LEA.HI.X R9, R226, R3.reuse, R158, 0x2, P6 ;  /* 0x00000003e2098211 */ /* 0x080fe400030f149e */
[CC--:B---3--:R-:W-:Y:S02]  /*13070*/  @!P2 LEA R10, P3, R225.reuse, R2.reuse, 0x2 ;  /* 0x00000002e10aa211 */ /* 0x0c8fe400078610ff */
[----:B--2---:R-:W-:Y:S01]  /*13080*/  @!P1 LEA R12, P6, R224, R2, 0x2 ;  /* 0x00000002e00c9211 */ /* 0x004fe200078c10ff */
[----:B------:R2:W-:Y:S01]  /*13090*/  @!P0 ST.E.64 desc[UR8][R8.64], R106 ;  /* 0x0000006a08008985 */ /* 0x0005e2000c101b08 */
[----:B------:R-:W-:Y:S02]  /*130a0*/  @!P2 LEA.HI.X R11, R225, R3, R157, 0x2, P3 ;  /* 0x00000003e10ba211 */ /* 0x000fe400018f149d */
[----:B------:R-:W-:-:S02]  /*130b0*/  ISETP.GE.AND P3, PT, R221, UR4, PT ;  /* 0x00000004dd007c0c */ /* 0x000fc4000bf66270 */
[CC--:B----4-:R-:W-:Y:S01]  /*130c0*/  @!P4 LEA R4, P0, R223.reuse, R2.reuse, 0x2 ;  /* 0x00000002df04c211 */ /* 0x0d0fe200078010ff */
[----:B------:R3:W-:Y:S01]  /*130d0*/  @!P2 ST.E.64 desc[UR8][R10.64], R110 ;  /* 0x0000006e0a00a985 */ /* 0x0007e2000c101b08 */
[-C--:B------:R-:W-:Y:S02]  /*130e0*/  @!P1 LEA.HI.X R13, R224, R3.reuse, R156, 0x2, P6 ;  /* 0x00000003e00d9211 */ /* 0x080fe400030f149c */
[-C--:B------:R-:W-:Y:S02]  /*130f0*/  @!P4 LEA.HI.X R5, R223, R3.reuse, R155, 0x2, P0 ;  /* 0x00000003df05c211 */ /* 0x080fe400000f149b */
[----:B------:R-:W-:Y:S01]  /*13100*/  ISETP.GE.AND P0, PT, R220, UR4, PT ;  /* 0x00000004dc007c0c */ /* 0x000fe2000bf06270 */
[----:B------:R-:W-:Y:S01]  /*13110*/  @!P1 ST.E.64 desc[UR8][R12.64], R114 ;  /* 0x000000720c009985 */ /* 0x000fe2000c101b08 */
[C---:B0-----:R-:W-:Y:S02]  /*13120*/  @!P5 LEA R6, P6, R222.reuse, R2, 0x2 ;  /* 0x00000002de06d211 */ /* 0x041fe400078c10ff */
[----:B------:R-:W-:Y:S01]  /*13130*/  ISETP.GE.AND P1, PT, R17, UR4, PT ;  /* 0x0000000411007c0c */ /* 0x000fe2000bf26270 */
[----:B------:R0:W-:Y:S01]  /*13140*/  @!P4 ST.E.64 desc[UR8][R4.64], R118 ;  /* 0x000000760400c985 */ /* 0x0001e2000c101b08 */
[----:B------:R-:W-:-:S02]  /*13150*/  @!P5 LEA.HI.X R7, R222, R3, R154, 0x2, P6 ;  /* 0x00000003de07d211 */ /* 0x000fc400030f149a */
[-C--:B-1----:R-:W-:Y:S02]  /*13160*/  @!P3 LEA R14, P2, R221, R2.reuse, 0x2 ;  /* 0x00000002dd0eb211 */ /* 0x082fe400078410ff */
[----:B------:R-:W-:Y:S01]  /*13170*/  ISETP.GE.AND P4, PT, R219, UR4, PT ;  /* 0x00000004db007c0c */ /* 0x000fe2000bf86270 */
[----:B------:R1:W-:Y:S01]  /*13180*/  @!P5 ST.E.64 desc[UR8][R6.64], R122 ;  /* 0x0000007a0600d985 */ /* 0x0003e2000c101b08 */
[----:B------:R-:W-:Y:S02]  /*13190*/  ISETP.GE.AND P5, PT, R215, UR4, PT ;  /* 0x00000004d7007c0c */ /* 0x000fe4000bfa6270 */
[----:B------:R-:W-:Y:S02]  /*131a0*/  @!P3 LEA.HI.X R15, R221, R3, R153, 0x2, P2 ;  /* 0x00000003dd0fb211 */ /* 0x000fe400010f1499 */
[----:B------:R-:W-:Y:S02]  /*131b0*/  ISETP.GE.AND P2, PT, R21, UR4, PT ;  /* 0x0000000415007c0c */ /* 0x000fe4000bf46270 */
[-C--:B--2---:R-:W-:Y:S01]  /*131c0*/  @!P0 LEA R8, P6, R220, R2.reuse, 0x2 ;  /* 0x00000002dc088211 */ /* 0x084fe200078c10ff */
[----:B------:R2:W-:Y:S01]  /*131d0*/  @!P3 ST.E.64 desc[UR8][R14.64], R126 ;  /* 0x0000007e0e00b985 */ /* 0x0005e2000c101b08 */
[----:B---3--:R-:W-:-:S02]  /*131e0*/  @!P1 LEA R10, P3, R17, R2, 0x2 ;  /* 0x00000002110a9211 */ /* 0x008fc400078610ff */
[-C--:B------:R-:W-:Y:S02]  /*131f0*/  @!P0 LEA.HI.X R9, R220, R3.reuse, R152, 0x2, P6 ;  /* 0x00000003dc098211 */ /* 0x080fe400030f1498 */
[-C--:B0-----:R-:W-:Y:S02]  /*13200*/  @!P4 LEA R4, P6, R219, R2.reuse, 0x2 ;  /* 0x00000002db04c211 */ /* 0x081fe400078c10ff */
[-C--:B------:R-:W-:Y:S01]  /*13210*/  @!P1 LEA.HI.X R11, R17, R3.reuse, R0, 0x2, P3 ;  /* 0x00000003110b9211 */ /* 0x080fe200018f1400 */
[----:B------:R0:W-:Y:S01]  /*13220*/  @!P0 ST.E.64 desc[UR8][R8.64], R130 ;  /* 0x0000008208008985 */ /* 0x0001e2000c101b08 */
[----:B------:R-:W-:Y:S02]  /*13230*/  SHF.R.S32.HI R17, RZ, 0x1f, R215 ;  /* 0x0000001fff117819 */ /* 0x000fe400000114d7 */
[----:B-1----:R-:W-:Y:S02]  /*13240*/  @!P5 LEA R6, P3, R215, R2, 0x2 ;  /* 0x00000002d706d211 */ /* 0x002fe400078610ff */
[----:B------:R-:W-:Y:S01]  /*13250*/  @!P4 LEA.HI.X R5, R219, R3, R22, 0x2, P6 ;  /* 0x00000003db05c211 */ /* 0x000fe200030f1416 */
[----:B--2---:R-:W-:Y:S01]  /*13260*/  VIADD R15, R19, 0xf8 ;  /* 0x000000f8130f7836 */ /* 0x004fe20000000000 */
[----:B------:R-:W-:-:S02]  /*13270*/  SHF.R.S32.HI R0, RZ, 0x1f, R21 ;  /* 0x0000001fff007819 */ /* 0x000fc40000011415 */
[----:B------:R-:W-:Y:S01]  /*13280*/  @!P2 LEA R12, P6, R21, R2, 0x2 ;  /* 0x00000002150ca211 */ /* 0x000fe200078c10ff */
[----:B------:R0:W-:Y:S01]  /*13290*/  @!P4 ST.E.64 desc[UR8][R4.64], R134 ;  /* 0x000000860400c985 */ /* 0x0001e2000c101b08 */
[----:B------:R-:W-:Y:S02]  /*132a0*/  ISETP.GE.AND P0, PT, R15, UR4, PT ;  /* 0x000000040f007c0c */ /* 0x000fe4000bf06270 */
[-C--:B------:R-:W-:Y:S02]  /*132b0*/  @!P5 LEA.HI.X R7, R215, R3.reuse, R17, 0x2, P3 ;  /* 0x00000003d707d211 */ /* 0x080fe400018f1411 */
[----:B------:R-:W-:-:S03]  /*132c0*/  @!P2 LEA.HI.X R13, R21, R3, R0, 0x2, P6 ;  /* 0x00000003150da211 */ /* 0x000fc600030f1400 */
        /* <DEDUP_REMOVED lines=10> */
.L_x_2383:
        /* <DEDUP_REMOVED lines=38> */
.L_x_2395:
[----:B------:R-:W2:Y:S01]  /*135d0*/  LDL.LU R2, [R1+0x2c] ;  /* 0x00002c0001027983 */ /* 0x000ea20000300800 */
[----:B------:R-:W-:Y:S01]  /*135e0*/  R2UR UR9, R217 ;  /* 0x00000000d90972ca */ /* 0x000fe200000e0000 */
[----:B------:R-:W-:-:S12]  /*135f0*/  BSSY B1, `(.L_x_2396) ;  /* 0x000003f000017945 */ /* 0x000fd80003800000 */
[----:B------:R-:W-:Y:S01]  /*13600*/  USEL UR12, UR9, URZ, !UP0 ;  /* 0x0000003f090c7287 */ /* 0x000fe2000c000000 */
[----:B--2---:R-:W-:-:S13]  /*13610*/  R2UR UR8, R2 ;  /* 0x00000000020872ca */ /* 0x004fda00000e0000 */
[----:B------:R-:W-:Y:S01]  /*13620*/  USEL UR13, UR8, URZ, !UP0 ;  /* 0x0000003f080d7287 */ /* 0x000fe2000c000000 */
[----:B------:R-:W-:Y:S11]  /*13630*/  @P0 BRA `(.L_x_2397) ;  /* 0x0000000000e80947 */ /* 0x000ff60003800000 */
[----:B------:R-:W0:Y:S01]  /*13640*/  S2R R4, SR_TID.X ;  /* 0x0000000000047919 */ /* 0x000e220000002100 */
[----:B------:R-:W1:Y:S01]  /*13650*/  LDC R9, c[0x0][0xbe8] ;  /* 0x0002fa00ff097b82 */ /* 0x000e620000000800 */
[----:B------:R-:W-:-:S13]  /*13660*/  R2UR UR8, R212 ;  /* 0x00000000d40872ca */ /* 0x000fda00000e0000 */
        /* <DEDUP_REMOVED lines=55> */
.L_x_2397:
[----:B------:R-:W-:Y:S05]  /*139e0*/  BSYNC B1 ;  /* 0x0000000000017941 */ /* 0x000fea0003800000 */
.L_x_2396:
        /* <DEDUP_REMOVED lines=11> */
[----:B------:R-:W-:Y:S01]  /*13aa0*/  R2UR UR14, R212 ;  /* 0x00000000d40e72ca */ /* 0x000fe200000e0000 */
[----:B------:R-:W-:Y:S01]  /*13ab0*/  BSSY B1, `(.L_x_2398) ;  /* 0x000004e000017945 */ /* 0x000fe20003800000 */
        /* <DEDUP_REMOVED lines=77> */
.L_x_2399:
[----:B------:R-:W-:Y:S05]  /*13f90*/  BSYNC B1 ;  /* 0x0000000000017941 */ /* 0x000fea0003800000 */
.L_x_2398:
        /* <DEDUP_REMOVED lines=22> */
.L_x_2401:
[----:B------:R-:W-:Y:S05]  /*14100*/  BSYNC B1 ;  /* 0x0000000000017941 */ /* 0x000fea0003800000 */
.L_x_2400:
        /* <DEDUP_REMOVED lines=22> */
.L_x_2403:
[----:B------:R-:W-:Y:S05]  /*14270*/  BSYNC B1 ;  /* 0x0000000000017941 */ /* 0x000fea0003800000 */
.L_x_2402:
        /* <DEDUP_REMOVED lines=23> */
.L_x_2392:
[----:B------:R-:W-:Y:S05]  /*143f0*/  BSYNC B0 ;  /* 0x0000000000007941 */ /* 0x000fea0003800000 */
.L_x_2382:
[----:B------:R-:W-:Y:S02]  /*14400*/  ULDC UR4, c[0x0][0xc3c] ;  /* 0x00030f0000047ab9 */ /* 0x000fe40000000800 */
[----:B------:R-:W-:-:S06]  /*14410*/  UISETP.GE.AND UP0, UPT, UR7, UR4, UPT ;  /* 0x000000040700728c */ /* 0x000fcc000bf06270 */
[----:B------:R-:W-:-:S13]  /*14420*/  PLOP3.LUT P0, PT, PT, PT, UP0, 0x80, 0x0 ;  /* 0x000000000000781c */ /* 0x000fda0003f0f008 */
[----:B------:R-:W-:Y:S05]  /*14430*/  @!P0 BRA `(.L_x_2404) ;  /* 0xfffffecc004c8947 */ /* 0x000fea000383ffff */
[----:B------:R-:W-:Y:S05]  /*14440*/  EXIT ;  /* 0x000000000000794d */ /* 0x000fea0003800000 */
.L_x_2345:
        /* <DEDUP_REMOVED lines=18> */
.L_x_2405:
        /* <DEDUP_REMOVED lines=44> */
.L_x_2409:
        /* <DEDUP_REMOVED lines=40> */
.L_x_2407:
        /* <DEDUP_REMOVED lines=12> */
.L_x_2410:
        /* <DEDUP_REMOVED lines=63> */
.L_x_2411:
        /* <DEDUP_REMOVED lines=62> */
.L_x_2412:
[----:B01----:R-:W-:-:S05]  /*15340*/  LOP3.LUT R3, RZ, R2, RZ, 0x33, !PT ;  /* 0x00000002ff037212 */ /* 0x003fca00078e33ff */
[----:B------:R-:W-:-:S05]  /*15350*/  IMAD.IADD R2, R4, 0x1, R3 ;  /* 0x0000000104027824 */ /* 0x000fca00078e0203 */
[----:B------:R1:W-:Y:S01]  /*15360*/  STL [R1+0x4], R2 ;  /* 0x0000040201007387 */ /* 0x0003e20000100800 */
[----:B------:R-:W-:Y:S05]  /*15370*/  BRA `(.L_x_2413) ;  /* 0x0000000000107947 */ /* 0x000fea0003800000 */
.L_x_2408:
[----:B------:R-:W-:Y:S01]  /*15380*/  IMAD.U32 R2, RZ, RZ, UR6 ;  /* 0x00000006ff027e24 */ /* 0x000fe2000f8e00ff */
[----:B------:R0:W-:Y:S04]  /*15390*/  STL [R1+0x4], RZ ;  /* 0x000004ff01007387 */ /* 0x0001e80000100800 */
[----:B------:R0:W-:Y:S04]  /*153a0*/  STL [R1+0x8], RZ ;  /* 0x000008ff01007387 */ /* 0x0001e80000100800 */
[----:B------:R0:W-:Y:S02]  /*153b0*/  STL [R1], R2 ;  /* 0x0000000201007387 */ /* 0x0001e40000100800 */
.L_x_2413:
        /* <DEDUP_REMOVED lines=10> */
.L_x_2406:
[----:B0-2---:R-:W2:Y:S01]  /*15460*/  LDL R0, [R1+0xc] ;  /* 0x00000c0001007983 */ /* 0x005ea20000100800 */
[----:B------:R-:W-:Y:S01]  /*15470*/  ULDC UR4, c[0x0][0xc3c] ;  /* 0x00030f0000047ab9 */ /* 0x000fe20000000800 */
[----:B------:R-:W-:Y:S02]  /*15480*/  IMAD.MOV.U32 R19, RZ, RZ, RZ ;  /* 0x000000ffff137224 */ /* 0x000fe400078e00ff */
[----:B------:R0:W-:Y:S01]  /*15490*/  STL [R1+0x58], RZ ;  /* 0x000058ff01007387 */ /* 0x0001e20000100800 */
[----:B--2---:R-:W-:Y:S01]  /*154a0*/  ISETP.GE.AND P0, PT, R0, UR4, PT ;  /* 0x0000000400007c0c */ /* 0x004fe2000bf06270 */
[----:B------:R-:W-:-:S05]  /*154b0*/  IMAD.MOV.U32 R0, RZ, RZ, 0x1 ;  /* 0x00000001ff007424 */ /* 0x000fca00078e00ff */
[----:B------:R0:W-:Y:S07]  /*154c0*/  STL [R1+0x14], R0 ;  /* 0x0000140001007387 */ /* 0x0001ee0000100800 */
[----:B------:R-:W-:Y:S05]  /*154d0*/  @P0 BRA `(.L_x_2414) ;  /* 0x0000006800600947 */ /* 0x000fea0003800000 */
[----:B------:R-:W2:Y:S01]  /*154e0*/  S2UR UR5, SR_CgaCtaId ;  /* 0x00000000000579c3 */ /* 0x000ea20000008800 */
[C---:B0-----:R-:W-:Y:S01]  /*154f0*/  IMAD.SHL.U32 R0, R6.reuse, 0x8, RZ ;  /* 0x0000000806007824 */ /* 0x041fe200078e00ff */
[----:B------:R-:W-:Y:S01]  /*15500*/  LOP3.LUT R4, R6, 0x7f, RZ, 0xc0, !PT ;  /* 0x0000007f06047812 */ /* 0x000fe200078ec0ff */
[----:B------:R-:W-:Y:S01]  /*15510*/  UMOV UR4, 0x400 ;  /* 0x0000040000047882 */ /* 0x000fe20000000000 */
[----:B------:R-:W-:Y:S01]  /*15520*/  BSSY B8, `(.L_x_2414) ;  /* 0x0000693000087945 */ /* 0x000fe20003800000 */
[----:B------:R-:W-:Y:S01]  /*15530*/  IMAD.MOV.U32 R19, RZ, RZ, RZ ;  /* 0x000000ffff137224 */ /* 0x000fe200078e00ff */
[----:B------:R-:W-:Y:S01]  /*15540*/  LOP3.LUT R3, R0, 0x1f8, RZ, 0xc0, !PT ;  /* 0x000001f800037812 */ /* 0x000fe200078ec0ff */
[----:B-1----:R-:W-:Y:S01]  /*15550*/  IMAD.SHL.U32 R2, R4, 0x8, RZ ;  /* 0x0000000804027824 */ /* 0x002fe200078e00ff */
        /* <DEDUP_REMOVED lines=9> */
[----:B--2---:R-:W-:-:S06]  /*155f0*/  ULEA UR4, UR5, UR4, 0x18 ;  /* 0x0000000405047291 */ /* 0x004fcc000f8ec03f */
[----:B------:R-:W-:-:S04]  /*15600*/  IMAD.U32 R18, RZ, RZ, UR4 ;  /* 0x00000004ff127e24 */ /* 0x000fc8000f8e00ff */
[----:B------:R-:W-:-:S05]  /*15610*/  IMAD R3, R3, 0x2, R18 ;  /* 0x0000000203037824 */ /* 0x000fca00078e0212 */
[----:B------:R0:W-:Y:S04]  /*15620*/  STL [R1+0x24], R3 ;  /* 0x0000240301007387 */ /* 0x0001e80000100800 */
[----:B------:R1:W-:Y:S04]  /*15630*/  STL [R1+0x14], R2 ;  /* 0x0000140201007387 */ /* 0x0003e80000100800 */
[----:B------:R2:W-:Y:S01]  /*15640*/  STL [R1+0x58], RZ ;  /* 0x000058ff01007387 */ /* 0x0005e20000100800 */
[C---:B0-----:R-:W-:Y:S02]  /*15650*/  LOP3.LUT R3, R0.reuse, 0x40, RZ, 0xfc, !PT ;  /* 0x0000004000037812 */ /* 0x041fe400078efcff */
[----:B-1----:R-:W-:-:S02]  /*15660*/  LOP3.LUT R2, R0, 0x80, RZ, 0xfc, !PT ;  /* 0x0000008000027812 */ /* 0x002fc400078efcff */
[----:B--2---:R-:W-:-:S07]  /*15670*/  LOP3.LUT R0, R0, 0xc0, RZ, 0xfc, !PT ;  /* 0x000000c000007812 */ /* 0x004fce00078efcff */
.L_x_2529:
[----:B------:R-:W2:Y:S01]  /*15680*/  LDL R0, [R1+0xc] ;  /* 0x00000c0001007983 */ /* 0x000ea20000100800 */
[----:B------:R-:W2:Y:S01]  /*15690*/  LDC.64 R2, c[0x0][0xc88] ;  /* 0x00032200ff027b82 */ /* 0x000ea20000000a00 */
[----:B------:R-:W-:Y:S01]  /*156a0*/  ULDC.64 UR4, c[0x0][0x208] ;  /* 0x0000820000047ab9 */ /* 0x000fe20000000a00 */
[----:B--2---:R-:W-:-:S05]  /*156b0*/  IMAD.WIDE R2, R0, 0x4, R2 ;  /* 0x0000000400027825 */ /* 0x004fca00078e0202 */
[----:B------:R-:W2:Y:S01]  /*156c0*/  LDG.E R11, desc[UR4][R2.64] ;  /* 0x00000004020b7981 */ /* 0x000ea2000c1e1900 */
[----:B------:R-:W-:Y:S05]  /*156d0*/  YIELD ;  /* 0x0000000000007946 */ /* 0x000fea0003800000 */
[----:B------:R-:W-:Y:S01]  /*156e0*/  ULDC.64 UR4, c[0x0][0xa28] ;  /* 0x00028a0000047ab9 */ /* 0x000fe20000000a00 */
[----:B------:R-:W-:Y:S01]  /*156f0*/  IMAD.MOV.U32 R0, RZ, RZ, RZ ;  /* 0x000000ffff007224 */ /* 0x000fe200078e00ff */
[----:B------:R-:W-:Y:S01]  /*15700*/  ISETP.NE.U32.AND P0, PT, RZ, UR4, PT ;  /* 0x00000004ff007c0c */ /* 0x000fe2000bf05070 */
[----:B------:R-:W-:Y:S01]  /*15710*/  ULDC.64 UR10, c[0x0][0x208] ;  /* 0x00008200000a7ab9 */ /* 0x000fe20000000a00 */
[----:B01----:R-:W-:Y:S01]  /*15720*/  IMAD.MOV.U32 R6, RZ, RZ, RZ ;  /* 0x000000ffff067224 */ /* 0x003fe200078e00ff */
        /* <DEDUP_REMOVED lines=48> */
.L_x_2415:
[----:B------:R-:W2:Y:S01]  /*15a30*/  LDL.LU R7, [R1+0x8] ;  /* 0x0000080001077983 */ /* 0x000ea20000300800 */
[----:B------:R-:W-:Y:S02]  /*15a40*/  ULDC.64 UR4, c[0x0][0xa20] ;  /* 0x0002880000047ab9 */ /* 0x000fe40000000a00 */
[----:B------:R-:W-:-:S04]  /*15a50*/  ISETP.NE.U32.AND P1, PT, RZ, UR4, PT ;  /* 0x00000004ff007c0c */ /* 0x000fc8000bf25070 */
[----:B------:R-:W-:Y:S02]  /*15a60*/  ISETP.NE.AND.EX P1, PT, RZ, UR5, PT, P1 ;  /* 0x00000005ff007c0c */ /* 0x000fe4000bf25310 */
[C---:B--2---:R-:W-:Y:S02]  /*15a70*/  LOP3.LUT R2, R7.reuse, 0xff000000, RZ, 0xc0, !PT ;  /* 0xff00000007027812 */ /* 0x044fe400078ec0ff */
        /* <DEDUP_REMOVED lines=11> */
[----:B--2---:R-:W-:-:S05]  /*15b30*/  IADD3.X R7, R10, UR5, RZ, P0, !PT ;  /* 0x000000050a077c10 */ /* 0x004fca00087fe4ff */
[----:B------:R2:W5:Y:S01]  /*15b40*/  LDG.E R6, desc[UR6][R6.64] ;  /* 0x0000000606067981 */ /* 0x000562000c1e1900 */
[----:B------:R-:W-:Y:S05]  /*15b50*/  BRA `(.L_x_2417) ;  /* 0x0000000000147947 */ /* 0x000fea0003800000 */
.L_x_2416:
[----:B------:R-:W-:Y:S05]  /*15b60*/  @!P0 BRA `(.L_x_2417) ;  /* 0x0000000000108947 */ /* 0x000fea0003800000 */
[----:B------:R-:W-:Y:S02]  /*15b70*/  ULDC.64 UR4, c[0x0][0x208] ;  /* 0x0000820000047ab9 */ /* 0x000fe40000000a00 */
[----:B------:R-:W3:Y:S04]  /*15b80*/  LDG.E R6, desc[UR4][R4.64] ;  /* 0x0000000404067981 */ /* 0x000ee8000c1e1900 */
[----:B------:R-:W3:Y:S02]  /*15b90*/  LDG.E R4, desc[UR4][R4.64+0x4] ;  /* 0x0000040404047981 */ /* 0x000ee4000c1e1900 */
[----:B---3--:R-:W-:-:S07]  /*15ba0*/  IMAD.IADD R6, R4, 0x1, -R6 ;  /* 0x0000000104067824 */ /* 0x008fce00078e0a06 */
.L_x_2417:
[----:B------:R-:W3:Y:S01]  /*15bb0*/  LDL R5, [R1+0x4] ;  /* 0x0000040001057983 */ /* 0x000ee20000100800 */
[----:B-----5:R-:W-:Y:S01]  /*15bc0*/  IMAD.IADD R6, R6, 0x1, -R0 ;  /* 0x0000000106067824 */ /* 0x020fe200078e0a00 */
[----:B------:R-:W-:Y:S01]  /*15bd0*/  BSSY B0, `(.L_x_2418) ;  /* 0x000003a000007945 */ /* 0x000fe20003800000 */
[----:B------:R-:W4:Y:S02]  /*15be0*/  LDC R0, c[0x0][0x448] ;  /* 0x00011200ff007b82 */ /* 0x000f240000000800 */
[----:B----4-:R-:W-:-:S13]  /*15bf0*/  ISETP.NE.AND P0, PT, R0, 0x1, PT ;  /* 0x000000010000780c */ /* 0x010fda0003f05270 */
[----:B--2---:R-:W2:Y:S08]  /*15c00*/  @P0 LDC R3, c[0x0][0x44c] ;  /* 0x00011300ff030b82 */ /* 0x004eb00000000800 */
[----:B------:R-:W4:Y:S01]  /*15c10*/  @P0 LDC R4, c[0x0][0x450] ;  /* 0x00011400ff040b82 */ /* 0x000f220000000800 */
[----:B---3--:R-:W-:Y:S02]  /*15c20*/  IMAD.SHL.U32 R0, R5, 0x80, RZ ;  /* 0x0000008005007824 */ /* 0x008fe400078e00ff */
[----:B------:R-:W-:-:S02]  /*15c30*/  IMAD.MOV.U32 R5, RZ, RZ, RZ ;  /* 0x000000ffff057224 */ /* 0x000fc400078e00ff */
[----:B------:R-:W-:Y:S02]  /*15c40*/  VIADD R0, R0, 0x7f ;  /* 0x0000007f00007836 */ /* 0x000fe40000000000 */
[----:B------:R-:W-:Y:S02]  /*15c50*/  IMAD.MOV.U32 R10, RZ, RZ, R5 ;  /* 0x000000ffff0a7224 */ /* 0x000fe400078e0005 */
[----:B--2---:R-:W-:-:S05]  /*15c60*/  @P0 IMAD.HI.U32 R3, R0, R3, RZ ;  /* 0x0000000300030227 */ /* 0x004fca00078e00ff */
[----:B----4-:R-:W-:Y:S01]  /*15c70*/  @P0 SHF.R.U32.HI R0, RZ, R4, R3 ;  /* 0x00000004ff000219 */ /* 0x010fe20000011603 */
[C---:B------:R-:W-:Y:S01]  /*15c80*/  VIADD R3, R6.reuse, 0x4f ;  /* 0x0000004f06037836 */ /* 0x040fe20000000000 */
[----:B------:R-:W-:Y:S02]  /*15c90*/  IADD3 R6, R6, 0x50, -R9 ;  /* 0x0000005006067810 */ /* 0x000fe40007ffe809 */
[----:B01----:R-:W-:Y:S01]  /*15ca0*/  LOP3.LUT R9, R2, 0xff, RZ, 0xc0, !PT ;  /* 0x000000ff02097812 */ /* 0x003fe200078ec0ff */
[----:B------:R-:W-:-:S04]  /*15cb0*/  IMAD.HI R3, R3, 0x66666667, RZ ;  /* 0x6666666703037827 */ /* 0x000fc800078e02ff */
[----:B------:R-:W-:Y:S01]  /*15cc0*/  IMAD.IADD R0, R6, 0x1, R0 ;  /* 0x0000000106007824 */ /* 0x000fe200078e0200 */
[----:B------:R-:W-:-:S03]  /*15cd0*/  SHF.R.U32.HI R4, RZ, 0x1f, R3 ;  /* 0x0000001fff047819 */ /* 0x000fc60000011603 */
[----:B------:R-:W-:Y:S01]  /*15ce0*/  IMAD.HI R0, R0, 0x66666667, RZ ;  /* 0x6666666700007827 */ /* 0x000fe200078e02ff */
[----:B------:R-:W-:-:S04]  /*15cf0*/  LEA.HI.SX32 R4, R3, R4, 0x1b ;  /* 0x0000000403047211 */ /* 0x000fc800078fdaff */
[----:B------:R-:W-:-:S04]  /*15d00*/  SHF.R.U32.HI R3, RZ, 0x1f, R0 ;  /* 0x0000001fff037819 */ /* 0x000fc80000011600 */
[----:B------:R-:W-:Y:S02]  /*15d10*/  LEA.HI.SX32 R3, R0, R3, 0x1b ;  /* 0x0000000300037211 */ /* 0x000fe400078fdaff */
[----:B------:R-:W-:Y:S02]  /*15d20*/  SHF.R.U32.HI R0, RZ, 0x10, R2 ;  /* 0x00000010ff007819 */ /* 0x000fe40000011602 */
[----:B------:R-:W-:Y:S02]  /*15d30*/  VIMNMX R8, R4, R3, PT ;  /* 0x0000000304087248 */ /* 0x000fe40003fe0100 */
[----:B------:R-:W-:Y:S02]  /*15d40*/  ISETP.NE.AND P0, PT, R0, RZ, PT ;  /* 0x000000ff0000720c */ /* 0x000fe40003f05270 */
[----:B------:R-:W-:Y:S01]  /*15d50*/  ISETP.GE.AND P1, PT, R8, 0x1, PT ;  /* 0x000000010800780c */ /* 0x000fe20003f26270 */
[----:B------:R0:W-:Y:S04]  /*15d60*/  STL [R1+0x38], R8 ;  /* 0x0000380801007387 */ /* 0x0001e80000100800 */
[----:B------:R0:W-:Y:S04]  /*15d70*/  STL [R1+0x3c], R5 ;  /* 0x00003c0501007387 */ /* 0x0001e80000100800 */
[----:B------:R0:W-:Y:S02]  /*15d80*/  STL [R1+0x48], R9 ;  /* 0x0000480901007387 */ /* 0x0001e40000100800 */
[----:B------:R-:W1:Y:S02]  /*15d90*/  @!P0 LDC R0, c[0x0][0x9f0] ;  /* 0x00027c00ff008b82 */ /* 0x000e640000000800 */
[----:B------:R-:W-:Y:S05]  /*15da0*/  @!P1 BRA `(.L_x_2419) ;  /* 0x0000000000709947 */ /* 0x000fea0003800000 */
[----:B-1----:R-:W-:-:S04]  /*15db0*/  IABS R4, R0 ;  /* 0x0000000000047213 */ /* 0x002fc80000000000 */
[----:B------:R-:W1:Y:S08]  /*15dc0*/  I2F.RP R2, R4 ;  /* 0x0000000400027306 */ /* 0x000e700000209400 */
[----:B-1----:R-:W1:Y:S02]  /*15dd0*/  MUFU.RCP R2, R2 ;  /* 0x0000000200027308 */ /* 0x002e640000001000 */
[----:B-1----:R-:W-:-:S06]  /*15de0*/  VIADD R2, R2, 0xffffffe ;  /* 0x0ffffffe02027836 */ /* 0x002fcc0000000000 */
[----:B------:R-:W1:Y:S02]  /*15df0*/  F2I.FTZ.U32.TRUNC.NTZ R3, R2 ;  /* 0x0000000200037305 */ /* 0x000e64000021f000 */
[----:B-1----:R-:W-:-:S04]  /*15e00*/  IMAD.MOV R2, RZ, RZ, -R3 ;  /* 0x000000ffff027224 */ /* 0x002fc800078e0a03 */
[----:B0-----:R-:W-:Y:S02]  /*15e10*/  IMAD R5, R2, R4, RZ ;  /* 0x0000000402057224 */ /* 0x001fe400078e02ff */
[----:B------:R-:W-:-:S04]  /*15e20*/  IMAD.MOV.U32 R2, RZ, RZ, RZ ;  /* 0x000000ffff027224 */ /* 0x000fc800078e00ff */
[----:B------:R-:W-:Y:S01]  /*15e30*/  IMAD.HI.U32 R7, R3, R5, R2 ;  /* 0x0000000503077227 */ /* 0x000fe200078e0002 */
        /* <DEDUP_REMOVED lines=19> */
.L_x_2419:
[----:B------:R-:W-:Y:S05]  /*15f70*/  BSYNC B0 ;  /* 0x0000000000007941 */ /* 0x000fea0003800000 */
.L_x_2418:
[----:B-1----:R-:W-:Y:S01]  /*15f80*/  IMAD.MOV.U32 R0, RZ, RZ, R10 ;  /* 0x000000ffff007224 */ /* 0x002fe200078e000a */
[----:B------:R-:W-:Y:S03]  /*15f90*/  BSSY B7, `(.L_x_2420) ;  /* 0x00004ca000077945 */ /* 0x000fe60003800000 */
[----:B------:R-:W-:-:S05]  /*15fa0*/  IMAD R2, R9, R0, RZ ;  /* 0x0000000009027224 */ /* 0x000fca00078e02ff */
[----:B------:R-:W-:Y:S01]  /*15fb0*/  VIADDMNMX R0, R2, R0, R8, PT ;  /* 0x0000000002007246 */ /* 0x000fe20003800108 */
[----:B------:R1:W-:Y:S03]  /*15fc0*/  STL [R1+0x28], R2 ;  /* 0x0000280201007387 */ /* 0x0003e60000100800 */
[----:B------:R-:W-:Y:S01]  /*15fd0*/  ISETP.GT.AND P0, PT, R0, R2, PT ;  /* 0x000000020000720c */ /* 0x000fe20003f04270 */
[----:B------:R1:W-:-:S12]  /*15fe0*/  STL [R1+0x40], R0 ;  /* 0x0000400001007387 */ /* 0x0003d80000100800 */
[----:B------:R-:W-:Y:S05]  /*15ff0*/  @P0 BRA `(.L_x_2421) ;  /* 0x00000000004c0947 */ /* 0x000fea0003800000 */
[----:B-1----:R-:W1:Y:S02]  /*16000*/  S2R R0, SR_TID.X ;  /* 0x0000000000007919 */ /* 0x002e640000002100 */
[----:B-1----:R-:W-:-:S04]  /*16010*/  LOP3.LUT R0, R0, 0x7f, RZ, 0xc0, !PT ;  /* 0x0000007f00007812 */ /* 0x002fc800078ec0ff */
[----:B------:R-:W-:-:S13]  /*16020*/  ISETP.NE.AND P0, PT, R0, RZ, PT ;  /* 0x000000ff0000720c */ /* 0x000fda0003f05270 */
[----:B------:R-:W-:Y:S05]  /*16030*/  @P0 BRA `(.L_x_2422) ;  /* 0x0000004800fc0947 */ /* 0x000fea0003800000 */
[----:B------:R-:W1:Y:S01]  /*16040*/  S2R R3, SR_LANEID ;  /* 0x0000000000037919 */ /* 0x000e620000000000 */
[----:B------:R-:W-:Y:S01]  /*16050*/  VOTEU.ANY UR4, UPT, PT ;  /* 0x0000000000047886 */ /* 0x000fe200038e0100 */
[----:B------:R-:W-:Y:S01]  /*16060*/  ULDC.64 UR6, c[0x0][0x208] ;  /* 0x0000820000067ab9 */ /* 0x000fe20000000a00 */
[----:B------:R-:W1:Y:S08]  /*16070*/  FLO.U32 R0, UR4 ;  /* 0x0000000400007d00 */ /* 0x000e7000080e0000 */
[----:B0-----:R-:W0:Y:S01]  /*16080*/  POPC R5, UR4 ;  /* 0x0000000400057d09 */ /* 0x001e220008000000 */
[----:B-1----:R-:W-:-:S02]  /*16090*/  ISETP.EQ.U32.AND P0, PT, R0, R3, PT ;  /* 0x000000030000720c */ /* 0x002fc40003f02070 */
[----:B------:R-:W0:Y:S11]  /*160a0*/  LDC.64 R2, c[0x0][0xc60] ;  /* 0x00031800ff027b82 */ /* 0x000e360000000a00 */
[----:B0-----:R-:W3:Y:S01]  /*160b0*/  @P0 ATOMG.E.ADD.STRONG.GPU PT, R3, desc[UR6][R2.64], R5 ;  /* 0x00000005020309a8 */ /* 0x001ee200081ee1c6 */
[----:B------:R-:W0:Y:S02]  /*160c0*/  S2R R4, SR_LTMASK ;  /* 0x0000000000047919 */ /* 0x000e240000003900 */
[----:B0-----:R-:W-:-:S04]  /*160d0*/  LOP3.LUT R4, R4, UR4, RZ, 0xc0, !PT ;  /* 0x0000000404047c12 */ /* 0x001fc8000f8ec0ff */
[----:B------:R-:W0:Y:S01]  /*160e0*/  POPC R7, R4 ;  /* 0x0000000400077309 */ /* 0x000e220000000000 */
[----:B---3--:R-:W0:Y:S02]  /*160f0*/  SHFL.IDX PT, R0, R3, R0, 0x1f ;  /* 0x00001f0003007589 */ /* 0x008e2400000e0000 */
[----:B0-----:R-:W-:-:S05]  /*16100*/  IADD3 R0, R0, UR38, R7 ;  /* 0x0000002600007c10 */ /* 0x001fca000fffe007 */
[----:B------:R3:W-:Y:S01]  /*16110*/  STL [R1], R0 ;  /* 0x0000000001007387 */ /* 0x0007e20000100800 */
[----:B------:R-:W-:Y:S05]  /*16120*/  BRA `(.L_x_2422) ;  /* 0x0000004800c07947 */ /* 0x000fea0003800000 */
.L_x_2421:
[----:B-1----:R-:W-:Y:S01]  /*16130*/  VIADD R0, R18, 0x24400 ;  /* 0x0002440012007836 */ /* 0x002fe20000000000 */
[----:B------:R-:W-:Y:S04]  /*16140*/  BSSY B6, `(.L_x_2423) ;  /* 0x0000013000067945 */ /* 0x000fe80003800000 */
[----:B------:R-:W-:-:S13]  /*16150*/  LOP3.LUT P0, RZ, R0, 0x3ff, RZ, 0xc0, !PT ;  /* 0x000003ff00ff7812 */ /* 0x000fda000780c0ff */
[----:B------:R-:W-:Y:S05]  /*16160*/  @!P0 BRA `(.L_x_2424) ;  /* 0x0000000000408947 */ /* 0x000fea0003800000 */
[----:B------:R-:W-:Y:S01]  /*16170*/  MOV R2, 0x0 ;  /* 0x0000000000027802 */ /* 0x000fe20000000f00 */
[----:B------:R-:W-:Y:S01]  /*16180*/  ULDC.64 UR6, c[0x4][0xa8] ;  /* 0x01002a0000067ab9 */ /* 0x000fe20000000a00 */
[----:B------:R-:W-:Y:S01]  /*16190*/  ULDC.64 UR8, c[0x4][0xb0] ;  /* 0x01002c0000087ab9 */ /* 0x000fe20000000a00 */
[----:B------:R-:W-:Y:S01]  /*161a0*/  ULDC.64 UR4, c[0x4][0x8] ;  /* 0x0100020000047ab9 */ /* 0x000fe20000000a00 */
[----:B------:R-:W-:Y:S02]  /*161b0*/  IMAD.U32 R4, RZ, RZ, UR6 ;  /* 0x00000006ff047e24 */ /* 0x000fe4000f8e00ff */
        /* <DEDUP_REMOVED lines=11> */
.L_x_2424:
[----:B------:R-:W-:Y:S05]  /*16270*/  BSYNC B6 ;  /* 0x0000000000067941 */ /* 0x000fea0003800000 */
.L_x_2423:
        /* <DEDUP_REMOVED lines=8> */
[----:B------:R1:W3:Y:S01]  /*16300*/  LDC.64 R2, c[0x4][R0] ;  /* 0x0100000000027b82 */ /* 0x0002e20000000a00 */
[----:B------:R-:W-:Y:S02]  /*16310*/  IMAD.U32 R4, RZ, RZ, UR6 ;  /* 0x00000006ff047e24 */ /* 0x000fe4000f8e00ff */
[----:B0-----:R-:W-:Y:S02]  /*16320*/  IMAD.U32 R5, RZ, RZ, UR7 ;  /* 0x00000007ff057e24 */ /* 0x001fe4000f8e00ff */
[----:B------:R-:W-:Y:S02]  /*16330*/  IMAD.U32 R6, RZ, RZ, UR8 ;  /* 0x00000008ff067e24 */ /* 0x000fe4000f8e00ff */
[----:B------:R-:W-:-:S02]  /*16340*/  IMAD.U32 R7, RZ, RZ, UR9 ;  /* 0x00000009ff077e24 */ /* 0x000fc4000f8e00ff */
[----:B--2---:R-:W-:Y:S02]  /*16350*/  IMAD.U32 R10, RZ, RZ, UR4 ;  /* 0x00000004ff0a7e24 */ /* 0x004fe4000f8e00ff */
[----:B------:R-:W-:Y:S02]  /*16360*/  IMAD.U32 R11, RZ, RZ, UR5 ;  /* 0x00000005ff0b7e24 */ /* 0x000fe4000f8e00ff */
[----:B------:R-:W-:Y:S02]  /*16370*/  IMAD.MOV.U32 R8, RZ, RZ, 0x70 ;  /* 0x00000070ff087424 */ /* 0x000fe400078e00ff */
[----:B------:R-:W-:Y:S02]  /*16380*/  IMAD.MOV.U32 R12, RZ, RZ, 0x1 ;  /* 0x00000001ff0c7424 */ /* 0x000fe400078e00ff */
[----:B-1----:R-:W-:-:S07]  /*16390*/  IMAD.MOV.U32 R13, RZ, RZ, RZ ;  /* 0x000000ffff0d7224 */ /* 0x002fce00078e00ff */
[----:B------:R-:W-:-:S07]  /*163a0*/  LEPC R20, `(.L_x_2427) ;  /* 0x000000001014794e */ /* 0x000fce0000000000 */
[----:B---3--:R-:W-:Y:S05]  /*163b0*/  CALL.ABS.NOINC R2 ;  /* 0x0000000002007343 */ /* 0x008fea0003c00000 */
.L_x_2427:
        /* <DEDUP_REMOVED lines=16> */
.L_x_2426:
[----:B------:R-:W-:Y:S05]  /*164c0*/  BSYNC B6 ;  /* 0x0000000000067941 */ /* 0x000fea0003800000 */
.L_x_2425:
[----:B------:R-:W3:Y:S01]  /*164d0*/  LDL.LU R4, [R1+0x1c] ;  /* 0x00001c0001047983 */ /* 0x000ee20000300800 */
[----:B------:R-:W-:-:S03]  /*164e0*/  ULDC.64 UR4, c[0x0][0x9f8] ;  /* 0x00027e0000047ab9 */ /* 0x000fc60000000a00 */
[----:B------:R-:W4:Y:S01]  /*164f0*/  LDL R7, [R1+0x10] ;  /* 0x0000100001077983 */ /* 0x000f220000100800 */
[----:B------:R-:W-:Y:S01]  /*16500*/  ISETP.NE.U32.AND P0, PT, RZ, UR4, PT ;  /* 0x00000004ff007c0c */ /* 0x000fe2000bf05070 */
[----:B------:R-:W-:Y:S02]  /*16510*/  ULDC.64 UR6, c[0x0][0x208] ;  /* 0x0000820000067ab9 */ /* 0x000fe40000000a00 */
[----:B------:R-:W5:Y:S01]  /*16520*/  LDL R0, [R1+0x40] ;  /* 0x0000400001007983 */ /* 0x000f620000100800 */
[----:B------:R-:W-:-:S13]  /*16530*/  ISETP.NE.AND.EX P0, PT, RZ, UR5, PT, P0 ;  /* 0x00000005ff007c0c */ /* 0x000fda000bf05300 */
[----:B------:R-:W-:-:S04]  /*16540*/  @P0 IADD3 R2, P1, R17, UR4, RZ ;  /* 0x0000000411020c10 */ /* 0x000fc8000ff3e0ff */
[----:B---3--:R-:W-:Y:S01]  /*16550*/  @P0 IADD3.X R3, R4, UR5, RZ, P1, !PT ;  /* 0x0000000504030c10 */ /* 0x008fe20008ffe4ff */
[----:B------:R-:W-:-:S04]  /*16560*/  ULDC.64 UR4, c[0x0][0xa08] ;  /* 0x0002820000047ab9 */ /* 0x000fc80000000a00 */
[----:B----4-:R1:W0:Y:S02]  /*16570*/  @P0 LDG.E R7, desc[UR6][R2.64] ;  /* 0x0000000602070981 */ /* 0x010224000c1e1900 */
[----:B-1----:R-:W1:Y:S01]  /*16580*/  LDC.64 R2, c[0x0][0x418] ;  /* 0x00010600ff027b82 */ /* 0x002e620000000a00 */
[----:B-----5:R-:W-:Y:S01]  /*16590*/  VIADD R0, R0, 0xffffffff ;  /* 0xffffffff00007836 */ /* 0x020fe20000000000 */
[----:B0-----:R-:W-:Y:S01]  /*165a0*/  SHF.R.S32.HI R8, RZ, 0x1f, R7 ;  /* 0x0000001fff087819 */ /* 0x001fe20000011407 */
[----:B------:R0:W-:Y:S04]  /*165b0*/  @P0 STL [R1+0x10], R7 ;  /* 0x0000100701000387 */ /* 0x0001e80000100800 */
[----:B------:R0:W-:Y:S01]  /*165c0*/  STL [R1+0x1c], R8 ;  /* 0x00001c0801007387 */ /* 0x0001e20000100800 */
[----:B-1----:R-:W-:Y:S01]  /*165d0*/  LOP3.LUT P0, RZ, R2, UR4, RZ, 0xfc, !PT ;  /* 0x0000000402ff7c12 */ /* 0x002fe2000f80fcff */
[----:B------:R-:W-:-:S03]  /*165e0*/  UMOV UR4, 0xffffffff ;  /* 0xffffffff00047882 */ /* 0x000fc60000000000 */
[----:B------:R-:W-:-:S04]  /*165f0*/  LOP3.LUT P0, RZ, R3, UR5, RZ, 0xfc, P0 ;  /* 0x0000000503ff7c12 */ /* 0x000fc8000800fcff */
[----:B------:R-:W-:Y:S01]  /*16600*/  SEL R17, R7, RZ, !P0 ;  /* 0x000000ff07117207 */ /* 0x000fe20004000000 */
[----:B0-----:R-:W-:Y:S08]  /*16610*/  BRA.DIV UR4, `(.L_x_2428) ;  /* 0x0000005e04b07947 */ /* 0x001ff0000b800000 */
[----:B------:R-:W0:Y:S02]  /*16620*/  S2R R4, SR_TID.X ;  /* 0x0000000000047919 */ /* 0x000e240000002100 */
[----:B0-----:R-:W-:-:S04]  /*16630*/  SHF.R.U32.HI R4, RZ, 0x5, R4 ;  /* 0x00000005ff047819 */ /* 0x001fc80000011604 */
[----:B------:R-:W-:-:S05]  /*16640*/  LOP3.LUT R4, R4, 0x3, RZ, 0xc0, !PT ;  /* 0x0000000304047812 */ /* 0x000fca00078ec0ff */
[----:B------:R0:W1:Y:S02]  /*16650*/  SHFL.IDX PT, R14, R4, RZ, 0x1f ;  /* 0x00001fff040e7589 */ /* 0x00006400000e0000 */
.L_x_2545:
[----:B------:R-:W-:Y:S01]  /*16660*/  PLOP3.LUT P1, PT, PT, PT, PT, 0x8, 0x0 ;  /* 0x000000000000781c */ /* 0x000fe20003f2e170 */
[----:B------:R3:W-:Y:S01]  /*16670*/  STL [R1+0x8], R0 ;  /* 0x0000080001007387 */ /* 0x0007e20000100800 */
[----:B-1----:R-:W-:Y:S02]  /*16680*/  ISETP.NE.AND P0, PT, R14, RZ, PT ;  /* 0x000000ff0e00720c */ /* 0x002fe40003f05270 */
[----:B0-----:R-:W-:-:S05]  /*16690*/  P2R R4, PR, RZ, 0x2 ;  /* 0x00000002ff047803 */ /* 0x001fca0000000000 */
[----:B------:R3:W-:Y:S06]  /*166a0*/  STL [R1+0x20], R4 ;  /* 0x0000200401007387 */ /* 0x0007ec0000100800 */
[----:B------:R-:W-:Y:S05]  /*166b0*/  @P0 BRA `(.L_x_2429) ;  /* 0x0000000400440947 */ /* 0x000fea0003800000 */
[----:B------:R-:W-:-:S03]  /*166c0*/  UMOV UR4, 0xffffffff ;  /* 0xffffffff00047882 */ /* 0x000fc60000000000 */
[----:B------:R-:W-:Y:S05]  /*166d0*/  BRA.DIV UR4, `(.L_x_2430) ;  /* 0x0000005e04b47947 */ /* 0x000fea000b800000 */
[----:B------:R-:W-:-:S13]  /*166e0*/  ELECT P6, URZ, PT ;  /* 0x00000000003f782f */ /* 0x000fda00038c0000 */
.L_x_2548:
[----:B------:R-:W-:Y:S05]  /*166f0*/  @!P6 BRA `(.L_x_2429) ;  /* 0x000000040034e947 */ /* 0x000fea0003800000 */
[----:B------:R-:W-:-:S04]  /*16700*/  ISETP.NE.U32.AND P0, PT, R2, RZ, PT ;  /* 0x000000ff0200720c */ /* 0x000fc80003f05070 */
[----:B------:R-:W-:-:S13]  /*16710*/  ISETP.NE.AND.EX P0, PT, R3, RZ, PT, P0 ;  /* 0x000000ff0300720c */ /* 0x000fda0003f05300 */
[----:B------:R-:W-:Y:S05]  /*16720*/  @!P0 BRA `(.L_x_2431) ;  /* 0x0000000000548947 */ /* 0x000fea0003800000 */
[----:B------:R-:W0:Y:S01]  /*16730*/  LDC R6, c[0x0][0x43c] ;  /* 0x00010f00ff067b82 */ /* 0x000e220000000800 */
[----:B------:R-:W-:Y:S01]  /*16740*/  IMAD.MOV.U32 R9, RZ, RZ, R0 ;  /* 0x000000ffff097224 */ /* 0x000fe200078e0000 */
[----:B------:R-:W-:Y:S01]  /*16750*/  ULDC.64 UR4, c[0x0][0x428] ;  /* 0x00010a0000047ab9 */ /* 0x000fe20000000a00 */
[----:B------:R-:W-:Y:S02]  /*16760*/  ULDC.64 UR6, c[0x0][0x208] ;  /* 0x0000820000067ab9 */ /* 0x000fe40000000a00 */
[----:B---3--:R-:W-:Y:S01]  /*16770*/  IMAD.MOV.U32 R0, RZ, RZ, R9 ;  /* 0x000000ffff007224 */ /* 0x008fe200078e0009 */
[----:B0-----:R-:W-:-:S13]  /*16780*/  ISETP.NE.AND P0, PT, R6, 0x1, PT ;  /* 0x000000010600780c */ /* 0x001fda0003f05270 */
[----:B------:R-:W0:Y:S02]  /*16790*/  @P0 LDC.64 R4, c[0x0][0x440] ;  /* 0x00011000ff040b82 */ /* 0x000e240000000a00 */
[----:B0-----:R-:W-:-:S05]  /*167a0*/  @P0 IMAD.HI.U32 R4, R9, R4, RZ ;  /* 0x0000000409040227 */ /* 0x001fca00078e00ff */
        /* <DEDUP_REMOVED lines=13> */
.L_x_2431:
[----:B0-----:R-:W4:Y:S01]  /*16880*/  LDL R2, [R1+0x14] ;  /* 0x0000140001027983 */ /* 0x001f220000100800 */
[----:B---3--:R-:W-:Y:S01]  /*16890*/  IMAD R0, R19, 0x8, R18 ;  /* 0x0000000813007824 */ /* 0x008fe200078e0212 */
[----:B----4-:R-:W-:-:S04]  /*168a0*/  SHF.L.U32 R2, R2, 0x1f, RZ ;  /* 0x0000001f02027819 */ /* 0x010fc800000006ff */
[----:B------:R-:W0:Y:S02]  /*168b0*/  SYNCS.PHASECHK.TRANS64.TRYWAIT P0, [R0+URZ+0x38840], R2 ;  /* 0x03884002000075a7 */ /* 0x000e24000800017f */
[----:B0-----:R-:W-:Y:S05]  /*168c0*/  @!P0 BRA `(.L_x_2432) ;  /* 0x0000005c00588947 */ /* 0x001fea0003800000 */
.L_x_2549:
[----:B------:R-:W1:Y:S02]  /*168d0*/  S2R R3, SR_TID.X ;  /* 0x0000000000037919 */ /* 0x000e640000002100 */
[----:B-1----:R-:W-:-:S04]  /*168e0*/  LOP3.LUT R3, R3, 0x7f, RZ, 0xc0, !PT ;  /* 0x0000007f03037812 */ /* 0x002fc800078ec0ff */
[----:B------:R-:W-:-:S13]  /*168f0*/  ISETP.NE.AND P0, PT, R3, RZ, PT ;  /* 0x000000ff0300720c */ /* 0x000fda0003f05270 */
[----:B------:R-:W-:Y:S05]  /*16900*/  @P0 BRA `(.L_x_2433) ;  /* 0x00000000001c0947 */ /* 0x000fea0003800000 */
[----:B------:R-:W1:Y:S01]  /*16910*/  S2R R3, SR_TID.X ;  /* 0x0000000000037919 */ /* 0x000e620000002100 */
[----:B0-----:R-:W-:-:S04]  /*16920*/  IMAD.MOV.U32 R2, RZ, RZ, 0xa000 ;  /* 0x0000a000ff027424 */ /* 0x001fc800078e00ff */
[----:B------:R3:W-:Y:S01]  /*16930*/  SYNCS.ARRIVE.TRANS64 RZ, [R0+URZ+0x38830], R2 ;  /* 0x0388300200ff79a7 */ /* 0x0007e2000800003f */
[----:B-1----:R-:W-:-:S04]  /*16940*/  LOP3.LUT R3, R3, 0x1f, RZ, 0xc0, !PT ;  /* 0x0000001f03037812 */ /* 0x002fc800078ec0ff */
[----:B------:R-:W-:-:S13]  /*16950*/  ISETP.NE.AND P0, PT, R3, RZ, PT ;  /* 0x000000ff0300720c */ /* 0x000fda0003f05270 */
[----:B---3--:R-:W-:Y:S05]  /*16960*/  @!P0 BRA `(.L_x_2433) ;  /* 0x0000000000048947 */ /* 0x008fea0003800000 */
[----:B------:R-:W-:Y:S01]  /*16970*/  BPT.TRAP 0x1 ;  /* 0x000000040000795c */ /* 0x000fe20000300000 */
.L_x_2433:
[----:B------:R-:W3:Y:S04]  /*16980*/  LDL R3, [R1+0x8] ;  /* 0x0000080001037983 */ /* 0x000ee80000100800 */
[----:B0-----:R-:W4:Y:S01]  /*16990*/  LDL R2, [R1+0x18] ;  /* 0x0000180001027983 */ /* 0x001f220000100800 */
        /* <DEDUP_REMOVED lines=20> */
[----:B----4-:R-:W-:-:S13]  /*16ae0*/  R2UR UR5, R2 ;  /* 0x00000000020572ca */ /* 0x010fda00000e0000 */
[----:B------:R-:W-:Y:S02]  /*16af0*/  UIMAD UR11, UR11, 0x50, UR5 ;  /* 0x000000500b0b78a4 */ /* 0x000fe4000f8e0205 */
[----:B------:R-:W-:-:S09]  /*16b00*/  UIADD3.X UR5, URZ, UR37, URZ, UP0, !UPT ;  /* 0x000000253f057290 */ /* 0x000fd200087fe43f */
[----:B------:R1:W-:Y:S02]  /*16b10*/  UTMALDG.4D [UR8], [UR4], desc[UR6] ;  /* 0x00000608040075b4 */ /* 0x0003e40008019000 */
[----:B-1----:R-:W-:Y:S01]  /*16b20*/  UMOV UR8, UR15 ;  /* 0x0000000f00087c82 */ /* 0x002fe20008000000 */
[----:B------:R-:W-:Y:S02]  /*16b30*/  UMOV UR10, UR16 ;  /* 0x00000010000a7c82 */ /* 0x000fe40008000000 */
[----:B------:R1:W-:Y:S02]  /*16b40*/  UTMALDG.4D [UR8], [UR4], desc[UR6] ;  /* 0x00000608040075b4 */ /* 0x0003e40008019000 */
[----:B-1----:R-:W-:Y:S01]  /*16b50*/  UMOV UR8, UR17 ;  /* 0x0000001100087c82 */ /* 0x002fe20008000000 */
[----:B------:R-:W-:Y:S01]  /*16b60*/  UMOV UR10, UR14 ;  /* 0x0000000e000a7c82 */ /* 0x000fe20008000000 */
[----:B------:R-:W-:Y:S01]  /*16b70*/  UMOV UR14, 0xc0 ;  /* 0x000000c0000e7882 */ /* 0x000fe20000000000 */
[----:B------:R1:W-:Y:S02]  /*16b80*/  UTMALDG.4D [UR8], [UR4], desc[UR6] ;  /* 0x00000608040075b4 */ /* 0x0003e40008019000 */
[----:B-1----:R-:W-:Y:S01]  /*16b90*/  UMOV UR8, UR18 ;  /* 0x0000001200087c82 */ /* 0x002fe20008000000 */
[----:B------:R-:W-:-:S02]  /*16ba0*/  UMOV UR10, UR14 ;  /* 0x0000000e000a7c82 */ /* 0x000fc40008000000 */
[----:B------:R0:W-:Y:S02]  /*16bb0*/  UTMALDG.4D [UR8], [UR4], desc[UR6] ;  /* 0x00000608040075b4 */ /* 0x0001e40008019000 */
[----:B0-----:R-:W-:Y:S01]  /*16bc0*/  NOP ;  /* 0x0000000000007918 */ /* 0x001fe20000000000 */
.L_x_2429:
[----:B------:R-:W4:Y:S04]  /*16bd0*/  LDL.LU R3, [R1+0x30] ;  /* 0x0000300001037983 */ /* 0x000f280000300800 */
[----:B------:R-:W5:Y:S04]  /*16be0*/  LDL.LU R5, [R1+0x2c] ;  /* 0x00002c0001057983 */ /* 0x000f680000300800 */
[----:B---3--:R-:W3:Y:S01]  /*16bf0*/  LDL.LU R4, [R1+0x44] ;  /* 0x0000440001047983 */ /* 0x008ee20000300800 */
        /* <DEDUP_REMOVED lines=9> */
[----:B----4-:R-:W-:Y:S02]  /*16c90*/  SHF.R.S32.HI R0, RZ, 0x1f, R3 ;  /* 0x0000001fff007819 */ /* 0x010fe40000011403 */
[----:B-----5:R-:W-:-:S03]  /*16ca0*/  SEL R5, R5, RZ, !P0 ;  /* 0x000000ff05057207 */ /* 0x020fc60004000000 */
[----:B------:R-:W-:Y:S01]  /*16cb0*/  IMAD R0, R0, UR4, RZ ;  /* 0x0000000400007c24 */ /* 0x000fe2000f8e02ff */
[----:B---3--:R-:W-:-:S03]  /*16cc0*/  SEL R4, R4, RZ, !P0 ;  /* 0x000000ff04047207 */ /* 0x008fc60004000000 */
        /* <DEDUP_REMOVED lines=8> */
[----:B0-----:R-:W-:Y:S01]  /*16d50*/  MOV R2, 0x0 ;  /* 0x0000000000027802 */ /* 0x001fe20000000f00 */
        /* <DEDUP_REMOVED lines=14> */
[----:B0-----:R-:W-:Y:S05]  /*16e40*/  CALL.ABS.NOINC R2 ;  /* 0x0000000002007343 */ /* 0x001fea0003c00000 */
.L_x_2435:
[----:B------:R-:W-:Y:S05]  /*16e50*/  BSYNC B6 ;  /* 0x0000000000067941 */ /* 0x000fea0003800000 */
.L_x_2434:
[----:B0-----:R-:W3:Y:S01]  /*16e60*/  LDL.LU R0, [R1+0x44] ;  /* 0x0000440001007983 */ /* 0x001ee20000300800 */
[----:B------:R-:W-:Y:S01]  /*16e70*/  ULDC.64 UR4, c[0x0][0x2d8] ;  /* 0x0000b60000047ab9 */ /* 0x000fe20000000a00 */
[----:B------:R-:W0:Y:S01]  /*16e80*/  LDC R7, c[0x0][0x448] ;  /* 0x00011200ff077b82 */ /* 0x000e220000000800 */
[----:B------:R-:W-:Y:S01]  /*16e90*/  ULDC.64 UR6, c[0x0][0x280] ;  /* 0x0000a00000067ab9 */ /* 0x000fe20000000a00 */
[----:B------:R-:W4:Y:S04]  /*16ea0*/  LDL.LU R4, [R1+0x30] ;  /* 0x0000300001047983 */ /* 0x000f280000300800 */
[----:B------:R-:W4:Y:S04]  /*16eb0*/  LDL.LU.64 R2, [R1+0x50] ;  /* 0x0000500001027983 */ /* 0x000f280000300a00 */
[----:B------:R-:W3:Y:S04]  /*16ec0*/  LDL.LU R5, [R1+0x2c] ;  /* 0x00002c0001057983 */ /* 0x000ee80000300800 */
[----:B------:R-:W3:Y:S01]  /*16ed0*/  LDL R8, [R1+0x4] ;  /* 0x0000040001087983 */ /* 0x000ee20000100800 */
[----:B------:R-:W1:Y:S01]  /*16ee0*/  S2R R9, SR_TID.X ;  /* 0x0000000000097919 */ /* 0x000e620000002100 */
[----:B--2---:R-:W2:Y:S01]  /*16ef0*/  S2R R10, SR_TID.X ;  /* 0x00000000000a7919 */ /* 0x004ea20000002100 */
[----:B0-----:R-:W-:-:S13]  /*16f00*/  ISETP.NE.AND P0, PT, R7, 0x1, PT ;  /* 0x000000010700780c */ /* 0x001fda0003f05270 */
[----:B------:R-:W0:Y:S01]  /*16f10*/  @P0 LDC R6, c[0x0][0x450] ;  /* 0x00011400ff060b82 */ /* 0x000e220000000800 */
[----:B-1----:R-:W-:Y:S02]  /*16f20*/  IMAD.SHL.U32 R9, R9, 0x8, RZ ;  /* 0x0000000809097824 */ /* 0x002fe400078e00ff */
[----:B--2---:R-:W-:-:S03]  /*16f30*/  IMAD.SHL.U32 R10, R10, 0x8, RZ ;  /* 0x000000080a0a7824 */ /* 0x004fc600078e00ff */
[----:B------:R-:W-:-:S04]  /*16f40*/  LOP3.LUT R9, R9, 0x38, RZ, 0xc0, !PT ;  /* 0x0000003809097812 */ /* 0x000fc800078ec0ff */
[C---:B------:R-:W-:Y:S02]  /*16f50*/  LOP3.LUT R12, R9.reuse, 0x40, RZ, 0xfc, !PT ;  /* 0x00000040090c7812 */ /* 0x040fe400078efcff */
[C---:B------:R-:W-:Y:S02]  /*16f60*/  LOP3.LUT R11, R9.reuse, 0x80, RZ, 0xfc, !PT ;  /* 0x00000080090b7812 */ /* 0x040fe400078efcff */
[----:B------:R-:W-:Y:S02]  /*16f70*/  LOP3.LUT R9, R9, 0xc0, RZ, 0xfc, !PT ;  /* 0x000000c009097812 */ /* 0x000fe400078efcff */
[----:B------:R-:W-:Y:S01]  /*16f80*/  LOP3.LUT R10, R10, 0x38, RZ, 0xc0, !PT ;  /* 0x000000380a0a7812 */ /* 0x000fe200078ec0ff */
[----:B----4-:R-:W-:Y:S02]  /*16f90*/  IMAD.MOV.U32 R3, RZ, RZ, R4 ;  /* 0x000000ffff037224 */ /* 0x010fe400078e0004 */
[----:B------:R-:W1:Y:S01]  /*16fa0*/  S2R R4, SR_TID.X ;  /* 0x0000000000047919 */ /* 0x000e620000002100 */
[----:B------:R-:W-:-:S04]  /*16fb0*/  IMAD.WIDE.U32 R2, R16, UR4, R2 ;  /* 0x0000000410027c25 */ /* 0x000fc8000f8e0002 */
[----:B------:R-:W-:Y:S01]  /*16fc0*/  IMAD R3, R16, UR5, R3 ;  /* 0x0000000510037c24 */ /* 0x000fe2000f8e0203 */
[----:B------:R-:W-:Y:S02]  /*16fd0*/  ULDC.64 UR4, c[0x0][0x2e0] ;  /* 0x0000b80000047ab9 */ /* 0x000fe40000000a00 */
[----:B---3--:R-:W-:Y:S02]  /*16fe0*/  IMAD R0, R0, UR4, RZ ;  /* 0x0000000400007c24 */ /* 0x008fe4000f8e02ff */
[----:B------:R-:W-:-:S04]  /*16ff0*/  IMAD.WIDE.U32 R2, R5, UR4, R2 ;  /* 0x0000000405027c25 */ /* 0x000fc8000f8e0002 */
[----:B------:R-:W-:Y:S01]  /*17000*/  IMAD R0, R5, UR5, R0 ;  /* 0x0000000505007c24 */ /* 0x000fe2000f8e0200 */
[----:B------:R-:W-:-:S03]  /*17010*/  ULDC.64 UR4, c[0x0][0x2d0] ;  /* 0x0000b40000047ab9 */ /* 0x000fc60000000a00 */
[----:B------:R-:W-:Y:S01]  /*17020*/  IMAD.IADD R3, R3, 0x1, R0 ;  /* 0x0000000103037824 */ /* 0x000fe200078e0200 */
[----:B-1----:R-:W-:-:S04]  /*17030*/  LOP3.LUT R4, R4, 0x7f, RZ, 0xc0, !PT ;  /* 0x0000007f04047812 */ /* 0x002fc800078ec0ff */
[----:B------:R-:W-:Y:S02]  /*17040*/  SHF.R.U32.HI R5, RZ, 0x3, R4 ;  /* 0x00000003ff057819 */ /* 0x000fe40000011604 */
[----:B------:R-:W1:Y:S02]  /*17050*/  S2R R4, SR_TID.X ;  /* 0x0000000000047919 */ /* 0x000e640000002100 */
[----:B-1----:R-:W-:-:S05]  /*17060*/  IMAD.SHL.U32 R4, R4, 0x10, RZ ;  /* 0x0000001004047824 */ /* 0x002fca00078e00ff */
[----:B------:R-:W-:Y:S02]  /*17070*/  LOP3.LUT R4, R5, 0x70, R4, 0xf8, !PT ;  /* 0x0000007005047812 */ /* 0x000fe400078ef804 */
[----:B------:R-:W1:Y:S03]  /*17080*/  @P0 LDC R5, c[0x0][0x44c] ;  /* 0x00011300ff050b82 */ /* 0x000e660000000800 */
[----:B------:R-:W-:-:S04]  /*17090*/  IMAD R0, R8, 0x80, R4 ;  /* 0x0000008008007824 */ /* 0x000fc800078e0204 */
[----:B------:R-:W-:Y:S02]  /*170a0*/  IMAD.MOV.U32 R4, RZ, RZ, R0 ;  /* 0x000000ffff047224 */ /* 0x000fe400078e0000 */
[----:B-1----:R-:W-:-:S05]  /*170b0*/  @P0 IMAD.HI.U32 R5, R0, R5, RZ ;  /* 0x0000000500050227 */ /* 0x002fca00078e00ff */
[----:B0-----:R-:W-:-:S05]  /*170c0*/  @P0 SHF.R.U32.HI R4, RZ, R6, R5 ;  /* 0x00000006ff040219 */ /* 0x001fca0000011605 */
        /* <DEDUP_REMOVED lines=31> */
[----:B---3--:R-:W-:-:S03]  /*172c0*/  IMAD R2, R8, 0x80, R11 ;  /* 0x0000008008027824 */ /* 0x008fc600078e020b */
        /* <DEDUP_REMOVED lines=86> */
.L_x_2566:
        /* <DEDUP_REMOVED lines=14> */
.L_x_2438:
[----:B------:R-:W-:Y:S05]  /*17910*/  BSYNC B0 ;  /* 0x0000000000007941 */ /* 0x000fea0003800000 */
.L_x_2437:
[----:B------:R-:W-:Y:S01]  /*17920*/  NOP ;  /* 0x0000000000007918 */ /* 0x000fe20000000000 */
[----:B------:R-:W-:Y:S01]  /*17930*/  PLOP3.LUT P0, PT, PT, PT, PT, 0x80, 0x0 ;  /* 0x000000000000781c */ /* 0x000fe20003f0f070 */
[----:B0-----:R-:W-:-:S12]  /*17940*/  VIADD R6, R18, 0x38800 ;  /* 0x0003880012067836 */ /* 0x001fd80000000000 */
.L_x_2439:
        /* <DEDUP_REMOVED lines=18> */
.L_x_2567:
[----:B------:R-:W-:Y:S05]  /*17a70*/  BSYNC B0 ;  /* 0x0000000000007941 */ /* 0x000fea0003800000 */
.L_x_2440:
        /* <DEDUP_REMOVED lines=55> */
.L_x_2448:
[----:B------:R-:W-:Y:S01]  /*17df0*/  IMAD R3, R9, 0x8, R18 ;  /* 0x0000000809037824 */ /* 0x000fe200078e0212 */
[----:B------:R-:W-:Y:S01]  /*17e00*/  SHF.L.U32 R2, R11, 0x1f, RZ ;  /* 0x0000001f0b027819 */ /* 0x000fe200000006ff */
[----:B------:R-:W-:Y:S03]  /*17e10*/  BSSY B3, `(.L_x_2449) ;  /* 0x0000003000037945 */ /* 0x000fe60003800000 */
[----:B------:R-:W1:Y:S02]  /*17e20*/  SYNCS.PHASECHK.TRANS64.TRYWAIT P0, [R3+URZ+0x38840], R2 ;  /* 0x03884002030075a7 */ /* 0x000e64000800017f */
[----:B-1----:R-:W-:Y:S05]  /*17e30*/  @!P0 BRA `(.L_x_2450) ;  /* 0x0000005400308947 */ /* 0x002fea0003800000 */
.L_x_2568:
[----:B------:R-:W-:Y:S05]  /*17e40*/  BSYNC B3 ;  /* 0x0000000000037941 */ /* 0x000fea0003800000 */
.L_x_2449:
        /* <DEDUP_REMOVED lines=12> */
.L_x_2452:
[----:B------:R-:W-:Y:S05]  /*17f10*/  BSYNC B3 ;  /* 0x0000000000037941 */ /* 0x000fea0003800000 */
.L_x_2451:
        /* <DEDUP_REMOVED lines=12> */
.L_x_2453:
        /* <DEDUP_REMOVED lines=16> */
.L_x_2454:
        /* <DEDUP_REMOVED lines=16> */
.L_x_2455:
        /* <DEDUP_REMOVED lines=16> */
.L_x_2456:
        /* <DEDUP_REMOVED lines=16> */
.L_x_2569:
[----:B------:R-:W-:Y:S05]  /*183e0*/  BSYNC B3 ;  /* 0x0000000000037941 */ /* 0x000fea0003800000 */
.L_x_2457:
        /* <DEDUP_REMOVED lines=12> */
.L_x_2460:
[----:B------:R-:W-:Y:S05]  /*184b0*/  BSYNC B3 ;  /* 0x0000000000037941 */ /* 0x000fea0003800000 */
.L_x_2459:
        /* <DEDUP_REMOVED lines=13> */
.L_x_2461:
        /* <DEDUP_REMOVED lines=15> */
.L_x_2462:
        /* <DEDUP_REMOVED lines=15> */
.L_x_2463:
        /* <DEDUP_REMOVED lines=15> */
.L_x_2464:
        /* <DEDUP_REMOVED lines=12> */
.L_x_2447:
[----:B------:R-:W-:Y:S05]  /*18920*/  BSYNC B1 ;  /* 0x0000000000017941 */ /* 0x000fea0003800000 */
.L_x_2446:
[----:B0-----:R-:W2:Y:S01]  /*18930*/  LDL.LU R0, [R1+0x40] ;  /* 0x0000400001007983 */ /* 0x001ea20000300800 */
[----:B------:R-:W-:-:S03]  /*18940*/  IMAD.MOV.U32 R19, RZ, RZ, R9 ;  /* 0x000000ffff137224 */ /* 0x000fc600078e0009 */
[----:B------:R0:W-:Y:S02]  /*18950*/  STL [R1+0x14], R11 ;  /* 0x0000140b01007387 */ /* 0x0001e40000100800 */
[----:B0-2---:R-:W-:-:S07]  /*18960*/  VIADD R0, R0, 0xfffffffd ;  /* 0xfffffffd00007836 */ /* 0x005fce0000000000 */
.L_x_2445:
[----:B------:R-:W-:Y:S05]  /*18970*/  BSYNC B2 ;  /* 0x0000000000027941 */ /* 0x000fea0003800000 */
.L_x_2444:
[----:B------:R-:W-:Y:S01]  /*18980*/  VIADD R10, R10, 0xfffffffe ;  /* 0xfffffffe0a0a7836 */ /* 0x000fe20000000000 */
[----:B------:R-:W-:-:S04]  /*18990*/  LOP3.LUT R8, RZ, R8, RZ, 0x33, !PT ;  /* 0x00000008ff087212 */ /* 0x000fc800078e33ff */
[----:B------:R-:W-:-:S13]  /*189a0*/  ISETP.NE.AND P0, PT, R10, R8, PT ;  /* 0x000000080a00720c */ /* 0x000fda0003f05270 */
[----:B------:R-:W-:Y:S05]  /*189b0*/  @!P0 BRA `(.L_x_2443) ;  /* 0x0000001800c48947 */ /* 0x000fea0003800000 */
[----:B------:R-:W-:-:S07]  /*189c0*/  IMAD.MOV.U32 R9, RZ, RZ, R17 ;  /* 0x000000ffff097224 */ /* 0x000fce00078e0011 */
.L_x_2503:
        /* <DEDUP_REMOVED lines=36> */
.L_x_2467:
[----:B------:R-:W-:Y:S01]  /*18c10*/  IMAD R3, R4, 0x8, R18 ;  /* 0x0000000804037824 */ /* 0x000fe200078e0212 */
[----:B------:R-:W-:Y:S01]  /*18c20*/  SHF.L.U32 R2, R5, 0x1f, RZ ;  /* 0x0000001f05027819 */ /* 0x000fe200000006ff */
[----:B------:R-:W-:Y:S03]  /*18c30*/  BSSY B2, `(.L_x_2468) ;  /* 0x0000003000027945 */ /* 0x000fe60003800000 */
[----:B------:R-:W1:Y:S02]  /*18c40*/  SYNCS.PHASECHK.TRANS64.TRYWAIT P0, [R3+URZ+0x38840], R2 ;  /* 0x03884002030075a7 */ /* 0x000e64000800017f */
[----:B-1----:R-:W-:Y:S05]  /*18c50*/  @!P0 BRA `(.L_x_2469) ;  /* 0x0000004400d08947 */ /* 0x002fea0003800000 */
.L_x_2570:
[----:B------:R-:W-:Y:S05]  /*18c60*/  BSYNC B2 ;  /* 0x0000000000027941 */ /* 0x000fea0003800000 */
.L_x_2468:
        /* <DEDUP_REMOVED lines=12> */
.L_x_2471:
[----:B------:R-:W-:Y:S05]  /*18d30*/  BSYNC B2 ;  /* 0x0000000000027941 */ /* 0x000fea0003800000 */
.L_x_2470:
        /* <DEDUP_REMOVED lines=12> */
.L_x_2472:
        /* <DEDUP_REMOVED lines=16> */
.L_x_2473:
        /* <DEDUP_REMOVED lines=16> */
.L_x_2474:
        /* <DEDUP_REMOVED lines=16> */
.L_x_2475:
        /* <DEDUP_REMOVED lines=16> */
.L_x_2571:
[----:B------:R-:W-:Y:S05]  /*19200*/  BSYNC B2 ;  /* 0x0000000000027941 */ /* 0x000fea0003800000 */
.L_x_2476:
        /* <DEDUP_REMOVED lines=11> */
.L_x_2479:
[----:B------:R-:W-:Y:S05]  /*192c0*/  BSYNC B2 ;  /* 0x0000000000027941 */ /* 0x000fea0003800000 */
.L_x_2478:
        /* <DEDUP_REMOVED lines=12> */
.L_x_2480:
        /* <DEDUP_REMOVED lines=15> */
.L_x_2481:
        /* <DEDUP_REMOVED lines=15> */
.L_x_2482:
        /* <DEDUP_REMOVED lines=15> */
.L_x_2483:
        /* <DEDUP_REMOVED lines=12> */
.L_x_2466:
[----:B------:R-:W-:Y:S05]  /*19720*/  BSYNC B1 ;  /* 0x0000000000017941 */ /* 0x000fea0003800000 */
.L_x_2465:
        /* <DEDUP_REMOVED lines=36> */
.L_x_2486:
[----:B------:R-:W-:Y:S01]  /*19970*/  IMAD R2, R19, 0x8, R18 ;  /* 0x0000000813027824 */ /* 0x000fe200078e0212 */
[----:B------:R-:W-:Y:S01]  /*19980*/  SHF.L.U32 R3, R12, 0x1f, RZ ;  /* 0x0000001f0c037819 */ /* 0x000fe200000006ff */
[----:B------:R-:W-:Y:S03]  /*19990*/  BSSY B2, `(.L_x_2487) ;  /* 0x0000003000027945 */ /* 0x000fe60003800000 */
[----:B------:R-:W2:Y:S02]  /*199a0*/  SYNCS.PHASECHK.TRANS64.TRYWAIT P0, [R2+URZ+0x38840], R3 ;  /* 0x03884003020075a7 */ /* 0x000ea4000800017f */
[----:B--2---:R-:W-:Y:S05]  /*199b0*/  @!P0 BRA `(.L_x_2488) ;  /* 0x0000003800a08947 */ /* 0x004fea0003800000 */
.L_x_2572:
[----:B------:R-:W-:Y:S05]  /*199c0*/  BSYNC B2 ;  /* 0x0000000000027941 */ /* 0x000fea0003800000 */
.L_x_2487:
        /* <DEDUP_REMOVED lines=12> */
.L_x_2490:
[----:B------:R-:W-:Y:S05]  /*19a90*/  BSYNC B2 ;  /* 0x0000000000027941 */ /* 0x000fea0003800000 */
.L_x_2489:
        /* <DEDUP_REMOVED lines=13> */
.L_x_2491:
        /* <DEDUP_REMOVED lines=16> */
.L_x_2492:
        /* <DEDUP_REMOVED lines=16> */
.L_x_2493:
        /* <DEDUP_REMOVED lines=16> */
.L_x_2494:
        /* <DEDUP_REMOVED lines=15> */
.L_x_2573:
[----:B------:R-:W-:Y:S05]  /*19f60*/  BSYNC B2 ;  /* 0x0000000000027941 */ /* 0x000fea0003800000 */
.L_x_2495:
        /* <DEDUP_REMOVED lines=11> */
.L_x_2498:
[----:B------:R-:W-:Y:S05]  /*1a020*/  BSYNC B2 ;  /* 0x0000000000027941 */ /* 0x000fea0003800000 */
.L_x_2497:
        /* <DEDUP_REMOVED lines=12> */
.L_x_2499:
        /* <DEDUP_REMOVED lines=15> */
.L_x_2500:
        /* <DEDUP_REMOVED lines=15> */
.L_x_2501:
        /* <DEDUP_REMOVED lines=15> */
.L_x_2502:
        /* <DEDUP_REMOVED lines=12> */
.L_x_2485:
[----:B------:R-:W-:Y:S05]  /*1a480*/  BSYNC B1 ;  /* 0x0000000000017941 */ /* 0x000fea0003800000 */
.L_x_2484:
[----:B------:R-:W2:Y:S01]  /*1a490*/  LDL R2, [R1+0x28] ;  /* 0x0000280001027983 */ /* 0x000ea20000100800 */
[----:B------:R-:W-:Y:S01]  /*1a4a0*/  VIADD R0, R0, 0xfffffffe ;  /* 0xfffffffe00007836 */ /* 0x000fe20000000000 */
[----:B--2---:R-:W-:-:S13]  /*1a4b0*/  ISETP.GT.AND P0, PT, R7, R2, PT ;  /* 0x000000020700720c */ /* 0x004fda0003f04270 */
[----:B------:R-:W-:Y:S05]  /*1a4c0*/  @P0 BRA `(.L_x_2503) ;  /* 0xffffffe400400947 */ /* 0x000fea000383ffff */
.L_x_2443:
[----:B------:R-:W-:Y:S05]  /*1a4d0*/  BSYNC B0 ;  /* 0x0000000000007941 */ /* 0x000fea0003800000 */
.L_x_2442:
        /* <DEDUP_REMOVED lines=19> */
.L_x_2505:
[----:B------:R-:W-:Y:S05]  /*1a610*/  BSYNC B0 ;  /* 0x0000000000007941 */ /* 0x000fea0003800000 */
.L_x_2504:
        /* <DEDUP_REMOVED lines=11> */
.L_x_2574:
[----:B------:R-:W-:Y:S05]  /*1a6d0*/  BSYNC B1 ;  /* 0x0000000000017941 */ /* 0x000fea0003800000 */
.L_x_2508:
        /* <DEDUP_REMOVED lines=9> */
.L_x_2511:
[----:B------:R-:W-:Y:S05]  /*1a770*/  BSYNC B1 ;  /* 0x0000000000017941 */ /* 0x000fea0003800000 */
.L_x_2510:
        /* <DEDUP_REMOVED lines=12> */
.L_x_2512:
        /* <DEDUP_REMOVED lines=15> */
.L_x_2513:
        /* <DEDUP_REMOVED lines=15> */
.L_x_2514:
        /* <DEDUP_REMOVED lines=15> */
.L_x_2515:
        /* <DEDUP_REMOVED lines=10> */
.L_x_2507:
[----:B------:R-:W-:Y:S05]  /*1abb0*/  BSYNC B0 ;  /* 0x0000000000007941 */ /* 0x000fea0003800000 */
.L_x_2506:
[----:B------:R-:W2:Y:S01]  /*1abc0*/  LDL.LU R4, [R1+0x14] ;  /* 0x0000140001047983 */ /* 0x000ea20000300800 */
[----:B------:R-:W-:-:S05]  /*1abd0*/  VIADD R19, R19, 0x1 ;  /* 0x0000000113137836 */ /* 0x000fca0000000000 */
[----:B------:R-:W-:-:S04]  /*1abe0*/  ISETP.NE.AND P0, PT, R19, 0x2, PT ;  /* 0x000000021300780c */ /* 0x000fc80003f05270 */
[----:B------:R-:W-:Y:S02]  /*1abf0*/  SEL R0, RZ, 0x1, P0 ;  /* 0x00000001ff007807 */ /* 0x000fe40000000000 */
[----:B------:R-:W-:Y:S02]  /*1ac00*/  SEL R19, R19, RZ, P0 ;  /* 0x000000ff13137207 */ /* 0x000fe40000000000 */
[----:B--2---:R-:W-:-:S05]  /*1ac10*/  LOP3.LUT R4, R4, R0, RZ, 0x3c, !PT ;  /* 0x0000000004047212 */ /* 0x004fca00078e3cff */
[----:B------:R2:W-:Y:S02]  /*1ac20*/  STL [R1+0x14], R4 ;  /* 0x0000140401007387 */ /* 0x0005e40000100800 */
.L_x_2422:
[----:B------:R-:W-:Y:S05]  /*1ac30*/  BSYNC B7 ;  /* 0x0000000000077941 */ /* 0x000fea0003800000 */
.L_x_2420:
[----:B---3--:R-:W3:Y:S02]  /*1ac40*/  LDL R0, [R1+0x5c] ;  /* 0x00005c0001007983 */ /* 0x008ee40000100800 */
[----:B---3--:R-:W-:-:S13]  /*1ac50*/  ISETP.NE.AND P0, PT, R0, RZ, PT ;  /* 0x000000ff0000720c */ /* 0x008fda0003f05270 */
        /* <DEDUP_REMOVED lines=12> */
.L_x_2516:
[----:B--2---:R-:W2:Y:S01]  /*1ad20*/  S2R R10, SR_TID.X ;  /* 0x00000000000a7919 */ /* 0x004ea20000002100 */
[----:B------:R-:W-:Y:S01]  /*1ad30*/  UMOV UR4, 0xffffffff ;  /* 0xffffffff00047882 */ /* 0x000fe20000000000 */
[----:B--2---:R-:W-:-:S04]  /*1ad40*/  LOP3.LUT R10, R10, 0x1f, RZ, 0xc0, !PT ;  /* 0x0000001f0a0a7812 */ /* 0x004fc800078ec0ff */
[----:B------:R-:W-:Y:S01]  /*1ad50*/  ISETP.NE.AND P0, PT, R10, 0x1f, PT ;  /* 0x0000001f0a00780c */ /* 0x000fe20003f05270 */
[----:B------:R-:W-:-:S12]  /*1ad60*/  BRA.DIV UR4, `(.L_x_2518) ;  /* 0x0000002604f07947 */ /* 0x000fd8000b800000 */
[----:B------:R-:W2:Y:S01]  /*1ad70*/  LDL.LU R3, [R1] ;  /* 0x0000000001037983 */ /* 0x000ea20000300800 */
[----:B------:R-:W-:-:S03]  /*1ad80*/  ULDC UR4, c[0x0][0xc3c] ;  /* 0x00030f0000047ab9 */ /* 0x000fc60000000800 */
[----:B01----:R-:W3:Y:S01]  /*1ad90*/  LDL R8, [R1+0xc] ;  /* 0x00000c0001087983 */ /* 0x003ee20000100800 */
[----:B------:R-:W-:Y:S01]  /*1ada0*/  ULDC.64 UR6, c[0x0][0x208] ;  /* 0x0000820000067ab9 */ /* 0x000fe20000000a00 */
[----:B---3--:R-:W-:Y:S02]  /*1adb0*/  IMAD.IADD R0, R8, 0x1, R10 ;  /* 0x0000000108007824 */ /* 0x008fe400078e020a */
[----:B--2---:R-:W-:-:S03]  /*1adc0*/  IMAD.MOV.U32 R8, RZ, RZ, R3 ;  /* 0x000000ffff087224 */ /* 0x004fc600078e0003 */
[----:B------:R-:W-:-:S13]  /*1add0*/  ISETP.GE.OR P1, PT, R0, UR4, !P0 ;  /* 0x0000000400007c0c */ /* 0x000fda000c726670 */
[----:B------:R-:W0:Y:S08]  /*1ade0*/  @!P1 LDC.64 R2, c[0x0][0xc80] ;  /* 0x00032000ff029b82 */ /* 0x000e300000000a00 */
[----:B------:R-:W1:Y:S01]  /*1adf0*/  @!P1 LDC.64 R6, c[0x0][0xc78] ;  /* 0x00031e00ff069b82 */ /* 0x000e620000000a00 */
[----:B0-----:R-:W-:-:S05]  /*1ae00*/  @!P1 IMAD.WIDE R2, R0, 0x4, R2 ;  /* 0x0000000400029825 */ /* 0x001fca00078e0202 */
[----:B------:R1:W2:Y:S02]  /*1ae10*/  @!P1 LDG.E R5, desc[UR6][R2.64] ;  /* 0x0000000602059981 */ /* 0x0002a4000c1e1900 */
[----:B-1----:R-:W-:-:S06]  /*1ae20*/  @!P1 IMAD.WIDE R2, R0, 0x4, R6 ;  /* 0x0000000400029825 */ /* 0x002fcc00078e0206 */
[----:B------:R-:W3:Y:S01]  /*1ae30*/  @!P1 LDG.E R2, desc[UR6][R2.64] ;  /* 0x0000000602029981 */ /* 0x000ee2000c1e1900 */
[----:B------:R-:W-:Y:S02]  /*1ae40*/  CS2R R6, SRZ ;  /* 0x0000000000067805 */ /* 0x000fe4000001ff00 */
[C---:B------:R-:W-:Y:S02]  /*1ae50*/  ISETP.GE.U32.AND P2, PT, R10.reuse, 0x2, PT ;  /* 0x000000020a00780c */ /* 0x040fe40003f46070 */
[C---:B------:R-:W-:Y:S01]  /*1ae60*/  ISETP.GE.U32.AND P3, PT, R10.reuse, 0x4, PT ;  /* 0x000000040a00780c */ /* 0x040fe20003f66070 */
[----:B------:R-:W-:Y:S01]  /*1ae70*/  SHFL.IDX PT, R4, R8, RZ, 0x1f ;  /* 0x00001fff08047589 */ /* 0x000fe200000e0000 */
[C---:B------:R-:W-:Y:S02]  /*1ae80*/  ISETP.GE.U32.AND P4, PT, R10.reuse, 0x8, PT ;  /* 0x000000080a00780c */ /* 0x040fe40003f86070 */
[----:B------:R-:W-:Y:S01]  /*1ae90*/  ISETP.GE.U32.AND P5, PT, R10, 0x10, PT ;  /* 0x000000100a00780c */ /* 0x000fe20003fa6070 */
[----:B------:R-:W-:Y:S01]  /*1aea0*/  SHFL.IDX PT, R0, R8, 0x1, 0x1f ;  /* 0x00201f0008007f89 */ /* 0x000fe200000e0000 */
[----:B--2---:R-:W-:-:S02]  /*1aeb0*/  @!P1 IMAD.MOV.U32 R6, RZ, RZ, R5 ;  /* 0x000000ffff069224 */ /* 0x004fc400078e0005 */
[----:B------:R-:W-:Y:S02]  /*1aec0*/  IMAD.MOV.U32 R5, RZ, RZ, RZ ;  /* 0x000000ffff057224 */ /* 0x000fe400078e00ff */
        /* <DEDUP_REMOVED lines=19> */
.L_x_2584:
[----:B------:R-:W-:Y:S02]  /*1b000*/  ULDC UR4, c[0x0][0xc38] ;  /* 0x00030e0000047ab9 */ /* 0x000fe40000000800 */
[----:B------:R-:W-:-:S04]  /*1b010*/  IMAD.U32 R8, RZ, RZ, UR4 ;  /* 0x00000004ff087e24 */ /* 0x000fc8000f8e00ff */
[----:B-1----:R-:W-:-:S04]  /*1b020*/  IMAD R9, R9, R8, RZ ;  /* 0x0000000809097224 */ /* 0x002fc800078e02ff */
[----:B------:R-:W-:-:S05]  /*1b030*/  IMAD.IADD R0, R0, 0x1, R9 ;  /* 0x0000000100007824 */ /* 0x000fca00078e0209 */
[----:B------:R-:W-:-:S13]  /*1b040*/  ISETP.GT.AND P6, PT, R0, R4, PT ;  /* 0x000000040000720c */ /* 0x000fda0003fc4270 */
[----:B------:R-:W-:Y:S05]  /*1b050*/  @P6 BRA `(.L_x_2519) ;  /* 0x0000000000b06947 */ /* 0x000fea0003800000 */
.L_x_2522:
        /* <DEDUP_REMOVED lines=38> */
.L_x_2592:
[----:B------:R-:W-:Y:S02]  /*1b2c0*/  ULDC UR4, c[0x0][0xc38] ;  /* 0x00030e0000047ab9 */ /* 0x000fe40000000800 */
[----:B------:R-:W-:-:S04]  /*1b2d0*/  IMAD.U32 R8, RZ, RZ, UR4 ;  /* 0x00000004ff087e24 */ /* 0x000fc8000f8e00ff */
[----:B-1----:R-:W-:-:S04]  /*1b2e0*/  IMAD R9, R9, R8, RZ ;  /* 0x0000000809097224 */ /* 0x002fc800078e02ff */
[----:B------:R-:W-:-:S05]  /*1b2f0*/  IMAD.IADD R0, R9, 0x1, R0 ;  /* 0x0000000109007824 */ /* 0x000fca00078e0200 */
[----:B------:R-:W-:-:S13]  /*1b300*/  ISETP.GT.AND P6, PT, R0, R4, PT ;  /* 0x000000040000720c */ /* 0x000fda0003fc4270 */
[----:B------:R-:W-:Y:S05]  /*1b310*/  @!P6 BRA `(.L_x_2522) ;  /* 0xfffffffc0050e947 */ /* 0x000fea000383ffff */
.L_x_2519:
        /* <DEDUP_REMOVED lines=12> */
.L_x_2597:
[----:B------:R-:W-:-:S13]  /*1b3e0*/  ISETP.NE.AND P0, PT, R3, RZ, PT ;  /* 0x000000ff0300720c */ /* 0x000fda0003f05270 */
[----:B------:R-:W-:Y:S05]  /*1b3f0*/  @!P0 BRA `(.L_x_2524) ;  /* 0x0000000000148947 */ /* 0x000fea0003800000 */
[----:B------:R-:W-:Y:S01]  /*1b400*/  UMOV UR4, 0xffffffff ;  /* 0xffffffff00047882 */ /* 0x000fe20000000000 */
[----:B---3--:R-:W-:Y:S02]  /*1b410*/  VIADD R10, R10, 0xffffffff ;  /* 0xffffffff0a0a7836 */ /* 0x008fe40000000000 */
[----:B------:R-:W-:Y:S05]  /*1b420*/  BRA.DIV UR4, `(.L_x_2525) ;  /* 0x0000002a04e07947 */ /* 0x000fea000b800000 */
[----:B0-----:R0:W2:Y:S02]  /*1b430*/  SHFL.IDX PT, R2, R2, R10, 0x1f ;  /* 0x00001f0a02027589 */ /* 0x0010a400000e0000 */
.L_x_2600:
[----:B--2---:R-:W-:-:S07]  /*1b440*/  IMAD.MOV.U32 R5, RZ, RZ, R2 ;  /* 0x000000ffff057224 */ /* 0x004fce00078e0002 */
.L_x_2524:
[----:B0-----:R-:W-:Y:S01]  /*1b450*/  IMAD R2, R5, R8, R9 ;  /* 0x0000000805027224 */ /* 0x001fe200078e0209 */
[----:B------:R-:W-:-:S03]  /*1b460*/  ISETP.NE.AND P0, PT, R7, 0x1, PT ;  /* 0x000000010700780c */ /* 0x000fc60003f05270 */
[----:B------:R-:W-:Y:S01]  /*1b470*/  IMAD.IADD R4, R4, 0x1, -R2 ;  /* 0x0000000104047824 */ /* 0x000fe200078e0a02 */
[----:B------:R0:W-:Y:S09]  /*1b480*/  STL [R1], R2 ;  /* 0x0000000201007387 */ /* 0x0001f20000100800 */
[----:B------:R-:W-:Y:S05]  /*1b490*/  @!P0 BRA `(.L_x_2526) ;  /* 0x0000000000e48947 */ /* 0x000fea0003800000 */
[----:B------:R-:W-:-:S04]  /*1b4a0*/  IABS R5, R0 ;  /* 0x0000000000057213 */ /* 0x000fc80000000000 */
        /* <DEDUP_REMOVED lines=25> */
[----:B-1-3--:R-:W-:Y:S02]  /*1b640*/  IMAD R6, R2, R5, RZ ;  /* 0x0000000502067224 */ /* 0x00afe400078e02ff */
        /* <DEDUP_REMOVED lines=30> */
.L_x_2526:
[----:B------:R-:W2:Y:S01]  /*1b830*/  LDL R5, [R1+0xc] ;  /* 0x00000c0001057983 */ /* 0x000ea20000100800 */
[----:B0-----:R-:W2:Y:S01]  /*1b840*/  LDC.64 R2, c[0x0][0xc90] ;  /* 0x00032400ff027b82 */ /* 0x001ea20000000a00 */
[----:B------:R-:W-:Y:S01]  /*1b850*/  ULDC.64 UR4, c[0x0][0x208] ;  /* 0x0000820000047ab9 */ /* 0x000fe20000000a00 */
[----:B--2---:R-:W-:-:S05]  /*1b860*/  IMAD.WIDE R2, R5, 0x4, R2 ;  /* 0x0000000405027825 */ /* 0x004fca00078e0202 */
[----:B-1-3--:R-:W2:Y:S02]  /*1b870*/  LDG.E R6, desc[UR4][R2.64] ;  /* 0x0000000402067981 */ /* 0x00aea4000c1e1900 */
        /* <DEDUP_REMOVED lines=59> */
.L_x_2527:
[----:B-1----:R-:W-:-:S05]  /*1bc30*/  LOP3.LUT R3, RZ, R4, RZ, 0x33, !PT ;  /* 0x00000004ff037212 */ /* 0x002fca00078e33ff */
[----:B------:R-:W-:-:S05]  /*1bc40*/  IMAD.IADD R0, R0, 0x1, R3 ;  /* 0x0000000100007824 */ /* 0x000fca00078e0203 */
[----:B------:R1:W-:Y:S01]  /*1bc50*/  STL [R1+0x4], R0 ;  /* 0x0000040001007387 */ /* 0x0003e20000100800 */
[----:B------:R-:W-:Y:S05]  /*1bc60*/  BRA `(.L_x_2528) ;  /* 0x0000000000287947 */ /* 0x000fea0003800000 */
.L_x_2520:
        /* <DEDUP_REMOVED lines=10> */
.L_x_2528:
[----:B0-----:R-:W2:Y:S04]  /*1bd10*/  LDL R2, [R1+0xc] ;  /* 0x00000c0001027983 */ /* 0x001ea80000100800 */
[----:B------:R-:W3:Y:S04]  /*1bd20*/  LDL R3, [R1+0x8] ;  /* 0x0000080001037983 */ /* 0x000ee80000100800 */
[----:B------:R-:W4:Y:S04]  /*1bd30*/  LDL R5, [R1+0x4] ;  /* 0x0000040001057983 */ /* 0x000f280000100800 */
[----:B------:R-:W4:Y:S01]  /*1bd40*/  LDL R4, [R1] ;  /* 0x0000000001047983 */ /* 0x000f220000100800 */
[----:B-1----:R-:W0:Y:S01]  /*1bd50*/  S2R R0, SR_TID.X ;  /* 0x0000000000007919 */ /* 0x002e220000002100 */
[----:B------:R-:W-:Y:S05]  /*1bd60*/  WARPSYNC.ALL ;  /* 0x0000000000007948 */ /* 0x000fea0003800000 */
[----:B0-----:R-:W-:Y:S01]  /*1bd70*/  LOP3.LUT R0, R0, 0x1f, RZ, 0xc0, !PT ;  /* 0x0000001f00007812 */ /* 0x001fe200078ec0ff */
[----:B------:R-:W-:Y:S03]  /*1bd80*/  BAR.SYNC.DEFER_BLOCKING 0x4, 0x180 ;  /* 0x0106000000007b1d */ /* 0x000fe60000010000 */
[----:B------:R-:W-:-:S13]  /*1bd90*/  ISETP.NE.AND P0, PT, R0, RZ, PT ;  /* 0x000000ff0000720c */ /* 0x000fda0003f05270 */
[----:B------:R-:W0:Y:S01]  /*1bda0*/  @!P0 S2R R0, SR_CgaCtaId ;  /* 0x0000000000008919 */ /* 0x000e220000008800 */
[----:B--2---:R-:W-:Y:S01]  /*1bdb0*/  IMAD.MOV.U32 R7, RZ, RZ, R2 ;  /* 0x000000ffff077224 */ /* 0x004fe200078e0002 */
[----:B------:R-:W-:Y:S01]  /*1bdc0*/  @!P0 MOV R2, 0x400 ;  /* 0x0000040000028802 */ /* 0x000fe20000000f00 */
[----:B---3--:R-:W-:-:S03]  /*1bdd0*/  IMAD.MOV.U32 R6, RZ, RZ, R3 ;  /* 0x000000ffff067224 */ /* 0x008fc600078e0003 */
[----:B0-----:R-:W-:-:S05]  /*1bde0*/  @!P0 LEA R18, R0, R2, 0x18 ;  /* 0x0000000200128211 */ /* 0x001fca00078ec0ff */
[----:B----4-:R0:W-:Y:S01]  /*1bdf0*/  @!P0 STS.128 [R18+0x388d0], R4 ;  /* 0x0388d00412008388 */ /* 0x0101e20000000c00 */
[----:B------:R-:W-:Y:S06]  /*1be00*/  BAR.ARV 0x5, 0x180 ;  /* 0x0146000000007b1d */ /* 0x000fec0000002000 */
.L_x_2517:
[----:B------:R-:W2:Y:S01]  /*1be10*/  LDL R0, [R1+0xc] ;  /* 0x00000c0001007983 */ /* 0x000ea20000100800 */
[----:B------:R-:W-:Y:S02]  /*1be20*/  ULDC UR4, c[0x0][0xc3c] ;  /* 0x00030f0000047ab9 */ /* 0x000fe40000000800 */
[----:B--2---:R-:W-:-:S13]  /*1be30*/  ISETP.GE.AND P0, PT, R0, UR4, PT ;  /* 0x0000000400007c0c */ /* 0x004fda000bf06270 */
[----:B------:R-:W-:Y:S05]  /*1be40*/  @!P0 BRA `(.L_x_2529) ;  /* 0xffffff98000c8947 */ /* 0x000fea000383ffff */
[----:B------:R-:W-:Y:S05]  /*1be50*/  BSYNC B8 ;  /* 0x0000000000087941 */ /* 0x000fea0003800000 */
.L_x_2414:
[----:B0-----:R-:W2:Y:S01]  /*1be60*/  LDL.LU R0, [R1+0x58] ;  /* 0x0000580001007983 */ /* 0x001ea20000300800 */
[----:B------:R-:W-:Y:S01]  /*1be70*/  BSSY B0, `(.L_x_2530) ;  /* 0x000000b000007945 */ /* 0x000fe20003800000 */
[----:B-1----:R-:W0:Y:S01]  /*1be80*/  S2R R5, SR_CgaCtaId ;  /* 0x0000000000057919 */ /* 0x002e220000008800 */
        /* <DEDUP_REMOVED lines=9> */
.L_x_2601:
[----:B------:R-:W-:Y:S05]  /*1bf20*/  BSYNC B0 ;  /* 0x0000000000007941 */ /* 0x000fea0003800000 */
.L_x_2530:
[----:B------:R-:W-:-:S03]  /*1bf30*/  UMOV UR4, 0xffffffff ;  /* 0xffffffff00047882 */ /* 0x000fc60000000000 */
[----:B------:R-:W-:Y:S05]  /*1bf40*/  BRA.DIV UR4, `(.L_x_2532) ;  /* 0x0000002204587947 */ /* 0x000fea000b800000 */
[----:B------:R-:W1:Y:S02]  /*1bf50*/  S2R R2, SR_TID.X ;  /* 0x0000000000027919 */ /* 0x000e640000002100 */
[----:B-1----:R-:W-:-:S04]  /*1bf60*/  SHF.R.U32.HI R2, RZ, 0x5, R2 ;  /* 0x00000005ff027819 */ /* 0x002fc80000011602 */
[----:B------:R-:W-:-:S05]  /*1bf70*/  LOP3.LUT R2, R2, 0x3, RZ, 0xc0, !PT ;  /* 0x0000000302027812 */ /* 0x000fca00078ec0ff */
[----:B------:R1:W2:Y:S02]  /*1bf80*/  SHFL.IDX PT, R14, R2, RZ, 0x1f ;  /* 0x00001fff020e7589 */ /* 0x0002a400000e0000 */
.L_x_2604:
[----:B--2---:R-:W-:Y:S01]  /*1bf90*/  ISETP.NE.AND P0, PT, R14, RZ, PT ;  /* 0x000000ff0e00720c */ /* 0x004fe20003f05270 */
[----:B------:R-:W-:-:S12]  /*1bfa0*/  BSSY B0, `(.L_x_2533) ;  /* 0x0000027000007945 */ /* 0x000fd80003800000 */
[----:B------:R-:W-:Y:S05]  /*1bfb0*/  @P0 BRA `(.L_x_2534) ;  /* 0x0000000000940947 */ /* 0x000fea0003800000 */
[----:B------:R-:W-:-:S03]  /*1bfc0*/  UMOV UR4, 0xffffffff ;  /* 0xffffffff00047882 */ /* 0x000fc60000000000 */
[----:B------:R-:W-:Y:S05]  /*1bfd0*/  BRA.DIV UR4, `(.L_x_2535) ;  /* 0x0000002204687947 */ /* 0x000fea000b800000 */
[----:B------:R-:W-:-:S13]  /*1bfe0*/  ELECT P6, URZ, PT ;  /* 0x00000000003f782f */ /* 0x000fda00038c0000 */
.L_x_2607:
        /* <DEDUP_REMOVED lines=8> */
.L_x_2536:
        /* <DEDUP_REMOVED lines=13> */
.L_x_2608:
[----:B------:R-:W1:Y:S02]  /*1c140*/  SYNCS.PHASECHK.TRANS64.TRYWAIT P0, [R7+URZ], R2 ;  /* 0x00000002070075a7 */ /* 0x000e64000800017f */
[----:B-1----:R-:W-:Y:S05]  /*1c150*/  @!P0 BRA `(.L_x_2538) ;  /* 0x00000020003c8947 */ /* 0x002fea0003800000 */
.L_x_2609:
[----:B------:R-:W-:Y:S05]  /*1c160*/  @!P2 BRA `(.L_x_2539) ;  /* 0x000000000004a947 */ /* 0x000fea0003800000 */
[----:B------:R-:W-:Y:S01]  /*1c170*/  BPT.TRAP 0x1 ;  /* 0x000000040000795c */ /* 0x000fe20000300000 */
.L_x_2539:
[----:B------:R-:W-:-:S04]  /*1c180*/  VIADD R0, R0, 0x38860 ;  /* 0x0003886000007836 */ /* 0x000fc80000000000 */
[----:B------:R-:W-:-:S04]  /*1c190*/  IMAD R4, R19, 0x8, R0 ;  /* 0x0000000813047824 */ /* 0x000fc800078e0200 */
[----:B------:R-:W2:Y:S02]  /*1c1a0*/  SYNCS.PHASECHK.TRANS64.TRYWAIT P0, [R4+URZ], R5 ;  /* 0x00000005040075a7 */ /* 0x000ea4000800017f */
[----:B--2---:R-:W-:Y:S05]  /*1c1b0*/  @!P0 BRA `(.L_x_2540) ;  /* 0x0000002000388947 */ /* 0x004fea0003800000 */
.L_x_2610:
[----:B------:R-:W-:-:S07]  /*1c1c0*/  IMAD R3, R3, 0x8, R0 ;  /* 0x0000000803037824 */ /* 0x000fce00078e0200 */
.L_x_2541:
[----:B---3--:R3:W4:Y:S02]  /*1c1d0*/  SYNCS.PHASECHK.TRANS64.TRYWAIT P0, [R3+URZ], R2 ;  /* 0x00000002030075a7 */ /* 0x008724000800017f */
[----:B----4-:R-:W-:Y:S05]  /*1c1e0*/  @!P0 NANOSLEEP.SYNCS 0x989680 ;  /* 0x009896800000895d */ /* 0x010fea0003900000 */
[----:B------:R-:W4:Y:S02]  /*1c1f0*/  @!P0 SYNCS.PHASECHK.TRANS64 P0, [R3+URZ], R2 ;  /* 0x00000002030085a7 */ /* 0x000f24000800007f */
[----:B----4-:R-:W-:Y:S05]  /*1c200*/  @!P0 BRA `(.L_x_2541) ;  /* 0xfffffffc00f08947 */ /* 0x010fea000383ffff */
.L_x_2534:
[----:B------:R-:W-:Y:S05]  /*1c210*/  BSYNC B0 ;  /* 0x0000000000007941 */ /* 0x000fea0003800000 */
.L_x_2533:
[----:B------:R-:W-:Y:S05]  /*1c220*/  EXIT ;  /* 0x000000000000794d */ /* 0x000fea0003800000 */
.L_x_2353:
[----:B------:R-:W-:-:S13]  /*1c230*/  R2UR UR4, R17 ;  /* 0x00000000110472ca */ /* 0x000fda00000e0000 */
[----:B0-----:R-:W-:-:S04]  /*1c240*/  IMAD.U32 R3, RZ, RZ, UR4 ;  /* 0x00000004ff037e24 */ /* 0x001fc8000f8e00ff */
[----:B------:R0:W1:Y:S03]  /*1c250*/  SYNCS.PHASECHK.TRANS64.TRYWAIT P1, [R3+URZ+0x38800], R0 ;  /* 0x03880000030075a7 */ /* 0x000066000802017f */
[----:B-1----:R-:W-:Y:S05]  /*1c260*/  @!P1 NANOSLEEP.SYNCS 0x989680 ;  /* 0x009896800000995d */ /* 0x002fea0003900000 */
[----:B------:R-:W1:Y:S02]  /*1c270*/  @!P1 SYNCS.PHASECHK.TRANS64 P1, [R3+URZ+0x38800], R0 ;  /* 0x03880000030095a7 */ /* 0x000e64000802007f */
[----:B-1----:R-:W-:Y:S05]  /*1c280*/  @!P1 BRA `(.L_x_2353) ;  /* 0xfffffffc00e89947 */ /* 0x002fea000383ffff */
[----:B------:R-:W-:Y:S05]  /*1c290*/  BRA `(.L_x_2542) ;  /* 0xfffffe6000387947 */ /* 0x000fea000383ffff */
.L_x_2357:
[----:B-1----:R1:W2:Y:S02]  /*1c2a0*/  SYNCS.PHASECHK.TRANS64.TRYWAIT P2, [R0+URZ+0x38830], R3 ;  /* 0x03883003000075a7 */ /* 0x0022a4000804017f */
[----:B--2---:R-:W-:Y:S05]  /*1c2b0*/  @!P2 NANOSLEEP.SYNCS 0x989680 ;  /* 0x009896800000a95d */ /* 0x004fea0003900000 */
[----:B------:R-:W2:Y:S02]  /*1c2c0*/  @!P2 SYNCS.PHASECHK.TRANS64 P2, [R0+URZ+0x38830], R3 ;  /* 0x038830030000a5a7 */ /* 0x000ea4000804007f */
[----:B--2---:R-:W-:Y:S05]  /*1c2d0*/  @!P2 BRA `(.L_x_2357) ;  /* 0xfffffffc00f0a947 */ /* 0x004fea000383ffff */
[----:B------:R-:W-:Y:S05]  /*1c2e0*/  BRA `(.L_x_2356) ;  /* 0xfffffe6000687947 */ /* 0x000fea000383ffff */
.L_x_2362:
[----:B------:R-:W-:-:S13]  /*1c2f0*/  R2UR UR4, R3 ;  /* 0x00000000030472ca */ /* 0x000fda00000e0000 */
[----:B-1----:R-:W-:-:S04]  /*1c300*/  IMAD.U32 R152, RZ, RZ, UR4 ;  /* 0x00000004ff987e24 */ /* 0x002fc8000f8e00ff */
[----:B------:R1:W2:Y:S03]  /*1c310*/  SYNCS.PHASECHK.TRANS64.TRYWAIT P3, [R152+URZ+0x38830], R4 ;  /* 0x03883004980075a7 */ /* 0x0002a6000806017f */
[----:B--2---:R-:W-:Y:S05]  /*1c320*/  @!P3 NANOSLEEP.SYNCS 0x989680 ;  /* 0x009896800000b95d */ /* 0x004fea0003900000 */
[----:B------:R-:W2:Y:S02]  /*1c330*/  @!P3 SYNCS.PHASECHK.TRANS64 P3, [R152+URZ+0x38830], R4 ;  /* 0x038830049800b5a7 */ /* 0x000ea4000806007f */
[----:B--2---:R-:W-:Y:S05]  /*1c340*/  @!P3 BRA `(.L_x_2362) ;  /* 0xfffffffc00e8b947 */ /* 0x004fea000383ffff */
[----:B------:R-:W-:Y:S05]  /*1c350*/  BRA `(.L_x_2361) ;  /* 0xfffffea000b87947 */ /* 0x000fea000383ffff */
.L_x_2366:
[----:B--2---:R-:W-:-:S04]  /*1c360*/  IMAD.U32 R2, RZ, RZ, UR4 ;  /* 0x00000004ff027e24 */ /* 0x004fc8000f8e00ff */
[----:B------:R2:W3:Y:S03]  /*1c370*/  SYNCS.PHASECHK.TRANS64.TRYWAIT P3, [R2+URZ+0x38850], R0 ;  /* 0x03885000020075a7 */ /* 0x0004e6000806017f */
[----:B---3--:R-:W-:Y:S05]  /*1c380*/  @!P3 NANOSLEEP.SYNCS 0x989680 ;  /* 0x009896800000b95d */ /* 0x008fea0003900000 */
[----:B------:R-:W3:Y:S02]  /*1c390*/  @!P3 SYNCS.PHASECHK.TRANS64 P3, [R2+URZ+0x38850], R0 ;  /* 0x038850000200b5a7 */ /* 0x000ee4000806007f */
[----:B---3--:R-:W-:Y:S05]  /*1c3a0*/  @!P3 BRA `(.L_x_2366) ;  /* 0xfffffffc00ecb947 */ /* 0x008fea000383ffff */
[----:B------:R-:W-:Y:S05]  /*1c3b0*/  BRA `(.L_x_2365) ;  /* 0xfffffec400dc7947 */ /* 0x000fea000383ffff */
.L_x_2372:
[----:B-1----:R-:W-:-:S04]  /*1c3c0*/  IMAD.U32 R4, RZ, RZ, UR4 ;  /* 0x00000004ff047e24 */ /* 0x002fc8000f8e00ff */
[----:B------:R1:W2:Y:S03]  /*1c3d0*/  SYNCS.PHASECHK.TRANS64.TRYWAIT P2, [R4+URZ+0x38830], R3 ;  /* 0x03883003040075a7 */ /* 0x0002a6000804017f */
[----:B--2---:R-:W-:Y:S05]  /*1c3e0*/  @!P2 NANOSLEEP.SYNCS 0x989680 ;  /* 0x009896800000a95d */ /* 0x004fea0003900000 */
[----:B------:R-:W2:Y:S02]  /*1c3f0*/  @!P2 SYNCS.PHASECHK.TRANS64 P2, [R4+URZ+0x38830], R3 ;  /* 0x038830030400a5a7 */ /* 0x000ea4000804007f */
[----:B--2---:R-:W-:Y:S05]  /*1c400*/  @!P2 BRA `(.L_x_2372) ;  /* 0xfffffffc00eca947 */ /* 0x004fea000383ffff */
[----:B------:R-:W-:Y:S05]  /*1c410*/  BRA `(.L_x_2371) ;  /* 0xfffffee4001c7947 */ /* 0x000fea000383ffff */
.L_x_2376:
[----:B---3--:R-:W-:-:S04]  /*1c420*/  IMAD.U32 R2, RZ, RZ, UR4 ;  /* 0x00000004ff027e24 */ /* 0x008fc8000f8e00ff */
[----:B------:R3:W4:Y:S03]  /*1c430*/  SYNCS.PHASECHK.TRANS64.TRYWAIT P2, [R2+URZ+0x38850], R0 ;  /* 0x03885000020075a7 */ /* 0x000726000804017f */
[----:B----4-:R-:W-:Y:S05]  /*1c440*/  @!P2 NANOSLEEP.SYNCS 0x989680 ;  /* 0x009896800000a95d */ /* 0x010fea0003900000 */
[----:B------:R-:W4:Y:S02]  /*1c450*/  @!P2 SYNCS.PHASECHK.TRANS64 P2, [R2+URZ+0x38850], R0 ;  /* 0x038850000200a5a7 */ /* 0x000f24000804007f */
[----:B----4-:R-:W-:Y:S05]  /*1c460*/  @!P2 BRA `(.L_x_2376) ;  /* 0xfffffffc00eca947 */ /* 0x010fea000383ffff */
[----:B------:R-:W-:Y:S05]  /*1c470*/  BRA `(.L_x_2375) ;  /* 0xffffff0800447947 */ /* 0x000fea000383ffff */
.L_x_2381:
[----:B-1----:R-:W-:-:S04]  /*1c480*/  IMAD.U32 R7, RZ, RZ, UR8 ;  /* 0x00000008ff077e24 */ /* 0x002fc8000f8e00ff */
[----:B------:R1:W2:Y:S03]  /*1c490*/  SYNCS.PHASECHK.TRANS64.TRYWAIT P0, [R7+URZ+0x38850], R0 ;  /* 0x03885000070075a7 */ /* 0x0002a6000800017f */
[----:B--2---:R-:W-:Y:S05]  /*1c4a0*/  @!P0 NANOSLEEP.SYNCS 0x989680 ;  /* 0x009896800000895d */ /* 0x004fea0003900000 */
[----:B------:R-:W2:Y:S02]  /*1c4b0*/  @!P0 SYNCS.PHASECHK.TRANS64 P0, [R7+URZ+0x38850], R0 ;  /* 0x03885000070085a7 */ /* 0x000ea4000800007f */
[----:B--2---:R-:W-:Y:S05]  /*1c4c0*/  @!P0 BRA `(.L_x_2381) ;  /* 0xfffffffc00ec8947 */ /* 0x004fea000383ffff */
[----:B------:R-:W-:Y:S05]  /*1c4d0*/  BRA `(.L_x_2380) ;  /* 0xffffff2400947947 */ /* 0x000fea000383ffff */
.L_x_2428:
[----:B------:R-:W0:Y:S01]  /*1c4e0*/  S2R R4, SR_TID.X ;  /* 0x0000000000047919 */ /* 0x000e220000002100 */
[----:B------:R-:W-:Y:S01]  /*1c4f0*/  BSSY B0, `(.L_x_2543) ;  /* 0x000000a000007945 */ /* 0x000fe20003800000 */
[----:B------:R-:W-:Y:S02]  /*1c500*/  IMAD.MOV.U32 R12, RZ, RZ, RZ ;  /* 0x000000ffff0c7224 */ /* 0x000fe400078e00ff */
[----:B------:R-:W-:Y:S02]  /*1c510*/  IMAD.MOV.U32 R11, RZ, RZ, 0x1f ;  /* 0x0000001fff0b7424 */ /* 0x000fe400078e00ff */
[----:B------:R-:W-:Y:S01]  /*1c520*/  IMAD.MOV.U32 R15, RZ, RZ, -0x1 ;  /* 0xffffffffff0f7424 */ /* 0x000fe200078e00ff */
[----:B0-----:R-:W-:-:S04]  /*1c530*/  SHF.R.U32.HI R4, RZ, 0x5, R4 ;  /* 0x00000005ff047819 */ /* 0x001fc80000011604 */
[----:B------:R-:W-:-:S05]  /*1c540*/  LOP3.LUT R4, R4, 0x3, RZ, 0xc0, !PT ;  /* 0x0000000304047812 */ /* 0x000fca00078ec0ff */
[----:B------:R-:W-:-:S07]  /*1c550*/  IMAD.MOV.U32 R13, RZ, RZ, R4 ;  /* 0x000000ffff0d7224 */ /* 0x000fce00078e0004 */
[----:B--2---:R-:W-:Y:S05]  /*1c560*/  WARPSYNC.COLLECTIVE R15, `(.L_x_2544) ;  /* 0x000000000f087348 */ /* 0x004fea0003c00000 */
[----:B------:R0:W1:Y:S02]  /*1c570*/  SHFL.IDX P6, R14, R13, R12, R11 ;  /* 0x0000000c0d0e7389 */ /* 0x00006400000c000b */
[----:B012---:R-:W-:Y:S01]  /*1c580*/  ENDCOLLECTIVE ;  /* 0x000000000000791b */ /* 0x007fe20003800000 */
.L_x_2544:
[----:B------:R-:W-:Y:S05]  /*1c590*/  BSYNC B0 ;  /* 0x0000000000007941 */ /* 0x000fea0003800000 */
.L_x_2543:
[----:B------:R-:W-:Y:S05]  /*1c5a0*/  BRA `(.L_x_2545) ;  /* 0xffffffa0002c7947 */ /* 0x000fea000383ffff */
.L_x_2430:
[----:B------:R-:W-:Y:S01]  /*1c5b0*/  BSSY B0, `(.L_x_2546) ;  /* 0x0000006000007945 */ /* 0x000fe20003800000 */
[----:B------:R-:W-:-:S07]  /*1c5c0*/  IMAD.MOV.U32 R15, RZ, RZ, -0x1 ;  /* 0xffffffffff0f7424 */ /* 0x000fce00078e00ff */
[----:B--23--:R-:W-:Y:S05]  /*1c5d0*/  WARPSYNC.COLLECTIVE R15, `(.L_x_2547) ;  /* 0x000000000f0c7348 */ /* 0x00cfea0003c00000 */
[----:B------:R-:W-:Y:S02]  /*1c5e0*/  ELECT P6, UR62, PT ;  /* 0x00000000003e782f */ /* 0x000fe400038c0000 */
[----:B------:R-:W-:Y:S01]  /*1c5f0*/  MOV R14, UR62 ;  /* 0x0000003e000e7c02 */ /* 0x000fe20008000f00 */
[----:B--23--:R-:W-:Y:S10]  /*1c600*/  ENDCOLLECTIVE ;  /* 0x000000000000791b */ /* 0x00cff40003800000 */
.L_x_2547:
[----:B------:R-:W-:Y:S05]  /*1c610*/  BSYNC B0 ;  /* 0x0000000000007941 */ /* 0x000fea0003800000 */
.L_x_2546:
[----:B------:R-:W-:Y:S05]  /*1c620*/  BRA `(.L_x_2548) ;  /* 0xffffffa000307947 */ /* 0x000fea000383ffff */
.L_x_2432:
[----:B0-----:R0:W1:Y:S02]  /*1c630*/  SYNCS.PHASECHK.TRANS64.TRYWAIT P0, [R0+URZ+0x38840], R2 ;  /* 0x03884002000075a7 */ /* 0x001064000800017f */
[----:B-1----:R-:W-:Y:S05]  /*1c640*/  @!P0 NANOSLEEP.SYNCS 0x989680 ;  /* 0x009896800000895d */ /* 0x002fea0003900000 */
[----:B------:R-:W1:Y:S02]  /*1c650*/  @!P0 SYNCS.PHASECHK.TRANS64 P0, [R0+URZ+0x38840], R2 ;  /* 0x03884002000085a7 */ /* 0x000e64000800007f */
[----:B-1----:R-:W-:Y:S05]  /*1c660*/  @!P0 BRA `(.L_x_2432) ;  /* 0xfffffffc00f08947 */ /* 0x002fea000383ffff */
[----:B------:R-:W-:Y:S05]  /*1c670*/  BRA `(.L_x_2549) ;  /* 0xffffffa000947947 */ /* 0x000fea000383ffff */
.L_x_2436:
[----:B------:R-:W2:Y:S01]  /*1c680*/  LDL.LU R11, [R1+0x34] ;  /* 0x00003400010b7983 */ /* 0x000ea20000300800 */
[----:B------:R-:W-:Y:S02]  /*1c690*/  IMAD.MOV.U32 R13, RZ, RZ, R3 ;  /* 0x000000ffff0d7224 */ /* 0x000fe400078e0003 */
[----:B------:R-:W-:Y:S01]  /*1c6a0*/  IMAD.MOV.U32 R12, RZ, RZ, RZ ;  /* 0x000000ffff0c7224 */ /* 0x000fe200078e00ff */
[----:B------:R-:W0:Y:S01]  /*1c6b0*/  S2R R5, SR_TID.X ;  /* 0x0000000000057919 */ /* 0x000e220000002100 */
[----:B------:R-:W-:Y:S01]  /*1c6c0*/  IMAD.MOV.U32 R15, RZ, RZ, -0x1 ;  /* 0xffffffffff0f7424 */ /* 0x000fe200078e00ff */
[----:B0-----:R-:W-:-:S04]  /*1c6d0*/  LOP3.LUT R5, R5, 0x7f, RZ, 0xc0, !PT ;  /* 0x0000007f05057812 */ /* 0x001fc800078ec0ff */
[----:B------:R-:W-:-:S05]  /*1c6e0*/  SHF.R.U32.HI R5, RZ, 0x3, R5 ;  /* 0x00000003ff057819 */ /* 0x000fca0000011605 */
[----:B------:R-:W-:-:S04]  /*1c6f0*/  IMAD R2, R8, 0x80, R5 ;  /* 0x0000008008027824 */ /* 0x000fc800078e0205 */
[----:B------:R-:W-:Y:S02]  /*1c700*/  VIADD R5, R2, 0x10 ;  /* 0x0000001002057836 */ /* 0x000fe40000000000 */
[----:B--2---:R-:W-:Y:S02]  /*1c710*/  IMAD R0, R11, R7, RZ ;  /* 0x000000070b007224 */ /* 0x004fe400078e02ff */
[----:B------:R-:W-:-:S03]  /*1c720*/  IMAD.MOV.U32 R11, RZ, RZ, 0x181f ;  /* 0x0000181fff0b7424 */ /* 0x000fc600078e00ff */
[----:B------:R-:W-:-:S13]  /*1c730*/  ISETP.GE.AND P5, PT, R2, R0, PT ;  /* 0x000000000200720c */ /* 0x000fda0003fa6270 */
[----:B-----5:R-:W-:Y:S05]  /*1c740*/  WARPSYNC.COLLECTIVE R15, `(.L_x_2550) ;  /* 0x000000000f087348 */ /* 0x020fea0003c00000 */
[----:B------:R0:W1:Y:S02]  /*1c750*/  SHFL.IDX P6, R14, R13, R12, R11 ;  /* 0x0000000c0d0e7389 */ /* 0x00006400000c000b */
[----:B01---5:R-:W-:Y:S01]  /*1c760*/  ENDCOLLECTIVE ;  /* 0x000000000000791b */ /* 0x023fe20003800000 */
.L_x_2550:
[----:B------:R-:W-:Y:S02]  /*1c770*/  IMAD.MOV.U32 R13, RZ, RZ, R4 ;  /* 0x000000ffff0d7224 */ /* 0x000fe400078e0004 */
[----:B------:R-:W-:-:S07]  /*1c780*/  IMAD.MOV.U32 R6, RZ, RZ, R14 ;  /* 0x000000ffff067224 */ /* 0x000fce00078e000e */
[----:B------:R-:W-:Y:S05]  /*1c790*/  WARPSYNC.COLLECTIVE R15, `(.L_x_2551) ;  /* 0x000000000f087348 */ /* 0x000fea0003c00000 */
[----:B------:R0:W1:Y:S02]  /*1c7a0*/  SHFL.IDX P6, R14, R13, R12, R11 ;  /* 0x0000000c0d0e7389 */ /* 0x00006400000c000b */
[----:B01----:R-:W-:Y:S01]  /*1c7b0*/  ENDCOLLECTIVE ;  /* 0x000000000000791b */ /* 0x003fe20003800000 */
.L_x_2551:
        /* <DEDUP_REMOVED lines=20> */
.L_x_2552:
[----:B------:R-:W-:Y:S02]  /*1c900*/  IMAD.MOV.U32 R13, RZ, RZ, R4 ;  /* 0x000000ffff0d7224 */ /* 0x000fe400078e0004 */
[----:B------:R-:W-:-:S07]  /*1c910*/  IMAD.MOV.U32 R6, RZ, RZ, R14 ;  /* 0x000000ffff067224 */ /* 0x000fce00078e000e */
[----:B------:R-:W-:Y:S05]  /*1c920*/  WARPSYNC.COLLECTIVE R15, `(.L_x_2553) ;  /* 0x000000000f087348 */ /* 0x000fea0003c00000 */
[----:B------:R0:W1:Y:S02]  /*1c930*/  SHFL.IDX P6, R14, R13, R12, R11 ;  /* 0x0000000c0d0e7389 */ /* 0x00006400000c000b */
[----:B01----:R-:W-:Y:S01]  /*1c940*/  ENDCOLLECTIVE ;  /* 0x000000000000791b */ /* 0x003fe20003800000 */
.L_x_2553:
        /* <DEDUP_REMOVED lines=20> */
.L_x_2554:
[----:B------:R-:W-:Y:S02]  /*1ca90*/  IMAD.MOV.U32 R13, RZ, RZ, R4 ;  /* 0x000000ffff0d7224 */ /* 0x000fe400078e0004 */
[----:B------:R-:W-:-:S07]  /*1caa0*/  IMAD.MOV.U32 R6, RZ, RZ, R14 ;  /* 0x000000ffff067224 */ /* 0x000fce00078e000e */
[----:B------:R-:W-:Y:S05]  /*1cab0*/  WARPSYNC.COLLECTIVE R15, `(.L_x_2555) ;  /* 0x000000000f087348 */ /* 0x000fea0003c00000 */
[----:B------:R0:W1:Y:S02]  /*1cac0*/  SHFL.IDX P6, R14, R13, R12, R11 ;  /* 0x0000000c0d0e7389 */ /* 0x00006400000c000b */
[----:B01----:R-:W-:Y:S01]  /*1cad0*/  ENDCOLLECTIVE ;  /* 0x000000000000791b */ /* 0x003fe20003800000 */
.L_x_2555:
        /* <DEDUP_REMOVED lines=20> */
.L_x_2556:
[----:B------:R-:W-:Y:S02]  /*1cc20*/  IMAD.MOV.U32 R13, RZ, RZ, R4 ;  /* 0x000000ffff0d7224 */ /* 0x000fe400078e0004 */
[----:B------:R-:W-:-:S07]  /*1cc30*/  IMAD.MOV.U32 R6, RZ, RZ, R14 ;  /* 0x000000ffff067224 */ /* 0x000fce00078e000e */
[----:B------:R-:W-:Y:S05]  /*1cc40*/  WARPSYNC.COLLECTIVE R15, `(.L_x_2557) ;  /* 0x000000000f087348 */ /* 0x000fea0003c00000 */
[----:B------:R0:W1:Y:S02]  /*1cc50*/  SHFL.IDX P6, R14, R13, R12, R11 ;  /* 0x0000000c0d0e7389 */ /* 0x00006400000c000b */
[----:B01----:R-:W-:Y:S01]  /*1cc60*/  ENDCOLLECTIVE ;  /* 0x000000000000791b */ /* 0x003fe20003800000 */
.L_x_2557:
        /* <DEDUP_REMOVED lines=20> */
.L_x_2558:
[----:B------:R-:W-:Y:S02]  /*1cdb0*/  IMAD.MOV.U32 R13, RZ, RZ, R4 ;  /* 0x000000ffff0d7224 */ /* 0x000fe400078e0004 */
[----:B------:R-:W-:-:S07]  /*1cdc0*/  IMAD.MOV.U32 R6, RZ, RZ, R14 ;  /* 0x000000ffff067224 */ /* 0x000fce00078e000e */
[----:B------:R-:W-:Y:S05]  /*1cdd0*/  WARPSYNC.COLLECTIVE R15, `(.L_x_2559) ;  /* 0x000000000f087348 */ /* 0x000fea0003c00000 */
[----:B------:R0:W1:Y:S02]  /*1cde0*/  SHFL.IDX P6, R14, R13, R12, R11 ;  /* 0x0000000c0d0e7389 */ /* 0x00006400000c000b */
[----:B01----:R-:W-:Y:S01]  /*1cdf0*/  ENDCOLLECTIVE ;  /* 0x000000000000791b */ /* 0x003fe20003800000 */
.L_x_2559:
        /* <DEDUP_REMOVED lines=20> */
.L_x_2560:
[----:B------:R-:W-:Y:S02]  /*1cf40*/  IMAD.MOV.U32 R13, RZ, RZ, R4 ;  /* 0x000000ffff0d7224 */ /* 0x000fe400078e0004 */
[----:B------:R-:W-:-:S07]  /*1cf50*/  IMAD.MOV.U32 R6, RZ, RZ, R14 ;  /* 0x000000ffff067224 */ /* 0x000fce00078e000e */
[----:B------:R-:W-:Y:S05]  /*1cf60*/  WARPSYNC.COLLECTIVE R15, `(.L_x_2561) ;  /* 0x000000000f087348 */ /* 0x000fea0003c00000 */
[----:B------:R0:W1:Y:S02]  /*1cf70*/  SHFL.IDX P6, R14, R13, R12, R11 ;  /* 0x0000000c0d0e7389 */ /* 0x00006400000c000b */
[----:B01----:R-:W-:Y:S01]  /*1cf80*/  ENDCOLLECTIVE ;  /* 0x000000000000791b */ /* 0x003fe20003800000 */
.L_x_2561:
        /* <DEDUP_REMOVED lines=18> */
.L_x_2562:
[----:B------:R-:W-:-:S05]  /*1d0b0*/  VIADD R7, R2, 0x60 ;  /* 0x0000006002077836 */ /* 0x000fca0000000000 */
[----:B------:R-:W-:Y:S01]  /*1d0c0*/  ISETP.GE.AND P5, PT, R7, R0, PT ;  /* 0x000000000700720c */ /* 0x000fe20003fa6270 */
[----:B------:R-:W-:Y:S02]  /*1d0d0*/  IMAD.MOV.U32 R13, RZ, RZ, R4 ;  /* 0x000000ffff0d7224 */ /* 0x000fe400078e0004 */
[----:B------:R-:W-:-:S10]  /*1d0e0*/  IMAD.MOV.U32 R8, RZ, RZ, R14 ;  /* 0x000000ffff087224 */ /* 0x000fd400078e000e */
[----:B------:R-:W-:Y:S05]  /*1d0f0*/  WARPSYNC.COLLECTIVE R15, `(.L_x_2563) ;  /* 0x000000000f087348 */ /* 0x000fea0003c00000 */
[----:B------:R0:W1:Y:S02]  /*1d100*/  SHFL.IDX P6, R14, R13, R12, R11 ;  /* 0x0000000c0d0e7389 */ /* 0x00006400000c000b */
[----:B01----:R-:W-:Y:S01]  /*1d110*/  ENDCOLLECTIVE ;  /* 0x000000000000791b */ /* 0x003fe20003800000 */
.L_x_2563:
        /* <DEDUP_REMOVED lines=18> */
.L_x_2564:
[----:B------:R-:W-:Y:S02]  /*1d240*/  IMAD.MOV.U32 R13, RZ, RZ, R4 ;  /* 0x000000ffff0d7224 */ /* 0x000fe400078e0004 */
[----:B------:R-:W-:-:S07]  /*1d250*/  IMAD.MOV.U32 R5, RZ, RZ, R14 ;  /* 0x000000ffff057224 */ /* 0x000fce00078e000e */
[----:B------:R-:W-:Y:S05]  /*1d260*/  WARPSYNC.COLLECTIVE R15, `(.L_x_2565) ;  /* 0x000000000f087348 */ /* 0x000fea0003c00000 */
[----:B------:R0:W1:Y:S02]  /*1d270*/  SHFL.IDX P6, R14, R13, R12, R11 ;  /* 0x0000000c0d0e7389 */ /* 0x00006400000c000b */
[----:B01----:R-:W-:Y:S01]  /*1d280*/  ENDCOLLECTIVE ;  /* 0x000000000000791b */ /* 0x003fe20003800000 */
.L_x_2565:
[----:B------:R-:W-:Y:S01]  /*1d290*/  IMAD.MOV.U32 R3, RZ, RZ, R14 ;  /* 0x000000ffff037224 */ /* 0x000fe200078e000e */
[----:B------:R-:W-:Y:S06]  /*1d2a0*/  BRA `(.L_x_2566) ;  /* 0xffffffa400607947 */ /* 0x000fec000383ffff */
.L_x_2441:
[----:B0-----:R0:W3:Y:S02]  /*1d2b0*/  SYNCS.PHASECHK.TRANS64.TRYWAIT P0, [R18+URZ+0x38820], R0 ;  /* 0x03882000120075a7 */ /* 0x0010e4000800017f */
[----:B---3--:R-:W-:Y:S05]  /*1d2c0*/  @!P0 NANOSLEEP.SYNCS 0x989680 ;  /* 0x009896800000895d */ /* 0x008fea0003900000 */
[----:B------:R-:W3:Y:S02]  /*1d2d0*/  @!P0 SYNCS.PHASECHK.TRANS64 P0, [R18+URZ+0x38820], R0 ;  /* 0x03882000120085a7 */ /* 0x000ee4000800007f */
[----:B---3--:R-:W-:Y:S05]  /*1d2e0*/  @!P0 BRA `(.L_x_2441) ;  /* 0xfffffffc00f08947 */ /* 0x008fea000383ffff */
[----:B------:R-:W-:Y:S05]  /*1d2f0*/  BRA `(.L_x_2567) ;  /* 0xffffffa400dc7947 */ /* 0x000fea000383ffff */
.L_x_2450:
[----:B-1----:R1:W2:Y:S02]  /*1d300*/  SYNCS.PHASECHK.TRANS64.TRYWAIT P0, [R3+URZ+0x38840], R2 ;  /* 0x03884002030075a7 */ /* 0x0022a4000800017f */
[----:B--2---:R-:W-:Y:S05]  /*1d310*/  @!P0 NANOSLEEP.SYNCS 0x989680 ;  /* 0x009896800000895d */ /* 0x004fea0003900000 */
[----:B------:R-:W2:Y:S02]  /*1d320*/  @!P0 SYNCS.PHASECHK.TRANS64 P0, [R3+URZ+0x38840], R2 ;  /* 0x03884002030085a7 */ /* 0x000ea4000800007f */
[----:B--2---:R-:W-:Y:S05]  /*1d330*/  @!P0 BRA `(.L_x_2450) ;  /* 0xfffffffc00f08947 */ /* 0x004fea000383ffff */
[----:B------:R-:W-:Y:S05]  /*1d340*/  BRA `(.L_x_2568) ;  /* 0xffffffa800bc7947 */ /* 0x000fea000383ffff */
.L_x_2458:
[----:B0-----:R0:W1:Y:S02]  /*1d350*/  SYNCS.PHASECHK.TRANS64.TRYWAIT P0, [R3+URZ+0x60], R2 ;  /* 0x00006002030075a7 */ /* 0x001064000800017f */
[----:B-1----:R-:W-:Y:S05]  /*1d360*/  @!P0 NANOSLEEP.SYNCS 0x989680 ;  /* 0x009896800000895d */ /* 0x002fea0003900000 */
[----:B------:R-:W1:Y:S02]  /*1d370*/  @!P0 SYNCS.PHASECHK.TRANS64 P0, [R3+URZ+0x60], R2 ;  /* 0x00006002030085a7 */ /* 0x000e64000800007f */
[----:B-1----:R-:W-:Y:S05]  /*1d380*/  @!P0 BRA `(.L_x_2458) ;  /* 0xfffffffc00f08947 */ /* 0x002fea000383ffff */
[----:B------:R-:W-:Y:S05]  /*1d390*/  BRA `(.L_x_2569) ;  /* 0xffffffb000107947 */ /* 0x000fea000383ffff */
.L_x_2469:
[----:B-1----:R1:W2:Y:S02]  /*1d3a0*/  SYNCS.PHASECHK.TRANS64.TRYWAIT P0, [R3+URZ+0x38840], R2 ;  /* 0x03884002030075a7 */ /* 0x0022a4000800017f */
[----:B--2---:R-:W-:Y:S05]  /*1d3b0*/  @!P0 NANOSLEEP.SYNCS 0x989680 ;  /* 0x009896800000895d */ /* 0x004fea0003900000 */
[----:B------:R-:W2:Y:S02]  /*1d3c0*/  @!P0 SYNCS.PHASECHK.TRANS64 P0, [R3+URZ+0x38840], R2 ;  /* 0x03884002030085a7 */ /* 0x000ea4000800007f */
[----:B--2---:R-:W-:Y:S05]  /*1d3d0*/  @!P0 BRA `(.L_x_2469) ;  /* 0xfffffffc00f08947 */ /* 0x004fea000383ffff */
[----:B------:R-:W-:Y:S05]  /*1d3e0*/  BRA `(.L_x_2570) ;  /* 0xffffffb8001c7947 */ /* 0x000fea000383ffff */
.L_x_2477:
[----:B0-----:R0:W1:Y:S02]  /*1d3f0*/  SYNCS.PHASECHK.TRANS64.TRYWAIT P0, [R2+URZ+0x60], R3 ;  /* 0x00006003020075a7 */ /* 0x001064000800017f */
[----:B-1----:R-:W-:Y:S05]  /*1d400*/  @!P0 NANOSLEEP.SYNCS 0x989680 ;  /* 0x009896800000895d */ /* 0x002fea0003900000 */
[----:B------:R-:W1:Y:S02]  /*1d410*/  @!P0 SYNCS.PHASECHK.TRANS64 P0, [R2+URZ+0x60], R3 ;  /* 0x00006003020085a7 */ /* 0x000e64000800007f */
[----:B-1----:R-:W-:Y:S05]  /*1d420*/  @!P0 BRA `(.L_x_2477) ;  /* 0xfffffffc00f08947 */ /* 0x002fea000383ffff */
[----:B------:R-:W-:Y:S05]  /*1d430*/  BRA `(.L_x_2571) ;  /* 0xffffffbc00707947 */ /* 0x000fea000383ffff */
.L_x_2488:
[----:B--2---:R2:W3:Y:S02]  /*1d440*/  SYNCS.PHASECHK.TRANS64.TRYWAIT P0, [R2+URZ+0x38840], R3 ;  /* 0x03884003020075a7 */ /* 0x0044e4000800017f */
[----:B---3--:R-:W-:Y:S05]  /*1d450*/  @!P0 NANOSLEEP.SYNCS 0x989680 ;  /* 0x009896800000895d */ /* 0x008fea0003900000 */
[----:B------:R-:W3:Y:S02]  /*1d460*/  @!P0 SYNCS.PHASECHK.TRANS64 P0, [R2+URZ+0x38840], R3 ;  /* 0x03884003020085a7 */ /* 0x000ee4000800007f */
[----:B---3--:R-:W-:Y:S05]  /*1d470*/  @!P0 BRA `(.L_x_2488) ;  /* 0xfffffffc00f08947 */ /* 0x008fea000383ffff */
[----:B------:R-:W-:Y:S05]  /*1d480*/  BRA `(.L_x_2572) ;  /* 0xffffffc4004c7947 */ /* 0x000fea000383ffff */
.L_x_2496:
[----:B0-----:R0:W1:Y:S02]  /*1d490*/  SYNCS.PHASECHK.TRANS64.TRYWAIT P0, [R2+URZ+0x60], R5 ;  /* 0x00006005020075a7 */ /* 0x001064000800017f */
[----:B-1----:R-:W-:Y:S05]  /*1d4a0*/  @!P0 NANOSLEEP.SYNCS 0x989680 ;  /* 0x009896800000895d */ /* 0x002fea0003900000 */
[----:B------:R-:W1:Y:S02]  /*1d4b0*/  @!P0 SYNCS.PHASECHK.TRANS64 P0, [R2+URZ+0x60], R5 ;  /* 0x00006005020085a7 */ /* 0x000e64000800007f */
[----:B-1----:R-:W-:Y:S05]  /*1d4c0*/  @!P0 BRA `(.L_x_2496) ;  /* 0xfffffffc00f08947 */ /* 0x002fea000383ffff */
[----:B------:R-:W-:Y:S05]  /*1d4d0*/  BRA `(.L_x_2573) ;  /* 0xffffffc800a07947 */ /* 0x000fea000383ffff */
.L_x_2509:
[----:B--2---:R2:W3:Y:S02]  /*1d4e0*/  SYNCS.PHASECHK.TRANS64.TRYWAIT P0, [R0+URZ+0x38860], R2 ;  /* 0x03886002000075a7 */ /* 0x0044e4000800017f */
[----:B---3--:R-:W-:Y:S05]  /*1d4f0*/  @!P0 NANOSLEEP.SYNCS 0x989680 ;  /* 0x009896800000895d */ /* 0x008fea0003900000 */
[----:B------:R-:W3:Y:S02]  /*1d500*/  @!P0 SYNCS.PHASECHK.TRANS64 P0, [R0+URZ+0x38860], R2 ;  /* 0x03886002000085a7 */ /* 0x000ee4000800007f */
[----:B---3--:R-:W-:Y:S05]  /*1d510*/  @!P0 BRA `(.L_x_2509) ;  /* 0xfffffffc00f08947 */ /* 0x008fea000383ffff */
[----:B------:R-:W-:Y:S05]  /*1d520*/  BRA `(.L_x_2574) ;  /* 0xffffffd000687947 */ /* 0x000fea000383ffff */
.L_x_2518:
[----:B------:R-:W2:Y:S01]  /*1d530*/  LDL R0, [R1] ;  /* 0x0000000001007983 */ /* 0x000ea20000100800 */
[----:B------:R-:W-:Y:S01]  /*1d540*/  BSSY B0, `(.L_x_2575) ;  /* 0x0000008000007945 */ /* 0x000fe20003800000 */
[----:B0-----:R-:W-:Y:S02]  /*1d550*/  IMAD.MOV.U32 R12, RZ, RZ, RZ ;  /* 0x000000ffff0c7224 */ /* 0x001fe400078e00ff */
[----:B------:R-:W-:Y:S02]  /*1d560*/  IMAD.MOV.U32 R11, RZ, RZ, 0x1f ;  /* 0x0000001fff0b7424 */ /* 0x000fe400078e00ff */
[----:B------:R-:W-:Y:S02]  /*1d570*/  IMAD.MOV.U32 R15, RZ, RZ, -0x1 ;  /* 0xffffffffff0f7424 */ /* 0x000fe400078e00ff */
[----:B--2---:R-:W-:-:S07]  /*1d580*/  IMAD.MOV.U32 R13, RZ, RZ, R0 ;  /* 0x000000ffff0d7224 */ /* 0x004fce00078e0000 */
[----:B-1----:R-:W-:Y:S05]  /*1d590*/  WARPSYNC.COLLECTIVE R15, `(.L_x_2576) ;  /* 0x000000000f087348 */ /* 0x002fea0003c00000 */
[----:B------:R0:W2:Y:S02]  /*1d5a0*/  SHFL.IDX P6, R14, R13, R12, R11 ;  /* 0x0000000c0d0e7389 */ /* 0x0000a400000c000b */
[----:B012---:R-:W-:Y:S01]  /*1d5b0*/  ENDCOLLECTIVE ;  /* 0x000000000000791b */ /* 0x007fe20003800000 */
.L_x_2576:
[----:B------:R-:W-:Y:S05]  /*1d5c0*/  BSYNC B0 ;  /* 0x0000000000007941 */ /* 0x000fea0003800000 */
.L_x_2575:
        /* <DEDUP_REMOVED lines=9> */
.L_x_2577:
        /* <DEDUP_REMOVED lines=26> */
.L_x_2578:
        /* <DEDUP_REMOVED lines=8> */
.L_x_2579:
        /* <DEDUP_REMOVED lines=8> */
.L_x_2580:
        /* <DEDUP_REMOVED lines=8> */
.L_x_2581:
        /* <DEDUP_REMOVED lines=8> */
.L_x_2582:
        /* <DEDUP_REMOVED lines=9> */
.L_x_2583:
[----:B------:R-:W-:Y:S01]  /*1da90*/  IMAD.MOV.U32 R9, RZ, RZ, R14 ;  /* 0x000000ffff097224 */ /* 0x000fe200078e000e */
[----:B------:R-:W-:Y:S06]  /*1daa0*/  BRA `(.L_x_2584) ;  /* 0xffffffd400547947 */ /* 0x000fec000383ffff */
.L_x_2521:
        /* <DEDUP_REMOVED lines=8> */
.L_x_2586:
[----:B------:R-:W-:Y:S05]  /*1db30*/  BSYNC B0 ;  /* 0x0000000000007941 */ /* 0x000fea0003800000 */
.L_x_2585:
        /* <DEDUP_REMOVED lines=10> */
.L_x_2587:
        /* <DEDUP_REMOVED lines=8> */
.L_x_2588:
        /* <DEDUP_REMOVED lines=8> */
.L_x_2589:
        /* <DEDUP_REMOVED lines=8> */
.L_x_2590:
        /* <DEDUP_REMOVED lines=9> */
.L_x_2591:
[----:B------:R-:W-:Y:S01]  /*1ddf0*/  IMAD.MOV.U32 R9, RZ, RZ, R14 ;  /* 0x000000ffff097224 */ /* 0x000fe200078e000e */
[----:B------:R-:W-:Y:S06]  /*1de00*/  BRA `(.L_x_2592) ;  /* 0xffffffd4002c7947 */ /* 0x000fec000383ffff */
.L_x_2523:
[----:B------:R-:W-:Y:S01]  /*1de10*/  BSSY B0, `(.L_x_2593) ;  /* 0x0000006000007945 */ /* 0x000fe20003800000 */
[----:B------:R-:W-:Y:S01]  /*1de20*/  PLOP3.LUT P6, PT, P6, PT, PT, 0x8, 0x0 ;  /* 0x000000000000781c */ /* 0x000fe200037ce170 */
[----:B------:R-:W-:-:S12]  /*1de30*/  IMAD.MOV.U32 R15, RZ, RZ, -0x1 ;  /* 0xffffffffff0f7424 */ /* 0x000fd800078e00ff */
[----:B0-----:R-:W-:Y:S05]  /*1de40*/  WARPSYNC.COLLECTIVE R15, `(.L_x_2594) ;  /* 0x000000000f087348 */ /* 0x001fea0003c00000 */
[----:B------:R-:W-:Y:S01]  /*1de50*/  VOTE.ANY R14, PT, P6 ;  /* 0x00000000000e7806 */ /* 0x000fe200030e0100 */
[----:B0-----:R-:W-:Y:S06]  /*1de60*/  ENDCOLLECTIVE ;  /* 0x000000000000791b */ /* 0x001fec0003800000 */
.L_x_2594:
[----:B------:R-:W-:Y:S05]  /*1de70*/  BSYNC B0 ;  /* 0x0000000000007941 */ /* 0x000fea0003800000 */
.L_x_2593:
        /* <DEDUP_REMOVED lines=10> */
.L_x_2595:
[----:B------:R-:W-:Y:S02]  /*1df20*/  IMAD.MOV.U32 R13, RZ, RZ, R7 ;  /* 0x000000ffff0d7224 */ /* 0x000fe400078e0007 */
[----:B------:R-:W-:-:S07]  /*1df30*/  IMAD.MOV.U32 R0, RZ, RZ, R14 ;  /* 0x000000ffff007224 */ /* 0x000fce00078e000e */
[----:B------:R-:W-:Y:S05]  /*1df40*/  WARPSYNC.COLLECTIVE R15, `(.L_x_2596) ;  /* 0x000000000f087348 */ /* 0x000fea0003c00000 */
[----:B------:R0:W1:Y:S02]  /*1df50*/  SHFL.IDX P6, R14, R13, R12, R11 ;  /* 0x0000000c0d0e7389 */ /* 0x00006400000c000b */
[----:B01----:R-:W-:Y:S01]  /*1df60*/  ENDCOLLECTIVE ;  /* 0x000000000000791b */ /* 0x003fe20003800000 */
.L_x_2596:
[----:B------:R-:W-:Y:S02]  /*1df70*/  IMAD.MOV.U32 R7, RZ, RZ, R14 ;  /* 0x000000ffff077224 */ /* 0x000fe400078e000e */
[----:B------:R-:W-:-:S05]  /*1df80*/  IMAD.IADD R6, R10, 0x1, R16 ;  /* 0x000000010a067824 */ /* 0x000fca00078e0210 */
[----:B------:R1:W-:Y:S01]  /*1df90*/  STL [R1+0xc], R6 ;  /* 0x00000c0601007387 */ /* 0x0003e20000100800 */
[----:B------:R-:W-:Y:S05]  /*1dfa0*/  BRA `(.L_x_2597) ;  /* 0xffffffd4000c7947 */ /* 0x000fea000383ffff */
.L_x_2525:
        /* <DEDUP_REMOVED lines=8> */
.L_x_2599:
[----:B------:R-:W-:Y:S05]  /*1e030*/  BSYNC B0 ;  /* 0x0000000000007941 */ /* 0x000fea0003800000 */
.L_x_2598:
[----:B------:R-:W-:Y:S01]  /*1e040*/  IMAD.MOV.U32 R2, RZ, RZ, R14 ;  /* 0x000000ffff027224 */ /* 0x000fe200078e000e */
[----:B------:R-:W-:Y:S06]  /*1e050*/  BRA `(.L_x_2600) ;  /* 0xffffffd000f87947 */ /* 0x000fec000383ffff */
.L_x_2531:
[----:B0-----:R0:W1:Y:S02]  /*1e060*/  SYNCS.PHASECHK.TRANS64.TRYWAIT P0, [R0+URZ+0x38820], R3 ;  /* 0x03882003000075a7 */ /* 0x001064000800017f */
[----:B-1----:R-:W-:Y:S05]  /*1e070*/  @!P0 NANOSLEEP.SYNCS 0x989680 ;  /* 0x009896800000895d */ /* 0x002fea0003900000 */
[----:B------:R-:W1:Y:S02]  /*1e080*/  @!P0 SYNCS.PHASECHK.TRANS64 P0, [R0+URZ+0x38820], R3 ;  /* 0x03882003000085a7 */ /* 0x000e64000800007f */
[----:B-1----:R-:W-:Y:S05]  /*1e090*/  @!P0 BRA `(.L_x_2531) ;  /* 0xfffffffc00f08947 */ /* 0x002fea000383ffff */
[----:B------:R-:W-:Y:S05]  /*1e0a0*/  BRA `(.L_x_2601) ;  /* 0xffffffdc009c7947 */ /* 0x000fea000383ffff */
.L_x_2532:
        /* <DEDUP_REMOVED lines=11> */
.L_x_2603:
[----:B------:R-:W-:Y:S05]  /*1e160*/  BSYNC B0 ;  /* 0x0000000000007941 */ /* 0x000fea0003800000 */
.L_x_2602:
[----:B------:R-:W-:Y:S05]  /*1e170*/  BRA `(.L_x_2604) ;  /* 0xffffffdc00847947 */ /* 0x000fea000383ffff */
.L_x_2535:
[----:B------:R-:W-:Y:S01]  /*1e180*/  BSSY B1, `(.L_x_2605) ;  /* 0x0000006000017945 */ /* 0x000fe20003800000 */
[----:B------:R-:W-:-:S07]  /*1e190*/  IMAD.MOV.U32 R15, RZ, RZ, -0x1 ;  /* 0xffffffffff0f7424 */ /* 0x000fce00078e00ff */
[----:B01----:R-:W-:Y:S05]  /*1e1a0*/  WARPSYNC.COLLECTIVE R15, `(.L_x_2606) ;  /* 0x000000000f0c7348 */ /* 0x003fea0003c00000 */
[----:B------:R-:W-:Y:S02]  /*1e1b0*/  ELECT P6, UR62, PT ;  /* 0x00000000003e782f */ /* 0x000fe400038c0000 */
[----:B------:R-:W-:Y:S01]  /*1e1c0*/  MOV R14, UR62 ;  /* 0x0000003e000e7c02 */ /* 0x000fe20008000f00 */
[----:B01----:R-:W-:Y:S10]  /*1e1d0*/  ENDCOLLECTIVE ;  /* 0x000000000000791b */ /* 0x003ff40003800000 */
.L_x_2606:
[----:B------:R-:W-:Y:S05]  /*1e1e0*/  BSYNC B1 ;  /* 0x0000000000017941 */ /* 0x000fea0003800000 */
.L_x_2605:
[----:B------:R-:W-:Y:S05]  /*1e1f0*/  BRA `(.L_x_2607) ;  /* 0xffffffdc007c7947 */ /* 0x000fea000383ffff */
.L_x_2537:
[----:B0-----:R0:W1:Y:S02]  /*1e200*/  SYNCS.PHASECHK.TRANS64.TRYWAIT P0, [R6+URZ], R5 ;  /* 0x00000005060075a7 */ /* 0x001064000800017f */
[----:B-1----:R-:W-:Y:S05]  /*1e210*/  @!P0 NANOSLEEP.SYNCS 0x989680 ;  /* 0x009896800000895d */ /* 0x002fea0003900000 */
[----:B------:R-:W1:Y:S02]  /*1e220*/  @!P0 SYNCS.PHASECHK.TRANS64 P0, [R6+URZ], R5 ;  /* 0x00000005060085a7 */ /* 0x000e64000800007f */
[----:B-1----:R-:W-:Y:S05]  /*1e230*/  @!P0 BRA `(.L_x_2537) ;  /* 0xfffffffc00f08947 */ /* 0x002fea000383ffff */
[----:B------:R-:W-:Y:S05]  /*1e240*/  BRA `(.L_x_2608) ;  /* 0xffffffdc00bc7947 */ /* 0x000fea000383ffff */
.L_x_2538:
[----:B-1----:R1:W2:Y:S02]  /*1e250*/  SYNCS.PHASECHK.TRANS64.TRYWAIT P0, [R7+URZ], R2 ;  /* 0x00000002070075a7 */ /* 0x0022a4000800017f */
[----:B--2---:R-:W-:Y:S05]  /*1e260*/  @!P0 NANOSLEEP.SYNCS 0x989680 ;  /* 0x009896800000895d */ /* 0x004fea0003900000 */
[----:B------:R-:W2:Y:S02]  /*1e270*/  @!P0 SYNCS.PHASECHK.TRANS64 P0, [R7+URZ], R2 ;  /* 0x00000002070085a7 */ /* 0x000ea4000800007f */
[----:B--2---:R-:W-:Y:S05]  /*1e280*/  @!P0 BRA `(.L_x_2538) ;  /* 0xfffffffc00f08947 */ /* 0x004fea000383ffff */
[----:B------:R-:W-:Y:S05]  /*1e290*/  BRA `(.L_x_2609) ;  /* 0xffffffdc00b07947 */ /* 0x000fea000383ffff */
.L_x_2540:
[----:B--2---:R2:W3:Y:S02]  /*1e2a0*/  SYNCS.PHASECHK.TRANS64.TRYWAIT P0, [R4+URZ], R5 ;  /* 0x00000005040075a7 */ /* 0x0044e4000800017f */
[----:B---3--:R-:W-:Y:S05]  /*1e2b0*/  @!P0 NANOSLEEP.SYNCS 0x989680 ;  /* 0x009896800000895d */ /* 0x008fea0003900000 */
[----:B------:R-:W3:Y:S02]  /*1e2c0*/  @!P0 SYNCS.PHASECHK.TRANS64 P0, [R4+URZ], R5 ;  /* 0x00000005040085a7 */ /* 0x000ee4000800007f */
[----:B---3--:R-:W-:Y:S05]  /*1e2d0*/  @!P0 BRA `(.L_x_2540) ;  /* 0xfffffffc00f08947 */ /* 0x008fea000383ffff */
[----:B------:R-:W-:Y:S05]  /*1e2e0*/  BRA `(.L_x_2610) ;  /* 0xffffffdc00b47947 */ /* 0x000fea000383ffff */
.L_x_2611:
        /* <DEDUP_REMOVED lines=9> */
.L_x_3207:


//--------------------- .text._ZN7cutlass13device_kernelIN5flash11enable_sm90INS1_16FlashAttnFwdSm90INS1_25CollectiveMainloopFwdSm90ILi2EN4cute5tupleIJNS5_1CILi1EEES8_S8_EEENS6_IJNS7_ILi128EEENS7_ILi80EEENS7_ILi256EEEEEELi256ENS_6half_tEfNS_4arch4Sm90ELb1ELb0ELb1ELb1ELb0ELb1ELb0ELb1ELb1ELb1ELb1ELb0EEENS1_21CollectiveEpilogueFwdINS6_IJSA_SC_SB_EEES9_SE_SG_Li256ELb1ELb1ELb1ELb0EEENS1_36VarlenDynamicPersistentTileSchedulerILi128ELi80ELi256ELi128ELb1ELb1ELb1ELb1ELb1ELb1EEEEEEEEEvNT_6ParamsE --------------------------
	.section	.text._ZN7cutlass13device_kernelIN5flash11enable_sm90INS1_16FlashAttnFwdSm90INS1_25CollectiveMainloopFwdSm90ILi2EN4cute5tupleIJNS5_1CILi1EEES8_S8_EEENS6_IJNS7_ILi128EEENS7_ILi80EEENS7_ILi256EEEEEELi256ENS_6half_tEfNS_4arch4Sm90ELb1ELb0ELb1ELb1ELb0ELb1ELb0ELb1ELb1ELb1ELb1ELb0EEENS1_21CollectiveEpilogueFwdINS6_IJSA_SC_SB_EEES9_SE_SG_Li256ELb1ELb1ELb1ELb0EEENS1_36VarlenDynamicPersistentTileSchedulerILi128ELi80ELi256ELi128ELb1ELb1ELb1ELb1ELb1ELb1EEEEEEEEEvNT_6ParamsE,"ax",@progbits
	.align	128
.text._ZN7cutlass13device_kernelIN5flash11enable_sm90INS1_16FlashAttnFwdSm90INS1_25CollectiveMainloopFwdSm90ILi2EN4cute5tupleIJNS5_1CILi1EEES8_S8_EEENS6_IJNS7_ILi128EEENS7_ILi80EEENS7_ILi256EEEEEELi256ENS_6half_tEfNS_4arch4Sm90ELb1ELb0ELb1ELb1ELb0ELb1ELb0ELb1ELb1ELb1ELb1ELb0EEENS1_21CollectiveEpilogueFwdINS6_IJSA_SC_SB_EEES9_SE_SG_Li256ELb1ELb1ELb1ELb0EEENS1_36VarlenDynamicPersistentTileSchedulerILi128ELi80ELi256ELi128ELb1ELb1ELb1ELb1ELb1ELb1EEEEEEEEEvNT_6ParamsE:
        .type           _ZN7cutlass13device_kernelIN5flash11enable_sm90INS1_16FlashAttnFwdSm90INS1_25CollectiveMainloopFwdSm90ILi2EN4cute5tupleIJNS5_1CILi1EEES8_S8_EEENS6_IJNS7_ILi128EEENS7_ILi80EEENS7_ILi256EEEEEELi256ENS_6half_tEfNS_4arch4Sm90ELb1ELb0ELb1ELb1ELb0ELb1ELb0ELb1ELb1ELb1ELb1ELb0EEENS1_21CollectiveEpilogueFwdINS6_IJSA_SC_SB_EEES9_SE_SG_Li256ELb1ELb1ELb1ELb0EEENS1_36VarlenDynamicPersistentTileSchedulerILi128ELi80ELi256ELi128ELb1ELb1ELb1ELb1ELb1ELb1EEEEEEEEEvNT_6ParamsE,@function
        .size           _ZN7cutlass13device_kernelIN5flash11enable_sm90INS1_16FlashAttnFwdSm90INS1_25CollectiveMainloopFwdSm90ILi2EN4cute5tupleIJNS5_1CILi1EEES8_S8_EEENS6_IJNS7_ILi128EEENS7_ILi80EEENS7_ILi256EEEEEELi256ENS_6half_tEfNS_4arch4Sm90ELb1ELb0ELb1ELb1ELb0ELb1ELb0ELb1ELb1ELb1ELb1ELb0EEENS1_21CollectiveEpilogueFwdINS6_IJSA_SC_SB_EEES9_SE_SG_Li256ELb1ELb1ELb1ELb0EEENS1_36VarlenDynamicPersistentTileSchedulerILi128ELi80ELi256ELi128ELb1ELb1ELb1ELb1ELb1ELb1EEEEEEEEEvNT_6ParamsE,(.L_x_3208 - _ZN7cutlass13device_kernelIN5flash11enable_sm90INS1_16FlashAttnFwdSm90INS1_25CollectiveMainloopFwdSm90ILi2EN4cute5tupleIJNS5_1CILi1EEES8_S8_EEENS6_IJNS7_ILi128EEENS7_ILi80EEENS7_ILi256EEEEEELi256ENS_6half_tEfNS_4arch4Sm90ELb1ELb0ELb1ELb1ELb0ELb1ELb0ELb1ELb1ELb1ELb1ELb0EEENS1_21CollectiveEpilogueFwdINS6_IJSA_SC_SB_EEES9_SE_SG_Li256ELb1ELb1ELb1ELb0EEENS1_36VarlenDynamicPersistentTileSchedulerILi128ELi80ELi256ELi128ELb1ELb1ELb1ELb1ELb1ELb1EEEEEEEEEvNT_6ParamsE)
        .other          _ZN7cutlass13device_kernelIN5flash11enable_sm90INS1_16FlashAttnFwdSm90INS1_25CollectiveMainloopFwdSm90ILi2EN4cute5tupleIJNS5_1CILi1EEES8_S8_EEENS6_IJNS7_ILi128EEENS7_ILi80EEENS7_ILi256EEEEEELi256ENS_6half_tEfNS_4arch4Sm90ELb1ELb0ELb1ELb1ELb0ELb1ELb0ELb1ELb1ELb1ELb1ELb0EEENS1_21CollectiveEpilogueFwdINS6_IJSA_SC_SB_EEES9_SE_SG_Li256ELb1ELb1ELb1ELb0EEENS1_36VarlenDynamicPersistentTileSchedulerILi128ELi80ELi256ELi128ELb1ELb1ELb1ELb1ELb1ELb1EEEEEEEEEvNT_6ParamsE,@"STO_CUDA_ENTRY STV_DEFAULT"
_ZN7cutlass13device_kernelIN5flash11enable_sm90INS1_16FlashAttnFwdSm90INS1_25CollectiveMainloopFwdSm90ILi2EN4cute5tupleIJNS5_1CILi1EEES8_S8_EEENS6_IJNS7_ILi128EEENS7_ILi80EEENS7_ILi256EEEEEELi256ENS_6half_tEfNS_4arch4Sm90ELb1ELb0ELb1ELb1ELb0ELb1ELb0ELb1ELb1ELb1ELb1ELb0EEENS1_21CollectiveEpilogueFwdINS6_IJSA_SC_SB_EEES9_SE_SG_Li256ELb1ELb1ELb1ELb0EEENS1_36VarlenDynamicPersistentTileSchedulerILi128ELi80ELi256ELi128ELb1ELb1ELb1ELb1ELb1ELb1EEEEEEEEEvNT_6ParamsE:
        /* <DEDUP_REMOVED lines=24> */
.L_x_2613:
[----:B------:R-:W-:Y:S05]  /*0180*/  BSYNC B0 ;  /* 0x0000000000007941 */ /* 0x000fea0003800000 */
.L_x_2612:
        /* <DEDUP_REMOVED lines=41> */
.L_x_2614:
        /* <DEDUP_REMOVED lines=22> */
.L_x_2615:
        /* <DEDUP_REMOVED lines=18> */
.L_x_2616:
        /* <DEDUP_REMOVED lines=22> */
.L_x_2617:
        /* <DEDUP_REMOVED lines=22> */
.L_x_2618:
        /* <DEDUP_REMOVED lines=9> */
.L_x_2621:
        /* <DEDUP_REMOVED lines=16> */
[----:B------:R-:W-:Y:S01]  /*0af0*/  VIADD R6, R6, 0xffffff80 ;  /* 0xffffff8006067836 */ /* 0x000fe20000000000 */
[----:B------:R-:W-:Y:S02]  /*0b00*/  R2UR UR4, R16 ;  /* 0x00000000100472ca */ /* 0x000fe400000e0000 */
[----:B------:R-:W-:Y:S02]  /*0b10*/  CS2R R218, SRZ ;  /* 0x0000000000da7805 */ /* 0x000fe4000001ff00 */
[----:B------:R-:W-:Y:S01]  /*0b20*/  MOV R17, RZ ;  /* 0x000000ff00117202 */ /* 0x000fe20000000f00 */
[----:B------:R-:W-:Y:S01]  /*0b30*/  IMAD.MOV.U32 R216, RZ, RZ, RZ ;  /* 0x000000ffffd87224 */ /* 0x000fe200078e00ff */
[----:B------:R-:W-:-:S04]  /*0b40*/  SHF.R.S32.HI R3, RZ, 0x1f, R6 ;  /* 0x0000001fff037819 */ /* 0x000fc80000011406 */
[CC--:B0-----:R-:W-:Y:S02]  /*0b50*/  LEA.HI R2, R3.reuse, R6.reuse, RZ, 0x4 ;  /* 0x0000000603027211 */ /* 0x0c1fe400078f20ff */
[CC--:B------:R-:W-:Y:S02]  /*0b60*/  LEA.HI R212, R3.reuse, R6.reuse, RZ, 0x3 ;  /* 0x0000000603d47211 */ /* 0x0c0fe400078f18ff */
[CC--:B------:R-:W-:Y:S01]  /*0b70*/  LEA.HI R9, R3.reuse, R6.reuse, RZ, 0x2 ;  /* 0x0000000603097211 */ /* 0x0c0fe200078f10ff */
[----:B------:R-:W-:Y:S01]  /*0b80*/  UIADD3 UR4, UR4, 0x14400, URZ ;  /* 0x0001440004047890 */ /* 0x000fe2000fffe03f */
[CC--:B------:R-:W-:Y:S02]  /*0b90*/  LEA.HI R4, R3.reuse, R6.reuse, RZ, 0x5 ;  /* 0x0000000603047211 */ /* 0x0c0fe400078f28ff */
[----:B------:R-:W-:Y:S02]  /*0ba0*/  LEA.HI R8, R3, R6, RZ, 0x6 ;  /* 0x0000000603087211 */ /* 0x000fe400078f30ff */
[----:B------:R-:W-:-:S02]  /*0bb0*/  LOP3.LUT R237, R212, 0xfffffff8, RZ, 0xc0, !PT ;  /* 0xfffffff8d4ed7812 */ /* 0x000fc400078ec0ff */
[----:B------:R-:W-:Y:S01]  /*0bc0*/  LOP3.LUT R9, R9, 0xfffffffc, RZ, 0xc0, !PT ;  /* 0xfffffffc09097812 */ /* 0x000fe200078ec0ff */
[----:B------:R-:W-:Y:S01]  /*0bd0*/  IMAD.SHL.U32 R8, R8, 0x8, RZ ;  /* 0x0000000808087824 */ /* 0x000fe200078e00ff */
[----:B------:R-:W-:Y:S01]  /*0be0*/  SHF.L.U32 R5, R4, 0x5, RZ ;  /* 0x0000000504057819 */ /* 0x000fe200000006ff */
[C---:B------:R-:W-:Y:S01]  /*0bf0*/  IMAD.IADD R237, R6.reuse, 0x1, -R237 ;  /* 0x0000000106ed7824 */ /* 0x040fe200078e0aed */
[----:B------:R-:W-:Y:S01]  /*0c00*/  SHF.R.S32.HI R212, RZ, 0x3, R212 ;  /* 0x00000003ffd47819 */ /* 0x000fe200000114d4 */
[----:B------:R-:W-:Y:S01]  /*0c10*/  IMAD.IADD R10, R6, 0x1, -R9 ;  /* 0x00000001060a7824 */ /* 0x000fe200078e0a09 */
[----:B------:R-:W-:Y:S01]  /*0c20*/  LOP3.LUT R226, R8, 0xfffffe00, RZ, 0xc0, !PT ;  /* 0xfffffe0008e27812 */ /* 0x000fe200078ec0ff */
[C---:B------:R-:W-:Y:S02]  /*0c30*/  IMAD.SHL.U32 R22, R237.reuse, 0x4, RZ ;  /* 0x00000004ed167824 */ /* 0x040fe400078e00ff */
[----:B------:R-:W-:Y:S01]  /*0c40*/  IMAD.SHL.U32 R18, R237, 0x8, RZ ;  /* 0x00000008ed127824 */ /* 0x000fe200078e00ff */
[----:B------:R-:W-:Y:S01]  /*0c50*/  LEA.HI R12, R10, R10, RZ, 0x1 ;  /* 0x0000000a0a0c7211 */ /* 0x000fe200078f08ff */
[C---:B------:R-:W-:Y:S01]  /*0c60*/  VIADD R214, R22.reuse, 0x40 ;  /* 0x0000004016d67836 */ /* 0x040fe20000000000 */
[----:B------:R-:W-:Y:S01]  /*0c70*/  SHF.R.S32.HI R23, RZ, 0x1f, R22 ;  /* 0x0000001fff177819 */ /* 0x000fe20000011416 */
[----:B------:R-:W-:Y:S01]  /*0c80*/  VIADD R215, R22, 0x20 ;  /* 0x0000002016d77836 */ /* 0x000fe20000000000 */
[----:B------:R-:W-:Y:S01]  /*0c90*/  IADD3 R221, R18, 0xc0, RZ ;  /* 0x000000c012dd7810 */ /* 0x000fe20007ffe0ff */
[C---:B------:R-:W-:Y:S01]  /*0ca0*/  IMAD.IADD R213, R22.reuse, 0x1, R214 ;  /* 0x0000000116d57824 */ /* 0x040fe200078e02d6 */
[----:B------:R-:W-:Y:S01]  /*0cb0*/  SHF.R.S32.HI R19, RZ, 0x1f, R18 ;  /* 0x0000001fff137819 */ /* 0x000fe20000011412 */
[----:B------:R-:W-:-:S02]  /*0cc0*/  VIADD R217, R22, 0x60 ;  /* 0x0000006016d97836 */ /* 0x000fc40000000000 */
[----:B------:R-:W-:Y:S01]  /*0cd0*/  VIADD R220, R18, 0x80 ;  /* 0x0000008012dc7836 */ /* 0x000fe20000000000 */
[----:B--2---:R-:W-:Y:S02]  /*0ce0*/  R2UR UR5, R0 ;  /* 0x00000000000572ca */ /* 0x004fe400000e0000 */
[----:B------:R-:W-:Y:S02]  /*0cf0*/  LEA.HI R0, R3, R6, RZ, 0x7 ;  /* 0x0000000603007211 */ /* 0x000fe400078f38ff */
[----:B------:R-:W-:Y:S02]  /*0d00*/  LOP3.LUT R3, R2, 0x3fffff0, RZ, 0xc0, !PT ;  /* 0x03fffff002037812 */ /* 0x000fe400078ec0ff */
[----:B------:R-:W-:-:S03]  /*0d10*/  LOP3.LUT R7, R0, 0xffffff80, RZ, 0xc0, !PT ;  /* 0xffffff8000077812 */ /* 0x000fc600078ec0ff */
[C---:B------:R-:W-:Y:S01]  /*0d20*/  IMAD.IADD R4, R6.reuse, 0x1, -R3 ;  /* 0x0000000106047824 */ /* 0x040fe200078e0a03 */
[----:B------:R-:W-:Y:S01]  /*0d30*/  SHF.R.S32.HI R3, RZ, 0x7, R0 ;  /* 0x00000007ff037819 */ /* 0x000fe20000011400 */
[----:B------:R-:W-:Y:S01]  /*0d40*/  IMAD.IADD R21, R6, 0x1, -R7 ;  /* 0x0000000106157824 */ /* 0x000fe200078e0a07 */
[----:B------:R-:W-:Y:S01]  /*0d50*/  LOP3.LUT R7, R5, 0xfffffc00, RZ, 0xc0, !PT ;  /* 0xfffffc0005077812 */ /* 0x000fe200078ec0ff */
[----:B------:R-:W-:Y:S01]  /*0d60*/  ULOP3.LUT UR5, UR5, 0x1, URZ, 0xfc, !UPT ;  /* 0x0000000105057892 */ /* 0x000fe2000f8efc3f */
[----:B------:R-:W-:Y:S02]  /*0d70*/  SHF.R.S32.HI R5, RZ, 0x4, R2 ;  /* 0x00000004ff057819 */ /* 0x000fe40000011402 */
[----:B------:R-:W-:Y:S01]  /*0d80*/  SHF.R.S32.HI R6, RZ, 0x1f, R21 ;  /* 0x0000001fff067819 */ /* 0x000fe20000011415 */
[----:B------:R-:W-:Y:S01]  /*0d90*/  STL [R1+0xa0], R21 ;  /* 0x0000a01501007387 */ /* 0x000fe20000100800 */
[----:B------:R-:W-:Y:S02]  /*0da0*/  LEA.HI R2, R2, R5, RZ, 0x1 ;  /* 0x0000000502027211 */ /* 0x000fe400078f08ff */
[----:B------:R-:W-:-:S02]  /*0db0*/  LEA.HI R9, R6, R21, RZ, 0x2 ;  /* 0x0000001506097211 */ /* 0x000fc400078f10ff */
[----:B------:R-:W-:Y:S02]  /*0dc0*/  LEA R7, R4, R7, 0x6 ;  /* 0x0000000704077211 */ /* 0x000fe400078e30ff */
[--C-:B------:R-:W-:Y:S02]  /*0dd0*/  SHF.R.S32.HI R4, RZ, 0x2, R9.reuse ;  /* 0x00000002ff047819 */ /* 0x100fe40000011409 */
[----:B------:R-:W-:Y:S02]  /*0de0*/  SHF.R.S32.HI R11, RZ, 0x1f, R9 ;  /* 0x0000001fff0b7819 */ /* 0x000fe40000011409 */
[----:B------:R-:W-:Y:S02]  /*0df0*/  LOP3.LUT R2, R2, 0x1ffffffe, RZ, 0xc0, !PT ;  /* 0x1ffffffe02027812 */ /* 0x000fe400078ec0ff */
[----:B------:R-:W-:Y:S02]  /*0e00*/  LEA.HI R11, R11, R4, RZ, 0x3 ;  /* 0x000000040b0b7211 */ /* 0x000fe400078f18ff */
[----:B------:R-:W-:Y:S01]  /*0e10*/  LEA.HI R0, R0, R3, RZ, 0x1 ;  /* 0x0000000300007211 */ /* 0x000fe200078f08ff */
[----:B------:R-:W-:Y:S01]  /*0e20*/  IMAD.IADD R2, R5, 0x1, -R2 ;  /* 0x0000000105027824 */ /* 0x000fe200078e0a02 */
[----:B------:R-:W-:-:S02]  /*0e30*/  LOP3.LUT R11, R11, 0xfffffff8, RZ, 0xc0, !PT ;  /* 0xfffffff80b0b7812 */ /* 0x000fc400078ec0ff */
[----:B------:R-:W-:Y:S01]  /*0e40*/  LOP3.LUT R0, R0, 0x3fffffe, RZ, 0xc0, !PT ;  /* 0x03fffffe00007812 */ /* 0x000fe200078ec0ff */
[----:B------:R-:W-:Y:S01]  /*0e50*/  IMAD R2, R2, 0x8, R7 ;  /* 0x0000000802027824 */ /* 0x000fe200078e0207 */
[----:B------:R-:W-:Y:S01]  /*0e60*/  IADD3 R5, R212, 0x20, RZ ;  /* 0x00000020d4057810 */ /* 0x000fe20007ffe0ff */
[----:B------:R-:W-:Y:S01]  /*0e70*/  IMAD.MOV.U32 R7, RZ, RZ, R15 ;  /* 0x000000ffff077224 */ /* 0x000fe200078e000f */
[----:B------:R-:W-:Y:S01]  /*0e80*/  IADD3 R11, R4, -R11, RZ ;  /* 0x8000000b040b7210 */ /* 0x000fe20007ffe0ff */
[----:B------:R-:W-:Y:S01]  /*0e90*/  IMAD.IADD R0, R3, 0x1, -R0 ;  /* 0x0000000103007824 */ /* 0x000fe200078e0a00 */
[----:B------:R-:W-:Y:S01]  /*0ea0*/  SHF.R.S32.HI R4, RZ, 0x1f, R213 ;  /* 0x0000001fff047819 */ /* 0x000fe200000114d5 */
[----:B------:R0:W-:Y:S01]  /*0eb0*/  STL [R1+0xb8], R2 ;  /* 0x0000b80201007387 */ /* 0x0001e20000100800 */
[----:B------:R-:W-:Y:S01]  /*0ec0*/  LOP3.LUT R3, R12, 0x1ffffffe, RZ, 0xc0, !PT ;  /* 0x1ffffffe0c037812 */ /* 0x000fe200078ec0ff */
[----:B------:R-:W-:Y:S01]  /*0ed0*/  IMAD.SHL.U32 R12, R212, 0x40, RZ ;  /* 0x00000040d40c7824 */ /* 0x000fe200078e00ff */
[----:B------:R-:W-:Y:S01]  /*0ee0*/  LEA.HI R6, R6, R21, RZ, 0x5 ;  /* 0x0000001506067211 */ /* 0x000fe200078f28ff */
[----:B------:R-:W-:Y:S01]  /*0ef0*/  IMAD.SHL.U32 R223, R5, 0x40, RZ ;  /* 0x0000004005df7824 */ /* 0x000fe200078e00ff */
[----:B------:R-:W-:Y:S01]  /*0f00*/  LEA.HI R8, R4, R213, RZ, 0x3 ;  /* 0x000000d504087211 */ /* 0x000fe200078f18ff */
[----:B------:R-:W-:Y:S01]  /*0f10*/  IMAD.IADD R234, R10, 0x1, -R3 ;  /* 0x000000010aea7824 */ /* 0x000fe200078e0a03 */
[----:B------:R-:W-:-:S02]  /*0f20*/  SHF.R.S32.HI R6, RZ, 0x5, R6 ;  /* 0x00000005ff067819 */ /* 0x000fc40000011406 */
[----:B------:R-:W-:Y:S02]  /*0f30*/  LOP3.LUT R3, R12, 0x1c0, RZ, 0xc0, !PT ;  /* 0x000001c00c037812 */ /* 0x000fe400078ec0ff */
[----:B0-----:R-:W-:Y:S01]  /*0f40*/  SHF.R.S32.HI R2, RZ, 0x1f, R5 ;  /* 0x0000001fff027819 */ /* 0x001fe20000011405 */
[----:B------:R-:W-:Y:S01]  /*0f50*/  IMAD R11, R6, 0x10, R11 ;  /* 0x00000010060b7824 */ /* 0x000fe200078e020b */
[----:B------:R-:W-:Y:S02]  /*0f60*/  LOP3.LUT R223, R223, 0x1c0, RZ, 0xc0, !PT ;  /* 0x000001c0dfdf7812 */ /* 0x000fe400078ec0ff */
[----:B------:R-:W-:Y:S01]  /*0f70*/  LEA.HI R2, R2, R5, RZ, 0x3 ;  /* 0x0000000502027211 */ /* 0x000fe200078f18ff */
[----:B------:R-:W-:Y:S01]  /*0f80*/  IMAD R11, R0, 0x40, R11 ;  /* 0x00000040000b7824 */ /* 0x000fe200078e020b */
[----:B------:R-:W-:Y:S01]  /*0f90*/  LEA.HI R5, R4, R213, RZ, 0x6 ;  /* 0x000000d504057211 */ /* 0x000fe200078f30ff */
[----:B------:R-:W-:Y:S01]  /*0fa0*/  IMAD.U32 R0, RZ, RZ, UR5 ;  /* 0x00000005ff007e24 */ /* 0x000fe2000f8e00ff */
[----:B------:R-:W-:Y:S01]  /*0fb0*/  LOP3.LUT R4, R8, 0x38, RZ, 0xc0, !PT ;  /* 0x0000003808047812 */ /* 0x000fe200078ec0ff */
[----:B------:R-:W-:Y:S01]  /*0fc0*/  IMAD.SHL.U32 R2, R2, 0x40, RZ ;  /* 0x0000004002027824 */ /* 0x000fe200078e00ff */
[----:B------:R-:W-:Y:S01]  /*0fd0*/  SHF.R.U32.HI R227, RZ, 0x3, R3 ;  /* 0x00000003ffe37819 */ /* 0x000fe20000011603 */
[----:B------:R-:W-:Y:S01]  /*0fe0*/  STL [R1+0xb4], R11 ;  /* 0x0000b40b01007387 */ /* 0x000fe20000100800 */
[----:B------:R-:W-:-:S02]  /*0ff0*/  SHF.R.U32.HI R20, RZ, 0x3, R223 ;  /* 0x00000003ff147819 */ /* 0x000fc400000116df */
[----:B------:R-:W-:Y:S01]  /*1000*/  SHF.L.U32 R5, R5, 0x7, RZ ;  /* 0x0000000705057819 */ /* 0x000fe200000006ff */
[----:B------:R-:W-:Y:S01]  /*1010*/  STL [R1+0x74], RZ ;  /* 0x000074ff01007387 */ /* 0x000fe20000100800 */
[----:B------:R-:W-:Y:S02]  /*1020*/  LOP3.LUT R6, R223, 0x38, R8, 0xf8, !PT ;  /* 0x00000038df067812 */ /* 0x000fe400078ef808 */
[----:B------:R-:W-:Y:S01]  /*1030*/  LOP3.LUT R4, R4, 0x1c0, R12, 0xf8, !PT ;  /* 0x000001c004047812 */ /* 0x000fe200078ef80c */
[----:B------:R0:W-:Y:S01]  /*1040*/  STL [R1+0x5c], R0 ;  /* 0x00005c0001007387 */ /* 0x0001e20000100800 */
[----:B------:R-:W-:Y:S01]  /*1050*/  LOP3.LUT R225, R2, 0xfffffe00, RZ, 0xc0, !PT ;  /* 0xfffffe0002e17812 */ /* 0x000fe200078ec0ff */
[----:B------:R-:W-:Y:S01]  /*1060*/  VIADD R2, R212, 0x40 ;  /* 0x00000040d4027836 */ /* 0x000fe20000000000 */
[----:B------:R-:W-:Y:S02]  /*1070*/  LOP3.LUT R5, R5, 0xffffe000, RZ, 0xc0, !PT ;  /* 0xffffe00005057812 */ /* 0x000fe400078ec0ff */
[----:B------:R-:W-:-:S02]  /*1080*/  LOP3.LUT R6, R6, R20, RZ, 0x3c, !PT ;  /* 0x0000001406067212 */ /* 0x000fc400078e3cff */
[----:B------:R-:W-:Y:S02]  /*1090*/  LOP3.LUT R4, R4, R227, RZ, 0x3c, !PT ;  /* 0x000000e304047212 */ /* 0x000fe400078e3cff */
[-C--:B------:R-:W-:Y:S01]  /*10a0*/  IADD3 R10, R6, R5.reuse, R225 ;  /* 0x00000005060a7210 */ /* 0x080fe20007ffe0e1 */
[----:B------:R-:W-:Y:S01]  /*10b0*/  IMAD.MOV.U32 R6, RZ, RZ, R14 ;  /* 0x000000ffff067224 */ /* 0x000fe200078e000e */
[----:B------:R-:W-:Y:S01]  /*10c0*/  IADD3 R4, R4, R5, R226 ;  /* 0x0000000504047210 */ /* 0x000fe20007ffe0e2 */
[----:B------:R-:W-:Y:S01]  /*10d0*/  IMAD.MOV.U32 R5, RZ, RZ, R13 ;  /* 0x000000ffff057224 */ /* 0x000fe200078e000d */
[----:B0-----:R-:W-:Y:S01]  /*10e0*/  SHF.R.S32.HI R0, RZ, 0x1f, R2 ;  /* 0x0000001fff007819 */ /* 0x001fe20000011402 */
[----:B------:R-:W-:Y:S01]  /*10f0*/  IMAD.U32 R13, RZ, RZ, UR4 ;  /* 0x00000004ff0d7e24 */ /* 0x000fe2000f8e00ff */
[----:B------:R-:W-:Y:S02]  /*1100*/  SHF.L.U32 R222, R2, 0x6, RZ ;  /* 0x0000000602de7819 */ /* 0x000fe400000006ff */
[----:B------:R-:W-:-:S02]  /*1110*/  LEA.HI R0, R0, R2, RZ, 0x3 ;  /* 0x0000000200007211 */ /* 0x000fc400078f18ff */
[----:B------:R0:W-:Y:S01]  /*1120*/  STL [R1+0x8c], R13 ;  /* 0x00008c0d01007387 */ /* 0x0001e20000100800 */
[----:B------:R-:W-:Y:S02]  /*1130*/  SHF.R.S32.HI R14, RZ, 0x1f, R214 ;  /* 0x0000001fff0e7819 */ /* 0x000fe400000114d6 */
[----:B------:R-:W-:Y:S01]  /*1140*/  IMAD.SHL.U32 R0, R0, 0x40, RZ ;  /* 0x0000004000007824 */ /* 0x000fe200078e00ff */
[----:B------:R-:W-:Y:S02]  /*1150*/  LOP3.LUT R222, R222, 0x1c0, RZ, 0xc0, !PT ;  /* 0x000001c0dede7812 */ /* 0x000fe400078ec0ff */
[----:B------:R-:W-:Y:S02]  /*1160*/  LOP3.LUT R2, R223, 0x38, R18, 0xf8, !PT ;  /* 0x00000038df027812 */ /* 0x000fe400078ef812 */
[----:B------:R-:W-:Y:S02]  /*1170*/  SHF.R.S32.HI R12, RZ, 0x1f, R212 ;  /* 0x0000001fff0c7819 */ /* 0x000fe400000114d4 */
[----:B0-----:R-:W-:-:S02]  /*1180*/  SHF.R.S32.HI R13, RZ, 0x1f, R215 ;  /* 0x0000001fff0d7819 */ /* 0x001fc400000114d7 */
[----:B------:R-:W-:Y:S02]  /*1190*/  LOP3.LUT R235, R3, 0x38, R18, 0xf8, !PT ;  /* 0x0000003803eb7812 */ /* 0x000fe400078ef812 */
[----:B------:R-:W-:Y:S01]  /*11a0*/  SHF.R.U32.HI R12, RZ, 0x3, R222 ;  /* 0x00000003ff0c7819 */ /* 0x000fe200000116de */
[----:B------:R0:W-:Y:S01]  /*11b0*/  STL [R1+0x98], R13 ;  /* 0x0000980d01007387 */ /* 0x0001e20000100800 */
[----:B------:R-:W-:Y:S02]  /*11c0*/  LOP3.LUT R3, R222, 0x38, R18, 0xf8, !PT ;  /* 0x00000038de037812 */ /* 0x000fe400078ef812 */
[----:B------:R-:W-:Y:S01]  /*11d0*/  LOP3.LUT R224, R0, 0xfffffe00, RZ, 0xc0, !PT ;  /* 0xfffffe0000e07812 */ /* 0x000fe200078ec0ff */
[----:B------:R1:W-:Y:S01]  /*11e0*/  STL [R1+0x94], R14 ;  /* 0x0000940e01007387 */ /* 0x0003e20000100800 */
[----:B------:R-:W-:Y:S02]  /*11f0*/  LOP3.LUT R9, R9, 0x7ffffffc, RZ, 0xc0, !PT ;  /* 0x7ffffffc09097812 */ /* 0x000fe400078ec0ff */
[----:B------:R-:W-:-:S02]  /*1200*/  LOP3.LUT R2, R225, R2, R20, 0xf6, !PT ;  /* 0x00000002e1027212 */ /* 0x000fc400078ef614 */
[----:B------:R-:W-:Y:S01]  /*1210*/  SHF.R.S32.HI R0, RZ, 0x3, R8 ;  /* 0x00000003ff007819 */ /* 0x000fe20000011408 */
[----:B------:R-:W-:Y:S01]  /*1220*/  IMAD.IADD R9, R21, 0x1, -R9 ;  /* 0x0000000115097824 */ /* 0x000fe200078e0a09 */
[----:B0-----:R-:W-:Y:S02]  /*1230*/  SHF.R.S32.HI R13, RZ, 0x1f, R217 ;  /* 0x0000001fff0d7819 */ /* 0x001fe400000114d9 */
[----:B------:R-:W-:Y:S01]  /*1240*/  LOP3.LUT R3, R224, R3, R12, 0xf6, !PT ;  /* 0x00000003e0037212 */ /* 0x000fe200078ef60c */
[----:B------:R-:W-:Y:S01]  /*1250*/  IMAD.SHL.U32 R233, R9, 0x2, RZ ;  /* 0x0000000209e97824 */ /* 0x000fe200078e00ff */
[----:B-1----:R-:W-:Y:S01]  /*1260*/  SHF.R.S32.HI R14, RZ, 0x1f, R220 ;  /* 0x0000001fff0e7819 */ /* 0x002fe200000114dc */
[----:B------:R0:W-:Y:S01]  /*1270*/  STL [R1+0x90], R13 ;  /* 0x0000900d01007387 */ /* 0x0001e20000100800 */
[----:B------:R-:W-:Y:S01]  /*1280*/  LEA R2, R2, UR4, 0x1 ;  /* 0x0000000402027c11 */ /* 0x000fe2000f8e08ff */
[C---:B------:R-:W-:Y:S01]  /*1290*/  VIADD R45, R233.reuse, 0x8 ;  /* 0x00000008e92d7836 */ /* 0x040fe20000000000 */
[----:B------:R-:W-:Y:S01]  /*12a0*/  LOP3.LUT R44, R8, 0xfffffff8, RZ, 0xc0, !PT ;  /* 0xfffffff8082c7812 */ /* 0x000fe200078ec0ff */
[----:B------:R-:W-:Y:S01]  /*12b0*/  STL [R1+0x80], R14 ;  /* 0x0000800e01007387 */ /* 0x000fe20000100800 */
[C---:B------:R-:W-:Y:S01]  /*12c0*/  IADD3 R43, R233.reuse, 0x10, RZ ;  /* 0x00000010e92b7810 */ /* 0x040fe20007ffe0ff */
[C---:B------:R-:W-:Y:S01]  /*12d0*/  VIADD R40, R233.reuse, 0x28 ;  /* 0x00000028e9287836 */ /* 0x040fe20000000000 */
[C---:B------:R-:W-:Y:S01]  /*12e0*/  IADD3 R28, R233.reuse, 0x88, RZ ;  /* 0x00000088e91c7810 */ /* 0x040fe20007ffe0ff */
[C---:B------:R-:W-:Y:S01]  /*12f0*/  VIADD R37, R233.reuse, 0x40 ;  /* 0x00000040e9257836 */ /* 0x040fe20000000000 */
[----:B------:R-:W-:Y:S01]  /*1300*/  LOP3.LUT R235, R226, R235, R227, 0xf6, !PT ;  /* 0x000000ebe2eb7212 */ /* 0x000fe200078ef6e3 */
[C---:B------:R-:W-:Y:S01]  /*1310*/  VIADD R34, R233.reuse, 0x58 ;  /* 0x00000058e9227836 */ /* 0x040fe20000000000 */
[----:B0-----:R-:W-:Y:S01]  /*1320*/  SHF.R.S32.HI R13, RZ, 0x1f, R221 ;  /* 0x0000001fff0d7819 */ /* 0x001fe200000114dd */
[C---:B------:R-:W-:Y:S01]  /*1330*/  VIADD R31, R233.reuse, 0x70 ;  /* 0x00000070e91f7836 */ /* 0x040fe20000000000 */
[C---:B------:R-:W-:Y:S01]  /*1340*/  IADD3 R38, R233.reuse, 0x38, RZ ;  /* 0x00000038e9267810 */ /* 0x040fe20007ffe0ff */
[C---:B------:R-:W-:Y:S01]  /*1350*/  VIADD R25, R233.reuse, 0xa0 ;  /* 0x000000a0e9197836 */ /* 0x040fe20000000000 */
[C---:B------:R-:W-:Y:S01]  /*1360*/  IADD3 R33, R233.reuse, 0x60, RZ ;  /* 0x00000060e9217810 */ /* 0x040fe20007ffe0ff */
[----:B------:R0:W-:Y:S01]  /*1370*/  STL [R1+0x7c], R13 ;  /* 0x00007c0d01007387 */ /* 0x0001e20000100800 */
[C---:B------:R-:W-:Y:S01]  /*1380*/  VIADD R20, R233.reuse, 0xb8 ;  /* 0x000000b8e9147836 */ /* 0x040fe20000000000 */
[C---:B------:R-:W-:Y:S01]  /*1390*/  IADD3 R21, R233.reuse, 0xb0, RZ ;  /* 0x000000b0e9157810 */ /* 0x040fe20007ffe0ff */
[C---:B------:R-:W-:Y:S01]  /*13a0*/  VIADD R42, R233.reuse, 0x18 ;  /* 0x00000018e92a7836 */ /* 0x040fe20000000000 */
[----:B------:R1:W-:Y:S01]  /*13b0*/  STL [R1+0x60], R0 ;  /* 0x0000600001007387 */ /* 0x0003e20000100800 */
[C---:B------:R-:W-:Y:S01]  /*13c0*/  VIADD R41, R233.reuse, 0x20 ;  /* 0x00000020e9297836 */ /* 0x040fe20000000000 */
[C---:B------:R-:W-:Y:S01]  /*13d0*/  IADD3 R12, R233.reuse, 0xd8, RZ ;  /* 0x000000d8e90c7810 */ /* 0x040fe20007ffe0ff */
[C---:B------:R-:W-:Y:S01]  /*13e0*/  VIADD R39, R233.reuse, 0x30 ;  /* 0x00000030e9277836 */ /* 0x040fe20000000000 */
[----:B------:R2:W-:Y:S01]  /*13f0*/  STL [R1+0xac], R2 ;  /* 0x0000ac0201007387 */ /* 0x0005e20000100800 */
[----:B------:R-:W-:Y:S01]  /*1400*/  VIADD R36, R233, 0x48 ;  /* 0x00000048e9247836 */ /* 0x000fe20000000000 */
[----:B------:R-:W-:Y:S01]  /*1410*/  LEA R229, R235, UR4, 0x1 ;  /* 0x00000004ebe57c11 */ /* 0x000fe2000f8e08ff */
[C---:B0-----:R-:W-:Y:S01]  /*1420*/  VIADD R13, R233.reuse, 0xd0 ;  /* 0x000000d0e90d7836 */ /* 0x041fe20000000000 */
[----:B------:R0:W-:Y:S01]  /*1430*/  STL [R1+0x78], R44 ;  /* 0x0000782c01007387 */ /* 0x0001e20000100800 */
[----:B------:R-:W-:Y:S01]  /*1440*/  VIADD R35, R233, 0x50 ;  /* 0x00000050e9237836 */ /* 0x000fe20000000000 */
[----:B-1----:R-:W-:Y:S01]  /*1450*/  LEA R0, R3, UR4, 0x1 ;  /* 0x0000000403007c11 */ /* 0x002fe2000f8e08ff */
[C---:B------:R-:W-:Y:S01]  /*1460*/  VIADD R32, R233.reuse, 0x68 ;  /* 0x00000068e9207836 */ /* 0x040fe20000000000 */
[----:B------:R-:W-:Y:S01]  /*1470*/  SHF.R.S32.HI R3, RZ, 0x1f, R45 ;  /* 0x0000001fff037819 */ /* 0x000fe2000001142d */
[C---:B------:R-:W-:Y:S01]  /*1480*/  VIADD R30, R233.reuse, 0x78 ;  /* 0x00000078e91e7836 */ /* 0x040fe20000000000 */
[----:B------:R-:W-:Y:S01]  /*1490*/  SHF.R.S32.HI R3, RZ, 0x1f, R43 ;  /* 0x0000001fff037819 */ /* 0x000fe2000001142b */
[----:B------:R1:W-:Y:S01]  /*14a0*/  STL [R1+0xa4], R0 ;  /* 0x0000a40001007387 */ /* 0x0003e20000100800 */
[C---:B--2---:R-:W-:Y:S01]  /*14b0*/  VIADD R2, R233.reuse, 0xf0 ;  /* 0x000000f0e9027836 */ /* 0x044fe20000000000 */
[----:B------:R-:W-:Y:S01]  /*14c0*/  SHF.R.S32.HI R3, RZ, 0x1f, R40 ;  /* 0x0000001fff037819 */ /* 0x000fe20000011428 */
[C---:B------:R-:W-:Y:S01]  /*14d0*/  VIADD R29, R233.reuse, 0x80 ;  /* 0x00000080e91d7836 */ /* 0x040fe20000000000 */
[----:B0-----:R-:W-:Y:S01]  /*14e0*/  SHF.R.S32.HI R44, RZ, 0x1f, R44 ;  /* 0x0000001fff2c7819 */ /* 0x001fe2000001142c */
[C---:B------:R-:W-:Y:S01]  /*14f0*/  VIADD R27, R233.reuse, 0x90 ;  /* 0x00000090e91b7836 */ /* 0x040fe20000000000 */
[----:B------:R-:W-:Y:S01]  /*1500*/  SHF.R.S32.HI R2, RZ, 0x1f, R2 ;  /* 0x0000001fff027819 */ /* 0x000fe20000011402 */
[C---:B------:R-:W-:Y:S01]  /*1510*/  VIADD R26, R233.reuse, 0x98 ;  /* 0x00000098e91a7836 */ /* 0x040fe20000000000 */
[----:B------:R-:W-:Y:S01]  /*1520*/  LEA R2, R10, UR4, 0x1 ;  /* 0x000000040a027c11 */ /* 0x000fe2000f8e08ff */
[----:B------:R0:W-:Y:S01]  /*1530*/  STL [R1+0x9c], R44 ;  /* 0x00009c2c01007387 */ /* 0x0001e20000100800 */
[C---:B-1----:R-:W-:Y:S01]  /*1540*/  VIADD R0, R233.reuse, 0xf8 ;  /* 0x000000f8e9007836 */ /* 0x042fe20000000000 */
[----:B------:R-:W-:Y:S01]  /*1550*/  SHF.R.S32.HI R3, RZ, 0x1f, R37 ;  /* 0x0000001fff037819 */ /* 0x000fe20000011425 */
[C---:B------:R-:W-:Y:S01]  /*1560*/  VIADD R24, R233.reuse, 0xa8 ;  /* 0x000000a8e9187836 */ /* 0x040fe20000000000 */
[----:B------:R-:W-:Y:S01]  /*1570*/  SHF.R.S32.HI R3, RZ, 0x1f, R34 ;  /* 0x0000001fff037819 */ /* 0x000fe20000011422 */
[C---:B------:R-:W-:Y:S01]  /*1580*/  VIADD R15, R233.reuse, 0xc0 ;  /* 0x000000c0e90f7836 */ /* 0x040fe20000000000 */
[----:B------:R-:W-:Y:S01]  /*1590*/  SHF.R.S32.HI R0, RZ, 0x1f, R0 ;  /* 0x0000001fff007819 */ /* 0x000fe20000011400 */
[C---:B------:R-:W-:Y:S01]  /*15a0*/  VIADD R14, R233.reuse, 0xc8 ;  /* 0x000000c8e90e7836 */ /* 0x040fe20000000000 */
[----:B------:R-:W-:Y:S01]  /*15b0*/  LEA R0, R4, UR4, 0x1 ;  /* 0x0000000404007c11 */ /* 0x000fe2000f8e08ff */
[C---:B------:R-:W-:Y:S01]  /*15c0*/  VIADD R9, R233.reuse, 0xe0 ;  /* 0x000000e0e9097836 */ /* 0x040fe20000000000 */
[----:B------:R-:W-:Y:S01]  /*15d0*/  SHF.R.S32.HI R3, RZ, 0x1f, R31 ;  /* 0x0000001fff037819 */ /* 0x000fe2000001141f */
[----:B------:R-:W-:Y:S01]  /*15e0*/  VIADD R8, R233, 0xe8 ;  /* 0x000000e8e9087836 */ /* 0x000fe20000000000 */
[----:B------:R-:W-:Y:S01]  /*15f0*/  SHF.R.S32.HI R3, RZ, 0x1f, R28 ;  /* 0x0000001fff037819 */ /* 0x000fe2000001141c */
[----:B------:R0:W-:Y:S01]  /*1600*/  STL [R1+0xb0], R0 ;  /* 0x0000b00001007387 */ /* 0x0001e20000100800 */
[----:B------:R-:W-:-:S02]  /*1610*/  SHF.R.S32.HI R3, RZ, 0x1f, R25 ;  /* 0x0000001fff037819 */ /* 0x000fc40000011419 */
[----:B------:R-:W-:Y:S01]  /*1620*/  SHF.R.S32.HI R3, RZ, 0x1f, R20 ;  /* 0x0000001fff037819 */ /* 0x000fe20000011414 */
[----:B------:R0:W-:Y:S01]  /*1630*/  STL [R1+0xa8], R2 ;  /* 0x0000a80201007387 */ /* 0x0001e20000100800 */
        /* <DEDUP_REMOVED lines=20> */
[----:B0-----:R-:W-:-:S07]  /*1780*/  LEA R234, R234, R11, 0x3 ;  /* 0x0000000beaea7211 */ /* 0x001fce00078e18ff */
.L_x_2885:
[----:B01--4-:R-:W0:Y:S01]  /*1790*/  LDC.64 R2, c[0x0][0xc88] ;  /* 0x00032200ff027b82 */ /* 0x013e220000000a00 */
[----:B------:R-:W-:Y:S01]  /*17a0*/  ULDC.64 UR10, c[0x0][0x208] ;  /* 0x00008200000a7ab9 */ /* 0x000fe20000000a00 */
[----:B------:R-:W-:Y:S01]  /*17b0*/  ULDC.64 UR4, c[0x0][0xa28] ;  /* 0x00028a0000047ab9 */ /* 0x000fe20000000a00 */
[----:B------:R-:W-:Y:S01]  /*17c0*/  ULDC.64 UR6, c[0x0][0xa18] ;  /* 0x0002860000067ab9 */ /* 0x000fe20000000a00 */
[----:B------:R-:W-:Y:S01]  /*17d0*/  ULDC.64 UR8, c[0x0][0xa08] ;  /* 0x0002820000087ab9 */ /* 0x000fe20000000a00 */
[----:B0-----:R-:W-:-:S05]  /*17e0*/  IMAD.WIDE R2, R7, 0x4, R2 ;  /* 0x0000000407027825 */ /* 0x001fca00078e0202 */
[----:B--2---:R-:W2:Y:S01]  /*17f0*/  LDG.E R25, desc[UR10][R2.64] ;  /* 0x0000000a02197981 */ /* 0x004ea2000c1e1900 */
[----:B------:R-:W-:Y:S01]  /*1800*/  ISETP.NE.U32.AND P2, PT, RZ, UR4, PT ;  /* 0x00000004ff007c0c */ /* 0x000fe2000bf45070 */
[----:B------:R-:W-:Y:S01]  /*1810*/  IMAD.MOV.U32 R11, RZ, RZ, RZ ;  /* 0x000000ffff0b7224 */ /* 0x000fe200078e00ff */
[----:B------:R-:W-:Y:S01]  /*1820*/  ISETP.NE.U32.AND P1, PT, RZ, UR6, PT ;  /* 0x00000006ff007c0c */ /* 0x000fe2000bf25070 */
[----:B------:R-:W-:Y:S01]  /*1830*/  IMAD.MOV.U32 R113, RZ, RZ, RZ ;  /* 0x000000ffff717224 */ /* 0x000fe200078e00ff */
[----:B------:R-:W-:Y:S02]  /*1840*/  ISETP.NE.AND.EX P2, PT, RZ, UR5, PT, P2 ;  /* 0x00000005ff007c0c */ /* 0x000fe4000bf45320 */
[----:B------:R-:W-:Y:S02]  /*1850*/  ISETP.NE.AND.EX P1, PT, RZ, UR7, PT, P1 ;  /* 0x00000007ff007c0c */ /* 0x000fe4000bf25310 */
[----:B------:R-:W-:-:S04]  /*1860*/  ISETP.NE.U32.AND P0, PT, RZ, UR8, PT ;  /* 0x00000008ff007c0c */ /* 0x000fc8000bf05070 */
[----:B------:R-:W-:Y:S02]  /*1870*/  ISETP.NE.AND.EX P0, PT, RZ, UR9, PT, P0 ;  /* 0x00000009ff007c0c */ /* 0x000fe4000bf05300 */
[C---:B---3--:R-:W-:Y:S02]  /*1880*/  LOP3.LUT R4, R6.reuse, 0xff000000, RZ, 0xc0, !PT ;  /* 0xff00000006047812 */ /* 0x048fe400078ec0ff */
[----:B------:R-:W-:Y:S02]  /*1890*/  LOP3.LUT R236, R6, 0xffff, RZ, 0xc0, !PT ;  /* 0x0000ffff06ec7812 */ /* 0x000fe400078ec0ff */
[----:B--2---:R-:W-:Y:S01]  /*18a0*/  SHF.R.S32.HI R0, RZ, 0x1f, R25 ;  /* 0x0000001fff007819 */ /* 0x004fe20000011419 */
[C---:B------:R-:W-:Y:S01]  /*18b0*/  IMAD.SHL.U32 R28, R25.reuse, 0x4, RZ ;  /* 0x00000004191c7824 */ /* 0x040fe200078e00ff */
[C---:B------:R-:W-:Y:S01]  /*18c0*/  @P2 LEA R2, P3, R25.reuse, UR4, 0x2 ;  /* 0x0000000419022c11 */ /* 0x040fe2000f8610ff */
[----:B------:R-:W-:Y:S01]  /*18d0*/  STL [R1+0x68], R25 ;  /* 0x0000681901007387 */ /* 0x000fe20000100800 */
[C-C-:B-----5:R-:W-:Y:S01]  /*18e0*/  SHF.L.U64.HI R27, R25.reuse, 0x2, R0.reuse ;  /* 0x00000002191b7819 */ /* 0x160fe20000010200 */
[----:B------:R-:W-:Y:S01]  /*18f0*/  ULDC UR4, c[0x0][0x288] ;  /* 0x0000a20000047ab9 */ /* 0x000fe20000000800 */
[----:B------:R-:W-:Y:S01]  /*1900*/  @P2 LEA.HI.X R3, R25, UR5, R0, 0x2, P3 ;  /* 0x0000000519032c11 */ /* 0x000fe200098f1400 */
[----:B------:R0:W-:Y:S01]  /*1910*/  STL [R1+0x88], R0 ;  /* 0x0000880001007387 */ /* 0x0001e20000100800 */
[----:B------:R-:W-:Y:S01]  /*1920*/  IMAD.U32 R228, RZ, RZ, UR4 ;  /* 0x00000004ffe47e24 */ /* 0x000fe2000f8e00ff */
[----:B------:R-:W-:Y:S01]  /*1930*/  ULDC.64 UR4, c[0x0][0x418] ;  /* 0x0001060000047ab9 */ /* 0x000fe20000000a00 */
[----:B------:R-:W-:Y:S01]  /*1940*/  IADD3 R8, P4, R28, UR8, RZ ;  /* 0x000000081c087c10 */ /* 0x000fe2000ff9e0ff */
[----:B------:R1:W-:Y:S01]  /*1950*/  STL [R1+0x6c], R28 ;  /* 0x00006c1c01007387 */ /* 0x0003e20000100800 */
[----:B------:R-:W-:-:S02]  /*1960*/  UISETP.NE.U32.AND UP0, UPT, UR4, URZ, UPT ;  /* 0x0000003f0400728c */ /* 0x000fc4000bf05070 */
[----:B------:R-:W-:Y:S01]  /*1970*/  IADD3.X R9, R27, UR9, RZ, P4, !PT ;  /* 0x000000091b097c10 */ /* 0x000fe2000a7fe4ff */
[----:B------:R1:W-:Y:S04]  /*1980*/  STL [R1+0x70], R27 ;  /* 0x0000701b01007387 */ /* 0x0003e80000100800 */
[----:B------:R2:W5:Y:S01]  /*1990*/  @P2 LDG.E R11, desc[UR10][R2.64] ;  /* 0x0000000a020b2981 */ /* 0x000562000c1e1900 */
[----:B------:R-:W-:Y:S01]  /*19a0*/  UISETP.NE.AND.EX UP0, UPT, UR5, URZ, UPT, UP0 ;  /* 0x0000003f0500728c */ /* 0x000fe2000bf05300 */
[----:B------:R-:W-:Y:S01]  /*19b0*/  ULDC UR4, c[0x0][0x424] ;  /* 0x0001090000047ab9 */ /* 0x000fe20000000800 */
[----:B------:R-:W-:Y:S01]  /*19c0*/  ULDC UR8, c[0x0][0x2f0] ;  /* 0x0000bc0000087ab9 */ /* 0x000fe20000000800 */
[----:B0-----:R-:W-:Y:S01]  /*19d0*/  LOP3.LUT R0, R6, 0xff0000, RZ, 0xc0, !PT ;  /* 0x00ff000006007812 */ /* 0x001fe200078ec0ff */
[----:B------:R-:W5:Y:S01]  /*19e0*/  @P0 LDG.E R113, desc[UR10][R8.64] ;  /* 0x0000000a08710981 */ /* 0x000f62000c1e1900 */
[----:B--2---:R-:W-:Y:S01]  /*19f0*/  @P1 IADD3 R2, P2, R28, UR6, RZ ;  /* 0x000000061c021c10 */ /* 0x004fe2000ff5e0ff */
[----:B------:R-:W-:-:S03]  /*1a00*/  USEL UR4, UR4, 0x1, UP0 ;  /* 0x0000000104047887 */ /* 0x000fc60008000000 */
[----:B------:R-:W-:Y:S01]  /*1a10*/  @P1 IADD3.X R3, R27, UR7, RZ, P2, !PT ;  /* 0x000000071b031c10 */ /* 0x000fe200097fe4ff */
[----:B------:R-:W-:Y:S02]  /*1a20*/  ULDC.64 UR6, c[0x0][0xa20] ;  /* 0x0002880000067ab9 */ /* 0x000fe40000000a00 */
[----:B------:R-:W-:Y:S02]  /*1a30*/  ISETP.NE.U32.AND P2, PT, RZ, UR6, PT ;  /* 0x00000006ff007c0c */ /* 0x000fe4000bf45070 */
[----:B------:R0:W5:Y:S01]  /*1a40*/  @P1 LDG.E R228, desc[UR10][R2.64] ;  /* 0x0000000a02e41981 */ /* 0x000162000c1e1900 */
[----:B------:R-:W-:Y:S01]  /*1a50*/  UIMAD UR8, UR4, UR8, URZ ;  /* 0x00000008040872a4 */ /* 0x000fe2000f8e023f */
        /* <DEDUP_REMOVED lines=14> */
[----:B--2---:R-:W-:-:S07]  /*1b40*/  IADD3 R228, -R228, R7, RZ ;  /* 0x00000007e4e47210 */ /* 0x004fce0007ffe1ff */
.L_x_2623:
[----:B------:R-:W-:Y:S02]  /*1b50*/  IMAD.U32 R2, RZ, RZ, UR9 ;  /* 0x00000009ff027e24 */ /* 0x000fe4000f8e00ff */
[----:B------:R-:W-:Y:S01]  /*1b60*/  IMAD.U32 R26, RZ, RZ, UR8 ;  /* 0x00000008ff1a7e24 */ /* 0x000fe2000f8e00ff */
[----:B------:R-:W-:Y:S06]  /*1b70*/  @!P2 BRA `(.L_x_2624) ;  /* 0x000000000014a947 */ /* 0x000fec0003800000 */
[----:B------:R-:W-:Y:S01]  /*1b80*/  IADD3 R6, P0, R28, UR6, RZ ;  /* 0x000000061c067c10 */ /* 0x000fe2000ff1e0ff */
[----:B------:R-:W-:-:S03]  /*1b90*/  ULDC.64 UR4, c[0x0][0x208] ;  /* 0x0000820000047ab9 */ /* 0x000fc60000000a00 */
[----:B------:R-:W-:-:S05]  /*1ba0*/  IADD3.X R7, R27, UR7, RZ, P0, !PT ;  /* 0x000000071b077c10 */ /* 0x000fca00087fe4ff */
[----:B------:R0:W5:Y:S01]  /*1bb0*/  LDG.E R26, desc[UR4][R6.64] ;  /* 0x00000004061a7981 */ /* 0x000162000c1e1900 */
[----:B------:R-:W-:Y:S05]  /*1bc0*/  BRA `(.L_x_2625) ;  /* 0x0000000000147947 */ /* 0x000fea0003800000 */
.L_x_2624:
[----:B------:R-:W-:Y:S05]  /*1bd0*/  @!P0 BRA `(.L_x_2625) ;  /* 0x0000000000108947 */ /* 0x000fea0003800000 */
[----:B------:R-:W-:Y:S02]  /*1be0*/  ULDC.64 UR4, c[0x0][0x208] ;  /* 0x0000820000047ab9 */ /* 0x000fe40000000a00 */
[----:B------:R-:W2:Y:S04]  /*1bf0*/  LDG.E R3, desc[UR4][R8.64] ;  /* 0x0000000408037981 */ /* 0x000ea8000c1e1900 */
[----:B------:R-:W2:Y:S02]  /*1c00*/  LDG.E R26, desc[UR4][R8.64+0x4] ;  /* 0x00000404081a7981 */ /* 0x000ea4000c1e1900 */
[----:B--2---:R-:W-:-:S07]  /*1c10*/  IMAD.IADD R26, R26, 0x1, -R3 ;  /* 0x000000011a1a7824 */ /* 0x004fce00078e0a03 */
.L_x_2625:
[----:B------:R-:W-:Y:S01]  /*1c20*/  ULDC.64 UR4, c[0x0][0xa10] ;  /* 0x0002840000047ab9 */ /* 0x000fe20000000a00 */
[----:B------:R-:W-:Y:S01]  /*1c30*/  ULDC.64 UR6, c[0x0][0x208] ;  /* 0x0000820000067ab9 */ /* 0x000fe20000000a00 */
[----:B------:R-:W-:Y:S01]  /*1c40*/  ISETP.NE.U32.AND P0, PT, RZ, UR4, PT ;  /* 0x00000004ff007c0c */ /* 0x000fe2000bf05070 */
[----:B------:R-:W1:Y:S03]  /*1c50*/  LDC R4, c[0x0][0x448] ;  /* 0x00011200ff047b82 */ /* 0x000e660000000800 */
[----:B------:R-:W-:Y:S01]  /*1c60*/  ISETP.NE.AND.EX P0, PT, RZ, UR5, PT, P0 ;  /* 0x00000005ff007c0c */ /* 0x000fe2000bf05300 */
[----:B------:R-:W-:-:S12]  /*1c70*/  ULDC.64 UR4, c[0x0][0xa30] ;  /* 0x00028c0000047ab9 */ /* 0x000fd80000000a00 */
[----:B0-----:R-:W0:Y:S02]  /*1c80*/  @P0 LDC.64 R6, c[0x0][0xa10] ;  /* 0x00028400ff060b82 */ /* 0x001e240000000a00 */
[----:B0-----:R-:W-:-:S05]  /*1c90*/  @P0 IMAD.WIDE R6, R25, 0x4, R6 ;  /* 0x0000000419060825 */ /* 0x001fca00078e0206 */
[----:B------:R-:W2:Y:S04]  /*1ca0*/  @P0 LDG.E R0, desc[UR6][R6.64] ;  /* 0x0000000606000981 */ /* 0x000ea8000c1e1900 */
[----:B------:R0:W2:Y:S01]  /*1cb0*/  @P0 LDG.E R3, desc[UR6][R6.64+0x4] ;  /* 0x0000040606030981 */ /* 0x0000a2000c1e1900 */
[----:B------:R-:W-:Y:S01]  /*1cc0*/  ISETP.NE.U32.AND P1, PT, RZ, UR4, PT ;  /* 0x00000004ff007c0c */ /* 0x000fe2000bf25070 */
[----:B-----5:R-:W-:-:S03]  /*1cd0*/  IMAD.MOV.U32 R152, RZ, RZ, R26 ;  /* 0x000000ffff987224 */ /* 0x020fc600078e001a */
[----:B------:R-:W-:-:S13]  /*1ce0*/  ISETP.NE.AND.EX P1, PT, RZ, UR5, PT, P1 ;  /* 0x00000005ff007c0c */ /* 0x000fda000bf25310 */
[----:B0-----:R-:W-:-:S04]  /*1cf0*/  @P1 IADD3 R6, P2, R28, UR4, RZ ;  /* 0x000000041c061c10 */ /* 0x001fc8000ff5e0ff */
[----:B------:R-:W-:-:S05]  /*1d00*/  @P1 IADD3.X R7, R27, UR5, RZ, P2, !PT ;  /* 0x000000051b071c10 */ /* 0x000fca00097fe4ff */
[----:B------:R0:W5:Y:S01]  /*1d10*/  @P1 LDG.E R152, desc[UR6][R6.64] ;  /* 0x0000000606981981 */ /* 0x000162000c1e1900 */
[----:B-1----:R-:W-:Y:S01]  /*1d20*/  ISETP.NE.AND P1, PT, R4, 0x1, PT ;  /* 0x000000010400780c */ /* 0x002fe20003f25270 */
[----:B------:R-:W-:Y:S01]  /*1d30*/  IMAD.IADD R11, R26, 0x1, -R11 ;  /* 0x000000011a0b7824 */ /* 0x000fe200078e0a0b */
[----:B------:R-:W-:Y:S01]  /*1d40*/  SHF.L.U32 R230, R5, 0x7, RZ ;  /* 0x0000000705e67819 */ /* 0x000fe200000006ff */
[----:B------:R-:W-:Y:S01]  /*1d50*/  BSSY B0, `(.L_x_2626) ;  /* 0x0000036000007945 */ /* 0x000fe20003800000 */
[----:B------:R-:W-:Y:S02]  /*1d60*/  LOP3.LUT R14, R10, 0xff, RZ, 0xc0, !PT ;  /* 0x000000ff0a0e7812 */ /* 0x000fe400078ec0ff */
[----:B------:R-:W-:Y:S01]  /*1d70*/  SHF.R.U32.HI R8, RZ, 0x10, R10 ;  /* 0x00000010ff087819 */ /* 0x000fe2000001160a */
[----:B------:R-:W-:Y:S02]  /*1d80*/  VIADD R4, R230, 0x7f ;  /* 0x0000007fe6047836 */ /* 0x000fe40000000000 */
[----:B------:R0:W-:Y:S04]  /*1d90*/  STL [R1+0x84], R14 ;  /* 0x0000840e01007387 */ /* 0x0001e80000100800 */
[----:B------:R-:W1:Y:S01]  /*1da0*/  @P1 LDC R9, c[0x0][0x44c] ;  /* 0x00011300ff091b82 */ /* 0x000e620000000800 */
[----:B------:R0:W-:Y:S07]  /*1db0*/  STL [R1+0x64], R8 ;  /* 0x0000640801007387 */ /* 0x0001ee0000100800 */
[----:B------:R-:W3:Y:S01]  /*1dc0*/  @P1 LDC R13, c[0x0][0x450] ;  /* 0x00011400ff0d1b82 */ /* 0x000ee20000000800 */
[----:B--2---:R-:W-:-:S02]  /*1dd0*/  @P0 IMAD.IADD R2, R3, 0x1, -R0 ;  /* 0x0000000103020824 */ /* 0x004fc400078e0a00 */
[----:B-1----:R-:W-:-:S04]  /*1de0*/  @P1 IMAD.HI.U32 R0, R4, R9, RZ ;  /* 0x0000000904001227 */ /* 0x002fc800078e00ff */
[----:B------:R-:W-:Y:S01]  /*1df0*/  IMAD.IADD R232, R11, 0x1, R2 ;  /* 0x000000010be87824 */ /* 0x000fe200078e0202 */
[----:B---3--:R-:W-:-:S04]  /*1e00*/  @P1 SHF.R.U32.HI R4, RZ, R13, R0 ;  /* 0x0000000dff041219 */ /* 0x008fc80000011600 */
[C---:B------:R-:W-:Y:S02]  /*1e10*/  IADD3 R143, R232.reuse, 0x50, -R228 ;  /* 0x00000050e88f7810 */ /* 0x040fe40007ffe8e4 */
[----:B------:R-:W-:-:S03]  /*1e20*/  IADD3 R0, R232, 0x4f, RZ ;  /* 0x0000004fe8007810 */ /* 0x000fc60007ffe0ff */
[----:B------:R-:W-:Y:S02]  /*1e30*/  IMAD.IADD R4, R143, 0x1, R4 ;  /* 0x000000018f047824 */ /* 0x000fe400078e0204 */
[----:B------:R-:W-:-:S04]  /*1e40*/  IMAD.HI R0, R0, 0x66666667, RZ ;  /* 0x6666666700007827 */ /* 0x000fc800078e02ff */
[----:B------:R-:W-:Y:S01]  /*1e50*/  IMAD.HI R4, R4, 0x66666667, RZ ;  /* 0x6666666704047827 */ /* 0x000fe200078e02ff */
[----:B------:R-:W-:-:S04]  /*1e60*/  SHF.R.U32.HI R3, RZ, 0x1f, R0 ;  /* 0x0000001fff037819 */ /* 0x000fc80000011600 */
[----:B------:R-:W-:Y:S02]  /*1e70*/  SHF.R.U32.HI R5, RZ, 0x1f, R4 ;  /* 0x0000001fff057819 */ /* 0x000fe40000011604 */
[----:B------:R-:W-:Y:S01]  /*1e80*/  LEA.HI.SX32 R144, R0, R3, 0x1b ;  /* 0x0000000300907211 */ /* 0x000fe200078fdaff */
[----:B------:R-:W-:Y:S01]  /*1e90*/  IMAD.MOV.U32 R0, RZ, RZ, RZ ;  /* 0x000000ffff007224 */ /* 0x000fe200078e00ff */
[----:B------:R-:W-:-:S04]  /*1ea0*/  LEA.HI.SX32 R5, R4, R5, 0x1b ;  /* 0x0000000504057211 */ /* 0x000fc800078fdaff */
[----:B------:R-:W-:-:S04]  /*1eb0*/  VIMNMX R9, R144, R5, PT ;  /* 0x0000000590097248 */ /* 0x000fc80003fe0100 */
[----:B------:R-:W-:-:S13]  /*1ec0*/  ISETP.GE.AND P0, PT, R9, 0x1, PT ;  /* 0x000000010900780c */ /* 0x000fda0003f06270 */
        /* <DEDUP_REMOVED lines=8> */
[----:B------:R-:W-:Y:S02]  /*1f50*/  IABS R8, R0 ;  /* 0x0000000000087213 */ /* 0x000fe40000000000 */
[----:B------:R-:W-:-:S04]  /*1f60*/  LOP3.LUT R0, R0, R10, RZ, 0x3c, !PT ;  /* 0x0000000a00007212 */ /* 0x000fc800078e3cff */
[----:B------:R-:W-:Y:S01]  /*1f70*/  ISETP.GE.AND P2, PT, R0, RZ, PT ;  /* 0x000000ff0000720c */ /* 0x000fe20003f46270 */
[----:B0-----:R-:W0:Y:S02]  /*1f80*/  MUFU.RCP R3, R3 ;  /* 0x0000000300037308 */ /* 0x001e240000001000 */
[----:B0-----:R-:W-:Y:S01]  /*1f90*/  VIADD R4, R3, 0xffffffe ;  /* 0x0ffffffe03047836 */ /* 0x001fe20000000000 */
[----:B------:R-:W-:-:S05]  /*1fa0*/  IADD3 R3, RZ, -R12, RZ ;  /* 0x8000000cff037210 */ /* 0x000fca0007ffe0ff */
[----:B------:R0:W1:Y:S02]  /*1fb0*/  F2I.FTZ.U32.TRUNC.NTZ R5, R4 ;  /* 0x0000000400057305 */ /* 0x000064000021f000 */
[----:B0-----:R-:W-:Y:S02]  /*1fc0*/  IMAD.MOV.U32 R4, RZ, RZ, RZ ;  /* 0x000000ffff047224 */ /* 0x001fe400078e00ff */
[----:B-1----:R-:W-:-:S04]  /*1fd0*/  IMAD.MOV R7, RZ, RZ, -R5 ;  /* 0x000000ffff077224 */ /* 0x002fc800078e0a05 */
[----:B------:R-:W-:-:S04]  /*1fe0*/  IMAD R7, R7, R6, RZ ;  /* 0x0000000607077224 */ /* 0x000fc800078e02ff */
[----:B------:R-:W-:-:S06]  /*1ff0*/  IMAD.HI.U32 R5, R5, R7, R4 ;  /* 0x0000000705057227 */ /* 0x000fcc00078e0004 */
        /* <DEDUP_REMOVED lines=8> */
[----:B------:R-:W-:-:S05]  /*2080*/  MOV R0, R5 ;  /* 0x0000000500007202 */ /* 0x000fca0000000f00 */
[----:B------:R-:W-:Y:S01]  /*2090*/  @!P2 IMAD.MOV R0, RZ, RZ, -R0 ;  /* 0x000000ffff00a224 */ /* 0x000fe200078e0a00 */
[----:B------:R-:W-:-:S07]  /*20a0*/  @!P1 LOP3.LUT R0, RZ, R10, RZ, 0x33, !PT ;  /* 0x0000000aff009212 */ /* 0x000fce00078e33ff */
.L_x_2627:
[----:B------:R-:W-:Y:S05]  /*20b0*/  BSYNC B0 ;  /* 0x0000000000007941 */ /* 0x000fea0003800000 */
.L_x_2626:
        /* <DEDUP_REMOVED lines=17> */
[----:B------:R-:W-:Y:S01]  /*21d0*/  VIADD R0, R16, 0x24400 ;  /* 0x0002440010007836 */ /* 0x000fe20000000000 */
[----:B------:R-:W-:Y:S04]  /*21e0*/  BSSY B6, `(.L_x_2629) ;  /* 0x0000013000067945 */ /* 0x000fe80003800000 */
[----:B------:R-:W-:-:S13]  /*21f0*/  LOP3.LUT P0, RZ, R0, 0x3ff, RZ, 0xc0, !PT ;  /* 0x000003ff00ff7812 */ /* 0x000fda000780c0ff */
[----:B------:R-:W-:Y:S05]  /*2200*/  @!P0 BRA `(.L_x_2630) ;  /* 0x0000000000408947 */ /* 0x000fea0003800000 */
        /* <DEDUP_REMOVED lines=16> */
.L_x_2630:
[----:B------:R-:W-:Y:S05]  /*2310*/  BSYNC B6 ;  /* 0x0000000000067941 */ /* 0x000fea0003800000 */
.L_x_2629:
        /* <DEDUP_REMOVED lines=20> */
.L_x_2632:
[----:B------:R-:W-:Y:S05]  /*2460*/  BSYNC B6 ;  /* 0x0000000000067941 */ /* 0x000fea0003800000 */
.L_x_2631:
[----:B------:R-:W-:Y:S01]  /*2470*/  ULDC.64 UR4, c[0x0][0x9f8] ;  /* 0x00027e0000047ab9 */ /* 0x000fe20000000a00 */
[----:B------:R-:W-:Y:S01]  /*2480*/  IMAD.MOV.U32 R0, RZ, RZ, R25 ;  /* 0x000000ffff007224 */ /* 0x000fe200078e0019 */
[----:B------:R-:W-:Y:S01]  /*2490*/  ISETP.NE.U32.AND P0, PT, RZ, UR4, PT ;  /* 0x00000004ff007c0c */ /* 0x000fe2000bf05070 */
[----:B------:R-:W-:Y:S01]  /*24a0*/  ULDC.64 UR6, c[0x0][0x208] ;  /* 0x0000820000067ab9 */ /* 0x000fe20000000a00 */
[----:B------:R-:W0:Y:S01]  /*24b0*/  LDC.64 R98, c[0x0][0x300] ;  /* 0x0000c000ff627b82 */ /* 0x000e220000000a00 */
[----:B------:R-:W-:Y:S01]  /*24c0*/  IADD3 R113, R113, R26, RZ ;  /* 0x0000001a71717210 */ /* 0x000fe20007ffe0ff */
[----:B------:R-:W-:Y:S01]  /*24d0*/  ULDC UR8, c[0x0][0x2f4] ;  /* 0x0000bd0000087ab9 */ /* 0x000fe20000000800 */
[----:B------:R-:W-:-:S05]  /*24e0*/  ISETP.NE.AND.EX P0, PT, RZ, UR5, PT, P0 ;  /* 0x00000005ff007c0c */ /* 0x000fca000bf05300 */
[----:B------:R-:W1:Y:S08]  /*24f0*/  LDC R115, c[0x0][0x3f4] ;  /* 0x0000fd00ff737b82 */ /* 0x000e700000000800 */
[----:B------:R-:W-:Y:S01]  /*2500*/  @P0 IADD3 R4, P1, R28, UR4, RZ ;  /* 0x000000041c040c10 */ /* 0x000fe2000ff3e0ff */
[----:B------:R-:W2:Y:S03]  /*2510*/  LDC.64 R104, c[0x0][0x3f8] ;  /* 0x0000fe00ff687b82 */ /* 0x000ea60000000a00 */
[----:B------:R-:W-:Y:S01]  /*2520*/  @P0 IADD3.X R5, R27, UR5, RZ, P1, !PT ;  /* 0x000000051b050c10 */ /* 0x000fe20008ffe4ff */
[----:B------:R-:W-:-:S04]  /*2530*/  ULDC.64 UR4, c[0x0][0x330] ;  /* 0x0000cc0000047ab9 */ /* 0x000fc80000000a00 */
[----:B------:R3:W4:Y:S01]  /*2540*/  @P0 LDG.E R0, desc[UR6][R4.64] ;  /* 0x0000000604000981 */ /* 0x000722000c1e1900 */
[----:B------:R-:W-:Y:S01]  /*2550*/  ISETP.GE.AND P1, PT, R213, UR8, PT ;  /* 0x00000008d5007c0c */ /* 0x000fe2000bf26270 */
[C---:B------:R-:W-:Y:S01]  /*2560*/  IMAD.WIDE.U32 R94, R236.reuse, UR4, R18 ;  /* 0x00000004ec5e7c25 */ /* 0x040fe2000f8e0012 */
[----:B------:R-:W-:Y:S01]  /*2570*/  SHF.R.S32.HI R3, RZ, 0x1f, R113 ;  /* 0x0000001fff037819 */ /* 0x000fe20000011471 */
[----:B------:R-:W-:Y:S01]  /*2580*/  ULDC.64 UR6, c[0x0][0x308] ;  /* 0x0000c20000067ab9 */ /* 0x000fe20000000a00 */
[----:B------:R-:W-:Y:S01]  /*2590*/  SEL R7, RZ, 0xffffffff, P1 ;  /* 0xffffffffff077807 */ /* 0x000fe20000800000 */
[----:B------:R-:W-:Y:S01]  /*25a0*/  IMAD R95, R236, UR5, R95 ;  /* 0x00000005ec5f7c24 */ /* 0x000fe2000f8e025f */
[----:B------:R-:W-:Y:S01]  /*25b0*/  ISETP.GE.AND P0, PT, R18, UR8, PT ;  /* 0x0000000812007c0c */ /* 0x000fe2000bf06270 */
[-C--:B0-----:R-:W-:Y:S01]  /*25c0*/  IMAD R8, R3, R98.reuse, RZ ;  /* 0x0000006203087224 */ /* 0x081fe200078e02ff */
[----:B------:R-:W-:Y:S01]  /*25d0*/  ULDC.64 UR4, c[0x0][0xa08] ;  /* 0x0002820000047ab9 */ /* 0x000fe20000000a00 */
[----:B------:R-:W-:Y:S01]  /*25e0*/  IMAD.SHL.U32 R9, R7, 0x2, RZ ;  /* 0x0000000207097824 */ /* 0x000fe200078e00ff */
[----:B------:R-:W-:Y:S01]  /*25f0*/  SEL R6, RZ, 0x1, P0 ;  /* 0x00000001ff067807 */ /* 0x000fe20000000000 */
[C---:B---3--:R-:W-:Y:S01]  /*2600*/  IMAD.WIDE.U32 R4, R113.reuse, R98, RZ ;  /* 0x0000006271047225 */ /* 0x048fe200078e00ff */
[----:B------:R-:W-:Y:S01]  /*2610*/  ISETP.NE.U32.AND P0, PT, RZ, UR4, PT ;  /* 0x00000004ff007c0c */ /* 0x000fe2000bf05070 */
[----:B------:R-:W0:Y:S01]  /*2620*/  LDC.64 R110, c[0x0][0x408] ;  /* 0x00010200ff6e7b82 */ /* 0x000e220000000a00 */
[----:B------:R-:W-:Y:S01]  /*2630*/  ISETP.GE.AND P1, PT, R220, UR8, PT ;  /* 0x00000008dc007c0c */ /* 0x000fe2000bf26270 */
[----:B------:R-:W-:Y:S01]  /*2640*/  IMAD R7, R113, R99, R8 ;  /* 0x0000006371077224 */ /* 0x000fe200078e0208 */
[----:B------:R-:W-:Y:S01]  /*2650*/  ISETP.NE.AND.EX P0, PT, RZ, UR5, PT, P0 ;  /* 0x00000005ff007c0c */ /* 0x000fe2000bf05300 */
[----:B------:R-:W-:Y:S01]  /*2660*/  ULDC.64 UR4, c[0x0][0x338] ;  /* 0x0000ce0000047ab9 */ /* 0x000fe20000000a00 */
[----:B------:R-:W-:Y:S01]  /*2670*/  LOP3.LUT R6, R9, 0x2, R6, 0xe2, !PT ;  /* 0x0000000209067812 */ /* 0x000fe200078ee206 */
[----:B------:R-:W-:Y:S01]  /*2680*/  IMAD.IADD R5, R5, 0x1, R7 ;  /* 0x0000000105057824 */ /* 0x000fe200078e0207 */
[----:B------:R-:W-:Y:S01]  /*2690*/  SEL R7, RZ, 0x4, P1 ;  /* 0x00000004ff077807 */ /* 0x000fe20000800000 */
[----:B--2---:R-:W-:Y:S01]  /*26a0*/  IMAD.WIDE.U32 R102, R212, R104, R18 ;  /* 0x00000068d4667225 */ /* 0x004fe200078e0012 */
[----:B------:R-:W-:Y:S01]  /*26b0*/  SHF.R.S32.HI R12, RZ, 0x1f, R212 ;  /* 0x0000001fff0c7819 */ /* 0x000fe200000114d4 */
[----:B------:R-:W2:Y:S01]  /*26c0*/  S2R R172, SR_TID.X ;  /* 0x0000000000ac7919 */ /* 0x000ea20000002100 */
[----:B------:R-:W-:Y:S01]  /*26d0*/  LOP3.LUT R26, R6, R7, RZ, 0xfc, !PT ;  /* 0x00000007061a7212 */ /* 0x000fe200078efcff */
[----:B------:R-:W-:Y:S01]  /*26e0*/  IMAD.WIDE.U32 R96, R236, UR6, R4 ;  /* 0x00000006ec607c25 */ /* 0x000fe2000f8e0004 */
[----:B------:R-:W-:-:S02]  /*26f0*/  SHF.R.U32.HI R14, RZ, 0x3, R223 ;  /* 0x00000003ff0e7819 */ /* 0x000fc400000116df */
[----:B------:R-:W-:Y:S01]  /*2700*/  SHF.R.U32.HI R10, RZ, 0x3, R222 ;  /* 0x00000003ff0a7819 */ /* 0x000fe200000116de */
[----:B------:R-:W-:Y:S01]  /*2710*/  IMAD R97, R236, UR7, R97 ;  /* 0x00000007ec617c24 */ /* 0x000fe2000f8e0261 */
[----:B------:R-:W-:Y:S01]  /*2720*/  ULDC.64 UR6, c[0x0][0x310] ;  /* 0x0000c40000067ab9 */ /* 0x000fe20000000a00 */
[----:B------:R-:W-:Y:S01]  /*2730*/  IMAD R7, R12, R98, RZ ;  /* 0x000000620c077224 */ /* 0x000fe200078e02ff */
[----:B------:R-:W-:Y:S01]  /*2740*/  IADD3 R112, P3, R212, R113, RZ ;  /* 0x00000071d4707210 */ /* 0x000fe20007f7e0ff */
[-C--:B------:R-:W-:Y:S01]  /*2750*/  IMAD R6, R12, R104.reuse, RZ ;  /* 0x000000680c067224 */ /* 0x080fe200078e02ff */
[----:B------:R-:W-:Y:S01]  /*2760*/  ISETP.GE.AND P2, PT, R221, UR8, PT ;  /* 0x00000008dd007c0c */ /* 0x000fe2000bf46270 */
[----:B------:R-:W-:Y:S01]  /*2770*/  IMAD R35, R212, R99, R7 ;  /* 0x00000063d4237224 */ /* 0x000fe200078e0207 */
[--C-:B------:R-:W-:Y:S01]  /*2780*/  SHF.L.U64.HI R34, R104, 0x5, R105.reuse ;  /* 0x0000000568227819 */ /* 0x100fe20000010269 */
[----:B------:R-:W-:Y:S01]  /*2790*/  IMAD R7, R212, R105, R6 ;  /* 0x00000069d4077224 */ /* 0x000fe200078e0206 */
[----:B------:R-:W-:Y:S01]  /*27a0*/  SHF.L.U64.HI R33, R104, 0x6, R105 ;  /* 0x0000000668217819 */ /* 0x000fe20000010269 */
[----:B------:R-:W-:Y:S01]  /*27b0*/  IMAD.WIDE.U32 R100, R212, R104, R22 ;  /* 0x00000068d4647225 */ /* 0x000fe200078e0016 */
[----:B------:R-:W-:-:S02]  /*27c0*/  SHF.L.U32 R31, R104, 0x6, RZ ;  /* 0x00000006681f7819 */ /* 0x000fc400000006ff */
[----:B------:R-:W-:Y:S01]  /*27d0*/  IADD3 R103, R7, R103, RZ ;  /* 0x0000006707677210 */ /* 0x000fe20007ffe0ff */
[----:B------:R-:W-:Y:S01]  /*27e0*/  IMAD.IADD R101, R101, 0x1, R7 ;  /* 0x0000000165657824 */ /* 0x000fe200078e0207 */
[----:B------:R-:W-:Y:S01]  /*27f0*/  SHF.L.U64.HI R123, R98, 0x5, R99 ;  /* 0x00000005627b7819 */ /* 0x000fe20000010263 */
[-C--:B0-----:R-:W-:Y:S01]  /*2800*/  IMAD.WIDE.U32 R106, R212, R110.reuse, R22 ;  /* 0x0000006ed46a7225 */ /* 0x081fe200078e0016 */
[----:B------:R-:W-:Y:S02]  /*2810*/  SHF.L.U64.HI R129, R98, 0x6, R99 ;  /* 0x0000000662817819 */ /* 0x000fe40000010263 */
[----:B------:R-:W-:Y:S01]  /*2820*/  SHF.L.U64.HI R30, R110, 0x5, R111 ;  /* 0x000000056e1e7819 */ /* 0x000fe2000001026f */
[----:B------:R-:W-:Y:S01]  /*2830*/  IMAD.WIDE.U32 R108, R212, R110, R18 ;  /* 0x0000006ed46c7225 */ /* 0x000fe200078e0012 */
[----:B------:R-:W-:-:S03]  /*2840*/  SHF.L.U64.HI R29, R110, 0x6, R111 ;  /* 0x000000066e1d7819 */ /* 0x000fc6000001026f */
[----:B------:R-:W-:Y:S02]  /*2850*/  IMAD.SHL.U32 R15, R212, 0x40, RZ ;  /* 0x00000040d40f7824 */ /* 0x000fe400078e00ff */
[----:B------:R-:W-:Y:S01]  /*2860*/  IMAD.X R113, R12, 0x1, R3, P3 ;  /* 0x000000010c717824 */ /* 0x000fe200018e0603 */
[----:B------:R-:W-:Y:S01]  /*2870*/  SEL R3, RZ, 0x8, P2 ;  /* 0x00000008ff037807 */ /* 0x000fe20001000000 */
[----:B------:R-:W-:Y:S01]  /*2880*/  IMAD.SHL.U32 R32, R104, 0x20, RZ ;  /* 0x0000002068207824 */ /* 0x000fe200078e00ff */
[----:B--2---:R-:W-:Y:S01]  /*2890*/  LEA.HI R172, R172, 0x8, RZ, 0x19 ;  /* 0x00000008acac7811 */ /* 0x004fe200078fc8ff */
[-C--:B-----5:R-:W-:Y:S01]  /*28a0*/  IMAD.WIDE.U32 R100, R152, R104.reuse, R100 ;  /* 0x0000006898647225 */ /* 0x0a0fe200078e0064 */
[C---:B------:R-:W-:Y:S02]  /*28b0*/  LOP3.LUT R3, R26.reuse, R3, RZ, 0xfc, !PT ;  /* 0x000000031a037212 */ /* 0x040fe400078efcff */
[----:B------:R-:W-:Y:S01]  /*28c0*/  LOP3.LUT R26, R26, 0x1, RZ, 0xc0, !PT ;  /* 0x000000011a1a7812 */ /* 0x000fe200078ec0ff */
[----:B------:R-:W-:-:S04]  /*28d0*/  IMAD.WIDE.U32 R102, R152, R104, R102 ;  /* 0x0000006898667225 */ /* 0x000fc800078e0066 */
[----:B------:R-:W-:Y:S02]  /*28e0*/  IMAD R119, R99, 0x50, RZ ;  /* 0x0000005063777824 */ /* 0x000fe400078e02ff */
[C---:B------:R-:W-:Y:S02]  /*28f0*/  IMAD.SHL.U32 R128, R98.reuse, 0x20, RZ ;  /* 0x0000002062807824 */ /* 0x040fe400078e00ff */
[----:B------:R-:W-:Y:S02]  /*2900*/  IMAD.SHL.U32 R130, R98, 0x40, RZ ;  /* 0x0000004062827824 */ /* 0x000fe400078e00ff */
[----:B------:R-:W-:Y:S02]  /*2910*/  IMAD R121, R111, 0x50, RZ ;  /* 0x000000506f797824 */ /* 0x000fe400078e02ff */
[C---:B------:R-:W-:Y:S02]  /*2920*/  IMAD.SHL.U32 R28, R110.reuse, 0x20, RZ ;  /* 0x000000206e1c7824 */ /* 0x040fe400078e00ff */
[----:B------:R-:W-:Y:S01]  /*2930*/  IMAD.SHL.U32 R27, R110, 0x40, RZ ;  /* 0x000000406e1b7824 */ /* 0x000fe200078e00ff */
[----:B----4-:R-:W-:-:S02]  /*2940*/  SHF.R.S32.HI R4, RZ, 0x1f, R0 ;  /* 0x0000001fff047819 */ /* 0x010fc40000011400 */
[----:B------:R-:W-:Y:S02]  /*2950*/  SEL R5, R0, RZ, !P0 ;  /* 0x000000ff00057207 */ /* 0x000fe40004000000 */
[----:B------:R-:W-:Y:S02]  /*2960*/  SEL R4, R4, RZ, !P0 ;  /* 0x000000ff04047207 */ /* 0x000fe40004000000 */
[----:B-1----:R-:W-:Y:S01]  /*2970*/  ISETP.GE.AND P0, PT, R18, R115, PT ;  /* 0x000000731200720c */ /* 0x002fe20003f06270 */
[----:B------:R-:W-:-:S04]  /*2980*/  IMAD.WIDE.U32 R94, R5, UR4, R94 ;  /* 0x00000004055e7c25 */ /* 0x000fc8000f8e005e */
[C---:B------:R-:W-:Y:S02]  /*2990*/  IMAD R0, R4.reuse, UR4, RZ ;  /* 0x0000000404007c24 */ /* 0x040fe4000f8e02ff */
[----:B------:R-:W-:Y:S02]  /*29a0*/  IMAD R4, R4, UR6, RZ ;  /* 0x0000000604047c24 */ /* 0x000fe4000f8e02ff */
[C---:B------:R-:W-:Y:S02]  /*29b0*/  IMAD R0, R5.reuse, UR5, R0 ;  /* 0x0000000505007c24 */ /* 0x040fe4000f8e0200 */
[C---:B------:R-:W-:Y:S02]  /*29c0*/  IMAD R9, R5.reuse, UR7, R4 ;  /* 0x0000000705097c24 */ /* 0x040fe4000f8e0204 */
[----:B------:R-:W-:-:S04]  /*29d0*/  IMAD.WIDE.U32 R96, R5, UR6, R96 ;  /* 0x0000000605607c25 */ /* 0x000fc8000f8e0060 */
[----:B------:R-:W-:-:S04]  /*29e0*/  IMAD.WIDE.U32 R4, R212, R98, R18 ;  /* 0x00000062d4047225 */ /* 0x000fc800078e0012 */
[----:B------:R-:W-:Y:S01]  /*29f0*/  IMAD.IADD R92, R97, 0x1, R9 ;  /* 0x00000001615c7824 */ /* 0x000fe200078e0209 */
[----:B------:R-:W-:Y:S01]  /*2a00*/  IADD3 R93, P1, R96, R4, RZ ;  /* 0x00000004605d7210 */ /* 0x000fe20007f3e0ff */
[----:B------:R-:W-:Y:S02]  /*2a10*/  IMAD R4, R12, R110, RZ ;  /* 0x0000006e0c047224 */ /* 0x000fe400078e02ff */
[----:B------:R-:W-:Y:S01]  /*2a20*/  IMAD.WIDE.U32 R98, R98, 0x50, RZ ;  /* 0x0000005062627825 */ /* 0x000fe200078e00ff */
[----:B------:R-:W-:Y:S02]  /*2a30*/  IADD3.X R35, R92, R5, R35, P1, !PT ;  /* 0x000000055c237210 */ /* 0x000fe40000ffe423 */
[----:B------:R-:W-:Y:S01]  /*2a40*/  SEL R5, R115, RZ, P0 ;  /* 0x000000ff73057207 */ /* 0x000fe20000000000 */
[----:B------:R-:W-:Y:S01]  /*2a50*/  IMAD R7, R212, R111, R4 ;  /* 0x0000006fd4077224 */ /* 0x000fe200078e0204 */
[----:B------:R-:W-:Y:S01]  /*2a60*/  ISETP.GE.AND P1, PT, R213, R115, PT ;  /* 0x00000073d500720c */ /* 0x000fe20003f26270 */
[----:B------:R-:W-:-:S02]  /*2a70*/  IMAD.IADD R119, R99, 0x1, R119 ;  /* 0x0000000163777824 */ /* 0x000fc400078e0277 */
[----:B------:R-:W-:Y:S01]  /*2a80*/  IMAD.IADD R5, R18, 0x1, R5 ;  /* 0x0000000112057824 */ /* 0x000fe200078e0205 */
[----:B------:R-:W-:Y:S01]  /*2a90*/  SEL R6, R115, RZ, P1 ;  /* 0x000000ff73067207 */ /* 0x000fe20000800000 */
[----:B------:R-:W-:Y:S01]  /*2aa0*/  IMAD.IADD R107, R107, 0x1, R7 ;  /* 0x000000016b6b7824 */ /* 0x000fe200078e0207 */
[----:B------:R-:W-:Y:S01]  /*2ab0*/  SHF.L.U32 R115, R115, 0x1, RZ ;  /* 0x0000000173737819 */ /* 0x000fe200000006ff */
[----:B------:R-:W-:Y:S01]  /*2ac0*/  IMAD.IADD R109, R7, 0x1, R109 ;  /* 0x00000001076d7824 */ /* 0x000fe200078e026d */
[----:B------:R-:W-:Y:S01]  /*2ad0*/  SHF.R.S32.HI R4, RZ, 0x1f, R5 ;  /* 0x0000001fff047819 */ /* 0x000fe20000011405 */
[----:B------:R-:W-:Y:S02]  /*2ae0*/  IMAD.IADD R6, R213, 0x1, R6 ;  /* 0x00000001d5067824 */ /* 0x000fe400078e0206 */
[-C--:B------:R-:W-:Y:S01]  /*2af0*/  IMAD.WIDE.U32 R106, R152, R110.reuse, R106 ;  /* 0x0000006e986a7225 */ /* 0x080fe200078e006a */
[CC--:B------:R-:W-:Y:S02]  /*2b00*/  LEA.HI R13, R4.reuse, R5.reuse, RZ, 0x3 ;  /* 0x00000005040d7211 */ /* 0x0c0fe400078f18ff */
[----:B------:R-:W-:Y:S01]  /*2b10*/  LEA.HI R4, R4, R5, RZ, 0x6 ;  /* 0x0000000504047211 */ /* 0x000fe200078f30ff */
[----:B------:R-:W-:Y:S01]  /*2b20*/  IMAD.WIDE.U32 R108, R152, R110, R108 ;  /* 0x0000006e986c7225 */ /* 0x000fe200078e006c */
[----:B------:R-:W-:-:S02]  /*2b30*/  SHF.R.S32.HI R11, RZ, 0x1f, R6 ;  /* 0x0000001fff0b7819 */ /* 0x000fc40000011406 */
[----:B------:R-:W-:Y:S02]  /*2b40*/  SHF.R.S32.HI R5, RZ, 0x6, R4 ;  /* 0x00000006ff057819 */ /* 0x000fe40000011404 */
[--C-:B------:R-:W-:Y:S02]  /*2b50*/  LOP3.LUT R4, R223, 0x38, R13.reuse, 0xf8, !PT ;  /* 0x00000038df047812 */ /* 0x100fe400078ef80d */
[----:B------:R-:W-:Y:S01]  /*2b60*/  LOP3.LUT R8, R222, 0x38, R13, 0xf8, !PT ;  /* 0x00000038de087812 */ /* 0x000fe200078ef80d */
[C---:B------:R-:W-:Y:S01]  /*2b70*/  IMAD R136, R5.reuse, 0x1400, R225 ;  /* 0x0000140005887824 */ /* 0x040fe200078e02e1 */
[----:B------:R-:W-:Y:S01]  /*2b80*/  LOP3.LUT R7, R4, R14, RZ, 0x3c, !PT ;  /* 0x0000000e04077212 */ /* 0x000fe200078e3cff */
[----:B------:R-:W-:Y:S01]  /*2b90*/  IMAD R132, R5, 0x1400, R224 ;  /* 0x0000140005847824 */ /* 0x000fe200078e02e0 */
[----:B------:R-:W-:Y:S01]  /*2ba0*/  LEA.HI R4, R11, R6, RZ, 0x6 ;  /* 0x000000060b047211 */ /* 0x000fe200078f30ff */
[----:B------:R-:W-:Y:S01]  /*2bb0*/  IMAD R138, R5, 0x1400, R226 ;  /* 0x00001400058a7824 */ /* 0x000fe200078e02e2 */
[----:B------:R-:W-:-:S02]  /*2bc0*/  IADD3 R136, R136, R7, RZ ;  /* 0x0000000788887210 */ /* 0x000fc40007ffe0ff */
[----:B------:R-:W-:Y:S02]  /*2bd0*/  SHF.R.S32.HI R7, RZ, 0x6, R4 ;  /* 0x00000006ff077819 */ /* 0x000fe40000011404 */
[----:B------:R-:W-:Y:S02]  /*2be0*/  LOP3.LUT R4, R13, 0x38, RZ, 0xc0, !PT ;  /* 0x000000380d047812 */ /* 0x000fe400078ec0ff */
[----:B------:R-:W-:Y:S01]  /*2bf0*/  LEA.HI R11, R11, R6, RZ, 0x3 ;  /* 0x000000060b0b7211 */ /* 0x000fe200078f18ff */
[C---:B------:R-:W-:Y:S01]  /*2c00*/  IMAD R137, R7.reuse, 0x1400, R226 ;  /* 0x0000140007897824 */ /* 0x040fe200078e02e2 */
[----:B------:R-:W-:Y:S01]  /*2c10*/  LOP3.LUT R4, R4, 0x1c0, R15, 0xf8, !PT ;  /* 0x000001c004047812 */ /* 0x000fe200078ef80f */
[C---:B------:R-:W-:Y:S01]  /*2c20*/  IMAD R133, R7.reuse, 0x1400, R225 ;  /* 0x0000140007857824 */ /* 0x040fe200078e02e1 */
[----:B------:R-:W-:Y:S01]  /*2c30*/  LOP3.LUT R9, R8, R10, RZ, 0x3c, !PT ;  /* 0x0000000a08097212 */ /* 0x000fe200078e3cff */
[----:B------:R-:W-:Y:S01]  /*2c40*/  IMAD R131, R7, 0x1400, R224 ;  /* 0x0000140007837824 */ /* 0x000fe200078e02e0 */
[----:B------:R-:W-:Y:S01]  /*2c50*/  LOP3.LUT R5, R4, R227, RZ, 0x3c, !PT ;  /* 0x000000e304057212 */ /* 0x000fe200078e3cff */
[----:B------:R-:W-:Y:S01]  /*2c60*/  IMAD R7, R105, 0x50, RZ ;  /* 0x0000005069077824 */ /* 0x000fe200078e02ff */
[----:B------:R-:W-:Y:S01]  /*2c70*/  LOP3.LUT R8, R223, 0x38, R11, 0xf8, !PT ;  /* 0x00000038df087812 */ /* 0x000fe200078ef80b */
[----:B------:R-:W-:Y:S01]  /*2c80*/  IMAD.IADD R132, R132, 0x1, R9 ;  /* 0x0000000184847824 */ /* 0x000fe200078e0209 */
[----:B------:R-:W-:-:S02]  /*2c90*/  IADD3 R138, R138, R5, RZ ;  /* 0x000000058a8a7210 */ /* 0x000fc40007ffe0ff */
[----:B------:R-:W-:Y:S02]  /*2ca0*/  SHF.R.S32.HI R5, RZ, 0x1f, R152 ;  /* 0x0000001fff057819 */ /* 0x000fe40000011498 */
[----:B------:R-:W-:Y:S02]  /*2cb0*/  LOP3.LUT R6, R11, 0x38, RZ, 0xc0, !PT ;  /* 0x000000380b067812 */ /* 0x000fe400078ec0ff */
[----:B------:R-:W-:Y:S01]  /*2cc0*/  LOP3.LUT R8, R8, R14, RZ, 0x3c, !PT ;  /* 0x0000000e08087212 */ /* 0x000fe200078e3cff */
[----:B------:R-:W-:Y:S01]  /*2cd0*/  VIADD R14, R212, 0x40 ;  /* 0x00000040d40e7836 */ /* 0x000fe20000000000 */
[----:B------:R-:W-:Y:S01]  /*2ce0*/  LOP3.LUT R9, R222, 0x38, R11, 0xf8, !PT ;  /* 0x00000038de097812 */ /* 0x000fe200078ef80b */
[C---:B------:R-:W-:Y:S01]  /*2cf0*/  IMAD R4, R5.reuse, R104, RZ ;  /* 0x0000006805047224 */ /* 0x040fe200078e02ff */
[----:B------:R-:W-:Y:S01]  /*2d00*/  LOP3.LUT R6, R6, 0x1c0, R15, 0xf8, !PT ;  /* 0x000001c006067812 */ /* 0x000fe200078ef80f */
[----:B------:R-:W-:Y:S01]  /*2d10*/  IMAD R5, R5, R110, RZ ;  /* 0x0000006e05057224 */ /* 0x000fe200078e02ff */
[----:B------:R-:W-:Y:S01]  /*2d20*/  LOP3.LUT R10, R9, R10, RZ, 0x3c, !PT ;  /* 0x0000000a090a7212 */ /* 0x000fe200078e3cff */
[----:B------:R-:W-:Y:S01]  /*2d30*/  VIADD R15, R212, 0x20 ;  /* 0x00000020d40f7836 */ /* 0x000fe20000000000 */
[----:B------:R-:W-:Y:S01]  /*2d40*/  LOP3.LUT R6, R6, R227, RZ, 0x3c, !PT ;  /* 0x000000e306067212 */ /* 0x000fe200078e3cff */
[----:B------:R-:W-:Y:S01]  /*2d50*/  IMAD R21, R152, R105, R4 ;  /* 0x0000006998157224 */ /* 0x000fe200078e0204 */
[----:B------:R-:W-:Y:S01]  /*2d60*/  SHF.R.S32.HI R139, RZ, 0x1f, R14 ;  /* 0x0000001fff8b7819 */ /* 0x000fe2000001140e */
[----:B------:R-:W-:Y:S01]  /*2d70*/  IMAD.WIDE.U32 R104, R104, 0x50, RZ ;  /* 0x0000005068687825 */ /* 0x000fe200078e00ff */
[----:B------:R-:W-:-:S02]  /*2d80*/  SHF.R.S32.HI R14, RZ, 0x3, R13 ;  /* 0x00000003ff0e7819 */ /* 0x000fc4000001140d */
[----:B------:R-:W-:Y:S01]  /*2d90*/  SHF.R.S32.HI R12, RZ, 0x3, R11 ;  /* 0x00000003ff0c7819 */ /* 0x000fe2000001140b */
[----:B------:R-:W-:Y:S01]  /*2da0*/  IMAD R5, R152, R111, R5 ;  /* 0x0000006f98057224 */ /* 0x000fe200078e0205 */
[----:B------:R-:W-:Y:S01]  /*2db0*/  LOP3.LUT R13, R13, 0xfffffff8, RZ, 0xc0, !PT ;  /* 0xfffffff80d0d7812 */ /* 0x000fe200078ec0ff */
[----:B------:R-:W-:Y:S01]  /*2dc0*/  IMAD.WIDE.U32 R110, R110, 0x50, RZ ;  /* 0x000000506e6e7825 */ /* 0x000fe200078e00ff */
[----:B------:R-:W-:Y:S02]  /*2dd0*/  LOP3.LUT R11, R11, 0xfffffff8, RZ, 0xc0, !PT ;  /* 0xfffffff80b0b7812 */ /* 0x000fe400078ec0ff */
[----:B------:R-:W-:Y:S01]  /*2de0*/  SHF.R.S32.HI R141, RZ, 0x1f, R15 ;  /* 0x0000001fff8d7819 */ /* 0x000fe2000001140f */
[----:B------:R-:W-:Y:S01]  /*2df0*/  IMAD.IADD R133, R133, 0x1, R8 ;  /* 0x0000000185857824 */ /* 0x000fe200078e0208 */
[----:B------:R-:W-:Y:S01]  /*2e00*/  IADD3 R25, R101, R21, RZ ;  /* 0x0000001565197210 */ /* 0x000fe20007ffe0ff */
[----:B------:R-:W-:Y:S01]  /*2e10*/  IMAD.IADD R131, R131, 0x1, R10 ;  /* 0x0000000183837824 */ /* 0x000fe200078e020a */
[----:B------:R-:W-:Y:S01]  /*2e20*/  LOP3.LUT R10, R3, 0x2, RZ, 0xc0, !PT ;  /* 0x00000002030a7812 */ /* 0x000fe200078ec0ff */
[----:B------:R-:W-:Y:S01]  /*2e30*/  IMAD.IADD R137, R137, 0x1, R6 ;  /* 0x0000000189897824 */ /* 0x000fe200078e0206 */
[----:B------:R-:W-:Y:S01]  /*2e40*/  LOP3.LUT R9, R3, 0x4, RZ, 0xc0, !PT ;  /* 0x0000000403097812 */ /* 0x000fe200078ec0ff */
[----:B------:R-:W-:Y:S01]  /*2e50*/  IMAD.IADD R120, R105, 0x1, R7 ;  /* 0x0000000169787824 */ /* 0x000fe200078e0207 */
[----:B------:R-:W-:Y:S01]  /*2e60*/  LOP3.LUT R8, R3, 0x8, RZ, 0xc0, !PT ;  /* 0x0000000803087812 */ /* 0x000fe200078ec0ff */
[----:B------:R-:W-:Y:S01]  /*2e70*/  IMAD.IADD R20, R107, 0x1, R5 ;  /* 0x000000016b147824 */ /* 0x000fe200078e0205 */
[----:B------:R-:W-:Y:S01]  /*2e80*/  SHF.R.S32.HI R7, RZ, 0x1f, R13 ;  /* 0x0000001fff077819 */ /* 0x000fe2000001140d */
[----:B------:R-:W-:Y:S01]  /*2e90*/  IMAD.IADD R15, R5, 0x1, R109 ;  /* 0x00000001050f7824 */ /* 0x000fe200078e026d */
[----:B------:R-:W-:Y:S01]  /*2ea0*/  SHF.R.S32.HI R6, RZ, 0x1f, R11 ;  /* 0x0000001fff067819 */ /* 0x000fe2000001140b */
[----:B------:R-:W-:-:S02]  /*2eb0*/  IMAD.IADD R121, R111, 0x1, R121 ;  /* 0x000000016f797824 */ /* 0x000fc400078e0279 */
[----:B------:R-:W-:Y:S02]  /*2ec0*/  IMAD.IADD R21, R21, 0x1, R103 ;  /* 0x0000000115157824 */ /* 0x000fe400078e0267 */
[----:B------:R-:W-:-:S07]  /*2ed0*/  IMAD.IADD R5, R95, 0x1, R0 ;  /* 0x000000015f057824 */ /* 0x000fce00078e0200 */
.L_x_2740:
[----:B------:R-:W2:Y:S01]  /*2ee0*/  LDL.LU R40, [R1+0x10] ;  /* 0x0000100001287983 */ /* 0x000ea20000300800 */
[----:B------:R-:W-:Y:S01]  /*2ef0*/  IADD3 R24, R24, -0x1, RZ ;  /* 0xffffffff18187810 */ /* 0x000fe20007ffe0ff */
[----:B------:R-:W0:Y:S01]  /*2f00*/  LDC.64 R116, c[0x0][0x2e8] ;  /* 0x0000ba00ff747b82 */ /* 0x000e220000000a00 */
[----:B------:R-:W-:Y:S05]  /*2f10*/  YIELD ;  /* 0x0000000000007946 */ /* 0x000fea0003800000 */
[----:B-1----:R-:W-:Y:S01]  /*2f20*/  SHF.R.S32.HI R37, RZ, 0x1f, R24 ;  /* 0x0000001fff257819 */ /* 0x002fe20000011418 */
[-C--:B------:R-:W-:Y:S01]  /*2f30*/  IMAD R0, R119, R24.reuse, RZ ;  /* 0x0000001877007224 */ /* 0x080fe200078e02ff */
[----:B------:R-:W1:Y:S01]  /*2f40*/  LDC R122, c[0x0][0x3f4] ;  /* 0x0000fd00ff7a7b82 */ /* 0x000e620000000800 */
[----:B------:R-:W-:Y:S01]  /*2f50*/  IMAD.WIDE.U32 R124, R98, R24, RZ ;  /* 0x00000018627c7225 */ /* 0x000fe200078e00ff */
[----:B------:R-:W-:Y:S03]  /*2f60*/  BSSY B0, `(.L_x_2633) ;  /* 0x00007c0000007945 */ /* 0x000fe60003800000 */
[----:B------:R-:W-:Y:S01]  /*2f70*/  IMAD R3, R37, R98, R0 ;  /* 0x0000006225037224 */ /* 0x000fe200078e0200 */
[----:B------:R-:W-:-:S02]  /*2f80*/  IADD3 R0, P3, P4, R93, R124, R130 ;  /* 0x0000007c5d007210 */ /* 0x000fc40007c7e082 */
[-C--:B------:R-:W-:Y:S01]  /*2f90*/  IADD3 R38, P2, R93, R124.reuse, RZ ;  /* 0x0000007c5d267210 */ /* 0x080fe20007f5e0ff */
[----:B------:R-:W-:Y:S01]  /*2fa0*/  IMAD.IADD R88, R125, 0x1, R3 ;  /* 0x000000017d587824 */ /* 0x000fe200078e0203 */
[----:B------:R-:W-:-:S03]  /*2fb0*/  IADD3 R4, P5, P6, R93, R124, R128 ;  /* 0x0000007c5d047210 */ /* 0x000fc60007ebe080 */
[----:B------:R-:W-:Y:S01]  /*2fc0*/  IMAD.X R39, R88, 0x1, R35, P2 ;  /* 0x0000000158277824 */ /* 0x000fe200010e0623 */
[C---:B------:R-:W-:Y:S02]  /*2fd0*/  IADD3.X R3, R35.reuse, R88, R129, P3, P4 ;  /* 0x0000005823037210 */ /* 0x040fe40001fe8481 */
[----:B------:R-:W-:Y:S02]  /*2fe0*/  ISETP.GT.AND P3, PT, R24, R118, PT ;  /* 0x000000761800720c */ /* 0x000fe40003f64270 */
[C---:B0-----:R-:W-:Y:S02]  /*2ff0*/  LEA R48, P2, R0.reuse, R116, 0x1 ;  /* 0x0000007400307211 */ /* 0x041fe400078408ff */
[----:B------:R-:W-:Y:S02]  /*3000*/  IADD3.X R36, R35, R88, R123, P5, P6 ;  /* 0x0000005823247210 */ /* 0x000fe40002fec47b */
[----:B------:R-:W-:Y:S01]  /*3010*/  LEA.HI.X R49, R0, R117, R3, 0x1, P2 ;  /* 0x0000007500317211 */ /* 0x000fe200010f0c03 */
[----:B------:R-:W-:Y:S01]  /*3020*/  IMAD R3, R17, 0x5000, R235 ;  /* 0x0000500011037824 */ /* 0x000fe200078e02eb */
[----:B-1----:R-:W-:-:S02]  /*3030*/  ISETP.GE.AND P2, PT, R122, 0x1, PT ;  /* 0x000000017a00780c */ /* 0x002fc40003f46270 */
[-C--:B------:R-:W-:Y:S02]  /*3040*/  LEA R50, P5, R4, R116.reuse, 0x1 ;  /* 0x0000007404327211 */ /* 0x080fe400078a08ff */
[----:B------:R-:W-:Y:S02]  /*3050*/  LEA R60, P6, R38, R116, 0x1 ;  /* 0x00000074263c7211 */ /* 0x000fe400078c08ff */
[-C--:B------:R-:W-:Y:S01]  /*3060*/  LEA.HI.X R51, R4, R117.reuse, R36, 0x1, P5 ;  /* 0x0000007504337211 */ /* 0x080fe200028f0c24 */
[----:B------:R-:W-:Y:S01]  /*3070*/  IMAD R4, R3, 0x2, R16 ;  /* 0x0000000203047824 */ /* 0x000fe200078e0210 */
[----:B------:R-:W-:Y:S02]  /*3080*/  LEA.HI.X R61, R38, R117, R39, 0x1, P6 ;  /* 0x00000075263d7211 */ /* 0x000fe400030f0c27 */
        /* <DEDUP_REMOVED lines=8> */
[C---:B------:R-:W-:Y:S02]  /*3110*/  IMAD R39, R37.reuse, R104, R39 ;  /* 0x0000006825277224 */ /* 0x040fe400078e0227 */
[----:B------:R-:W-:Y:S02]  /*3120*/  IMAD R37, R37, R110, R0 ;  /* 0x0000006e25257224 */ /* 0x000fe400078e0200 */
[----:B------:R-:W-:Y:S02]  /*3130*/  IMAD R3, R24, -0x50, R2 ;  /* 0xffffffb018037824 */ /* 0x000fe400078e0202 */
[----:B------:R-:W-:-:S03]  /*3140*/  IMAD.WIDE.U32 R84, R110, R24, RZ ;  /* 0x000000186e547225 */ /* 0x000fc600078e00ff */
[----:B------:R-:W-:Y:S01]  /*3150*/  VIMNMX R3, R3, 0x50, PT ;  /* 0x0000005003037848 */ /* 0x000fe20003fe0100 */
[----:B------:R-:W-:Y:S01]  /*3160*/  IMAD.WIDE.U32 R86, R104, R24, RZ ;  /* 0x0000001868567225 */ /* 0x000fe200078e00ff */
[----:B------:R-:W-:-:S03]  /*3170*/  IADD3 R114, R85, R37, RZ ;  /* 0x0000002555727210 */ /* 0x000fc60007ffe0ff */
        /* <DEDUP_REMOVED lines=21> */
[----:B0-----:R-:W-:Y:S01]  /*32d0*/  IMAD.X R40, R114, 0x1, R20, P4 ;  /* 0x0000000172287824 */ /* 0x001fe200020e0614 */
        /* <DEDUP_REMOVED lines=23> */
.L_x_2637:
[----:B------:R-:W-:Y:S05]  /*3450*/  BSYNC B1 ;  /* 0x0000000000017941 */ /* 0x000fea0003800000 */
.L_x_2636:
[----:B-1---5:R-:W-:Y:S01]  /*3460*/  IMAD.MOV.U32 R37, RZ, RZ, R78 ;  /* 0x000000ffff257224 */ /* 0x022fe200078e004e */
[----:B------:R-:W-:Y:S01]  /*3470*/  MOV R39, R82 ;  /* 0x0000005200277202 */ /* 0x000fe20000000f00 */
[----:B------:R-:W-:Y:S01]  /*3480*/  IMAD.MOV.U32 R36, RZ, RZ, R79 ;  /* 0x000000ffff247224 */ /* 0x000fe200078e004f */
[----:B------:R-:W-:Y:S01]  /*3490*/  BSSY B1, `(.L_x_2638) ;  /* 0x0000042000017945 */ /* 0x000fe20003800000 */
[----:B0-----:R-:W-:Y:S01]  /*34a0*/  VIADD R40, R212, 0x20 ;  /* 0x00000020d4287836 */ /* 0x001fe20000000000 */
[----:B------:R-:W-:Y:S01]  /*34b0*/  PRMT R159, R37, 0x7610, R159 ;  /* 0x00007610259f7816 */ /* 0x000fe2000000009f */
[----:B------:R-:W-:Y:S01]  /*34c0*/  IMAD.MOV.U32 R37, RZ, RZ, R91 ;  /* 0x000000ffff257224 */ /* 0x000fe200078e005b */
[----:B------:R-:W-:Y:S01]  /*34d0*/  PRMT R158, R36, 0x7610, R158 ;  /* 0x00007610249e7816 */ /* 0x000fe2000000009e */
[----:B------:R-:W-:Y:S01]  /*34e0*/  IMAD.MOV.U32 R36, RZ, RZ, R90 ;  /* 0x000000ffff247224 */ /* 0x000fe200078e005a */
[----:B------:R-:W-:Y:S01]  /*34f0*/  ISETP.GE.AND P4, PT, R40, R3, PT ;  /* 0x000000032800720c */ /* 0x000fe20003f86270 */
        /* <DEDUP_REMOVED lines=17> */
[----:B------:R-:W-:Y:S02]  /*3610*/  PRMT R161, R161, 0x5410, R39 ;  /* 0x00005410a1a17816 */ /* 0x000fe40000000027 */
[----:B------:R-:W-:Y:S02]  /*3620*/  CS2R R74, SRZ ;  /* 0x00000000004a7805 */ /* 0x000fe4000001ff00 */
[----:B------:R-:W-:Y:S02]  /*3630*/  PRMT R160, R160, 0x5410, R38 ;  /* 0x00005410a0a07816 */ /* 0x000fe40000000026 */
[----:B------:R-:W-:Y:S02]  /*3640*/  CS2R R64, SRZ ;  /* 0x0000000000407805 */ /* 0x000fe4000001ff00 */
[----:B------:R-:W-:Y:S02]  /*3650*/  PRMT R164, R36, 0x5410, R37 ;  /* 0x0000541024a47816 */ /* 0x000fe40000000025 */
[----:B------:R-:W-:-:S02]  /*3660*/  CS2R R68, SRZ ;  /* 0x0000000000447805 */ /* 0x000fc4000001ff00 */
[----:B------:R-:W-:Y:S01]  /*3670*/  CS2R R72, SRZ ;  /* 0x0000000000487805 */ /* 0x000fe2000001ff00 */
[----:B------:R-:W-:Y:S01]  /*3680*/  IMAD.MOV.U32 R40, RZ, RZ, R126 ;  /* 0x000000ffff287224 */ /* 0x000fe200078e007e */
[----:B------:R-:W-:Y:S01]  /*3690*/  CS2R R76, SRZ ;  /* 0x00000000004c7805 */ /* 0x000fe2000001ff00 */
[----:B------:R-:W-:Y:S01]  /*36a0*/  IMAD.MOV.U32 R41, RZ, RZ, R127 ;  /* 0x000000ffff297224 */ /* 0x000fe200078e007f */
        /* <DEDUP_REMOVED lines=10> */
[----:B------:R-:W-:Y:S02]  /*3750*/  LEA R38, P2, R36, UR4, 0x1 ;  /* 0x0000000424267c11 */ /* 0x000fe4000f8408ff */
[----:B------:R-:W-:Y:S02]  /*3760*/  ISETP.GE.AND P5, PT, R22, R122, PT ;  /* 0x0000007a1600720c */ /* 0x000fe40003fa6270 */
[----:B------:R-:W-:Y:S02]  /*3770*/  LEA.HI.X R39, R36, UR5, R39, 0x1, P2 ;  /* 0x0000000524277c11 */ /* 0x000fe400090f0c27 */
[----:B------:R-:W-:-:S04]  /*3780*/  LEA R36, P2, R37, UR6, 0x1 ;  /* 0x0000000625247c11 */ /* 0x000fc8000f8408ff */
[----:B------:R-:W-:Y:S02]  /*3790*/  LEA.HI.X R37, R37, UR7, R42, 0x1, P2 ;  /* 0x0000000725257c11 */ /* 0x000fe400090f0c2a */
[-C--:B------:R-:W-:Y:S02]  /*37a0*/  ISETP.GE.AND P2, PT, R215, R122.reuse, PT ;  /* 0x0000007ad700720c */ /* 0x080fe40003f46270 */
[----:B------:R-:W-:Y:S02]  /*37b0*/  CS2R R70, SRZ ;  /* 0x0000000000467805 */ /* 0x000fe4000001ff00 */
[----:B------:R-:W-:Y:S01]  /*37c0*/  CS2R R72, SRZ ;  /* 0x0000000000487805 */ /* 0x000fe2000001ff00 */
        /* <DEDUP_REMOVED lines=8> */
[----:B------:R-:W-:-:S02]  /*3850*/  CS2R R68, SRZ ;  /* 0x0000000000447805 */ /* 0x000fc4000001ff00 */
[----:B------:R-:W-:Y:S01]  /*3860*/  CS2R R64, SRZ ;  /* 0x0000000000407805 */ /* 0x000fe2000001ff00 */
[----:B------:R0:W5:Y:S04]  /*3870*/  @!P5 LDG.E.64 R66, desc[UR8][R38.64+0x80] ;  /* 0x000080082642d981 */ /* 0x000168000c1e1b00 */
[----:B------:R0:W5:Y:S04]  /*3880*/  @!P5 LDG.E.64 R68, desc[UR8][R36.64+0x80] ;  /* 0x000080082444d981 */ /* 0x000168000c1e1b00 */
[----:B------:R0:W5:Y:S04]  /*3890*/  @!P2 LDG.E.64 R62, desc[UR8][R38.64+0xc0] ;  /* 0x0000c008263ea981 */ /* 0x000168000c1e1b00 */
[----:B------:R0:W5:Y:S02]  /*38a0*/  @!P2 LDG.E.64 R64, desc[UR8][R36.64+0xc0] ;  /* 0x0000c0082440a981 */ /* 0x000164000c1e1b00 */
.L_x_2639:
[----:B------:R-:W-:Y:S05]  /*38b0*/  BSYNC B1 ;  /* 0x0000000000017941 */ /* 0x000fea0003800000 */
.L_x_2638:
[----:B0----5:R-:W-:Y:S01]  /*38c0*/  IMAD.MOV.U32 R36, RZ, RZ, R63 ;  /* 0x000000ffff247224 */ /* 0x021fe200078e003f */
[----:B------:R-:W-:Y:S01]  /*38d0*/  MOV R37, R62 ;  /* 0x0000003e00257202 */ /* 0x000fe20000000f00 */
[----:B------:R-:W-:Y:S01]  /*38e0*/  IMAD.MOV.U32 R39, RZ, RZ, R66 ;  /* 0x000000ffff277224 */ /* 0x000fe200078e0042 */
[----:B------:R-:W-:Y:S01]  /*38f0*/  IADD3 R42, R212, 0x40, RZ ;  /* 0x00000040d42a7810 */ /* 0x000fe20007ffe0ff */
[----:B------:R-:W-:Y:S01]  /*3900*/  IMAD.MOV.U32 R38, RZ, RZ, R67 ;  /* 0x000000ffff267224 */ /* 0x000fe200078e0043 */
[----:B------:R-:W-:Y:S01]  /*3910*/  PRMT R146, R36, 0x5410, R37 ;  /* 0x0000541024927816 */ /* 0x000fe20000000025 */
[----:B------:R-:W-:Y:S01]  /*3920*/  IMAD.MOV.U32 R37, RZ, RZ, R70 ;  /* 0x000000ffff257224 */ /* 0x000fe200078e0046 */
[----:B------:R-:W-:Y:S01]  /*3930*/  MOV R36, R71 ;  /* 0x0000004700247202 */ /* 0x000fe20000000f00 */
[----:B------:R-:W-:Y:S01]  /*3940*/  BSSY B1, `(.L_x_2640) ;  /* 0x000003e000017945 */ /* 0x000fe20003800000 */
[----:B------:R-:W-:Y:S02]  /*3950*/  ISETP.GE.AND P5, PT, R42, R3, PT ;  /* 0x000000032a00720c */ /* 0x000fe40003fa6270 */
[----:B------:R-:W-:-:S02]  /*3960*/  CS2R R42, SRZ ;  /* 0x00000000002a7805 */ /* 0x000fc4000001ff00 */
        /* <DEDUP_REMOVED lines=12> */
[----:B------:R-:W-:Y:S02]  /*3a30*/  PRMT R156, R38, 0x5410, R39 ;  /* 0x00005410269c7816 */ /* 0x000fe40000000027 */
[----:B------:R-:W-:Y:S02]  /*3a40*/  CS2R R54, SRZ ;  /* 0x0000000000367805 */ /* 0x000fe4000001ff00 */
[----:B------:R-:W-:Y:S01]  /*3a50*/  PRMT R149, R37, 0x5410, R36 ;  /* 0x0000541025957816 */ /* 0x000fe20000000024 */
[----:B------:R-:W-:Y:S01]  /*3a60*/  IMAD.MOV.U32 R37, RZ, RZ, R72 ;  /* 0x000000ffff257224 */ /* 0x000fe200078e0048 */
[----:B------:R-:W-:Y:S01]  /*3a70*/  CS2R R56, SRZ ;  /* 0x0000000000387805 */ /* 0x000fe2000001ff00 */
[----:B------:R-:W-:Y:S01]  /*3a80*/  IMAD.MOV.U32 R36, RZ, RZ, R73 ;  /* 0x000000ffff247224 */ /* 0x000fe200078e0049 */
[----:B------:R-:W-:-:S02]  /*3a90*/  CS2R R40, SRZ ;  /* 0x0000000000287805 */ /* 0x000fc4000001ff00 */
[----:B------:R-:W-:Y:S02]  /*3aa0*/  CS2R R46, SRZ ;  /* 0x00000000002e7805 */ /* 0x000fe4000001ff00 */
[----:B------:R-:W-:Y:S01]  /*3ab0*/  PRMT R151, R151, 0x5410, R37 ;  /* 0x0000541097977816 */ /* 0x000fe20000000025 */
[----:B------:R-:W-:Y:S01]  /*3ac0*/  IMAD.MOV.U32 R37, RZ, RZ, R76 ;  /* 0x000000ffff257224 */ /* 0x000fe200078e004c */
[----:B------:R-:W-:Y:S01]  /*3ad0*/  PRMT R153, R36, 0x7610, R153 ;  /* 0x0000761024997816 */ /* 0x000fe20000000099 */
[----:B------:R-:W-:Y:S01]  /*3ae0*/  IMAD.MOV.U32 R36, RZ, RZ, R77 ;  /* 0x000000ffff247224 */ /* 0x000fe200078e004d */
[----:B------:R-:W-:Y:S02]  /*3af0*/  CS2R R52, SRZ ;  /* 0x0000000000347805 */ /* 0x000fe4000001ff00 */
[----:B------:R-:W-:Y:S02]  /*3b00*/  CS2R R58, SRZ ;  /* 0x00000000003a7805 */ /* 0x000fe4000001ff00 */
[----:B------:R-:W-:Y:S01]  /*3b10*/  PRMT R155, R36, 0x5410, R37 ;  /* 0x00005410249b7816 */ /* 0x000fe20000000025 */
        /* <DEDUP_REMOVED lines=32> */
.L_x_2641:
[----:B------:R-:W-:Y:S05]  /*3d20*/  BSYNC B1 ;  /* 0x0000000000017941 */ /* 0x000fea0003800000 */
.L_x_2640:
[----:B------:R-:W2:Y:S01]  /*3d30*/  LDL R0, [R1+0x5c] ;  /* 0x00005c0001007983 */ /* 0x000ea20000100800 */
[----:B0----5:R-:W-:Y:S01]  /*3d40*/  IMAD.MOV.U32 R36, RZ, RZ, R42 ;  /* 0x000000ffff247224 */ /* 0x021fe200078e002a */
[----:B--2---:R-:W-:Y:S01]  /*3d50*/  R2UR UR4, R0 ;  /* 0x00000000000472ca */ /* 0x004fe200000e0000 */
[----:B------:R-:W-:-:S05]  /*3d60*/  IMAD.MOV.U32 R0, RZ, RZ, R43 ;  /* 0x000000ffff007224 */ /* 0x000fca00078e002b */
[----:B------:R-:W-:Y:S01]  /*3d70*/  PRMT R134, R0, 0x5410, R36 ;  /* 0x0000541000867816 */ /* 0x000fe20000000024 */
[----:B------:R-:W-:Y:S01]  /*3d80*/  IMAD.MOV.U32 R36, RZ, RZ, R44 ;  /* 0x000000ffff247224 */ /* 0x000fe200078e002c */
[----:B------:R-:W-:-:S04]  /*3d90*/  MOV R0, R45 ;  /* 0x0000002d00007202 */ /* 0x000fc80000000f00 */
[----:B------:R-:W-:Y:S01]  /*3da0*/  PRMT R140, R36, 0x5410, R0 ;  /* 0x00005410248c7816 */ /* 0x000fe20000000000 */
[----:B------:R-:W-:Y:S01]  /*3db0*/  IMAD.MOV.U32 R36, RZ, RZ, R54 ;  /* 0x000000ffff247224 */ /* 0x000fe200078e0036 */
[----:B------:R-:W-:Y:S01]  /*3dc0*/  UISETP.NE.AND UP0, UPT, UR4, 0x3, UPT ;  /* 0x000000030400788c */ /* 0x000fe2000bf05270 */
[----:B------:R-:W-:-:S05]  /*3dd0*/  IMAD.MOV.U32 R0, RZ, RZ, R55 ;  /* 0x000000ffff007224 */ /* 0x000fca00078e0037 */
[----:B------:R-:W-:Y:S01]  /*3de0*/  PRMT R147, R36, 0x5410, R0 ;  /* 0x0000541024937816 */ /* 0x000fe20000000000 */
[----:B------:R-:W-:Y:S01]  /*3df0*/  IMAD.MOV.U32 R0, RZ, RZ, R57 ;  /* 0x000000ffff007224 */ /* 0x000fe200078e0039 */
[----:B------:R-:W-:Y:S01]  /*3e00*/  PLOP3.LUT P2, PT, PT, PT, UP0, 0x80, 0x0 ;  /* 0x000000000000781c */ /* 0x000fe20003f4f008 */
[----:B------:R-:W-:-:S03]  /*3e10*/  IMAD.MOV.U32 R36, RZ, RZ, R56 ;  /* 0x000000ffff247224 */ /* 0x000fc600078e0038 */
[----:B------:R-:W-:Y:S01]  /*3e20*/  PRMT R153, R153, 0x5410, R0 ;  /* 0x0000541099997816 */ /* 0x000fe20000000000 */
[----:B------:R-:W-:Y:S01]  /*3e30*/  IMAD.MOV.U32 R0, RZ, RZ, R41 ;  /* 0x000000ffff007224 */ /* 0x000fe200078e0029 */
        /* <DEDUP_REMOVED lines=15> */
[----:B------:R-:W-:Y:S06]  /*3f30*/  @!P2 BRA `(.L_x_2642) ;  /* 0x000000000004a947 */ /* 0x000fec0003800000 */
[----:B------:R-:W-:Y:S01]  /*3f40*/  BPT.TRAP 0x1 ;  /* 0x000000040000795c */ /* 0x000fe20000300000 */
.L_x_2642:
[----:B------:R-:W-:Y:S01]  /*3f50*/  IMAD R0, R17, 0x8, R16 ;  /* 0x0000000811007824 */ /* 0x000fe200078e0210 */
[----:B------:R-:W-:Y:S01]  /*3f60*/  SHF.L.U32 R114, R219, 0x1f, RZ ;  /* 0x0000001fdb727819 */ /* 0x000fe200000006ff */
[----:B------:R-:W-:Y:S03]  /*3f70*/  BSSY B1, `(.L_x_2643) ;  /* 0x0000003000017945 */ /* 0x000fe60003800000 */
[----:B------:R-:W0:Y:S02]  /*3f80*/  SYNCS.PHASECHK.TRANS64.TRYWAIT P6, [R0+URZ+0x38890], R114 ;  /* 0x03889072000075a7 */ /* 0x000e2400080c017f */
[----:B0-----:R-:W-:Y:S05]  /*3f90*/  @!P6 BRA `(.L_x_2644) ;  /* 0x000003000034e947 */ /* 0x001fea0003800000 */
.L_x_3067:
[----:B------:R-:W-:Y:S05]  /*3fa0*/  BSYNC B1 ;  /* 0x0000000000017941 */ /* 0x000fea0003800000 */
.L_x_2643:
        /* <DEDUP_REMOVED lines=30> */
[----:B------:R-:W-:Y:S01]  /*4190*/  FMUL.FTZ R86, R86, R126 ;  /* 0x0000007e56567220 */ /* 0x000fe20000410000 */
[----:B------:R-:W-:-:S03]  /*41a0*/  HADD2.F32 R126, -RZ, R165.H1_H1 ;  /* 0x300000a5ff7e7230 */ /* 0x000fc60000004100 */
[----:B------:R-:W-:Y:S01]  /*41b0*/  FFMA.FTZ R85, R85, R124, R86 ;  /* 0x0000007c55557223 */ /* 0x000fe20000010056 */
[----:B------:R-:W-:Y:S02]  /*41c0*/  HADD2.F32 R124, -RZ, R165.H0_H0 ;  /* 0x200000a5ff7c7230 */ /* 0x000fe40000004100 */
[----:B------:R-:W-:Y:S02]  /*41d0*/  HADD2.F32 R86, -RZ, R36.H1_H1 ;  /* 0x30000024ff567230 */ /* 0x000fe40000004100 */
[----:B------:R-:W-:-:S03]  /*41e0*/  F2FP.F16.F32.PACK_AB R39, R85, R39 ;  /* 0x000000275527723e */ /* 0x000fc600000000ff */
[-C--:B------:R-:W-:Y:S01]  /*41f0*/  FMUL.FTZ R36, R86, R124.reuse ;  /* 0x0000007c56247220 */ /* 0x080fe20000410000 */
[----:B------:R-:W-:-:S03]  /*4200*/  FMUL.FTZ R124, R125, R124 ;  /* 0x0000007c7d7c7220 */ /* 0x000fc60000410000 */
[-C--:B------:R-:W-:Y:S01]  /*4210*/  FFMA.FTZ R36, R125, R87.reuse, -R36 ;  /* 0x000000577d247223 */ /* 0x080fe20000010824 */
[----:B------:R-:W-:Y:S02]  /*4220*/  IMAD.MOV.U32 R125, RZ, RZ, R38 ;  /* 0x000000ffff7d7224 */ /* 0x000fe400078e0026 */
[----:B------:R-:W-:Y:S01]  /*4230*/  FFMA.FTZ R38, R86, R87, R124 ;  /* 0x0000005756267223 */ /* 0x000fe2000001007c */
[----:B------:R-:W-:Y:S02]  /*4240*/  HADD2.F32 R124, -RZ, R163.H1_H1 ;  /* 0x300000a3ff7c7230 */ /* 0x000fe40000004100 */
[--C-:B------:R-:W-:Y:S02]  /*4250*/  HADD2.F32 R87, -RZ, R125.reuse.H1_H1 ;  /* 0x3000007dff577230 */ /* 0x100fe40000004100 */
[----:B------:R-:W-:Y:S01]  /*4260*/  F2FP.F16.F32.PACK_AB R36, R38, R36 ;  /* 0x000000242624723e */ /* 0x000fe200000000ff */
[----:B------:R-:W-:Y:S02]  /*4270*/  HADD2.F32 R125, -RZ, R125.H0_H0 ;  /* 0x2000007dff7d7230 */ /* 0x000fe40000004100 */
[----:B------:R-:W-:-:S04]  /*4280*/  FMUL.FTZ R86, R87, R126 ;  /* 0x0000007e57567220 */ /* 0x000fc80000410000 */
[C---:B------:R-:W-:Y:S01]  /*4290*/  FFMA.FTZ R86, R125.reuse, R124, -R86 ;  /* 0x0000007c7d567223 */ /* 0x040fe20000010856 */
[----:B------:R-:W-:-:S04]  /*42a0*/  FMUL.FTZ R125, R125, R126 ;  /* 0x0000007e7d7d7220 */ /* 0x000fc80000410000 */
[----:B------:R-:W-:-:S05]  /*42b0*/  FFMA.FTZ R125, R87, R124, R125 ;  /* 0x0000007c577d7223 */ /* 0x000fca000001007d */
[----:B------:R-:W-:-:S04]  /*42c0*/  F2FP.F16.F32.PACK_AB R86, R125, R86 ;  /* 0x000000567d56723e */ /* 0x000fc800000000ff */
[----:B------:R-:W-:-:S07]  /*42d0*/  MOV R38, R86 ;  /* 0x0000005600267202 */ /* 0x000fce0000000f00 */
.L_x_2650:
[----:B------:R-:W-:Y:S05]  /*42e0*/  BSYNC B3 ;  /* 0x0000000000037941 */ /* 0x000fea0003800000 */
.L_x_2649:
[----:B------:R-:W-:Y:S02]  /*42f0*/  ULDC.64 UR4, c[0x0][0x208] ;  /* 0x0000820000047ab9 */ /* 0x000fe40000000a00 */
[----:B--2---:R1:W-:Y:S03]  /*4300*/  STG.E.128 desc[UR4][R60.64], R36 ;  /* 0x000000243c007986 */ /* 0x0043e6000c101d04 */
.L_x_2648:
[----:B------:R-:W-:Y:S05]  /*4310*/  BSYNC B2 ;  /* 0x0000000000027941 */ /* 0x000fea0003800000 */
.L_x_2647:
        /* <DEDUP_REMOVED lines=47> */
.L_x_2654:
[----:B------:R-:W-:Y:S05]  /*4610*/  BSYNC B3 ;  /* 0x0000000000037941 */ /* 0x000fea0003800000 */
.L_x_2653:
[----:B------:R-:W-:Y:S02]  /*4620*/  ULDC.64 UR4, c[0x0][0x208] ;  /* 0x0000820000047ab9 */ /* 0x000fe40000000a00 */
[----:B--2---:R2:W-:Y:S03]  /*4630*/  STG.E.128 desc[UR4][R60.64+0x80], R36 ;  /* 0x000080243c007986 */ /* 0x0045e6000c101d04 */
.L_x_2652:
[----:B------:R-:W-:Y:S05]  /*4640*/  BSYNC B2 ;  /* 0x0000000000027941 */ /* 0x000fea0003800000 */
.L_x_2651:
[----:B------:R-:W-:Y:S01]  /*4650*/  ISETP.NE.AND P3, PT, R9, RZ, PT ;  /* 0x000000ff0900720c */ /* 0x000fe20003f65270 */
[----:B------:R-:W-:-:S12]  /*4660*/  BSSY B2, `(.L_x_2655) ;  /* 0x0000034000027945 */ /* 0x000fd80003800000 */
[----:B------:R-:W-:Y:S05]  /*4670*/  @!P3 BRA `(.L_x_2656) ;  /* 0x0000000000c8b947 */ /* 0x000fea0003800000 */
[----:B-12---:R1:W2:Y:S01]  /*4680*/  LDS.128 R36, [R4+0x29400] ;  /* 0x0294000004247984 */ /* 0x0062a20000000c00 */
[----:B------:R-:W-:Y:S01]  /*4690*/  ISETP.GE.AND P3, PT, R214, R122, PT ;  /* 0x0000007ad600720c */ /* 0x000fe20003f66270 */
[----:B------:R-:W-:-:S12]  /*46a0*/  BSSY B3, `(.L_x_2657) ;  /* 0x000002d000037945 */ /* 0x000fd80003800000 */
[----:B-1----:R-:W-:Y:S05]  /*46b0*/  @P3 BRA `(.L_x_2658) ;  /* 0x0000000000ac3947 */ /* 0x002fea0003800000 */
        /* <DEDUP_REMOVED lines=43> */
.L_x_2658:
[----:B------:R-:W-:Y:S05]  /*4970*/  BSYNC B3 ;  /* 0x0000000000037941 */ /* 0x000fea0003800000 */
.L_x_2657:
[----:B------:R-:W-:Y:S02]  /*4980*/  ULDC.64 UR4, c[0x0][0x208] ;  /* 0x0000820000047ab9 */ /* 0x000fe40000000a00 */
[----:B--2---:R3:W-:Y:S03]  /*4990*/  STG.E.128 desc[UR4][R60.64+0x100], R36 ;  /* 0x000100243c007986 */ /* 0x0047e6000c101d04 */
.L_x_2656:
[----:B------:R-:W-:Y:S05]  /*49a0*/  BSYNC B2 ;  /* 0x0000000000027941 */ /* 0x000fea0003800000 */
.L_x_2655:
[----:B------:R-:W-:-:S13]  /*49b0*/  ISETP.NE.AND P3, PT, R8, RZ, PT ;  /* 0x000000ff0800720c */ /* 0x000fda0003f65270 */
[----:B------:R-:W-:Y:S05]  /*49c0*/  @!P3 BRA `(.L_x_2646) ;  /* 0x0000000000c8b947 */ /* 0x000fea0003800000 */
[----:B-123--:R1:W2:Y:S01]  /*49d0*/  LDS.128 R36, [R4+0x2bc00] ;  /* 0x02bc000004247984 */ /* 0x00e2a20000000c00 */
[----:B------:R-:W-:Y:S01]  /*49e0*/  ISETP.GE.AND P3, PT, R217, R122, PT ;  /* 0x0000007ad900720c */ /* 0x000fe20003f66270 */
[----:B------:R-:W-:-:S12]  /*49f0*/  BSSY B2, `(.L_x_2659) ;  /* 0x000002d000027945 */ /* 0x000fd80003800000 */
[----:B-1----:R-:W-:Y:S05]  /*4a00*/  @P3 BRA `(.L_x_2660) ;  /* 0x0000000000ac3947 */ /* 0x002fea0003800000 */
[--C-:B------:R-:W-:Y:S02]  /*4a10*/  SHF.R.U64 R82, R78, 0x10, R79.reuse ;  /* 0x000000104e527819 */ /* 0x100fe4000000124f */
[----:B------:R-:W-:Y:S01]  /*4a20*/  SHF.R.U32.HI R78, RZ, 0x10, R79 ;  /* 0x00000010ff4e7819 */ /* 0x000fe2000001164f */
[----:B--2---:R-:W-:Y:S01]  /*4a30*/  IMAD.MOV.U32 R79, RZ, RZ, R37 ;  /* 0x000000ffff4f7224 */ /* 0x004fe200078e0025 */
[--C-:B------:R-:W-:Y:S01]  /*4a40*/  SHF.R.U64 R83, R80, 0x10, R81.reuse ;  /* 0x0000001050537819 */ /* 0x100fe20000001251 */
[----:B------:R-:W-:Y:S01]  /*4a50*/  HADD2.F32 R82, -RZ, R82.H0_H0 ;  /* 0x20000052ff527230 */ /* 0x000fe20000004100 */
[----:B------:R-:W-:Y:S02]  /*4a60*/  SHF.R.U32.HI R80, RZ, 0x10, R81 ;  /* 0x00000010ff507819 */ /* 0x000fe40000011651 */
[----:B------:R-:W-:Y:S02]  /*4a70*/  HADD2.F32 R81, -RZ, R79.H1_H1 ;  /* 0x3000004fff517230 */ /* 0x000fe40000004100 */
[----:B------:R-:W-:-:S02]  /*4a80*/  HADD2.F32 R37, -RZ, R83.H0_H0 ;  /* 0x20000053ff257230 */ /* 0x000fc40000004100 */
[----:B------:R-:W-:Y:S02]  /*4a90*/  HADD2.F32 R83, -RZ, R79.H0_H0 ;  /* 0x2000004fff537230 */ /* 0x000fe40000004100 */
[----:B------:R-:W-:Y:S02]  /*4aa0*/  HADD2.F32 R80, -RZ, R80.H0_H0 ;  /* 0x20000050ff507230 */ /* 0x000fe40000004100 */
[-C--:B------:R-:W-:Y:S01]  /*4ab0*/  FMUL.FTZ R79, R81, R37.reuse ;  /* 0x00000025514f7220 */ /* 0x080fe20000410000 */
[----:B------:R-:W-:-:S03]  /*4ac0*/  FMUL.FTZ R37, R83, R37 ;  /* 0x0000002553257220 */ /* 0x000fc60000410000 */
[-C--:B------:R-:W-:Y:S01]  /*4ad0*/  FFMA.FTZ R79, R83, R82.reuse, -R79 ;  /* 0x00000052534f7223 */ /* 0x080fe2000001084f */
[----:B------:R-:W-:Y:S02]  /*4ae0*/  IMAD.MOV.U32 R83, RZ, RZ, R36 ;  /* 0x000000ffff537224 */ /* 0x000fe400078e0024 */
[----:B------:R-:W-:Y:S01]  /*4af0*/  FFMA.FTZ R37, R81, R82, R37 ;  /* 0x0000005251257223 */ /* 0x000fe20000010025 */
[----:B------:R-:W-:Y:S01]  /*4b00*/  MOV R81, R39 ;  /* 0x0000002700517202 */ /* 0x000fe20000000f00 */
[----:B------:R-:W-:Y:S02]  /*4b10*/  HADD2.F32 R82, -RZ, R78.H0_H0 ;  /* 0x2000004eff527230 */ /* 0x000fe40000004100 */
[----:B------:R-:W-:Y:S01]  /*4b20*/  HADD2.F32 R36, -RZ, R83.H1_H1 ;  /* 0x30000053ff247230 */ /* 0x000fe20000004100 */
[----:B------:R-:W-:Y:S01]  /*4b30*/  F2FP.F16.F32.PACK_AB R37, R37, R79 ;  /* 0x0000004f2525723e */ /* 0x000fe200000000ff */
[--C-:B------:R-:W-:Y:S02]  /*4b40*/  HADD2.F32 R39, -RZ, R81.reuse.H1_H1 ;  /* 0x30000051ff277230 */ /* 0x100fe40000004100 */
[----:B------:R-:W-:-:S02]  /*4b50*/  HADD2.F32 R81, -RZ, R81.H0_H0 ;  /* 0x20000051ff517230 */ /* 0x000fc40000004100 */
        /* <DEDUP_REMOVED lines=22> */
.L_x_2660:
[----:B------:R-:W-:Y:S05]  /*4cc0*/  BSYNC B2 ;  /* 0x0000000000027941 */ /* 0x000fea0003800000 */
.L_x_2659:
[----:B------:R-:W-:Y:S02]  /*4cd0*/  ULDC.64 UR4, c[0x0][0x208] ;  /* 0x0000820000047ab9 */ /* 0x000fe40000000a00 */
[----:B--2---:R4:W-:Y:S03]  /*4ce0*/  STG.E.128 desc[UR4][R60.64+0x180], R36 ;  /* 0x000180243c007986 */ /* 0x0049e6000c101d04 */
.L_x_2646:
[----:B------:R-:W-:Y:S05]  /*4cf0*/  BSYNC B1 ;  /* 0x0000000000017941 */ /* 0x000fea0003800000 */
.L_x_2645:
[----:B------:R-:W-:Y:S04]  /*4d00*/  BSSY B1, `(.L_x_2661) ;  /* 0x00000dc000017945 */ /* 0x000fe80003800000 */
        /* <DEDUP_REMOVED lines=24> */
[----:B------:R-:W-:Y:S02]  /*4e90*/  IMAD.MOV.U32 R37, RZ, RZ, R39 ;  /* 0x000000ffff257224 */ /* 0x000fe400078e0027 */
        /* <DEDUP_REMOVED lines=25> */
[----:B------:R-:W-:-:S04]  /*5030*/  MOV R39, R61 ;  /* 0x0000003d00277202 */ /* 0x000fc80000000f00 */
[----:B------:R-:W-:-:S07]  /*5040*/  F2FP.F16.F32.PACK_AB R38, R38, R74 ;  /* 0x0000004a2626723e */ /* 0x000fce00000000ff */
.L_x_2666:
[----:B------:R-:W-:Y:S05]  /*5050*/  BSYNC B3 ;  /* 0x0000000000037941 */ /* 0x000fea0003800000 */
.L_x_2665:
[----:B------:R-:W-:Y:S02]  /*5060*/  ULDC.64 UR4, c[0x0][0x208] ;  /* 0x0000820000047ab9 */ /* 0x000fe40000000a00 */
[----:B--2---:R1:W-:Y:S03]  /*5070*/  STG.E.128 desc[UR4][R50.64], R36 ;  /* 0x0000002432007986 */ /* 0x0043e6000c101d04 */
.L_x_2664:
[----:B------:R-:W-:Y:S05]  /*5080*/  BSYNC B2 ;  /* 0x0000000000027941 */ /* 0x000fea0003800000 */
.L_x_2663:
        /* <DEDUP_REMOVED lines=23> */
[----:B------:R-:W-:-:S04]  /*5200*/  IMAD.MOV.U32 R37, RZ, RZ, R39 ;  /* 0x000000ffff257224 */ /* 0x000fc800078e0027 */
        /* <DEDUP_REMOVED lines=27> */
.L_x_2670:
[----:B------:R-:W-:Y:S05]  /*53c0*/  BSYNC B3 ;  /* 0x0000000000037941 */ /* 0x000fea0003800000 */
.L_x_2669:
[----:B------:R-:W-:Y:S02]  /*53d0*/  ULDC.64 UR4, c[0x0][0x208] ;  /* 0x0000820000047ab9 */ /* 0x000fe40000000a00 */
[----:B--2---:R1:W-:Y:S03]  /*53e0*/  STG.E.128 desc[UR4][R50.64+0x80], R36 ;  /* 0x0000802432007986 */ /* 0x0043e6000c101d04 */
.L_x_2668:
[----:B------:R-:W-:Y:S05]  /*53f0*/  BSYNC B2 ;  /* 0x0000000000027941 */ /* 0x000fea0003800000 */
.L_x_2667:
        /* <DEDUP_REMOVED lines=8> */
[----:B------:R-:W-:Y:S02]  /*5480*/  SHF.R.U32.HI R66, RZ, 0x10, R67 ;  /* 0x00000010ff427819 */ /* 0x000fe40000011643 */
[--C-:B------:R-:W-:Y:S01]  /*5490*/  SHF.R.U64 R61, R68, 0x10, R69.reuse ;  /* 0x00000010443d7819 */ /* 0x100fe20000001245 */
[----:B------:R-:W-:Y:S01]  /*54a0*/  HADD2.F32 R60, -RZ, R60.H0_H0 ;  /* 0x2000003cff3c7230 */ /* 0x000fe20000004100 */
[----:B--2---:R-:W-:Y:S01]  /*54b0*/  MOV R67, R37 ;  /* 0x0000002500437202 */ /* 0x004fe20000000f00 */
[----:B------:R-:W-:Y:S01]  /*54c0*/  HADD2.F32 R66, -RZ, R66.H0_H0 ;  /* 0x20000042ff427230 */ /* 0x000fe20000004100 */
        /* <DEDUP_REMOVED lines=10> */
[----:B------:R-:W-:Y:S02]  /*5570*/  IMAD.MOV.U32 R37, RZ, RZ, R39 ;  /* 0x000000ffff257224 */ /* 0x000fe400078e0027 */
[----:B------:R-:W-:Y:S02]  /*5580*/  HADD2.F32 R148, -RZ, R148.H1_H1 ;  /* 0x30000094ff947230 */ /* 0x000fe40000004100 */
        /* <DEDUP_REMOVED lines=26> */
.L_x_2674:
[----:B------:R-:W-:Y:S05]  /*5730*/  BSYNC B3 ;  /* 0x0000000000037941 */ /* 0x000fea0003800000 */
.L_x_2673:
[----:B------:R-:W-:Y:S02]  /*5740*/  ULDC.64 UR4, c[0x0][0x208] ;  /* 0x0000820000047ab9 */ /* 0x000fe40000000a00 */
[----:B--2---:R1:W-:Y:S03]  /*5750*/  STG.E.128 desc[UR4][R50.64+0x100], R36 ;  /* 0x0001002432007986 */ /* 0x0043e6000c101d04 */
.L_x_2672:
[----:B------:R-:W-:Y:S05]  /*5760*/  BSYNC B2 ;  /* 0x0000000000027941 */ /* 0x000fea0003800000 */
.L_x_2671:
[----:B------:R-:W-:-:S13]  /*5770*/  ISETP.NE.AND P3, PT, R8, RZ, PT ;  /* 0x000000ff0800720c */ /* 0x000fda0003f65270 */
        /* <DEDUP_REMOVED lines=49> */
.L_x_2676:
[----:B------:R-:W-:Y:S05]  /*5a90*/  BSYNC B2 ;  /* 0x0000000000027941 */ /* 0x000fea0003800000 */
.L_x_2675:
[----:B------:R-:W-:Y:S02]  /*5aa0*/  ULDC.64 UR4, c[0x0][0x208] ;  /* 0x0000820000047ab9 */ /* 0x000fe40000000a00 */
[----:B--2---:R1:W-:Y:S03]  /*5ab0*/  STG.E.128 desc[UR4][R50.64+0x180], R36 ;  /* 0x0001802432007986 */ /* 0x0043e6000c101d04 */
.L_x_2662:
[----:B------:R-:W-:Y:S05]  /*5ac0*/  BSYNC B1 ;  /* 0x0000000000017941 */ /* 0x000fea0003800000 */
.L_x_2661:
        /* <DEDUP_REMOVED lines=48> */
[----:B------:R-:W-:Y:S02]  /*5dd0*/  IMAD.MOV.U32 R36, RZ, RZ, R39 ;  /* 0x000000ffff247224 */ /* 0x000fe400078e0027 */
[----:B------:R-:W-:Y:S02]  /*5de0*/  IMAD.MOV.U32 R39, RZ, RZ, R50 ;  /* 0x000000ffff277224 */ /* 0x000fe400078e0032 */
[----:B------:R-:W-:Y:S02]  /*5df0*/  F2FP.F16.F32.PACK_AB R157, R157, R37 ;  /* 0x000000259d9d723e */ /* 0x000fe400000000ff */
[----:B------:R-:W-:-:S03]  /*5e00*/  MOV R37, R56 ;  /* 0x0000003800257202 */ /* 0x000fc60000000f00 */
[----:B------:R-:W-:-:S07]  /*5e10*/  IMAD.MOV.U32 R38, RZ, RZ, R157 ;  /* 0x000000ffff267224 */ /* 0x000fce00078e009d */
.L_x_2681:
[----:B------:R-:W-:Y:S05]  /*5e20*/  BSYNC B2 ;  /* 0x0000000000027941 */ /* 0x000fea0003800000 */
.L_x_2680:
[----:B------:R-:W-:Y:S02]  /*5e30*/  ULDC.64 UR4, c[0x0][0x208] ;  /* 0x0000820000047ab9 */ /* 0x000fe40000000a00 */
[----:B--2---:R1:W-:Y:S03]  /*5e40*/  STG.E.128 desc[UR4][R48.64], R36 ;  /* 0x0000002430007986 */ /* 0x0043e6000c101d04 */
.L_x_2679:
[----:B------:R-:W-:Y:S05]  /*5e50*/  BSYNC B1 ;  /* 0x0000000000017941 */ /* 0x000fea0003800000 */
.L_x_2678:
        /* <DEDUP_REMOVED lines=47> */
[----:B------:R-:W-:Y:S01]  /*6150*/  IMAD.MOV.U32 R36, RZ, RZ, R37 ;  /* 0x000000ffff247224 */ /* 0x000fe200078e0025 */
[----:B------:R-:W-:-:S03]  /*6160*/  MOV R37, R52 ;  /* 0x0000003400257202 */ /* 0x000fc60000000f00 */
[----:B------:R-:W-:-:S05]  /*6170*/  F2FP.F16.F32.PACK_AB R39, R154, R39 ;  /* 0x000000279a27723e */ /* 0x000fca00000000ff */
[----:B------:R-:W-:Y:S02]  /*6180*/  IMAD.MOV.U32 R38, RZ, RZ, R39 ;  /* 0x000000ffff267224 */ /* 0x000fe400078e0027 */
[----:B------:R-:W-:-:S07]  /*6190*/  IMAD.MOV.U32 R39, RZ, RZ, R50 ;  /* 0x000000ffff277224 */ /* 0x000fce00078e0032 */
.L_x_2685:
[----:B------:R-:W-:Y:S05]  /*61a0*/  BSYNC B2 ;  /* 0x0000000000027941 */ /* 0x000fea0003800000 */
.L_x_2684:
[----:B------:R-:W-:Y:S02]  /*61b0*/  ULDC.64 UR4, c[0x0][0x208] ;  /* 0x0000820000047ab9 */ /* 0x000fe40000000a00 */
[----:B--2---:R1:W-:Y:S03]  /*61c0*/  STG.E.128 desc[UR4][R48.64+0x80], R36 ;  /* 0x0000802430007986 */ /* 0x0043e6000c101d04 */
.L_x_2683:
[----:B------:R-:W-:Y:S05]  /*61d0*/  BSYNC B1 ;  /* 0x0000000000017941 */ /* 0x000fea0003800000 */
.L_x_2682:
        /* <DEDUP_REMOVED lines=15> */
[----:B------:R-:W-:Y:S02]  /*62d0*/  HADD2.F32 R51, -RZ, R39.H1_H1 ;  /* 0x30000027ff337230 */ /* 0x000fe40000004100 */
[----:B------:R-:W-:Y:S01]  /*62e0*/  FMUL.FTZ R53, R37, R46 ;  /* 0x0000002e25357220 */ /* 0x000fe20000410000 */
[----:B------:R-:W-:-:S02]  /*62f0*/  HADD2.F32 R44, -RZ, R44.H0_H0 ;  /* 0x2000002cff2c7230 */ /* 0x000fc40000004100 */
[----:B------:R-:W-:Y:S02]  /*6300*/  HADD2.F32 R52, -RZ, R45.H0_H0 ;  /* 0x2000002dff347230 */ /* 0x000fe40000004100 */
[C---:B------:R-:W-:Y:S01]  /*6310*/  FMUL.FTZ R45, R50.reuse, R46 ;  /* 0x0000002e322d7220 */ /* 0x040fe20000410000 */
[----:B------:R-:W-:Y:S02]  /*6320*/  HADD2.F32 R39, -RZ, R39.H0_H0 ;  /* 0x20000027ff277230 */ /* 0x000fe40000004100 */
[-C--:B------:R-:W-:Y:S01]  /*6330*/  FMUL.FTZ R46, R51, R47.reuse ;  /* 0x0000002f332e7220 */ /* 0x080fe20000410000 */
[-C--:B------:R-:W-:Y:S01]  /*6340*/  FFMA.FTZ R53, R50, R44.reuse, R53 ;  /* 0x0000002c32357223 */ /* 0x080fe20000010035 */
[----:B------:R-:W-:Y:S01]  /*6350*/  FFMA.FTZ R45, R37, R44, -R45 ;  /* 0x0000002c252d7223 */ /* 0x000fe2000001082d */
[----:B------:R-:W-:Y:S02]  /*6360*/  HADD2.F32 R44, -RZ, R36.H1_H1 ;  /* 0x30000024ff2c7230 */ /* 0x000fe40000004100 */
[C---:B------:R-:W-:Y:S01]  /*6370*/  FMUL.FTZ R47, R39.reuse, R47 ;  /* 0x0000002f272f7220 */ /* 0x040fe20000410000 */
[----:B------:R-:W-:Y:S01]  /*6380*/  FFMA.FTZ R46, R39, R52, -R46 ;  /* 0x00000034272e7223 */ /* 0x000fe2000001082e */
[----:B------:R-:W-:Y:S01]  /*6390*/  HADD2.F32 R39, -RZ, R142.H0_H0 ;  /* 0x2000008eff277230 */ /* 0x000fe20000004100 */
[----:B------:R-:W-:Y:S01]  /*63a0*/  F2FP.F16.F32.PACK_AB R45, R53, R45 ;  /* 0x0000002d352d723e */ /* 0x000fe200000000ff */
[----:B------:R-:W-:-:S02]  /*63b0*/  HADD2.F32 R36, -RZ, R36.H0_H0 ;  /* 0x20000024ff247230 */ /* 0x000fc40000004100 */
[----:B------:R-:W-:Y:S01]  /*63c0*/  FFMA.FTZ R47, R51, R52, R47 ;  /* 0x00000034332f7223 */ /* 0x000fe2000001002f */
[----:B------:R-:W-:Y:S02]  /*63d0*/  HADD2.F32 R142, -RZ, R142.H1_H1 ;  /* 0x3000008eff8e7230 */ /* 0x000fe40000004100 */
[-C--:B------:R-:W-:Y:S01]  /*63e0*/  FMUL.FTZ R51, R44, R39.reuse ;  /* 0x000000272c337220 */ /* 0x080fe20000410000 */
[--C-:B------:R-:W-:Y:S02]  /*63f0*/  HADD2.F32 R50, -RZ, R38.reuse.H1_H1 ;  /* 0x30000026ff327230 */ /* 0x100fe40000004100 */
[----:B------:R-:W-:Y:S01]  /*6400*/  FMUL.FTZ R52, R36, R39 ;  /* 0x0000002724347220 */ /* 0x000fe20000410000 */
[----:B------:R-:W-:Y:S01]  /*6410*/  HADD2.F32 R38, -RZ, R38.H0_H0 ;  /* 0x20000026ff267230 */ /* 0x000fe20000004100 */
[----:B------:R-:W-:Y:S01]  /*6420*/  F2FP.F16.F32.PACK_AB R46, R47, R46 ;  /* 0x0000002e2f2e723e */ /* 0x000fe200000000ff */
[--C-:B------:R-:W-:Y:S02]  /*6430*/  HADD2.F32 R37, -RZ, R140.reuse.H0_H0 ;  /* 0x2000008cff257230 */ /* 0x100fe40000004100 */
[----:B------:R-:W-:Y:S01]  /*6440*/  FMUL.FTZ R39, R50, R142 ;  /* 0x0000008e32277220 */ /* 0x000fe20000410000 */
[----:B------:R-:W-:-:S02]  /*6450*/  HADD2.F32 R140, -RZ, R140.H1_H1 ;  /* 0x3000008cff8c7230 */ /* 0x000fc40000004100 */
[----:B------:R-:W-:Y:S01]  /*6460*/  FMUL.FTZ R142, R38, R142 ;  /* 0x0000008e268e7220 */ /* 0x000fe20000410000 */
[-C--:B------:R-:W-:Y:S01]  /*6470*/  FFMA.FTZ R51, R36, R37.reuse, -R51 ;  /* 0x0000002524337223 */ /* 0x080fe20000010833 */
[----:B------:R-:W-:Y:S01]  /*6480*/  FFMA.FTZ R52, R44, R37, R52 ;  /* 0x000000252c347223 */ /* 0x000fe20000010034 */
[-C--:B------:R-:W-:Y:S01]  /*6490*/  FFMA.FTZ R39, R38, R140.reuse, -R39 ;  /* 0x0000008c26277223 */ /* 0x080fe20000010827 */
[----:B------:R-:W-:Y:S01]  /*64a0*/  FFMA.FTZ R142, R50, R140, R142 ;  /* 0x0000008c328e7223 */ /* 0x000fe2000001008e */
[----:B------:R-:W-:Y:S02]  /*64b0*/  IMAD.MOV.U32 R37, RZ, RZ, R45 ;  /* 0x000000ffff257224 */ /* 0x000fe400078e002d */
[----:B------:R-:W-:Y:S02]  /*64c0*/  F2FP.F16.F32.PACK_AB R51, R52, R51 ;  /* 0x000000333433723e */ /* 0x000fe400000000ff */
[----:B------:R-:W-:-:S03]  /*64d0*/  F2FP.F16.F32.PACK_AB R39, R142, R39 ;  /* 0x000000278e27723e */ /* 0x000fc600000000ff */
[----:B------:R-:W-:Y:S01]  /*64e0*/  IMAD.MOV.U32 R36, RZ, RZ, R51 ;  /* 0x000000ffff247224 */ /* 0x000fe200078e0033 */
[----:B------:R-:W-:Y:S01]  /*64f0*/  MOV R38, R39 ;  /* 0x0000002700267202 */ /* 0x000fe20000000f00 */
[----:B------:R-:W-:-:S07]  /*6500*/  IMAD.MOV.U32 R39, RZ, RZ, R46 ;  /* 0x000000ffff277224 */ /* 0x000fce00078e002e */
.L_x_2689:
[----:B------:R-:W-:Y:S05]  /*6510*/  BSYNC B2 ;  /* 0x0000000000027941 */ /* 0x000fea0003800000 */
.L_x_2688:
[----:B------:R-:W-:Y:S02]  /*6520*/  ULDC.64 UR4, c[0x0][0x208] ;  /* 0x0000820000047ab9 */ /* 0x000fe40000000a00 */
[----:B--2---:R1:W-:Y:S03]  /*6530*/  STG.E.128 desc[UR4][R48.64+0x100], R36 ;  /* 0x0001002430007986 */ /* 0x0043e6000c101d04 */
.L_x_2687:
[----:B------:R-:W-:Y:S05]  /*6540*/  BSYNC B1 ;  /* 0x0000000000017941 */ /* 0x000fea0003800000 */
.L_x_2686:
[----:B------:R-:W-:-:S13]  /*6550*/  ISETP.NE.AND P3, PT, R8, RZ, PT ;  /* 0x000000ff0800720c */ /* 0x000fda0003f65270 */
        /* <DEDUP_REMOVED lines=34> */
[----:B------:R-:W-:-:S02]  /*6780*/  HADD2.F32 R47, -RZ, R134.H0_H0 ;  /* 0x20000086ff2f7230 */ /* 0x000fc40000004100 */
[-C--:B------:R-:W-:Y:S01]  /*6790*/  FMUL.FTZ R39, R46, R135.reuse ;  /* 0x000000872e277220 */ /* 0x080fe20000410000 */
[----:B------:R-:W-:Y:S02]  /*67a0*/  HADD2.F32 R37, -RZ, R134.H1_H1 ;  /* 0x30000086ff257230 */ /* 0x000fe40000004100 */
        /* <DEDUP_REMOVED lines=9> */
.L_x_2691:
[----:B------:R-:W-:Y:S05]  /*6840*/  BSYNC B1 ;  /* 0x0000000000017941 */ /* 0x000fea0003800000 */
.L_x_2690:
[----:B------:R-:W-:Y:S02]  /*6850*/  ULDC.64 UR4, c[0x0][0x208] ;  /* 0x0000820000047ab9 */ /* 0x000fe40000000a00 */
[----:B--2---:R1:W-:Y:S01]  /*6860*/  STG.E.128 desc[UR4][R48.64+0x180], R36 ;  /* 0x0001802430007986 */ /* 0x0043e2000c101d04 */
[----:B------:R-:W-:Y:S05]  /*6870*/  BRA `(.L_x_2677) ;  /* 0x0000004000b87947 */ /* 0x000fea0003800000 */
.L_x_2635:
[----:B------:R-:W-:Y:S01]  /*6880*/  ISETP.GE.AND P4, PT, R212, R3, PT ;  /* 0x00000003d400720c */ /* 0x000fe20003f86270 */
[----:B------:R-:W-:Y:S01]  /*6890*/  BSSY B1, `(.L_x_2692) ;  /* 0x0000024000017945 */ /* 0x000fe20003800000 */
[----:B------:R-:W-:Y:S02]  /*68a0*/  CS2R R54, SRZ ;  /* 0x0000000000367805 */ /* 0x000fe4000001ff00 */
[----:B------:R-:W-:Y:S02]  /*68b0*/  CS2R R38, SRZ ;  /* 0x0000000000267805 */ /* 0x000fe4000001ff00 */
[----:B------:R-:W-:Y:S02]  /*68c0*/  CS2R R36, SRZ ;  /* 0x0000000000247805 */ /* 0x000fe4000001ff00 */
[----:B------:R-:W-:Y:S02]  /*68d0*/  CS2R R42, SRZ ;  /* 0x00000000002a7805 */ /* 0x000fe4000001ff00 */
[----:B0-----:R-:W-:-:S02]  /*68e0*/  CS2R R40, SRZ ;  /* 0x0000000000287805 */ /* 0x001fc4000001ff00 */
[----:B------:R-:W-:Y:S02]  /*68f0*/  CS2R R46, SRZ ;  /* 0x00000000002e7805 */ /* 0x000fe4000001ff00 */
[----:B------:R-:W-:Y:S02]  /*6900*/  CS2R R44, SRZ ;  /* 0x00000000002c7805 */ /* 0x000fe4000001ff00 */
[----:B------:R-:W-:Y:S02]  /*6910*/  CS2R R50, SRZ ;  /* 0x0000000000327805 */ /* 0x000fe4000001ff00 */
[----:B------:R-:W-:Y:S01]  /*6920*/  CS2R R48, SRZ ;  /* 0x0000000000307805 */ /* 0x000fe2000001ff00 */
[----:B------:R-:W-:Y:S06]  /*6930*/  @P4 BRA `(.L_x_2693) ;  /* 0x0000000000644947 */ /* 0x000fec0003800000 */
[----:B------:R-:W-:Y:S01]  /*6940*/  IADD3 R36, P2, R102, R86, RZ ;  /* 0x0000005666247210 */ /* 0x000fe20007f5e0ff */
[----:B------:R-:W-:Y:S01]  /*6950*/  ULDC.64 UR4, c[0x0][0x3e8] ;  /* 0x0000fa0000047ab9 */ /* 0x000fe20000000a00 */
[-C--:B------:R-:W-:Y:S02]  /*6960*/  ISETP.GE.AND P3, PT, R18, R122.reuse, PT ;  /* 0x0000007a1200720c */ /* 0x080fe40003f66270 */
[----:B------:R-:W-:Y:S02]  /*6970*/  CS2R R42, SRZ ;  /* 0x00000000002a7805 */ /* 0x000fe4000001ff00 */
[----:B------:R-:W-:Y:S01]  /*6980*/  LEA R44, P5, R36, UR4, 0x1 ;  /* 0x00000004242c7c11 */ /* 0x000fe2000f8a08ff */
[----:B------:R-:W-:Y:S01]  /*6990*/  IMAD.X R37, R0, 0x1, R21, P2 ;  /* 0x0000000100257824 */ /* 0x000fe200010e0615 */
[----:B------:R-:W-:Y:S02]  /*69a0*/  ISETP.GE.AND P2, PT, R213, R122, PT ;  /* 0x0000007ad500720c */ /* 0x000fe40003f46270 */
[----:B------:R-:W-:-:S02]  /*69b0*/  CS2R R40, SRZ ;  /* 0x0000000000287805 */ /* 0x000fc4000001ff00 */
[----:B------:R-:W-:Y:S01]  /*69c0*/  CS2R R38, SRZ ;  /* 0x0000000000267805 */ /* 0x000fe2000001ff00 */
[----:B------:R-:W-:Y:S01]  /*69d0*/  ULDC.64 UR6, c[0x0][0x208] ;  /* 0x0000820000067ab9 */ /* 0x000fe20000000a00 */
[----:B------:R-:W-:Y:S01]  /*69e0*/  LEA.HI.X R45, R36, UR5, R37, 0x1, P5 ;  /* 0x00000005242d7c11 */ /* 0x000fe2000a8f0c25 */
[----:B------:R-:W-:Y:S01]  /*69f0*/  ULDC.64 UR4, c[0x0][0x400] ;  /* 0x0001000000047ab9 */ /* 0x000fe20000000a00 */
[----:B------:R-:W-:Y:S02]  /*6a00*/  IADD3 R46, P5, R108, R84, RZ ;  /* 0x000000546c2e7210 */ /* 0x000fe40007fbe0ff */
[----:B------:R-:W-:Y:S02]  /*6a10*/  CS2R R36, SRZ ;  /* 0x0000000000247805 */ /* 0x000fe4000001ff00 */
[----:B------:R-:W-:Y:S01]  /*6a20*/  CS2R R50, SRZ ;  /* 0x0000000000327805 */ /* 0x000fe2000001ff00 */
[----:B------:R-:W5:Y:S01]  /*6a30*/  @!P3 LDG.E.128 R40, desc[UR6][R44.64] ;  /* 0x000000062c28b981 */ /* 0x000f62000c1e1d00 */
[----:B------:R-:W-:Y:S01]  /*6a40*/  IMAD.X R47, R114, 0x1, R15, P5 ;  /* 0x00000001722f7824 */ /* 0x000fe200028e060f */
[----:B------:R-:W-:-:S02]  /*6a50*/  LEA R52, P5, R46, UR4, 0x1 ;  /* 0x000000042e347c11 */ /* 0x000fc4000f8a08ff */
[----:B------:R0:W5:Y:S01]  /*6a60*/  @!P2 LDG.E.128 R36, desc[UR6][R44.64+0x80] ;  /* 0x000080062c24a981 */ /* 0x000162000c1e1d00 */
[----:B------:R-:W-:Y:S02]  /*6a70*/  CS2R R48, SRZ ;  /* 0x0000000000307805 */ /* 0x000fe4000001ff00 */
[----:B------:R-:W-:Y:S02]  /*6a80*/  LEA.HI.X R53, R46, UR5, R47, 0x1, P5 ;  /* 0x000000052e357c11 */ /* 0x000fe4000a8f0c2f */
[----:B------:R-:W-:-:S03]  /*6a90*/  CS2R R46, SRZ ;  /* 0x00000000002e7805 */ /* 0x000fc6000001ff00 */
[----:B------:R1:W5:Y:S01]  /*6aa0*/  @!P3 LDG.E.128 R48, desc[UR6][R52.64] ;  /* 0x000000063430b981 */ /* 0x000362000c1e1d00 */
[----:B0-----:R-:W-:-:S06]  /*6ab0*/  CS2R R44, SRZ ;  /* 0x00000000002c7805 */ /* 0x001fcc000001ff00 */
[----:B------:R1:W5:Y:S02]  /*6ac0*/  @!P2 LDG.E.128 R44, desc[UR6][R52.64+0x80] ;  /* 0x00008006342ca981 */ /* 0x000364000c1e1d00 */
.L_x_2693:
[----:B------:R-:W-:Y:S05]  /*6ad0*/  BSYNC B1 ;  /* 0x0000000000017941 */ /* 0x000fea0003800000 */
.L_x_2692:
[----:B------:R-:W2:Y:S01]  /*6ae0*/  LDL.LU R60, [R1+0x10] ;  /* 0x00001000013c7983 */ /* 0x000ea20000300800 */
[----:B-1---5:R-:W-:Y:S01]  /*6af0*/  IMAD.MOV.U32 R52, RZ, RZ, R39 ;  /* 0x000000ffff347224 */ /* 0x022fe200078e0027 */
[----:B------:R-:W-:Y:S01]  /*6b00*/  MOV R53, R38 ;  /* 0x0000002600357202 */ /* 0x000fe20000000f00 */
[----:B------:R-:W-:Y:S01]  /*6b10*/  VIADD R58, R212, 0x20 ;  /* 0x00000020d43a7836 */ /* 0x000fe20000000000 */
        /* <DEDUP_REMOVED lines=26> */
[----:B------:R-:W-:Y:S01]  /*6cc0*/  MOV R57, R44 ;  /* 0x0000002c00397202 */ /* 0x000fe20000000f00 */
[----:B------:R-:W-:Y:S01]  /*6cd0*/  IMAD.MOV.U32 R71, RZ, RZ, R49 ;  /* 0x000000ffff477224 */ /* 0x000fe200078e0031 */
[----:B------:R-:W-:Y:S02]  /*6ce0*/  PRMT R173, R173, 0x5410, R56 ;  /* 0x00005410adad7816 */ /* 0x000fe40000000038 */
[----:B------:R-:W-:Y:S02]  /*6cf0*/  CS2R R64, SRZ ;  /* 0x0000000000407805 */ /* 0x000fe4000001ff00 */
[----:B------:R-:W-:Y:S02]  /*6d00*/  PRMT R170, R170, 0x5410, R57 ;  /* 0x00005410aaaa7816 */ /* 0x000fe40000000039 */
[----:B------:R-:W-:-:S02]  /*6d10*/  CS2R R56, SRZ ;  /* 0x0000000000387805 */ /* 0x000fc4000001ff00 */
[----:B------:R-:W-:Y:S02]  /*6d20*/  PRMT R174, R174, 0x5410, R52 ;  /* 0x00005410aeae7816 */ /* 0x000fe40000000034 */
        /* <DEDUP_REMOVED lines=14> */
[----:B------:R-:W-:Y:S01]  /*6e10*/  LEA R60, P2, R52, UR4, 0x1 ;  /* 0x00000004343c7c11 */ /* 0x000fe2000f8408ff */
[----:B------:R-:W-:-:S03]  /*6e20*/  ULDC.64 UR6, c[0x0][0x208] ;  /* 0x0000820000067ab9 */ /* 0x000fc60000000a00 */
[----:B------:R-:W-:Y:S01]  /*6e30*/  LEA.HI.X R61, R52, UR5, R53, 0x1, P2 ;  /* 0x00000005343d7c11 */ /* 0x000fe200090f0c35 */
[----:B------:R-:W-:Y:S01]  /*6e40*/  ULDC.64 UR4, c[0x0][0x400] ;  /* 0x0001000000047ab9 */ /* 0x000fe20000000a00 */
[----:B------:R-:W-:-:S04]  /*6e50*/  IADD3 R52, P2, P3, R108, R84, R28 ;  /* 0x000000546c347210 */ /* 0x000fc80007b5e01c */
[----:B------:R-:W-:Y:S02]  /*6e60*/  IADD3.X R53, R15, R114, R30, P2, P3 ;  /* 0x000000720f357210 */ /* 0x000fe400017e641e */
[C---:B------:R-:W-:Y:S02]  /*6e70*/  LEA R68, P2, R52.reuse, UR4, 0x1 ;  /* 0x0000000434447c11 */ /* 0x040fe4000f8408ff */
[-C--:B------:R-:W-:Y:S02]  /*6e80*/  ISETP.GE.AND P3, PT, R213, R122.reuse, PT ;  /* 0x0000007ad500720c */ /* 0x080fe40003f66270 */
[----:B------:R-:W-:Y:S02]  /*6e90*/  LEA.HI.X R69, R52, UR5, R53, 0x1, P2 ;  /* 0x0000000534457c11 */ /* 0x000fe400090f0c35 */
[----:B------:R-:W-:Y:S02]  /*6ea0*/  CS2R R52, SRZ ;  /* 0x0000000000347805 */ /* 0x000fe4000001ff00 */
[----:B------:R-:W-:-:S02]  /*6eb0*/  ISETP.GE.AND P2, PT, R18, R122, PT ;  /* 0x0000007a1200720c */ /* 0x000fc40003f46270 */
[----:B------:R-:W-:Y:S02]  /*6ec0*/  CS2R R66, SRZ ;  /* 0x0000000000427805 */ /* 0x000fe4000001ff00 */
[----:B------:R-:W-:Y:S02]  /*6ed0*/  CS2R R64, SRZ ;  /* 0x0000000000407805 */ /* 0x000fe4000001ff00 */
[----:B------:R-:W-:Y:S01]  /*6ee0*/  CS2R R62, SRZ ;  /* 0x00000000003e7805 */ /* 0x000fe2000001ff00 */
[----:B------:R-:W5:Y:S06]  /*6ef0*/  @!P3 LDG.E.128 R52, desc[UR6][R60.64+0x80] ;  /* 0x000080063c34b981 */ /* 0x000f6c000c1e1d00 */
[----:B------:R0:W5:Y:S04]  /*6f00*/  @!P2 LDG.E.128 R56, desc[UR6][R60.64] ;  /* 0x000000063c38a981 */ /* 0x000168000c1e1d00 */
[----:B------:R1:W5:Y:S01]  /*6f10*/  @!P2 LDG.E.128 R64, desc[UR6][R68.64] ;  /* 0x000000064440a981 */ /* 0x000362000c1e1d00 */
[----:B0-----:R-:W-:-:S06]  /*6f20*/  CS2R R60, SRZ ;  /* 0x00000000003c7805 */ /* 0x001fcc000001ff00 */
[----:B------:R1:W5:Y:S02]  /*6f30*/  @!P3 LDG.E.128 R60, desc[UR6][R68.64+0x80] ;  /* 0x00008006443cb981 */ /* 0x000364000c1e1d00 */
.L_x_2695:
[----:B------:R-:W-:Y:S05]  /*6f40*/  BSYNC B1 ;  /* 0x0000000000017941 */ /* 0x000fea0003800000 */
.L_x_2694:
[----:B-1---5:R-:W-:Y:S01]  /*6f50*/  IMAD.MOV.U32 R69, RZ, RZ, R54 ;  /* 0x000000ffff457224 */ /* 0x022fe200078e0036 */
[----:B------:R-:W-:Y:S01]  /*6f60*/  PRMT R155, R71, 0x7610, R155 ;  /* 0x00007610479b7816 */ /* 0x000fe2000000009b */
[----:B------:R-:W-:Y:S01]  /*6f70*/  IMAD.MOV.U32 R68, RZ, RZ, R55 ;  /* 0x000000ffff447224 */ /* 0x000fe200078e0037 */
[----:B------:R-:W-:Y:S01]  /*6f80*/  PRMT R176, R176, 0x5410, R70 ;  /* 0x00005410b0b07816 */ /* 0x000fe20000000046 */
[----:B------:R-:W-:Y:S01]  /*6f90*/  VIADD R72, R212, 0x40 ;  /* 0x00000040d4487836 */ /* 0x000fe20000000000 */
[----:B------:R-:W-:Y:S01]  /*6fa0*/  MOV R70, R53 ;  /* 0x0000003500467202 */ /* 0x000fe20000000f00 */
[----:B------:R-:W-:Y:S01]  /*6fb0*/  IMAD.MOV.U32 R71, RZ, RZ, R52 ;  /* 0x000000ffff477224 */ /* 0x000fe200078e0034 */
[----:B------:R-:W-:Y:S01]  /*6fc0*/  PRMT R161, R69, 0x5410, R68 ;  /* 0x0000541045a17816 */ /* 0x000fe20000000044 */
[----:B------:R-:W-:Y:S01]  /*6fd0*/  IMAD.MOV.U32 R69, RZ, RZ, R58 ;  /* 0x000000ffff457224 */ /* 0x000fe200078e003a */
[----:B------:R-:W-:Y:S01]  /*6fe0*/  ISETP.GE.AND P3, PT, R72, R3, PT ;  /* 0x000000034800720c */ /* 0x000fe20003f66270 */
[----:B------:R-:W-:Y:S01]  /*6ff0*/  IMAD.MOV.U32 R68, RZ, RZ, R59 ;  /* 0x000000ffff447224 */ /* 0x000fe200078e003b */
[----:B------:R-:W-:Y:S01]  /*7000*/  PRMT R162, R71, 0x5410, R70 ;  /* 0x0000541047a27816 */ /* 0x000fe20000000046 */
[----:B------:R-:W-:Y:S01]  /*7010*/  IMAD.MOV.U32 R71, RZ, RZ, R56 ;  /* 0x000000ffff477224 */ /* 0x000fe200078e0038 */
[----:B------:R-:W-:Y:S01]  /*7020*/  BSSY B1, `(.L_x_2696) ;  /* 0x000002e000017945 */ /* 0x000fe20003800000 */
        /* <DEDUP_REMOVED lines=13> */
[----:B------:R-:W-:Y:S02]  /*7100*/  CS2R R82, SRZ ;  /* 0x0000000000527805 */ /* 0x000fe4000001ff00 */
[----:B------:R-:W-:Y:S02]  /*7110*/  CS2R R80, SRZ ;  /* 0x0000000000507805 */ /* 0x000fe4000001ff00 */
[----:B------:R-:W-:Y:S01]  /*7120*/  PRMT R164, R69, 0x5410, R68 ;  /* 0x0000541045a47816 */ /* 0x000fe20000000044 */
[----:B------:R-:W-:Y:S01]  /*7130*/  IMAD.MOV.U32 R69, RZ, RZ, R66 ;  /* 0x000000ffff457224 */ /* 0x000fe200078e0042 */
[----:B------:R-:W-:-:S04]  /*7140*/  MOV R68, R67 ;  /* 0x0000004300447202 */ /* 0x000fc80000000f00 */
        /* <DEDUP_REMOVED lines=27> */
.L_x_2697:
[----:B------:R-:W-:Y:S05]  /*7300*/  BSYNC B1 ;  /* 0x0000000000017941 */ /* 0x000fea0003800000 */
.L_x_2696:
[----:B------:R-:W2:Y:S01]  /*7310*/  LDL R0, [R1+0x5c] ;  /* 0x00005c0001007983 */ /* 0x000ea20000100800 */
[----:B0----5:R-:W-:Y:S01]  /*7320*/  IMAD.MOV.U32 R84, RZ, RZ, R70 ;  /* 0x000000ffff547224 */ /* 0x021fe200078e0046 */
[----:B--2---:R-:W-:Y:S02]  /*7330*/  R2UR UR4, R0 ;  /* 0x00000000000472ca */ /* 0x004fe400000e0000 */
[----:B------:R-:W-:-:S04]  /*7340*/  MOV R0, R71 ;  /* 0x0000004700007202 */ /* 0x000fc80000000f00 */
[----:B------:R-:W-:Y:S01]  /*7350*/  PRMT R153, R0, 0x5410, R84 ;  /* 0x0000541000997816 */ /* 0x000fe20000000054 */
[----:B------:R-:W-:Y:S02]  /*7360*/  IMAD.MOV.U32 R84, RZ, RZ, R68 ;  /* 0x000000ffff547224 */ /* 0x000fe400078e0044 */
[----:B------:R-:W-:-:S04]  /*7370*/  IMAD.MOV.U32 R0, RZ, RZ, R69 ;  /* 0x000000ffff007224 */ /* 0x000fc800078e0045 */
[----:B------:R-:W-:Y:S01]  /*7380*/  UISETP.NE.AND UP0, UPT, UR4, 0x3, UPT ;  /* 0x000000030400788c */ /* 0x000fe2000bf05270 */
[----:B------:R-:W-:Y:S01]  /*7390*/  PRMT R151, R0, 0x5410, R84 ;  /* 0x0000541000977816 */ /* 0x000fe20000000054 */
[----:B------:R-:W-:Y:S02]  /*73a0*/  IMAD.MOV.U32 R84, RZ, RZ, R74 ;  /* 0x000000ffff547224 */ /* 0x000fe400078e004a */
[----:B------:R-:W-:Y:S02]  /*73b0*/  IMAD.MOV.U32 R0, RZ, RZ, R75 ;  /* 0x000000ffff007224 */ /* 0x000fe400078e004b */
[----:B------:R-:W-:-:S03]  /*73c0*/  PLOP3.LUT P2, PT, PT, PT, UP0, 0x80, 0x0 ;  /* 0x000000000000781c */ /* 0x000fc60003f4f008 */
[----:B------:R-:W-:Y:S01]  /*73d0*/  PRMT R157, R84, 0x5410, R0 ;  /* 0x00005410549d7816 */ /* 0x000fe20000000000 */
[----:B------:R-:W-:Y:S01]  /*73e0*/  IMAD.MOV.U32 R0, RZ, RZ, R73 ;  /* 0x000000ffff007224 */ /* 0x000fe200078e0049 */
[----:B------:R-:W-:-:S04]  /*73f0*/  MOV R84, R72 ;  /* 0x0000004800547202 */ /* 0x000fc80000000f00 */
[----:B------:R-:W-:Y:S01]  /*7400*/  PRMT R158, R84, 0x5410, R0 ;  /* 0x00005410549e7816 */ /* 0x000fe20000000000 */
[----:B------:R-:W-:Y:S02]  /*7410*/  IMAD.MOV.U32 R84, RZ, RZ, R78 ;  /* 0x000000ffff547224 */ /* 0x000fe400078e004e */
        /* <DEDUP_REMOVED lines=11> */
[----:B------:R-:W-:Y:S01]  /*74d0*/  PRMT R160, R0, 0x7610, R160 ;  /* 0x0000761000a07816 */ /* 0x000fe200000000a0 */
[----:B------:R-:W-:-:S05]  /*74e0*/  IMAD.MOV.U32 R0, RZ, RZ, R81 ;  /* 0x000000ffff007224 */ /* 0x000fca00078e0051 */
[----:B------:R-:W-:Y:S01]  /*74f0*/  PRMT R160, R160, 0x5410, R0 ;  /* 0x00005410a0a07816 */ /* 0x000fe20000000000 */
[----:B------:R-:W-:Y:S06]  /*7500*/  @!P2 BRA `(.L_x_2698) ;  /* 0x000000000004a947 */ /* 0x000fec0003800000 */
[----:B------:R-:W-:Y:S01]  /*7510*/  BPT.TRAP 0x1 ;  /* 0x000000040000795c */ /* 0x000fe20000300000 */
.L_x_2698:
[----:B------:R-:W-:Y:S01]  /*7520*/  IMAD R0, R17, 0x8, R16 ;  /* 0x0000000811007824 */ /* 0x000fe200078e0210 */
[----:B------:R-:W-:Y:S01]  /*7530*/  SHF.L.U32 R114, R219, 0x1f, RZ ;  /* 0x0000001fdb727819 */ /* 0x000fe200000006ff */
[----:B------:R-:W0:Y:S01]  /*7540*/  LDC R140, c[0x0][0x2f4] ;  /* 0x0000bd00ff8c7b82 */ /* 0x000e220000000800 */
[----:B------:R-:W-:Y:S01]  /*7550*/  BSSY B1, `(.L_x_2699) ;  /* 0x0000004000017945 */ /* 0x000fe20003800000 */
[----:B------:R-:W-:Y:S01]  /*7560*/  MOV R125, R88 ;  /* 0x00000058007d7202 */ /* 0x000fe20000000f00 */
[----:B------:R-:W1:Y:S02]  /*7570*/  SYNCS.PHASECHK.TRANS64.TRYWAIT P5, [R0+URZ+0x38890], R114 ;  /* 0x03889072000075a7 */ /* 0x000e6400080a017f */
[----:B-1----:R-:W-:Y:S05]  /*7580*/  @!P5 BRA `(.L_x_2700) ;  /* 0x000002c800ccd947 */ /* 0x002fea0003800000 */
.L_x_3068:
[----:B------:R-:W-:Y:S05]  /*7590*/  BSYNC B1 ;  /* 0x0000000000017941 */ /* 0x000fea0003800000 */
.L_x_2699:
        /* <DEDUP_REMOVED lines=12> */
[----:B------:R-:W-:Y:S01]  /*7660*/  SEL R84, R115, R142, !P0 ;  /* 0x0000008e73547207 */ /* 0x000fe20004000000 */
[----:B------:R-:W-:Y:S01]  /*7670*/  BSSY B3, `(.L_x_2705) ;  /* 0x000006e000037945 */ /* 0x000fe20003800000 */
[----:B------:R-:W-:Y:S02]  /*7680*/  SHF.L.U32 R86, R212, 0x6, RZ ;  /* 0x00000006d4567819 */ /* 0x000fe400000006ff */
[----:B------:R-:W-:Y:S02]  /*7690*/  SHF.R.S32.HI R85, RZ, 0x1f, R84 ;  /* 0x0000001fff557819 */ /* 0x000fe40000011454 */
[----:B------:R-:W-:Y:S02]  /*76a0*/  ISETP.GE.AND P4, PT, R18, R122, PT ;  /* 0x0000007a1200720c */ /* 0x000fe40003f86270 */
        /* <DEDUP_REMOVED lines=19> */
[----:B--2---:R-:W-:Y:S01]  /*77e0*/  MOV R147, R85 ;  /* 0x0000005500937202 */ /* 0x004fe20000000f00 */
[----:B------:R-:W-:Y:S01]  /*77f0*/  HADD2.F32 R155, -RZ, R155.H0_H0 ;  /* 0x2000009bff9b7230 */ /* 0x000fe20000004100 */
[----:B------:R-:W-:Y:S01]  /*7800*/  SHF.R.U64 R40, R40, 0x10, R41 ;  /* 0x0000001028287819 */ /* 0x000fe20000001229 */
[----:B------:R-:W-:Y:S01]  /*7810*/  HADD2.F32 R154, -RZ, R154.H0_H0 ;  /* 0x2000009aff9a7230 */ /* 0x000fe20000004100 */
[----:B------:R-:W-:Y:S01]  /*7820*/  SHF.R.U64 R48, R48, 0x10, R49 ;  /* 0x0000001030307819 */ /* 0x000fe20000001231 */
[----:B------:R-:W-:Y:S01]  /*7830*/  HADD2.F32 R89, -RZ, R148.H0_H0 ;  /* 0x20000094ff597230 */ /* 0x000fe20000004100 */
[----:B------:R-:W-:Y:S01]  /*7840*/  SHF.R.U64 R42, R42, 0x10, R43 ;  /* 0x000000102a2a7819 */ /* 0x000fe2000000122b */
        /* <DEDUP_REMOVED lines=8> */
[----:B------:R-:W-:Y:S01]  /*78d0*/  HADD2.F32 R49, -RZ, R147.H1_H1 ;  /* 0x30000093ff317230 */ /* 0x000fe20000004100 */
[----:B------:R-:W-:Y:S01]  /*78e0*/  SHF.R.U32.HI R154, RZ, 0x10, R41 ;  /* 0x00000010ff9a7819 */ /* 0x000fe20000011629 */
[----:B------:R-:W-:Y:S02]  /*78f0*/  HADD2.F32 R41, -RZ, R148.H1_H1 ;  /* 0x30000094ff297230 */ /* 0x000fe40000004100 */
[----:B------:R-:W-:Y:S02]  /*7900*/  HADD2.F32 R155, -RZ, R155.H0_H0 ;  /* 0x2000009bff9b7230 */ /* 0x000fe40000004100 */
[----:B------:R-:W-:Y:S02]  /*7910*/  HADD2.F32 R154, -RZ, R154.H0_H0 ;  /* 0x2000009aff9a7230 */ /* 0x000fe40000004100 */
[----:B------:R-:W-:-:S02]  /*7920*/  IMAD.MOV.U32 R148, RZ, RZ, R91 ;  /* 0x000000ffff947224 */ /* 0x000fc400078e005b */
[-C--:B------:R-:W-:Y:S01]  /*7930*/  FMUL.FTZ R147, R41, R155.reuse ;  /* 0x0000009b29937220 */ /* 0x080fe20000410000 */
[----:B------:R-:W-:-:S03]  /*7940*/  FMUL.FTZ R155, R49, R155 ;  /* 0x0000009b319b7220 */ /* 0x000fc60000410000 */
[-C--:B------:R-:W-:Y:S01]  /*7950*/  FFMA.FTZ R49, R49, R154.reuse, -R147 ;  /* 0x0000009a31317223 */ /* 0x080fe20000010893 */
[----:B------:R-:W-:Y:S02]  /*7960*/  IMAD.MOV.U32 R147, RZ, RZ, R87 ;  /* 0x000000ffff937224 */ /* 0x000fe400078e0057 */
[----:B------:R-:W-:Y:S01]  /*7970*/  FFMA.FTZ R41, R41, R154, R155 ;  /* 0x0000009a29297223 */ /* 0x000fe2000001009b */
[----:B------:R-:W-:Y:S02]  /*7980*/  HADD2.F32 R155, -RZ, R176.H0_H0 ;  /* 0x200000b0ff9b7230 */ /* 0x000fe40000004100 */
[----:B------:R-:W-:Y:S01]  /*7990*/  HADD2.F32 R91, -RZ, R148.H0_H0 ;  /* 0x20000094ff5b7230 */ /* 0x000fe20000004100 */
[----:B------:R-:W-:Y:S01]  /*79a0*/  F2FP.F16.F32.PACK_AB R85, R49, R85 ;  /* 0x000000553155723e */ /* 0x000fe200000000ff */
[----:B------:R-:W-:Y:S01]  /*79b0*/  HADD2.F32 R156, -RZ, R147.H0_H0 ;  /* 0x20000093ff9c7230 */ /* 0x000fe20000004100 */
[----:B------:R-:W-:Y:S01]  /*79c0*/  F2FP.F16.F32.PACK_AB R89, R41, R89 ;  /* 0x000000592959723e */ /* 0x000fe200000000ff */
[----:B------:R-:W-:-:S02]  /*79d0*/  HADD2.F32 R154, -RZ, R175.H0_H0 ;  /* 0x200000afff9a7230 */ /* 0x000fc40000004100 */
[CC--:B------:R-:W-:Y:S01]  /*79e0*/  FMUL.FTZ R87, R91.reuse, R155.reuse ;  /* 0x0000009b5b577220 */ /* 0x0c0fe20000410000 */
[----:B------:R-:W-:Y:S02]  /*79f0*/  HADD2.F32 R147, -RZ, R147.H1_H1 ;  /* 0x30000093ff937230 */ /* 0x000fe40000004100 */
[C---:B------:R-:W-:Y:S01]  /*7a00*/  FMUL.FTZ R155, R156.reuse, R155 ;  /* 0x0000009b9c9b7220 */ /* 0x040fe20000410000 */
[-C--:B------:R-:W-:Y:S01]  /*7a10*/  FFMA.FTZ R87, R156, R154.reuse, -R87 ;  /* 0x0000009a9c577223 */ /* 0x080fe20000010857 */
[----:B------:R-:W-:Y:S02]  /*7a20*/  HADD2.F32 R156, -RZ, R176.H1_H1 ;  /* 0x300000b0ff9c7230 */ /* 0x000fe40000004100 */
[----:B------:R-:W-:Y:S01]  /*7a30*/  FFMA.FTZ R91, R91, R154, R155 ;  /* 0x0000009a5b5b7223 */ /* 0x000fe2000001009b */
[----:B------:R-:W-:Y:S02]  /*7a40*/  SHF.R.U32.HI R154, RZ, 0x10, R43 ;  /* 0x00000010ff9a7819 */ /* 0x000fe4000001162b */
[----:B------:R-:W-:-:S02]  /*7a50*/  SHF.R.U64 R43, R50, 0x10, R51 ;  /* 0x00000010322b7819 */ /* 0x000fc40000001233 */
[----:B------:R-:W-:Y:S01]  /*7a60*/  SHF.R.U32.HI R50, RZ, 0x10, R51 ;  /* 0x00000010ff327819 */ /* 0x000fe20000011633 */
[----:B------:R-:W-:Y:S02]  /*7a70*/  HADD2.F32 R51, -RZ, R148.H1_H1 ;  /* 0x30000094ff337230 */ /* 0x000fe40000004100 */
[----:B------:R-:W-:Y:S02]  /*7a80*/  HADD2.F32 R154, -RZ, R154.H0_H0 ;  /* 0x2000009aff9a7230 */ /* 0x000fe40000004100 */
[----:B------:R-:W-:Y:S02]  /*7a90*/  HADD2.F32 R148, -RZ, R50.H0_H0 ;  /* 0x20000032ff947230 */ /* 0x000fe40000004100 */
[----:B------:R-:W-:-:S03]  /*7aa0*/  HADD2.F32 R43, -RZ, R43.H0_H0 ;  /* 0x2000002bff2b7230 */ /* 0x000fc60000004100 */
[----:B------:R-:W-:-:S04]  /*7ab0*/  FMUL.FTZ R50, R51, R148 ;  /* 0x0000009433327220 */ /* 0x000fc80000410000 */
[C---:B------:R-:W-:Y:S01]  /*7ac0*/  FFMA.FTZ R50, R147.reuse, R154, -R50 ;  /* 0x0000009a93327223 */ /* 0x040fe20000010832 */
        /* <DEDUP_REMOVED lines=37> */
[----:B------:R-:W-:Y:S02]  /*7d20*/  F2FP.F16.F32.PACK_AB R43, R43, R156 ;  /* 0x0000009c2b2b723e */ /* 0x000fe400000000ff */
[----:B------:R-:W-:-:S03]  /*7d30*/  MOV R86, R155 ;  /* 0x0000009b00567202 */ /* 0x000fc60000000f00 */
[----:B------:R-:W-:-:S07]  /*7d40*/  IMAD.MOV.U32 R90, RZ, RZ, R43 ;  /* 0x000000ffff5a7224 */ /* 0x000fce00078e002b */
.L_x_2706:
[----:B------:R-:W-:Y:S05]  /*7d50*/  BSYNC B3 ;  /* 0x0000000000037941 */ /* 0x000fea0003800000 */
.L_x_2705:
        /* <DEDUP_REMOVED lines=10> */
[----:B--2---:R2:W-:Y:S01]  /*7e00*/  STG.E.128 desc[UR4][R40.64], R84 ;  /* 0x0000005428007986 */ /* 0x0045e2000c101d04 */
[----:B------:R-:W-:-:S05]  /*7e10*/  @!P4 LEA.HI.X R43, R146, R117, R43, 0x1, P5 ;  /* 0x00000075922bc211 */ /* 0x000fca00028f0c2b */
[----:B0-----:R2:W-:Y:S04]  /*7e20*/  @!P4 STG.E.128 desc[UR4][R42.64], R88 ;  /* 0x000000582a00c986 */ /* 0x0015e8000c101d04 */
.L_x_2704:
[----:B------:R-:W-:Y:S05]  /*7e30*/  BSYNC B2 ;  /* 0x0000000000027941 */ /* 0x000fea0003800000 */
.L_x_2703:
[----:B------:R-:W-:-:S13]  /*7e40*/  ISETP.NE.AND P4, PT, R10, RZ, PT ;  /* 0x000000ff0a00720c */ /* 0x000fda0003f85270 */
[----:B------:R-:W-:Y:S05]  /*7e50*/  @!P4 BRA `(.L_x_2702) ;  /* 0x0000000400fcc947 */ /* 0x000fea0003800000 */
[----:B--2---:R-:W-:Y:S01]  /*7e60*/  SEL R40, R115, R142, !P1 ;  /* 0x0000008e73287207 */ /* 0x004fe20004800000 */
        /* <DEDUP_REMOVED lines=64> */
[----:B------:R-:W-:Y:S01]  /*8270*/  HADD2.F32 R85, -RZ, R85.H0_H0 ;  /* 0x20000055ff557230 */ /* 0x000fe20000004100 */
[----:B------:R-:W-:Y:S01]  /*8280*/  MOV R41, R44 ;  /* 0x0000002c00297202 */ /* 0x000fe20000000f00 */
[----:B------:R-:W-:-:S02]  /*8290*/  HADD2.F32 R39, -RZ, R39.H0_H0 ;  /* 0x20000027ff277230 */ /* 0x000fc40000004100 */
[----:B------:R-:W-:-:S05]  /*82a0*/  HADD2.F32 R47, -RZ, R47.H0_H0 ;  /* 0x2000002fff2f7230 */ /* 0x000fca0000004100 */
        /* <DEDUP_REMOVED lines=39> */
[----:B------:R-:W-:Y:S01]  /*8520*/  F2FP.F16.F32.PACK_AB R45, R45, R48 ;  /* 0x000000302d2d723e */ /* 0x000fe200000000ff */
[----:B------:R-:W-:Y:S01]  /*8530*/  IMAD.MOV.U32 R48, RZ, RZ, R88 ;  /* 0x000000ffff307224 */ /* 0x000fe200078e0058 */
[----:B------:R-:W-:-:S03]  /*8540*/  F2FP.F16.F32.PACK_AB R39, R39, R85 ;  /* 0x000000552727723e */ /* 0x000fc600000000ff */
[----:B------:R-:W-:Y:S01]  /*8550*/  IMAD.MOV.U32 R42, RZ, RZ, R45 ;  /* 0x000000ffff2a7224 */ /* 0x000fe200078e002d */
[----:B------:R-:W-:-:S07]  /*8560*/  MOV R50, R39 ;  /* 0x0000002700327202 */ /* 0x000fce0000000f00 */
.L_x_2708:
[----:B------:R-:W-:Y:S05]  /*8570*/  BSYNC B2 ;  /* 0x0000000000027941 */ /* 0x000fea0003800000 */
.L_x_2707:
        /* <DEDUP_REMOVED lines=13> */
.L_x_2702:
[----:B------:R-:W-:Y:S05]  /*8650*/  BSYNC B1 ;  /* 0x0000000000017941 */ /* 0x000fea0003800000 */
.L_x_2701:
[----:B---3--:R-:W3:Y:S01]  /*8660*/  LDL R36, [R1+0x10] ;  /* 0x0000100001247983 */ /* 0x008ee20000100800 */
[----:B------:R-:W-:Y:S01]  /*8670*/  BSSY B1, `(.L_x_2709) ;  /* 0x0000106000017945 */ /* 0x000fe20003800000 */
[----:B---3--:R-:W-:-:S13]  /*8680*/  LOP3.LUT P4, RZ, R36, 0x1, RZ, 0xc0, !PT ;  /* 0x0000000124ff7812 */ /* 0x008fda000788c0ff */
[----:B------:R-:W-:Y:S05]  /*8690*/  @P4 BRA `(.L_x_2710) ;  /* 0x00000010000c4947 */ /* 0x000fea0003800000 */
[----:B------:R-:W-:Y:S01]  /*86a0*/  ISETP.NE.AND P4, PT, R26, RZ, PT ;  /* 0x000000ff1a00720c */ /* 0x000fe20003f85270 */
[----:B------:R-:W-:Y:S01]  /*86b0*/  VIADD R36, R212, 0x20 ;  /* 0x00000020d4247836 */ /* 0x000fe20000000000 */
[----:B------:R-:W-:Y:S01]  /*86c0*/  BSSY B2, `(.L_x_2711) ;  /* 0x0000082000027945 */ /* 0x000fe20003800000 */
[-C--:B--2---:R-:W-:Y:S02]  /*86d0*/  IMAD R48, R141, R126.reuse, RZ ;  /* 0x0000007e8d307224 */ /* 0x084fe400078e02ff */
[----:B------:R-:W-:-:S04]  /*86e0*/  IMAD.WIDE.U32 R44, R36, R126, R124 ;  /* 0x0000007e242c7225 */ /* 0x000fc800078e007c */
[----:B------:R-:W-:-:S04]  /*86f0*/  IMAD R48, R36, R127, R48 ;  /* 0x0000007f24307224 */ /* 0x000fc800078e0230 */
        /* <DEDUP_REMOVED lines=26> */
[----:B0-----:R-:W-:Y:S02]  /*88a0*/  HADD2.F32 R47, -RZ, R41.H0_H0 ;  /* 0x20000029ff2f7230 */ /* 0x001fe40000004100 */
[----:B--2---:R-:W-:Y:S02]  /*88b0*/  HADD2.F32 R51, -RZ, R37.H0_H0 ;  /* 0x20000025ff337230 */ /* 0x004fe40000004100 */
        /* <DEDUP_REMOVED lines=81> */
[----:B------:R-:W-:Y:S01]  /*8dd0*/  MOV R43, R50 ;  /* 0x00000032002b7202 */ /* 0x000fe20000000f00 */
[----:B------:R-:W-:Y:S02]  /*8de0*/  IMAD.MOV.U32 R38, RZ, RZ, R49 ;  /* 0x000000ffff267224 */ /* 0x000fe400078e0031 */
[----:B------:R-:W-:-:S07]  /*8df0*/  IMAD.MOV.U32 R42, RZ, RZ, R56 ;  /* 0x000000ffff2a7224 */ /* 0x000fce00078e0038 */
.L_x_2714:
[----:B------:R-:W-:Y:S05]  /*8e00*/  BSYNC B3 ;  /* 0x0000000000037941 */ /* 0x000fea0003800000 */
.L_x_2713:
        /* <DEDUP_REMOVED lines=13> */
.L_x_2712:
[----:B------:R-:W-:Y:S05]  /*8ee0*/  BSYNC B2 ;  /* 0x0000000000027941 */ /* 0x000fea0003800000 */
.L_x_2711:
[----:B------:R-:W-:-:S13]  /*8ef0*/  ISETP.NE.AND P4, PT, R10, RZ, PT ;  /* 0x000000ff0a00720c */ /* 0x000fda0003f85270 */
[----:B------:R-:W-:Y:S05]  /*8f00*/  @!P4 BRA `(.L_x_2710) ;  /* 0x0000000400f0c947 */ /* 0x000fea0003800000 */
[----:B0-----:R-:W-:Y:S01]  /*8f10*/  SEL R36, R115, R142, !P1 ;  /* 0x0000008e73247207 */ /* 0x001fe20004800000 */
        /* <DEDUP_REMOVED lines=81> */
[-C--:B------:R-:W-:Y:S01]  /*9430*/  FFMA.FTZ R55, R54, R162.reuse, -R55 ;  /* 0x000000a236377223 */ /* 0x080fe20000010837 */
[----:B------:R-:W-:Y:S01]  /*9440*/  MOV R39, R53 ;  /* 0x0000003500277202 */ /* 0x000fe20000000f00 */
        /* <DEDUP_REMOVED lines=23> */
[----:B------:R-:W-:Y:S02]  /*95c0*/  IMAD.MOV.U32 R38, RZ, RZ, R49 ;  /* 0x000000ffff267224 */ /* 0x000fe400078e0031 */
[----:B------:R-:W-:Y:S02]  /*95d0*/  IMAD.MOV.U32 R42, RZ, RZ, R52 ;  /* 0x000000ffff2a7224 */ /* 0x000fe400078e0034 */
[----:B------:R-:W-:-:S07]  /*95e0*/  IMAD.MOV.U32 R43, RZ, RZ, R50 ;  /* 0x000000ffff2b7224 */ /* 0x000fce00078e0032 */
.L_x_2716:
[----:B------:R-:W-:Y:S05]  /*95f0*/  BSYNC B2 ;  /* 0x0000000000027941 */ /* 0x000fea0003800000 */
.L_x_2715:
        /* <DEDUP_REMOVED lines=13> */
.L_x_2710:
[----:B------:R-:W-:Y:S05]  /*96d0*/  BSYNC B1 ;  /* 0x0000000000017941 */ /* 0x000fea0003800000 */
.L_x_2709:
[----:B0--3--:R-:W-:Y:S02]  /*96e0*/  VIADD R37, R212, 0x40 ;  /* 0x00000040d4257836 */ /* 0x009fe40000000000 */
[-C--:B--2---:R-:W-:Y:S02]  /*96f0*/  IMAD R36, R139, R126.reuse, RZ ;  /* 0x0000007e8b247224 */ /* 0x084fe400078e02ff */
        /* <DEDUP_REMOVED lines=62> */
[----:B------:R-:W-:Y:S01]  /*9ae0*/  HADD2.F32 R80, -RZ, R80.H0_H0 ;  /* 0x20000050ff507230 */ /* 0x000fe20000004100 */
[----:B------:R-:W-:Y:S01]  /*9af0*/  MOV R37, R41 ;  /* 0x0000002900257202 */ /* 0x000fe20000000f00 */
        /* <DEDUP_REMOVED lines=17> */
[----:B------:R-:W-:-:S03]  /*9c10*/  IMAD.MOV.U32 R41, RZ, RZ, R44 ;  /* 0x000000ffff297224 */ /* 0x000fc600078e002c */
[----:B------:R-:W-:Y:S01]  /*9c20*/  FFMA.FTZ R39, R43, R74, R39 ;  /* 0x0000004a2b277223 */ /* 0x000fe20000010027 */
[--C-:B------:R-:W-:Y:S01]  /*9c30*/  HADD2.F32 R43, -RZ, R40.reuse.H0_H0 ;  /* 0x20000028ff2b7230 */ /* 0x100fe20000004100 */
[----:B------:R-:W-:Y:S01]  /*9c40*/  F2FP.F16.F32.PACK_AB R52, R52, R53 ;  /* 0x000000353434723e */ /* 0x000fe200000000ff */
[----:B------:R-:W-:Y:S02]  /*9c50*/  HADD2.F32 R40, -RZ, R40.H1_H1 ;  /* 0x30000028ff287230 */ /* 0x000fe40000004100 */
[----:B------:R-:W-:Y:S01]  /*9c60*/  F2FP.F16.F32.PACK_AB R48, R39, R48 ;  /* 0x000000302730723e */ /* 0x000fe200000000ff */
[CC--:B------:R-:W-:Y:S01]  /*9c70*/  FMUL.FTZ R55, R43.reuse, R160.reuse ;  /* 0x000000a02b377220 */ /* 0x0c0fe20000410000 */
[C---:B------:R-:W-:Y:S01]  /*9c80*/  FMUL.FTZ R160, R54.reuse, R160 ;  /* 0x000000a036a07220 */ /* 0x040fe20000410000 */
[----:B------:R-:W-:Y:S02]  /*9c90*/  IMAD.MOV.U32 R39, RZ, RZ, R52 ;  /* 0x000000ffff277224 */ /* 0x000fe400078e0034 */
        /* <DEDUP_REMOVED lines=27> */
.L_x_2720:
[----:B------:R-:W-:Y:S05]  /*9e50*/  BSYNC B2 ;  /* 0x0000000000027941 */ /* 0x000fea0003800000 */
.L_x_2719:
[----:B------:R-:W-:Y:S01]  /*9e60*/  IADD3 R45, P3, P4, R96, R124, R13 ;  /* 0x0000007c602d7210 */ /* 0x000fe20007c7e00d */
[----:B------:R-:W-:-:S03]  /*9e70*/  ULDC.64 UR4, c[0x0][0x208] ;  /* 0x0000820000047ab9 */ /* 0x000fc60000000a00 */
[----:B------:R-:W-:Y:S02]  /*9e80*/  IADD3.X R48, R92, R46, R7, P3, P4 ;  /* 0x0000002e5c307210 */ /* 0x000fe40001fe8407 */
[----:B------:R-:W-:-:S04]  /*9e90*/  LEA R44, P3, R45, R116, 0x1 ;  /* 0x000000742d2c7211 */ /* 0x000fc800078608ff */
[----:B------:R-:W-:Y:S02]  /*9ea0*/  LEA.HI.X R45, R45, R117, R48, 0x1, P3 ;  /* 0x000000752d2d7211 */ /* 0x000fe400018f0c30 */
[----:B------:R-:W-:-:S03]  /*9eb0*/  ISETP.GE.AND P3, PT, R47, R140, PT ;  /* 0x0000008c2f00720c */ /* 0x000fc60003f66270 */
[----:B--2---:R2:W-:Y:S10]  /*9ec0*/  STG.E.128 desc[UR4][R44.64], R36 ;  /* 0x000000242c007986 */ /* 0x0045f4000c101d04 */
[----:B--2---:R-:W-:-:S02]  /*9ed0*/  @!P3 SHF.R.S32.HI R37, RZ, 0x1f, R47 ;  /* 0x0000001fff25b819 */ /* 0x004fc4000001142f */
[----:B------:R-:W-:-:S04]  /*9ee0*/  @!P3 IADD3 R47, P4, P5, R96, R124, R47 ;  /* 0x0000007c602fb210 */ /* 0x000fc80007d9e02f */
[----:B------:R-:W-:Y:S02]  /*9ef0*/  @!P3 IADD3.X R37, R92, R46, R37, P4, P5 ;  /* 0x0000002e5c25b210 */ /* 0x000fe400027ea425 */
[----:B------:R-:W-:-:S04]  /*9f00*/  @!P3 LEA R36, P4, R47, R116, 0x1 ;  /* 0x000000742f24b211 */ /* 0x000fc800078808ff */
[----:B------:R-:W-:-:S05]  /*9f10*/  @!P3 LEA.HI.X R37, R47, R117, R37, 0x1, P4 ;  /* 0x000000752f25b211 */ /* 0x000fca00020f0c25 */
[----:B0-----:R0:W-:Y:S04]  /*9f20*/  @!P3 STG.E.128 desc[UR4][R36.64], R40 ;  /* 0x000000282400b986 */ /* 0x0011e8000c101d04 */
.L_x_2718:
[----:B------:R-:W-:Y:S05]  /*9f30*/  BSYNC B1 ;  /* 0x0000000000017941 */ /* 0x000fea0003800000 */
.L_x_2717:
[----:B------:R-:W-:-:S13]  /*9f40*/  ISETP.NE.AND P3, PT, R10, RZ, PT ;  /* 0x000000ff0a00720c */ /* 0x000fda0003f65270 */
[----:B------:R-:W-:Y:S05]  /*9f50*/  @!P3 BRA `(.L_x_2677) ;  /* 0x0000000c0000b947 */ /* 0x000fea0003800000 */
[----:B------:R-:W-:Y:S01]  /*9f60*/  SEL R142, R115, R142, !P1 ;  /* 0x0000008e738e7207 */ /* 0x000fe20004800000 */
[----:B------:R-:W-:Y:S01]  /*9f70*/  BSSY B1, `(.L_x_2721) ;  /* 0x000006d000017945 */ /* 0x000fe20003800000 */
[----:B------:R-:W-:Y:S02]  /*9f80*/  SHF.R.U32.HI R38, RZ, 0x3, R222 ;  /* 0x00000003ff267819 */ /* 0x000fe400000116de */
[----:B0-----:R-:W-:Y:S02]  /*9f90*/  SHF.R.S32.HI R36, RZ, 0x1f, R142 ;  /* 0x0000001fff247819 */ /* 0x001fe4000001148e */
        /* <DEDUP_REMOVED lines=10> */
[----:B------:R-:W-:Y:S02]  /*a040*/  IMAD.IADD R37, R37, 0x1, R36 ;  /* 0x0000000125257824 */ /* 0x000fe400078e0224 */
[C---:B------:R-:W-:Y:S02]  /*a050*/  IMAD R36, R17.reuse, 0x5000, R131 ;  /* 0x0000500011247824 */ /* 0x040fe400078e0283 */
[----:B------:R-:W-:Y:S02]  /*a060*/  IMAD R40, R17, 0x5000, R37 ;  /* 0x0000500011287824 */ /* 0x000fe400078e0225 */
[----:B------:R-:W-:-:S03]  /*a070*/  IMAD R36, R36, 0x2, R16 ;  /* 0x0000000224247824 */ /* 0x000fc600078e0210 */
[----:B------:R-:W-:-:S03]  /*a080*/  LEA R40, R40, R16, 0x1 ;  /* 0x0000001028287211 */ /* 0x000fc600078e08ff */
[----:B------:R-:W0:Y:S04]  /*a090*/  LDS.128 R36, [R36+0x24400] ;  /* 0x0244000024247984 */ /* 0x000e280000000c00 */
[----:B------:R-:W2:Y:S01]  /*a0a0*/  LDS.128 R40, [R40+0x24400] ;  /* 0x0244000028287984 */ /* 0x000ea20000000c00 */
[----:B------:R-:W-:Y:S05]  /*a0b0*/  @P3 BRA `(.L_x_2722) ;  /* 0x0000000400603947 */ /* 0x000fea0003800000 */
[----:B------:R-:W-:Y:S01]  /*a0c0*/  HADD2.F32 R49, -RZ, R149.H0_H0 ;  /* 0x20000095ff317230 */ /* 0x000fe20000004100 */
[----:B------:R-:W-:Y:S01]  /*a0d0*/  SHF.R.U64 R76, R76, 0x10, R77 ;  /* 0x000000104c4c7819 */ /* 0x000fe2000000124d */
[----:B--2---:R-:W-:Y:S01]  /*a0e0*/  HADD2.F32 R44, -RZ, R41.H0_H0 ;  /* 0x20000029ff2c7230 */ /* 0x004fe20000004100 */
[----:B------:R-:W-:Y:S01]  /*a0f0*/  SHF.R.U64 R68, R68, 0x10, R69 ;  /* 0x0000001044447819 */ /* 0x000fe20000001245 */
[----:B0-----:R-:W-:Y:S01]  /*a100*/  HADD2.F32 R45, -RZ, R37.H0_H0 ;  /* 0x20000025ff2d7230 */ /* 0x001fe20000004100 */
[----:B------:R-:W-:Y:S01]  /*a110*/  SHF.R.U64 R78, R78, 0x10, R79 ;  /* 0x000000104e4e7819 */ /* 0x000fe2000000124f */
[----:B------:R-:W-:Y:S02]  /*a120*/  HADD2.F32 R48, -RZ, R151.H0_H0 ;  /* 0x20000097ff307230 */ /* 0x000fe40000004100 */
[-C--:B------:R-:W-:Y:S01]  /*a130*/  FMUL.FTZ R50, R44, R49.reuse ;  /* 0x000000312c327220 */ /* 0x080fe20000410000 */
[----:B------:R-:W-:Y:S02]  /*a140*/  HADD2.F32 R149, -RZ, R149.H1_H1 ;  /* 0x30000095ff957230 */ /* 0x000fe40000004100 */
[----:B------:R-:W-:Y:S01]  /*a150*/  FMUL.FTZ R49, R45, R49 ;  /* 0x000000312d317220 */ /* 0x000fe20000410000 */
[----:B------:R-:W-:-:S02]  /*a160*/  HADD2.F32 R151, -RZ, R151.H1_H1 ;  /* 0x30000097ff977230 */ /* 0x000fc40000004100 */
        /* <DEDUP_REMOVED lines=15> */
[----:B------:R-:W-:Y:S02]  /*a260*/  HADD2.F32 R50, -RZ, R150.H0_H0 ;  /* 0x20000096ff327230 */ /* 0x000fe40000004100 */
[----:B------:R-:W-:Y:S01]  /*a270*/  FFMA.FTZ R37, R48, R37, R51 ;  /* 0x0000002530257223 */ /* 0x000fe20000010033 */
[----:B------:R-:W-:-:S02]  /*a280*/  HADD2.F32 R48, -RZ, R43.H0_H0 ;  /* 0x2000002bff307230 */ /* 0x000fc40000004100 */
[----:B------:R-:W-:Y:S01]  /*a290*/  HADD2.F32 R49, -RZ, R39.H0_H0 ;  /* 0x20000027ff317230 */ /* 0x000fe20000004100 */
[----:B------:R-:W-:Y:S01]  /*a2a0*/  F2FP.F16.F32.PACK_AB R41, R41, R45 ;  /* 0x0000002d2929723e */ /* 0x000fe200000000ff */
[----:B------:R-:W-:Y:S02]  /*a2b0*/  HADD2.F32 R51, -RZ, R153.H0_H0 ;  /* 0x20000099ff337230 */ /* 0x000fe40000004100 */
        /* <DEDUP_REMOVED lines=8> */
[----:B------:R-:W-:Y:S01]  /*a340*/  HADD2.F32 R150, -RZ, R150.H1_H1 ;  /* 0x30000096ff967230 */ /* 0x000fe20000004100 */
[----:B------:R-:W-:Y:S01]  /*a350*/  F2FP.F16.F32.PACK_AB R44, R37, R44 ;  /* 0x0000002c252c723e */ /* 0x000fe200000000ff */
[----:B------:R-:W-:-:S02]  /*a360*/  HADD2.F32 R49, -RZ, R49.H0_H0 ;  /* 0x20000031ff317230 */ /* 0x000fc40000004100 */
[----:B------:R-:W-:Y:S02]  /*a370*/  HADD2.F32 R48, -RZ, R48.H0_H0 ;  /* 0x20000030ff307230 */ /* 0x000fe40000004100 */
[----:B------:R-:W-:Y:S02]  /*a380*/  HADD2.F32 R153, -RZ, R153.H1_H1 ;  /* 0x30000099ff997230 */ /* 0x000fe40000004100 */
        /* <DEDUP_REMOVED lines=39> */
[----:B------:R-:W-:Y:S01]  /*a600*/  IMAD.MOV.U32 R39, RZ, RZ, R51 ;  /* 0x000000ffff277224 */ /* 0x000fe200078e0033 */
[----:B------:R-:W-:Y:S01]  /*a610*/  MOV R38, R43 ;  /* 0x0000002b00267202 */ /* 0x000fe20000000f00 */
[----:B------:R-:W-:Y:S02]  /*a620*/  IMAD.MOV.U32 R43, RZ, RZ, R48 ;  /* 0x000000ffff2b7224 */ /* 0x000fe400078e0030 */
[----:B------:R-:W-:-:S07]  /*a630*/  IMAD.MOV.U32 R42, RZ, RZ, R78 ;  /* 0x000000ffff2a7224 */ /* 0x000fce00078e004e */
.L_x_2722:
[----:B------:R-:W-:Y:S05]  /*a640*/  BSYNC B1 ;  /* 0x0000000000017941 */ /* 0x000fea0003800000 */
.L_x_2721:
[----:B------:R-:W-:Y:S01]  /*a650*/  IADD3 R45, P3, P4, R96, R124, R11 ;  /* 0x0000007c602d7210 */ /* 0x000fe20007c7e00b */
[----:B------:R-:W-:-:S03]  /*a660*/  ULDC.64 UR4, c[0x0][0x208] ;  /* 0x0000820000047ab9 */ /* 0x000fc60000000a00 */
[----:B------:R-:W-:Y:S02]  /*a670*/  IADD3.X R48, R92, R46, R6, P3, P4 ;  /* 0x0000002e5c307210 */ /* 0x000fe40001fe8406 */
[----:B------:R-:W-:-:S04]  /*a680*/  LEA R44, P3, R45, R116, 0x1 ;  /* 0x000000742d2c7211 */ /* 0x000fc800078608ff */
[----:B------:R-:W-:Y:S02]  /*a690*/  LEA.HI.X R45, R45, R117, R48, 0x1, P3 ;  /* 0x000000752d2d7211 */ /* 0x000fe400018f0c30 */
[----:B------:R-:W-:-:S03]  /*a6a0*/  ISETP.GE.AND P3, PT, R47, R140, PT ;  /* 0x0000008c2f00720c */ /* 0x000fc60003f66270 */
        /* <DEDUP_REMOVED lines=10> */
.L_x_2634:
[----:B------:R-:W2:Y:S02]  /*a750*/  LDL R36, [R1+0x5c] ;  /* 0x00005c0001247983 */ /* 0x000ea40000100800 */
[----:B--2---:R-:W-:-:S13]  /*a760*/  R2UR UR4, R36 ;  /* 0x00000000240472ca */ /* 0x004fda00000e0000 */
[----:B------:R-:W-:-:S06]  /*a770*/  UISETP.NE.AND UP0, UPT, UR4, 0x3, UPT ;  /* 0x000000030400788c */ /* 0x000fcc000bf05270 */
[----:B------:R-:W-:-:S13]  /*a780*/  PLOP3.LUT P2, PT, PT, PT, UP0, 0x80, 0x0 ;  /* 0x000000000000781c */ /* 0x000fda0003f4f008 */
[----:B------:R-:W-:Y:S05]  /*a790*/  @!P2 BRA `(.L_x_2723) ;  /* 0x000000000004a947 */ /* 0x000fea0003800000 */
[----:B------:R-:W-:Y:S01]  /*a7a0*/  BPT.TRAP 0x1 ;  /* 0x000000040000795c */ /* 0x000fe20000300000 */
.L_x_2723:
[----:B------:R-:W-:Y:S01]  /*a7b0*/  IMAD R0, R17, 0x8, R16 ;  /* 0x0000000811007824 */ /* 0x000fe200078e0210 */
[----:B------:R-:W-:Y:S01]  /*a7c0*/  SHF.L.U32 R114, R219, 0x1f, RZ ;  /* 0x0000001fdb727819 */ /* 0x000fe200000006ff */
[----:B------:R-:W-:Y:S01]  /*a7d0*/  IMAD R3, R24, -0x50, R2 ;  /* 0xffffffb018037824 */ /* 0x000fe200078e0202 */
[----:B------:R-:W-:Y:S02]  /*a7e0*/  BSSY B1, `(.L_x_2724) ;  /* 0x0000005000017945 */ /* 0x000fe40003800000 */
[----:B------:R-:W1:Y:S02]  /*a7f0*/  SYNCS.PHASECHK.TRANS64.TRYWAIT P3, [R0+URZ+0x38890], R114 ;  /* 0x03889072000075a7 */ /* 0x000e64000806017f */
[----:B------:R-:W-:-:S04]  /*a800*/  VIMNMX R3, R3, 0x50, PT ;  /* 0x0000005003037848 */ /* 0x000fc80003fe0100 */
[----:B------:R-:W-:Y:S01]  /*a810*/  ISETP.GE.AND P4, PT, R212, R3, PT ;  /* 0x00000003d400720c */ /* 0x000fe20003f86270 */
[----:B-1----:R-:W-:-:S12]  /*a820*/  @!P3 BRA `(.L_x_2725) ;  /* 0x000002980038b947 */ /* 0x002fd80003800000 */
.L_x_3069:
[----:B------:R-:W-:Y:S05]  /*a830*/  BSYNC B1 ;  /* 0x0000000000017941 */ /* 0x000fea0003800000 */
.L_x_2724:
[----:B------:R-:W-:Y:S04]  /*a840*/  BSSY B1, `(.L_x_2726) ;  /* 0x000000f000017945 */ /* 0x000fe80003800000 */
[----:B------:R-:W-:Y:S05]  /*a850*/  @P4 BRA `(.L_x_2727) ;  /* 0x0000000000344947 */ /* 0x000fea0003800000 */
[----:B------:R-:W-:Y:S01]  /*a860*/  ISETP.NE.AND P5, PT, R26, RZ, PT ;  /* 0x000000ff1a00720c */ /* 0x000fe20003fa5270 */
[----:B------:R-:W-:Y:S01]  /*a870*/  ULDC.64 UR4, c[0x0][0x208] ;  /* 0x0000820000047ab9 */ /* 0x000fe20000000a00 */
[----:B------:R-:W-:Y:S02]  /*a880*/  ISETP.NE.AND P4, PT, R10, RZ, PT ;  /* 0x000000ff0a00720c */ /* 0x000fe40003f85270 */
[----:B------:R-:W-:-:S09]  /*a890*/  ISETP.NE.AND P3, PT, R9, RZ, PT ;  /* 0x000000ff0900720c */ /* 0x000fd20003f65270 */
[----:B------:R-:W2:Y:S04]  /*a8a0*/  @P5 LDS.128 R36, [R4+0x24400] ;  /* 0x0244000004245984 */ /* 0x000ea80000000c00 */
[----:B0-----:R-:W0:Y:S04]  /*a8b0*/  @P3 LDS.128 R40, [R4+0x29400] ;  /* 0x0294000004283984 */ /* 0x001e280000000c00 */
[----:B--2---:R-:W-:Y:S01]  /*a8c0*/  @P5 STG.E.128 desc[UR4][R60.64], R36 ;  /* 0x000000243c005986 */ /* 0x004fe2000c101d04 */
[----:B------:R-:W-:-:S03]  /*a8d0*/  ISETP.NE.AND P5, PT, R8, RZ, PT ;  /* 0x000000ff0800720c */ /* 0x000fc60003fa5270 */
[----:B------:R-:W2:Y:S04]  /*a8e0*/  @P4 LDS.128 R36, [R4+0x26c00] ;  /* 0x026c000004244984 */ /* 0x000ea80000000c00 */
[----:B0-----:R-:W-:Y:S06]  /*a8f0*/  @P3 STG.E.128 desc[UR4][R60.64+0x100], R40 ;  /* 0x000100283c003986 */ /* 0x001fec000c101d04 */
[----:B------:R-:W0:Y:S04]  /*a900*/  @P5 LDS.128 R44, [R4+0x2bc00] ;  /* 0x02bc0000042c5984 */ /* 0x000e280000000c00 */
[----:B--2---:R2:W-:Y:S04]  /*a910*/  @P4 STG.E.128 desc[UR4][R60.64+0x80], R36 ;  /* 0x000080243c004986 */ /* 0x0045e8000c101d04 */
[----:B0-----:R2:W-:Y:S02]  /*a920*/  @P5 STG.E.128 desc[UR4][R60.64+0x180], R44 ;  /* 0x0001802c3c005986 */ /* 0x0015e4000c101d04 */
.L_x_2727:
[----:B------:R-:W-:Y:S05]  /*a930*/  BSYNC B1 ;  /* 0x0000000000017941 */ /* 0x000fea0003800000 */
.L_x_2726:
[----:B--2---:R-:W-:Y:S01]  /*a940*/  IADD3 R36, R212, 0x20, RZ ;  /* 0x00000020d4247810 */ /* 0x004fe20007ffe0ff */
[----:B------:R-:W-:Y:S03]  /*a950*/  BSSY B1, `(.L_x_2728) ;  /* 0x0000010000017945 */ /* 0x000fe60003800000 */
[----:B------:R-:W-:-:S13]  /*a960*/  ISETP.GE.AND P3, PT, R36, R3, PT ;  /* 0x000000032400720c */ /* 0x000fda0003f66270 */
        /* <DEDUP_REMOVED lines=14> */
.L_x_2729:
[----:B------:R-:W-:Y:S05]  /*aa50*/  BSYNC B1 ;  /* 0x0000000000017941 */ /* 0x000fea0003800000 */
.L_x_2728:
[----:B--2---:R-:W-:-:S05]  /*aa60*/  VIADD R36, R212, 0x40 ;  /* 0x00000040d4247836 */ /* 0x004fca0000000000 */
        /* <DEDUP_REMOVED lines=15> */
.L_x_2677:
[----:B------:R-:W-:Y:S05]  /*ab60*/  BSYNC B0 ;  /* 0x0000000000007941 */ /* 0x000fea0003800000 */
.L_x_2633:
[----:B01234-:R-:W0:Y:S01]  /*ab70*/  S2R R36, SR_TID.X ;  /* 0x0000000000247919 */ /* 0x01fe220000002100 */
[----:B------:R-:W-:Y:S01]  /*ab80*/  @!PT LDS RZ, [RZ] ;  /* 0x00000000fffff984 */ /* 0x000fe20000000800 */
[----:B------:R-:W-:Y:S01]  /*ab90*/  @!PT LDS RZ, [RZ] ;  /* 0x00000000fffff984 */ /* 0x000fe20000000800 */
[----:B------:R-:W-:Y:S01]  /*aba0*/  @!PT LDS RZ, [RZ] ;  /* 0x00000000fffff984 */ /* 0x000fe20000000800 */
[----:B------:R-:W-:Y:S01]  /*abb0*/  @!PT LDS RZ, [RZ] ;  /* 0x00000000fffff984 */ /* 0x000fe20000000800 */
[----:B------:R1:W-:Y:S06]  /*abc0*/  MEMBAR.ALL.CTA ;  /* 0x0000000000007992 */ /* 0x0003ec0000008000 */
[----:B-1----:R-:W1:Y:S01]  /*abd0*/  FENCE.VIEW.ASYNC.S ;  /* 0x00000000000073c6 */ /* 0x002e620000000000 */
[----:B------:R-:W-:Y:S05]  /*abe0*/  WARPSYNC.ALL ;  /* 0x0000000000007948 */ /* 0x000fea0003800000 */
[----:B------:R-:W-:Y:S01]  /*abf0*/  BSSY B0, `(.L_x_2730) ;  /* 0x0000009000007945 */ /* 0x000fe20003800000 */
[----:B0-----:R-:W-:Y:S01]  /*ac00*/  LOP3.LUT R36, R36, 0x7f, RZ, 0xc0, !PT ;  /* 0x0000007f24247812 */ /* 0x001fe200078ec0ff */
[----:B-1----:R0:W-:Y:S03]  /*ac10*/  BAR.SYNC.DEFER_BLOCKING R172, 0x80 ;  /* 0x000200ac0000751d */ /* 0x0021e60000010000 */
[----:B------:R-:W-:-:S13]  /*ac20*/  ISETP.NE.AND P3, PT, R36, RZ, PT ;  /* 0x000000ff2400720c */ /* 0x000fda0003f65270 */
[----:B------:R-:W-:-:S05]  /*ac30*/  @!P3 VIADD R36, R0, 0x388a0 ;  /* 0x000388a00024b836 */ /* 0x000fca0000000000 */
[----:B------:R-:W-:-:S04]  /*ac40*/  @!P3 PRMT R36, RZ, 0x654, R36 ;  /* 0x00000654ff24b816 */ /* 0x000fc80000000024 */
[----:B------:R0:W-:Y:S01]  /*ac50*/  @!P3 SYNCS.ARRIVE.TRANS64.RED.A1T0 RZ, [R36+URZ], RZ ;  /* 0x000000ff24ffb9a7 */ /* 0x0001e2000810043f */
[----:B------:R-:W-:Y:S05]  /*ac60*/  @!P2 BRA `(.L_x_2731) ;  /* 0x000000000004a947 */ /* 0x000fea0003800000 */
[----:B------:R-:W-:Y:S01]  /*ac70*/  BPT.TRAP 0x1 ;  /* 0x000000040000795c */ /* 0x000fe20000300000 */
.L_x_2731:
[----:B------:R-:W-:Y:S05]  /*ac80*/  BSYNC B0 ;  /* 0x0000000000007941 */ /* 0x000fea0003800000 */
.L_x_2730:
[----:B------:R-:W1:Y:S01]  /*ac90*/  SYNCS.PHASECHK.TRANS64.TRYWAIT P2, [R0+URZ+0x388b0], R114 ;  /* 0x0388b072000075a7 */ /* 0x000e62000804017f */
[----:B------:R-:W-:Y:S01]  /*aca0*/  ULDC.64 UR4, c[0x0][0x318] ;  /* 0x0000c60000047ab9 */ /* 0x000fe20000000a00 */
[----:B------:R-:W-:Y:S01]  /*acb0*/  ULDC.64 UR60, c[0x0][0x328] ;  /* 0x0000ca00003c7ab9 */ /* 0x000fe20000000a00 */
[----:B0-----:R-:W-:Y:S01]  /*acc0*/  IMAD.U32 R36, RZ, RZ, UR5 ;  /* 0x00000005ff247e24 */ /* 0x001fe2000f8e00ff */
[----:B------:R-:W-:Y:S01]  /*acd0*/  BSSY B0, `(.L_x_2732) ;  /* 0x0000007000007945 */ /* 0x000fe20003800000 */
[----:B------:R-:W-:Y:S01]  /*ace0*/  IMAD.U32 R37, RZ, RZ, UR4 ;  /* 0x00000004ff257e24 */ /* 0x000fe2000f8e00ff */
[----:B------:R-:W-:Y:S01]  /*acf0*/  ISETP.GE.AND P4, PT, R212, R3, PT ;  /* 0x00000003d400720c */ /* 0x000fe20003f86270 */
[----:B------:R-:W-:Y:S01]  /*ad00*/  IMAD.WIDE R48, R24, 0x50, R112 ;  /* 0x0000005018307825 */ /* 0x000fe200078e0270 */
[----:B------:R0:W-:Y:S04]  /*ad10*/  STL [R1+0x14], R36 ;  /* 0x0000142401007387 */ /* 0x0001e80000100800 */
[----:B------:R0:W-:Y:S02]  /*ad20*/  STL [R1+0x58], R37 ;  /* 0x0000582501007387 */ /* 0x0001e40000100800 */
[----:B01----:R-:W-:Y:S05]  /*ad30*/  @!P2 BRA `(.L_x_2733) ;  /* 0x000002940008a947 */ /* 0x003fea0003800000 */
.L_x_3070:
[----:B------:R-:W-:Y:S05]  /*ad40*/  BSYNC B0 ;  /* 0x0000000000007941 */ /* 0x000fea0003800000 */
.L_x_2732:
[----:B------:R-:W-:Y:S04]  /*ad50*/  BSSY B0, `(.L_x_2734) ;  /* 0x000001c000007945 */ /* 0x000fe80003800000 */
[----:B------:R-:W-:Y:S05]  /*ad60*/  @P4 BRA `(.L_x_2735) ;  /* 0x0000000000684947 */ /* 0x000fea0003800000 */
[----:B------:R-:W2:Y:S01]  /*ad70*/  LDL R37, [R1+0x58] ;  /* 0x0000580001257983 */ /* 0x000ea20000100800 */
[----:B------:R-:W-:-:S03]  /*ad80*/  ULDC UR6, c[0x0][0x2f4] ;  /* 0x0000bd0000067ab9 */ /* 0x000fc60000000800 */
[----:B------:R-:W3:Y:S01]  /*ad90*/  LDL R36, [R1+0x14] ;  /* 0x0000140001247983 */ /* 0x000ee20000100800 */
[----:B------:R-:W-:Y:S01]  /*ada0*/  ISETP.GE.AND P5, PT, R18, UR6, PT ;  /* 0x0000000612007c0c */ /* 0x000fe2000bfa6270 */
[----:B------:R-:W-:Y:S01]  /*adb0*/  IMAD R43, R49, UR60, RZ ;  /* 0x0000003c312b7c24 */ /* 0x000fe2000f8e02ff */
[----:B------:R-:W-:Y:S01]  /*adc0*/  MOV R40, R94 ;  /* 0x0000005e00287202 */ /* 0x000fe20000000f00 */
[----:B------:R-:W-:Y:S01]  /*add0*/  IMAD.MOV.U32 R41, RZ, RZ, R5 ;  /* 0x000000ffff297224 */ /* 0x000fe200078e0005 */
[----:B------:R-:W-:Y:S01]  /*ade0*/  ISETP.GE.AND P4, PT, R213, UR6, PT ;  /* 0x00000006d5007c0c */ /* 0x000fe2000bf86270 */
[C---:B------:R-:W-:Y:S02]  /*adf0*/  IMAD R43, R48.reuse, UR61, R43 ;  /* 0x0000003d302b7c24 */ /* 0x040fe4000f8e022b */
[----:B------:R-:W-:-:S04]  /*ae00*/  IMAD.WIDE.U32 R40, R48, UR60, R40 ;  /* 0x0000003c30287c25 */ /* 0x000fc8000f8e0028 */
[----:B------:R-:W-:Y:S01]  /*ae10*/  IMAD.IADD R41, R41, 0x1, R43 ;  /* 0x0000000129297824 */ /* 0x000fe200078e022b */
[----:B--2---:R-:W-:Y:S02]  /*ae20*/  R2UR UR4, R37 ;  /* 0x00000000250472ca */ /* 0x004fe400000e0000 */
[----:B---3--:R-:W-:Y:S02]  /*ae30*/  R2UR UR7, R36 ;  /* 0x00000000240772ca */ /* 0x008fe400000e0000 */
[----:B------:R-:W1:Y:S09]  /*ae40*/  @!P5 LDS.128 R36, [R4+0x400] ;  /* 0x000400000424d984 */ /* 0x000e720000000c00 */
[----:B------:R-:W-:Y:S01]  /*ae50*/  LEA R50, P2, R40, UR4, 0x1 ;  /* 0x0000000428327c11 */ /* 0x000fe2000f8408ff */
[----:B------:R-:W-:-:S03]  /*ae60*/  ULDC.64 UR4, c[0x0][0x208] ;  /* 0x0000820000047ab9 */ /* 0x000fc60000000a00 */
[----:B------:R-:W-:Y:S02]  /*ae70*/  LEA.HI.X R51, R40, UR7, R41, 0x1, P2 ;  /* 0x0000000728337c11 */ /* 0x000fe400090f0c29 */
[----:B------:R-:W-:-:S13]  /*ae80*/  ISETP.GE.AND P2, PT, R220, UR6, PT ;  /* 0x00000006dc007c0c */ /* 0x000fda000bf46270 */
[----:B------:R-:W2:Y:S04]  /*ae90*/  @!P2 LDS.128 R40, [R4+0x5400] ;  /* 0x005400000428a984 */ /* 0x000ea80000000c00 */
[----:B-1----:R-:W-:Y:S01]  /*aea0*/  @!P5 STG.E.128 desc[UR4][R50.64], R36 ;  /* 0x000000243200d986 */ /* 0x002fe2000c101d04 */
[----:B------:R-:W-:-:S03]  /*aeb0*/  ISETP.GE.AND P5, PT, R221, UR6, PT ;  /* 0x00000006dd007c0c */ /* 0x000fc6000bfa6270 */
[----:B------:R-:W1:Y:S10]  /*aec0*/  @!P4 LDS.128 R36, [R4+0x2c00] ;  /* 0x002c00000424c984 */ /* 0x000e740000000c00 */
[----:B------:R-:W3:Y:S04]  /*aed0*/  @!P5 LDS.128 R44, [R4+0x7c00] ;  /* 0x007c0000042cd984 */ /* 0x000ee80000000c00 */
[----:B--2---:R2:W-:Y:S04]  /*aee0*/  @!P2 STG.E.128 desc[UR4][R50.64+0x100], R40 ;  /* 0x000100283200a986 */ /* 0x0045e8000c101d04 */
[----:B-1----:R2:W-:Y:S04]  /*aef0*/  @!P4 STG.E.128 desc[UR4][R50.64+0x80], R36 ;  /* 0x000080243200c986 */ /* 0x0025e8000c101d04 */
[----:B---3--:R2:W-:Y:S02]  /*af00*/  @!P5 STG.E.128 desc[UR4][R50.64+0x180], R44 ;  /* 0x0001802c3200d986 */ /* 0x0085e4000c101d04 */
.L_x_2735:
[----:B------:R-:W-:Y:S05]  /*af10*/  BSYNC B0 ;  /* 0x0000000000007941 */ /* 0x000fea0003800000 */
.L_x_2734:
[----:B--2---:R-:W2:Y:S04]  /*af20*/  LDL R38, [R1+0x58] ;  /* 0x0000580001267983 */ /* 0x004ea80000100800 */
[----:B------:R-:W3:Y:S01]  /*af30*/  LDL R37, [R1+0x14] ;  /* 0x0000140001257983 */ /* 0x000ee20000100800 */
[----:B------:R-:W-:Y:S01]  /*af40*/  VIADD R36, R212, 0x20 ;  /* 0x00000020d4247836 */ /* 0x000fe20000000000 */
[----:B------:R-:W-:Y:S04]  /*af50*/  BSSY B0, `(.L_x_2736) ;  /* 0x000001f000007945 */ /* 0x000fe80003800000 */
[----:B------:R-:W-:Y:S01]  /*af60*/  ISETP.GE.AND P2, PT, R36, R3, PT ;  /* 0x000000032400720c */ /* 0x000fe20003f46270 */
[----:B--2---:R-:W-:Y:S01]  /*af70*/  IMAD.MOV.U32 R53, RZ, RZ, R38 ;  /* 0x000000ffff357224 */ /* 0x004fe200078e0026 */
[----:B---3--:R-:W-:-:S11]  /*af80*/  MOV R52, R37 ;  /* 0x0000002500347202 */ /* 0x008fd60000000f00 */
[----:B------:R-:W-:Y:S05]  /*af90*/  @P2 BRA `(.L_x_2737) ;  /* 0x0000000000682947 */ /* 0x000fea0003800000 */
[----:B------:R-:W-:Y:S01]  /*afa0*/  ULDC UR6, c[0x0][0x2f4] ;  /* 0x0000bd0000067ab9 */ /* 0x000fe20000000800 */
[----:B------:R-:W-:Y:S01]  /*afb0*/  IADD3 R43, P4, R48, 0x20, RZ ;  /* 0x00000020302b7810 */ /* 0x000fe20007f9e0ff */
[----:B------:R-:W-:Y:S01]  /*afc0*/  IMAD.MOV.U32 R41, RZ, RZ, R5 ;  /* 0x000000ffff297224 */ /* 0x000fe200078e0005 */
[----:B------:R-:W-:Y:S02]  /*afd0*/  ISETP.GE.AND P2, PT, R18, UR6, PT ;  /* 0x0000000612007c0c */ /* 0x000fe4000bf46270 */
[----:B------:R-:W-:Y:S01]  /*afe0*/  R2UR UR4, R53 ;  /* 0x00000000350472ca */ /* 0x000fe200000e0000 */
[----:B------:R-:W-:Y:S01]  /*aff0*/  IMAD.X R40, RZ, RZ, R49, P4 ;  /* 0x000000ffff287224 */ /* 0x000fe200020e0631 */
[----:B------:R-:W-:Y:S02]  /*b000*/  R2UR UR7, R52 ;  /* 0x00000000340772ca */ /* 0x000fe400000e0000 */
[----:B------:R-:W-:Y:S01]  /*b010*/  ISETP.GE.AND P5, PT, R213, UR6, PT ;  /* 0x00000006d5007c0c */ /* 0x000fe2000bfa6270 */
[----:B------:R-:W-:-:S02]  /*b020*/  IMAD R42, R40, UR60, RZ ;  /* 0x0000003c282a7c24 */ /* 0x000fc4000f8e02ff */
[----:B------:R-:W-:-:S04]  /*b030*/  IMAD.MOV.U32 R40, RZ, RZ, R94 ;  /* 0x000000ffff287224 */ /* 0x000fc800078e005e */
[----:B------:R-:W1:Y:S01]  /*b040*/  @!P2 LDS.128 R36, [R4+0x1400] ;  /* 0x001400000424a984 */ /* 0x000e620000000c00 */
[----:B------:R-:W-:-:S04]  /*b050*/  IMAD.WIDE.U32 R40, R43, UR60, R40 ;  /* 0x0000003c2b287c25 */ /* 0x000fc8000f8e0028 */
[----:B------:R-:W-:Y:S01]  /*b060*/  IMAD R43, R43, UR61, R42 ;  /* 0x0000003d2b2b7c24 */ /* 0x000fe2000f8e022a */
[----:B------:R-:W-:Y:S01]  /*b070*/  LEA R50, P4, R40, UR4, 0x1 ;  /* 0x0000000428327c11 */ /* 0x000fe2000f8808ff */
[----:B------:R-:W-:Y:S02]  /*b080*/  ULDC.64 UR4, c[0x0][0x208] ;  /* 0x0000820000047ab9 */ /* 0x000fe40000000a00 */
[----:B------:R-:W-:-:S05]  /*b090*/  IMAD.IADD R41, R41, 0x1, R43 ;  /* 0x0000000129297824 */ /* 0x000fca00078e022b */
        /* <DEDUP_REMOVED lines=10> */
.L_x_2737:
[----:B------:R-:W-:Y:S05]  /*b140*/  BSYNC B0 ;  /* 0x0000000000007941 */ /* 0x000fea0003800000 */
.L_x_2736:
[----:B--2---:R-:W-:Y:S01]  /*b150*/  IADD3 R36, R212, 0x40, RZ ;  /* 0x00000040d4247810 */ /* 0x004fe20007ffe0ff */
[----:B------:R-:W-:Y:S03]  /*b160*/  BSSY B0, `(.L_x_2738) ;  /* 0x000001d000007945 */ /* 0x000fe60003800000 */
[----:B------:R-:W-:-:S13]  /*b170*/  ISETP.GE.AND P2, PT, R36, R3, PT ;  /* 0x000000032400720c */ /* 0x000fda0003f46270 */
[----:B------:R-:W-:Y:S05]  /*b180*/  @P2 BRA `(.L_x_2739) ;  /* 0x0000000000682947 */ /* 0x000fea0003800000 */
[----:B------:R-:W-:Y:S01]  /*b190*/  ULDC UR6, c[0x0][0x2f4] ;  /* 0x0000bd0000067ab9 */ /* 0x000fe20000000800 */
[----:B------:R-:W-:Y:S01]  /*b1a0*/  IADD3 R3, P4, R48, 0x40, RZ ;  /* 0x0000004030037810 */ /* 0x000fe20007f9e0ff */
[----:B------:R-:W-:Y:S01]  /*b1b0*/  IMAD.MOV.U32 R40, RZ, RZ, R94 ;  /* 0x000000ffff287224 */ /* 0x000fe200078e005e */
[----:B------:R-:W-:Y:S01]  /*b1c0*/  ISETP.GE.AND P2, PT, R18, UR6, PT ;  /* 0x0000000612007c0c */ /* 0x000fe2000bf46270 */
[----:B------:R-:W-:Y:S01]  /*b1d0*/  IMAD.MOV.U32 R41, RZ, RZ, R5 ;  /* 0x000000ffff297224 */ /* 0x000fe200078e0005 */
[----:B------:R-:W-:Y:S01]  /*b1e0*/  R2UR UR4, R53 ;  /* 0x00000000350472ca */ /* 0x000fe200000e0000 */
[----:B------:R-:W-:Y:S01]  /*b1f0*/  IMAD.X R48, RZ, RZ, R49, P4 ;  /* 0x000000ffff307224 */ /* 0x000fe200020e0631 */
[----:B------:R-:W-:Y:S01]  /*b200*/  R2UR UR7, R52 ;  /* 0x00000000340772ca */ /* 0x000fe200000e0000 */
[----:B------:R-:W-:Y:S01]  /*b210*/  IMAD.WIDE.U32 R40, R3, UR60, R40 ;  /* 0x0000003c03287c25 */ /* 0x000fe2000f8e0028 */
[----:B------:R-:W-:-:S03]  /*b220*/  ISETP.GE.AND P5, PT, R213, UR6, PT ;  /* 0x00000006d5007c0c */ /* 0x000fc6000bfa6270 */
[----:B------:R-:W-:-:S04]  /*b230*/  IMAD R48, R48, UR60, RZ ;  /* 0x0000003c30307c24 */ /* 0x000fc8000f8e02ff */
[----:B------:R-:W1:Y:S01]  /*b240*/  @!P2 LDS.128 R36, [R4+0x2400] ;  /* 0x002400000424a984 */ /* 0x000e620000000c00 */
[----:B------:R-:W-:Y:S01]  /*b250*/  IMAD R3, R3, UR61, R48 ;  /* 0x0000003d03037c24 */ /* 0x000fe2000f8e0230 */
[----:B------:R-:W-:Y:S01]  /*b260*/  LEA R48, P4, R40, UR4, 0x1 ;  /* 0x0000000428307c11 */ /* 0x000fe2000f8808ff */
[----:B------:R-:W-:Y:S02]  /*b270*/  ULDC.64 UR4, c[0x0][0x208] ;  /* 0x0000820000047ab9 */ /* 0x000fe40000000a00 */
[----:B------:R-:W-:-:S05]  /*b280*/  IMAD.IADD R3, R41, 0x1, R3 ;  /* 0x0000000129037824 */ /* 0x000fca00078e0203 */
[----:B------:R-:W-:Y:S02]  /*b290*/  LEA.HI.X R49, R40, UR7, R3, 0x1, P4 ;  /* 0x0000000728317c11 */ /* 0x000fe4000a0f0c03 */
[----:B------:R-:W-:Y:S01]  /*b2a0*/  ISETP.GE.AND P4, PT, R220, UR6, PT ;  /* 0x00000006dc007c0c */ /* 0x000fe2000bf86270 */
[----:B------:R-:W2:Y:S04]  /*b2b0*/  @!P5 LDS.128 R40, [R4+0x4c00] ;  /* 0x004c00000428d984 */ /* 0x000ea80000000c00 */
[----:B-1----:R-:W-:Y:S01]  /*b2c0*/  @!P2 STG.E.128 desc[UR4][R48.64], R36 ;  /* 0x000000243000a986 */ /* 0x002fe2000c101d04 */
[----:B------:R-:W-:-:S07]  /*b2d0*/  ISETP.GE.AND P2, PT, R221, UR6, PT ;  /* 0x00000006dd007c0c */ /* 0x000fce000bf46270 */
[----:B------:R-:W1:Y:S04]  /*b2e0*/  @!P4 LDS.128 R36, [R4+0x7400] ;  /* 0x007400000424c984 */ /* 0x000e680000000c00 */
[----:B--2---:R-:W-:Y:S04]  /*b2f0*/  @!P5 STG.E.128 desc[UR4][R48.64+0x80], R40 ;  /* 0x000080283000d986 */ /* 0x004fe8000c101d04 */
[----:B------:R-:W2:Y:S04]  /*b300*/  @!P2 LDS.128 R44, [R4+0x9c00] ;  /* 0x009c0000042ca984 */ /* 0x000ea80000000c00 */
[----:B-1----:R1:W-:Y:S04]  /*b310*/  @!P4 STG.E.128 desc[UR4][R48.64+0x100], R36 ;  /* 0x000100243000c986 */ /* 0x0023e8000c101d04 */
[----:B--2---:R1:W-:Y:S02]  /*b320*/  @!P2 STG.E.128 desc[UR4][R48.64+0x180], R44 ;  /* 0x0001802c3000a986 */ /* 0x0043e4000c101d04 */
.L_x_2739:
[----:B------:R-:W-:Y:S05]  /*b330*/  BSYNC B0 ;  /* 0x0000000000007941 */ /* 0x000fea0003800000 */
.L_x_2738:
[----:B------:R-:W2:Y:S01]  /*b340*/  LDL R3, [R1+0x10] ;  /* 0x0000100001037983 */ /* 0x000ea20000100800 */
[----:B0-----:R-:W-:Y:S01]  /*b350*/  @!P3 IADD3 R0, R0, 0x388c0, RZ ;  /* 0x000388c00000b810 */ /* 0x001fe20007ffe0ff */
[----:B------:R-:W-:Y:S01]  /*b360*/  VIADD R17, R17, 0x1 ;  /* 0x0000000111117836 */ /* 0x000fe20000000000 */
[----:B------:R-:W-:Y:S01]  /*b370*/  PLOP3.LUT P2, PT, PT, PT, PT, 0x8, 0x0 ;  /* 0x000000000000781c */ /* 0x000fe20003f4e170 */
[----:B------:R-:W-:Y:S01]  /*b380*/  @!PT LDS RZ, [RZ] ;  /* 0x00000000fffff984 */ /* 0x000fe20000000800 */
[----:B------:R-:W-:Y:S01]  /*b390*/  @!PT LDS RZ, [RZ] ;  /* 0x00000000fffff984 */ /* 0x000fe20000000800 */
[----:B------:R-:W-:Y:S01]  /*b3a0*/  @!PT LDS RZ, [RZ] ;  /* 0x00000000fffff984 */ /* 0x000fe20000000800 */
[----:B------:R-:W-:Y:S01]  /*b3b0*/  @!PT LDS RZ, [RZ] ;  /* 0x00000000fffff984 */ /* 0x000fe20000000800 */
[----:B------:R0:W-:Y:S06]  /*b3c0*/  MEMBAR.ALL.CTA ;  /* 0x0000000000007992 */ /* 0x0001ec0000008000 */
[----:B0-----:R-:W0:Y:S01]  /*b3d0*/  FENCE.VIEW.ASYNC.S ;  /* 0x00000000000073c6 */ /* 0x001e220000000000 */
[----:B------:R-:W-:Y:S01]  /*b3e0*/  @!P3 PRMT R0, RZ, 0x654, R0 ;  /* 0x00000654ff00b816 */ /* 0x000fe20000000000 */
[----:B0-----:R0:W-:Y:S06]  /*b3f0*/  BAR.SYNC.DEFER_BLOCKING R172, 0x80 ;  /* 0x000200ac0000751d */ /* 0x0011ec0000010000 */
[----:B------:R3:W-:Y:S01]  /*b400*/  @!P3 SYNCS.ARRIVE.TRANS64.RED.A1T0 RZ, [R0+URZ], RZ ;  /* 0x000000ff00ffb9a7 */ /* 0x0007e2000810043f */
[----:B------:R-:W-:-:S04]  /*b410*/  ISETP.NE.AND P3, PT, R17, 0x2, PT ;  /* 0x000000021100780c */ /* 0x000fc80003f65270 */
[----:B------:R-:W-:Y:S02]  /*b420*/  SEL R17, R17, RZ, P3 ;  /* 0x000000ff11117207 */ /* 0x000fe40001800000 */
[----:B---3--:R-:W-:-:S04]  /*b430*/  SEL R0, RZ, 0x1, P3 ;  /* 0x00000001ff007807 */ /* 0x008fc80001800000 */
[----:B------:R-:W-:Y:S02]  /*b440*/  LOP3.LUT R219, R219, R0, RZ, 0x3c, !PT ;  /* 0x00000000dbdb7212 */ /* 0x000fe400078e3cff */
[----:B--2---:R-:W-:-:S13]  /*b450*/  LOP3.LUT P4, RZ, R3, 0x2, RZ, 0xc0, !PT ;  /* 0x0000000203ff7812 */ /* 0x004fda000788c0ff */
[----:B0-----:R-:W-:Y:S05]  /*b460*/  @P4 BRA `(.L_x_2740) ;  /* 0xffffff78009c4947 */ /* 0x001fea000383ffff */
.L_x_2628:
[----:B------:R-:W0:Y:S01]  /*b470*/  LDC R0, c[0x0][0x448] ;  /* 0x00011200ff007b82 */ /* 0x000e220000000800 */
[----:B------:R-:W-:Y:S01]  /*b480*/  BSSY B0, `(.L_x_2741) ;  /* 0x0000011000007945 */ /* 0x000fe20003800000 */
[----:B0-----:R-:W-:Y:S01]  /*b490*/  ISETP.NE.AND P0, PT, R0, 0x1, PT ;  /* 0x000000010000780c */ /* 0x001fe20003f05270 */
[----:B------:R-:W-:-:S12]  /*b4a0*/  VIADD R0, R230, 0x7f ;  /* 0x0000007fe6007836 */ /* 0x000fd80000000000 */
[----:B------:R-:W0:Y:S08]  /*b4b0*/  @P0 LDC R3, c[0x0][0x44c] ;  /* 0x00011300ff030b82 */ /* 0x000e300000000800 */
[----:B------:R-:W2:Y:S01]  /*b4c0*/  @P0 LDC R2, c[0x0][0x450] ;  /* 0x00011400ff020b82 */ /* 0x000ea20000000800 */
[----:B0-----:R-:W-:-:S05]  /*b4d0*/  @P0 IMAD.HI.U32 R3, R0, R3, RZ ;  /* 0x0000000300030227 */ /* 0x001fca00078e00ff */
[----:B--2---:R-:W-:Y:S01]  /*b4e0*/  @P0 SHF.R.U32.HI R0, RZ, R2, R3 ;  /* 0x00000002ff000219 */ /* 0x004fe20000011603 */
[----:B------:R-:W-:-:S04]  /*b4f0*/  IMAD.MOV.U32 R2, RZ, RZ, RZ ;  /* 0x000000ffff027224 */ /* 0x000fc800078e00ff */
[----:B------:R-:W-:-:S04]  /*b500*/  IMAD.IADD R0, R143, 0x1, R0 ;  /* 0x000000018f007824 */ /* 0x000fc800078e0200 */
[----:B------:R-:W-:-:S05]  /*b510*/  IMAD.HI R0, R0, 0x66666667, RZ ;  /* 0x6666666700007827 */ /* 0x000fca00078e02ff */
[----:B------:R-:W-:-:S04]  /*b520*/  SHF.R.U32.HI R3, RZ, 0x1f, R0 ;  /* 0x0000001fff037819 */ /* 0x000fc80000011600 */
[----:B------:R-:W-:-:S04]  /*b530*/  LEA.HI.SX32 R3, R0, R3, 0x1b ;  /* 0x0000000300037211 */ /* 0x000fc800078fdaff */
[----:B------:R-:W-:-:S04]  /*b540*/  VIMNMX R144, R144, R3, PT ;  /* 0x0000000390907248 */ /* 0x000fc80003fe0100 */
[----:B------:R-:W-:Y:S01]  /*b550*/  ISETP.GE.AND P0, PT, R144, 0x1, PT ;  /* 0x000000019000780c */ /* 0x000fe20003f06270 */
[----:B------:R-:W-:-:S12]  /*b560*/  @P2 BRA `(.L_x_2742) ;  /* 0x0000000000082947 */ /* 0x000fd80003800000 */
[----:B------:R-:W0:Y:S02]  /*b570*/  FENCE.VIEW.ASYNC.G ;  /* 0x00000000000073c6 */ /* 0x000e240000000100 */
[----:B0-----:R-:W-:Y:S06]  /*b580*/  BAR.ARV 0xc, 0x180 ;  /* 0x0306000000007b1d */ /* 0x001fec0000002000 */
.L_x_2742:
[----:B------:R-:W-:Y:S05]  /*b590*/  BSYNC B0 ;  /* 0x0000000000007941 */ /* 0x000fea0003800000 */
.L_x_2741:
[----:B------:R-:W-:Y:S04]  /*b5a0*/  BSSY B0, `(.L_x_2743) ;  /* 0x0000021000007945 */ /* 0x000fe80003800000 */
        /* <DEDUP_REMOVED lines=8> */
[----:B------:R-:W-:-:S05]  /*b630*/  IABS R8, R9 ;  /* 0x0000000900087213 */ /* 0x000fca0000000000 */
[----:B------:R-:W-:Y:S02]  /*b640*/  IMAD.MOV R8, RZ, RZ, -R8 ;  /* 0x000000ffff087224 */ /* 0x000fe400078e0a08 */
[----:B0-----:R-:W0:Y:S02]  /*b650*/  MUFU.RCP R4, R4 ;  /* 0x0000000400047308 */ /* 0x001e240000001000 */
[----:B0-----:R-:W-:Y:S02]  /*b660*/  IADD3 R2, R4, 0xffffffe, RZ ;  /* 0x0ffffffe04027810 */ /* 0x001fe40007ffe0ff */
[----:B------:R-:W-:-:S04]  /*b670*/  IABS R4, R0 ;  /* 0x0000000000047213 */ /* 0x000fc80000000000 */
[----:B------:R0:W2:Y:S01]  /*b680*/  F2I.FTZ.U32.TRUNC.NTZ R3, R2 ;  /* 0x0000000200037305 */ /* 0x0000a2000021f000 */
[----:B------:R-:W-:-:S04]  /*b690*/  LOP3.LUT R0, R0, R9, RZ, 0x3c, !PT ;  /* 0x0000000900007212 */ /* 0x000fc800078e3cff */
[----:B------:R-:W-:Y:S01]  /*b6a0*/  ISETP.GE.AND P2, PT, R0, RZ, PT ;  /* 0x000000ff0000720c */ /* 0x000fe20003f46270 */
[----:B0-----:R-:W-:Y:S02]  /*b6b0*/  IMAD.MOV.U32 R2, RZ, RZ, RZ ;  /* 0x000000ffff027224 */ /* 0x001fe400078e00ff */
[----:B--2---:R-:W-:-:S04]  /*b6c0*/  IMAD.MOV R6, RZ, RZ, -R3 ;  /* 0x000000ffff067224 */ /* 0x004fc800078e0a03 */
        /* <DEDUP_REMOVED lines=11> */
[----:B------:R-:W-:-:S04]  /*b780*/  IMAD.MOV.U32 R2, RZ, RZ, R3 ;  /* 0x000000ffff027224 */ /* 0x000fc800078e0003 */
[----:B------:R-:W-:Y:S01]  /*b790*/  @!P2 IMAD.MOV R2, RZ, RZ, -R2 ;  /* 0x000000ffff02a224 */ /* 0x000fe200078e0a02 */
[----:B------:R-:W-:-:S07]  /*b7a0*/  @!P1 LOP3.LUT R2, RZ, R9, RZ, 0x33, !PT ;  /* 0x00000009ff029212 */ /* 0x000fce00078e33ff */
.L_x_2744:
[----:B------:R-:W-:Y:S05]  /*b7b0*/  BSYNC B0 ;  /* 0x0000000000007941 */ /* 0x000fea0003800000 */
.L_x_2743:
[----:B------:R-:W2:Y:S01]  /*b7c0*/  LDL R0, [R1+0x84] ;  /* 0x0000840001007983 */ /* 0x000ea20000100800 */
[----:B------:R-:W-:Y:S01]  /*b7d0*/  PLOP3.LUT P0, PT, PT, PT, PT, 0x80, 0x0 ;  /* 0x000000000000781c */ /* 0x000fe20003f0f070 */
[----:B------:R-:W-:Y:S01]  /*b7e0*/  IMAD.MOV.U32 R154, RZ, RZ, RZ ;  /* 0x000000ffff9a7224 */ /* 0x000fe200078e00ff */
[----:B------:R-:W-:Y:S02]  /*b7f0*/  MOV R153, RZ ;  /* 0x000000ff00997202 */ /* 0x000fe40000000f00 */
        /* <DEDUP_REMOVED lines=50> */
[----:B-1----:R-:W-:Y:S02]  /*bb20*/  CS2R R48, SRZ ;  /* 0x0000000000307805 */ /* 0x002fe4000001ff00 */
        /* <DEDUP_REMOVED lines=50> */
.L_x_2746:
        /* <DEDUP_REMOVED lines=13> */
.L_x_2750:
[----:B-1----:R1:W2:Y:S02]  /*bf20*/  SYNCS.PHASECHK.TRANS64.TRYWAIT P0, [R16+URZ+0x38800], R3 ;  /* 0x03880003100075a7 */ /* 0x0022a4000800017f */
[----:B--2---:R-:W-:Y:S05]  /*bf30*/  @!P0 NANOSLEEP.SYNCS 0x989680 ;  /* 0x009896800000895d */ /* 0x004fea0003900000 */
[----:B------:R-:W2:Y:S02]  /*bf40*/  @!P0 SYNCS.PHASECHK.TRANS64 P0, [R16+URZ+0x38800], R3 ;  /* 0x03880003100085a7 */ /* 0x000ea4000800007f */
[----:B--2---:R-:W-:Y:S05]  /*bf50*/  @!P0 BRA `(.L_x_2750) ;  /* 0xfffffffc00f08947 */ /* 0x004fea000383ffff */
.L_x_2749:
[----:B------:R-:W-:Y:S05]  /*bf60*/  BSYNC B0 ;  /* 0x0000000000007941 */ /* 0x000fea0003800000 */
.L_x_2748:
[----:B------:R-:W-:Y:S05]  /*bf70*/  BRA `(.L_x_2751) ;  /* 0x00000094006c7947 */ /* 0x000fea0003800000 */
.L_x_2747:
[----:B------:R-:W2:Y:S01]  /*bf80*/  LDL R0, [R1+0x8c] ;  /* 0x00008c0001007983 */ /* 0x000ea20000100800 */
[----:B------:R-:W-:Y:S01]  /*bf90*/  ULDC.64 UR6, c[0x0][0x408] ;  /* 0x0001020000067ab9 */ /* 0x000fe20000000a00 */
[----:B--2---:R-:W-:Y:S02]  /*bfa0*/  R2UR UR4, R0 ;  /* 0x00000000000472ca */ /* 0x004fe400000e0000 */
[----:B-----5:R-:W-:-:S05]  /*bfb0*/  SHF.R.S32.HI R0, RZ, 0x1f, R152 ;  /* 0x0000001fff007819 */ /* 0x020fca0000011498 */
[----:B------:R-:W-:-:S04]  /*bfc0*/  IMAD R5, R0, UR6, RZ ;  /* 0x0000000600057c24 */ /* 0x000fc8000f8e02ff */
[----:B------:R-:W-:Y:S02]  /*bfd0*/  IMAD R5, R152, UR7, R5 ;  /* 0x0000000798057c24 */ /* 0x000fe4000f8e0205 */
[----:B------:R-:W-:-:S03]  /*bfe0*/  ULOP3.LUT UP0, URZ, UR4, 0x3ff, URZ, 0xc0, !UPT ;  /* 0x000003ff043f7892 */ /* 0x000fc6000f80c03f */
[----:B------:R-:W-:Y:S02]  /*bff0*/  ULDC.64 UR4, c[0x0][0x3f8] ;  /* 0x0000fe0000047ab9 */ /* 0x000fe40000000a00 */
[----:B------:R-:W-:Y:S01]  /*c000*/  IMAD R3, R0, UR4, RZ ;  /* 0x0000000400037c24 */ /* 0x000fe2000f8e02ff */
[----:B------:R-:W-:Y:S01]  /*c010*/  PLOP3.LUT P0, PT, PT, PT, UP0, 0x80, 0x0 ;  /* 0x000000000000781c */ /* 0x000fe20003f0f008 */
[----:B------:R-:W-:-:S04]  /*c020*/  IMAD.WIDE.U32 R24, R152, UR4, RZ ;  /* 0x0000000498187c25 */ /* 0x000fc8000f8e00ff */
[C---:B------:R-:W-:Y:S02]  /*c030*/  IMAD R3, R152.reuse, UR5, R3 ;  /* 0x0000000598037c24 */ /* 0x040fe4000f8e0203 */
[----:B------:R-:W-:-:S04]  /*c040*/  IMAD.WIDE.U32 R152, R152, UR6, RZ ;  /* 0x0000000698987c25 */ /* 0x000fc8000f8e00ff */
[----:B------:R-:W-:Y:S01]  /*c050*/  IMAD.IADD R73, R3, 0x1, R25 ;  /* 0x0000000103497824 */ /* 0x000fe200078e0219 */
[----:B------:R-:W-:Y:S01]  /*c060*/  IADD3 R27, R5, R153, RZ ;  /* 0x00000099051b7210 */ /* 0x000fe20007ffe0ff */
[----:B------:R-:W-:Y:S06]  /*c070*/  @!P0 BRA `(.L_x_2752) ;  /* 0x0000000000408947 */ /* 0x000fec0003800000 */
        /* <DEDUP_REMOVED lines=15> */
[----:B0-----:R-:W-:Y:S05]  /*c170*/  CALL.ABS.NOINC R14 ;  /* 0x000000000e007343 */ /* 0x001fea0003c00000 */
.L_x_2752:
[----:B------:R-:W-:Y:S01]  /*c180*/  ULDC.U8 UR4, c[0x0][0x410] ;  /* 0x0001040000047ab9 */ /* 0x000fe20000000000 */
[----:B------:R-:W-:Y:S01]  /*c190*/  IADD3 R0, R212, R230, RZ ;  /* 0x000000e6d4007210 */ /* 0x000fe20007ffe0ff */
[----:B------:R-:W-:Y:S01]  /*c1a0*/  BSSY B0, `(.L_x_2753) ;  /* 0x0000930000007945 */ /* 0x000fe20003800000 */
[----:B------:R-:W-:-:S03]  /*c1b0*/  ISETP.NE.AND P0, PT, RZ, UR4, PT ;  /* 0x00000004ff007c0c */ /* 0x000fc6000bf05270 */
[----:B------:R-:W-:-:S10]  /*c1c0*/  IMAD R3, R237, 0x20, R0 ;  /* 0x00000020ed037824 */ /* 0x000fd400078e0200 */
[----:B------:R-:W-:Y:S05]  /*c1d0*/  @!P0 BRA `(.L_x_2754) ;  /* 0x00000048002c8947 */ /* 0x000fea0003800000 */
[----:B------:R-:W0:Y:S01]  /*c1e0*/  LDC R21, c[0x0][0x448] ;  /* 0x00011200ff157b82 */ /* 0x000e220000000800 */
[----:B------:R-:W-:Y:S01]  /*c1f0*/  ULDC.64 UR4, c[0x0][0x3f8] ;  /* 0x0000fe0000047ab9 */ /* 0x000fe20000000a00 */
[----:B------:R-:W-:Y:S01]  /*c200*/  ULDC.64 UR6, c[0x0][0x408] ;  /* 0x0001020000067ab9 */ /* 0x000fe20000000a00 */
[----:B------:R-:W-:Y:S01]  /*c210*/  MOV R7, R27 ;  /* 0x0000001b00077202 */ /* 0x000fe20000000f00 */
        /* <DEDUP_REMOVED lines=12> */
[----:B------:R-:W-:-:S04]  /*c2e0*/  IMAD.WIDE.U32 R4, R3, UR4, R4 ;  /* 0x0000000403047c25 */ /* 0x000fc8000f8e0004 */
[C---:B------:R-:W-:Y:S01]  /*c2f0*/  IMAD R9, R3.reuse, UR5, R10 ;  /* 0x0000000503097c24 */ /* 0x040fe2000f8e020a */
[----:B------:R-:W-:Y:S01]  /*c300*/  ULDC.64 UR4, c[0x0][0x3e8] ;  /* 0x0000fa0000047ab9 */ /* 0x000fe20000000a00 */
[----:B------:R-:W-:Y:S01]  /*c310*/  IMAD R33, R3, UR7, R8 ;  /* 0x0000000703217c24 */ /* 0x000fe2000f8e0208 */
[----:B------:R-:W-:Y:S01]  /*c320*/  ULDC.64 UR6, c[0x0][0x400] ;  /* 0x0001000000067ab9 */ /* 0x000fe20000000a00 */
[----:B------:R-:W-:Y:S01]  /*c330*/  IMAD.IADD R3, R5, 0x1, R9 ;  /* 0x0000000105037824 */ /* 0x000fe200078e0209 */
[----:B------:R-:W-:Y:S01]  /*c340*/  LEA R30, P0, R4, UR4, 0x1 ;  /* 0x00000004041e7c11 */ /* 0x000fe2000f8008ff */
[----:B------:R-:W-:Y:S01]  /*c350*/  IMAD.IADD R33, R7, 0x1, R33 ;  /* 0x0000000107217824 */ /* 0x000fe200078e0221 */
[----:B------:R-:W-:Y:S01]  /*c360*/  LEA R31, P1, R6, UR6, 0x1 ;  /* 0x00000006061f7c11 */ /* 0x000fe2000f8208ff */
[----:B------:R-:W-:Y:S01]  /*c370*/  UMOV UR4, 0xffffffff ;  /* 0xffffffff00047882 */ /* 0x000fe20000000000 */
[----:B------:R-:W-:Y:S02]  /*c380*/  LEA.HI.X R32, R4, UR5, R3, 0x1, P0 ;  /* 0x0000000504207c11 */ /* 0x000fe400080f0c03 */
[----:B------:R-:W-:Y:S01]  /*c390*/  LEA.HI.X R33, R6, UR7, R33, 0x1, P1 ;  /* 0x0000000706217c11 */ /* 0x000fe200088f0c21 */
[----:B------:R-:W-:Y:S08]  /*c3a0*/  BRA.DIV UR4, `(.L_x_2755) ;  /* 0x0000027e04807947 */ /* 0x000ff0000b800000 */
[----:B------:R0:W1:Y:S04]  /*c3b0*/  SHFL.IDX PT, R7, R32, RZ, 0x181f ;  /* 0x00181fff20077589 */ /* 0x00006800000e0000 */
[----:B------:R0:W2:Y:S04]  /*c3c0*/  SHFL.IDX PT, R6, R30, RZ, 0x181f ;  /* 0x00181fff1e067589 */ /* 0x0000a800000e0000 */
[----:B------:R0:W3:Y:S04]  /*c3d0*/  SHFL.IDX PT, R9, R33, RZ, 0x181f ;  /* 0x00181fff21097589 */ /* 0x0000e800000e0000 */
[----:B------:R0:W4:Y:S02]  /*c3e0*/  SHFL.IDX PT, R8, R31, RZ, 0x181f ;  /* 0x00181fff1f087589 */ /* 0x00012400000e0000 */
.L_x_3076:
        /* <DEDUP_REMOVED lines=23> */
[C---:B------:R-:W-:Y:S01]  /*c560*/  @!P3 IMAD.SHL.U32 R21, R22.reuse, 0x2, RZ ;  /* 0x000000021615b824 */ /* 0x040fe200078e00ff */
[----:B------:R-:W-:-:S03]  /*c570*/  @!P3 SHF.L.U64.HI R4, R22, 0x1, R23 ;  /* 0x000000011604b819 */ /* 0x000fc60000010217 */
[----:B------:R-:W-:Y:S01]  /*c580*/  @!P2 IMAD.SHL.U32 R13, R215, 0x2, RZ ;  /* 0x00000002d70da824 */ /* 0x000fe200078e00ff */
[-C--:B----4-:R-:W-:Y:S02]  /*c590*/  @!P3 IADD3 R20, P4, R8, R21.reuse, RZ ;  /* 0x000000150814b210 */ /* 0x090fe40007f9e0ff */
[C---:B--2---:R-:W-:Y:S02]  /*c5a0*/  @!P3 IADD3 R24, P5, R6.reuse, R21, RZ ;  /* 0x000000150618b210 */ /* 0x044fe40007fbe0ff */
[-C--:B------:R-:W-:Y:S01]  /*c5b0*/  @!P2 IADD3 R14, P6, R6, R13.reuse, RZ ;  /* 0x0000000d060ea210 */ /* 0x080fe20007fde0ff */
[--C-:B---3--:R-:W-:Y:S02]  /*c5c0*/  @!P3 IMAD.X R21, R9, 0x1, R4.reuse, P4 ;  /* 0x000000010915b824 */ /* 0x108fe400020e0604 */
[----:B-1----:R-:W-:Y:S01]  /*c5d0*/  @!P3 IMAD.X R25, R7, 0x1, R4, P5 ;  /* 0x000000010719b824 */ /* 0x002fe200028e0604 */
[----:B------:R-:W-:Y:S02]  /*c5e0*/  @!P2 IADD3 R12, P5, R8, R13, RZ ;  /* 0x0000000d080ca210 */ /* 0x000fe40007fbe0ff */
[----:B------:R-:W-:-:S02]  /*c5f0*/  CS2R R70, SRZ ;  /* 0x0000000000467805 */ /* 0x000fc4000001ff00 */
[----:B------:R-:W-:Y:S02]  /*c600*/  CS2R R72, SRZ ;  /* 0x0000000000487805 */ /* 0x000fe4000001ff00 */
[----:B------:R-:W-:Y:S02]  /*c610*/  CS2R R66, SRZ ;  /* 0x0000000000427805 */ /* 0x000fe4000001ff00 */
[----:B------:R-:W-:Y:S02]  /*c620*/  CS2R R68, SRZ ;  /* 0x0000000000447805 */ /* 0x000fe4000001ff00 */
[----:B------:R-:W-:Y:S02]  /*c630*/  CS2R R62, SRZ ;  /* 0x00000000003e7805 */ /* 0x000fe4000001ff00 */
[----:B------:R-:W-:Y:S01]  /*c640*/  CS2R R64, SRZ ;  /* 0x0000000000407805 */ /* 0x000fe2000001ff00 */
[----:B------:R1:W5:Y:S04]  /*c650*/  @!P3 LD.E.64 R74, desc[UR6][R24.64] ;  /* 0x00000006184ab980 */ /* 0x000368000c101b00 */
[----:B------:R1:W5:Y:S01]  /*c660*/  @!P3 LD.E.64 R76, desc[UR6][R20.64] ;  /* 0x00000006144cb980 */ /* 0x000362000c101b00 */
[----:B------:R-:W-:-:S02]  /*c670*/  @!P2 SHF.L.U64.HI R34, R215, 0x1, R11 ;  /* 0x00000001d722a819 */ /* 0x000fc4000001020b */
[C---:B------:R-:W-:Y:S02]  /*c680*/  @!P1 SHF.L.U32 R11, R214.reuse, 0x1, RZ ;  /* 0x00000001d60b9819 */ /* 0x040fe400000006ff */
[----:B------:R-:W-:Y:S01]  /*c690*/  @!P1 SHF.L.U64.HI R28, R214, 0x1, R10 ;  /* 0x00000001d61c9819 */ /* 0x000fe2000001020a */
[----:B------:R-:W-:Y:S01]  /*c6a0*/  @!P2 IMAD.X R15, R7, 0x1, R34, P6 ;  /* 0x00000001070fa824 */ /* 0x000fe200030e0622 */
[-C--:B------:R-:W-:Y:S02]  /*c6b0*/  @!P1 IADD3 R10, P4, R6, R11.reuse, RZ ;  /* 0x0000000b060a9210 */ /* 0x080fe40007f9e0ff */
[C---:B------:R-:W-:Y:S01]  /*c6c0*/  @!P0 SHF.L.U64.HI R26, R217.reuse, 0x1, R5 ;  /* 0x00000001d91a8819 */ /* 0x040fe20000010205 */
[----:B------:R-:W-:Y:S01]  /*c6d0*/  @!P0 IMAD.SHL.U32 R5, R217, 0x2, RZ ;  /* 0x00000002d9058824 */ /* 0x000fe200078e00ff */
[----:B------:R-:W-:Y:S01]  /*c6e0*/  @!P1 IADD3 R4, P6, R8, R11, RZ ;  /* 0x0000000b08049210 */ /* 0x000fe20007fde0ff */
[----:B------:R-:W-:Y:S01]  /*c6f0*/  @!P1 IMAD.X R11, R7, 0x1, R28, P4 ;  /* 0x00000001070b9824 */ /* 0x000fe200020e061c */
[----:B------:R-:W-:Y:S01]  /*c700*/  @!P2 IADD3.X R13, R9, R34, RZ, P5, !PT ;  /* 0x00000022090da210 */ /* 0x000fe20002ffe4ff */
[----:B------:R1:W5:Y:S01]  /*c710*/  @!P2 LD.E.64 R70, desc[UR6][R14.64] ;  /* 0x000000060e46a980 */ /* 0x000362000c101b00 */
[----:B------:R-:W-:-:S02]  /*c720*/  @!P0 IADD3 R6, P5, R6, R5, RZ ;  /* 0x0000000506068210 */ /* 0x000fc40007fbe0ff */
[----:B------:R-:W-:Y:S01]  /*c730*/  @!P0 IADD3 R8, P4, R8, R5, RZ ;  /* 0x0000000508088210 */ /* 0x000fe20007f9e0ff */
[----:B------:R-:W-:Y:S01]  /*c740*/  @!P1 IMAD.X R5, R9, 0x1, R28, P6 ;  /* 0x0000000109059824 */ /* 0x000fe200030e061c */
[----:B------:R1:W5:Y:S01]  /*c750*/  @!P2 LD.E.64 R72, desc[UR6][R12.64] ;  /* 0x000000060c48a980 */ /* 0x000362000c101b00 */
[--C-:B------:R-:W-:Y:S02]  /*c760*/  @!P0 IMAD.X R7, R7, 0x1, R26.reuse, P5 ;  /* 0x0000000107078824 */ /* 0x100fe400028e061a */
[----:B------:R-:W-:Y:S01]  /*c770*/  @!P0 IMAD.X R9, R9, 0x1, R26, P4 ;  /* 0x0000000109098824 */ /* 0x000fe200020e061a */
[----:B------:R1:W5:Y:S04]  /*c780*/  @!P1 LD.E.64 R66, desc[UR6][R10.64] ;  /* 0x000000060a429980 */ /* 0x000368000c101b00 */
[----:B------:R1:W5:Y:S04]  /*c790*/  @!P1 LD.E.64 R68, desc[UR6][R4.64] ;  /* 0x0000000604449980 */ /* 0x000368000c101b00 */
[----:B------:R1:W5:Y:S04]  /*c7a0*/  @!P0 LD.E.64 R62, desc[UR6][R6.64] ;  /* 0x00000006063e8980 */ /* 0x000368000c101b00 */
[----:B------:R1:W5:Y:S02]  /*c7b0*/  @!P0 LD.E.64 R64, desc[UR6][R8.64] ;  /* 0x0000000608408980 */ /* 0x000364000c101b00 */
.L_x_2757:
[----:B------:R-:W-:Y:S05]  /*c7c0*/  BSYNC B1 ;  /* 0x0000000000017941 */ /* 0x000fea0003800000 */
.L_x_2756:
[----:B-1---5:R-:W-:Y:S01]  /*c7d0*/  MOV R4, R62 ;  /* 0x0000003e00047202 */ /* 0x022fe20000000f00 */
[----:B------:R-:W-:Y:S01]  /*c7e0*/  IMAD.MOV.U32 R5, RZ, RZ, R63 ;  /* 0x000000ffff057224 */ /* 0x000fe200078e003f */
[----:B------:R-:W-:Y:S01]  /*c7f0*/  UMOV UR4, 0xffffffff ;  /* 0xffffffff00047882 */ /* 0x000fe20000000000 */
[----:B--2---:R-:W-:Y:S01]  /*c800*/  IMAD.MOV.U32 R6, RZ, RZ, R66 ;  /* 0x000000ffff067224 */ /* 0x004fe200078e0042 */
        /* <DEDUP_REMOVED lines=14> */
[----:B------:R-:W-:Y:S02]  /*c8f0*/  PRMT R96, R6, 0x7610, R96 ;  /* 0x0000761006607816 */ /* 0x000fe40000000060 */
        /* <DEDUP_REMOVED lines=9> */
[----:B------:R-:W-:Y:S02]  /*c990*/  PRMT R109, R109, 0x5410, R7 ;  /* 0x000054106d6d7816 */ /* 0x000fe40000000007 */
[----:B------:R-:W-:Y:S02]  /*c9a0*/  MOV R7, R77 ;  /* 0x0000004d00077202 */ /* 0x000fe40000000f00 */
[----:B------:R-:W-:-:S02]  /*c9b0*/  PRMT R112, R112, 0x5410, R4 ;  /* 0x0000541070707816 */ /* 0x000fc40000000004 */
[----:B------:R-:W-:Y:S02]  /*c9c0*/  PRMT R111, R5, 0x7610, R111 ;  /* 0x00007610056f7816 */ /* 0x000fe4000000006f */
[----:B------:R-:W-:Y:S02]  /*c9d0*/  PRMT R96, R96, 0x5410, R6 ;  /* 0x0000541060607816 */ /* 0x000fe40000000006 */
[----:B------:R-:W-:Y:S01]  /*c9e0*/  PRMT R113, R113, 0x5410, R7 ;  /* 0x0000541071717816 */ /* 0x000fe20000000007 */
[----:B------:R-:W-:Y:S06]  /*c9f0*/  BRA.DIV UR4, `(.L_x_2758) ;  /* 0x0000027a04607947 */ /* 0x000fec000b800000 */
[----:B------:R1:W2:Y:S04]  /*ca00*/  SHFL.IDX PT, R7, R32, 0x1, 0x181f ;  /* 0x00381f0020077f89 */ /* 0x0002a800000e0000 */
[----:B------:R1:W0:Y:S04]  /*ca10*/  SHFL.IDX PT, R6, R30, 0x1, 0x181f ;  /* 0x00381f001e067f89 */ /* 0x00022800000e0000 */
[----:B---3--:R1:W3:Y:S04]  /*ca20*/  SHFL.IDX PT, R9, R33, 0x1, 0x181f ;  /* 0x00381f0021097f89 */ /* 0x0082e800000e0000 */
[----:B----4-:R1:W4:Y:S02]  /*ca30*/  SHFL.IDX PT, R8, R31, 0x1, 0x181f ;  /* 0x00381f001f087f89 */ /* 0x01032400000e0000 */
.L_x_3082:
        /* <DEDUP_REMOVED lines=19> */
[C---:B------:R-:W-:Y:S01]  /*cb70*/  @!P3 IMAD.SHL.U32 R21, R22.reuse, 0x2, RZ ;  /* 0x000000021615b824 */ /* 0x040fe200078e00ff */
[----:B------:R-:W-:Y:S01]  /*cb80*/  @!P3 SHF.L.U64.HI R4, R22, 0x1, R23 ;  /* 0x000000011604b819 */ /* 0x000fe20000010217 */
[----:B------:R-:W-:-:S03]  /*cb90*/  @!P2 IMAD.SHL.U32 R13, R215, 0x2, RZ ;  /* 0x00000002d70da824 */ /* 0x000fc600078e00ff */
[-C--:B0-----:R-:W-:Y:S02]  /*cba0*/  @!P3 IADD3 R24, P5, R6, R21.reuse, RZ ;  /* 0x000000150618b210 */ /* 0x081fe40007fbe0ff */
[----:B----4-:R-:W-:Y:S02]  /*cbb0*/  @!P3 IADD3 R20, P4, R8, R21, RZ ;  /* 0x000000150814b210 */ /* 0x010fe40007f9e0ff */
[-C--:B------:R-:W-:Y:S01]  /*cbc0*/  @!P2 IADD3 R14, P6, R6, R13.reuse, RZ ;  /* 0x0000000d060ea210 */ /* 0x080fe20007fde0ff */
[--C-:B--2---:R-:W-:Y:S01]  /*cbd0*/  @!P3 IMAD.X R25, R7, 0x1, R4.reuse, P5 ;  /* 0x000000010719b824 */ /* 0x104fe200028e0604 */
[----:B------:R-:W-:Y:S01]  /*cbe0*/  @!P2 IADD3 R12, P5, R8, R13, RZ ;  /* 0x0000000d080ca210 */ /* 0x000fe20007fbe0ff */
[----:B---3--:R-:W-:Y:S01]  /*cbf0*/  @!P3 IMAD.X R21, R9, 0x1, R4, P4 ;  /* 0x000000010915b824 */ /* 0x008fe200020e0604 */
[----:B------:R-:W-:Y:S02]  /*cc00*/  @!P0 SHF.L.U32 R27, R217, 0x1, RZ ;  /* 0x00000001d91b8819 */ /* 0x000fe400000006ff */
        /* <DEDUP_REMOVED lines=8> */
[----:B------:R-:W-:Y:S02]  /*cc90*/  ULDC.64 UR6, c[0x0][0x208] ;  /* 0x0000820000067ab9 */ /* 0x000fe40000000a00 */
[----:B------:R0:W5:Y:S04]  /*cca0*/  @!P3 LD.E.64 R58, desc[UR6][R24.64] ;  /* 0x00000006183ab980 */ /* 0x000168000c101b00 */
[----:B------:R0:W5:Y:S01]  /*ccb0*/  @!P3 LD.E.64 R60, desc[UR6][R20.64] ;  /* 0x00000006143cb980 */ /* 0x000162000c101b00 */
[C---:B------:R-:W-:Y:S01]  /*ccc0*/  @!P1 SHF.L.U64.HI R28, R214.reuse, 0x1, R5 ;  /* 0x00000001d61c9819 */ /* 0x040fe20000010205 */
[----:B------:R-:W-:Y:S01]  /*ccd0*/  @!P1 IMAD.SHL.U32 R5, R214, 0x2, RZ ;  /* 0x00000002d6059824 */ /* 0x000fe200078e00ff */
[----:B------:R-:W-:-:S02]  /*cce0*/  @!P2 SHF.L.U64.HI R26, R215, 0x1, R11 ;  /* 0x00000001d71aa819 */ /* 0x000fc4000001020b */
[----:B------:R-:W-:Y:S02]  /*ccf0*/  @!P0 SHF.L.U64.HI R34, R217, 0x1, R10 ;  /* 0x00000001d9228819 */ /* 0x000fe4000001020a */
[-C--:B------:R-:W-:Y:S01]  /*cd00*/  @!P1 IADD3 R10, P4, R6, R5.reuse, RZ ;  /* 0x00000005060a9210 */ /* 0x080fe20007f9e0ff */
[--C-:B------:R-:W-:Y:S01]  /*cd10*/  @!P2 IMAD.X R15, R7, 0x1, R26.reuse, P6 ;  /* 0x00000001070fa824 */ /* 0x100fe200030e061a */
[----:B------:R-:W-:Y:S01]  /*cd20*/  @!P1 IADD3 R4, P6, R8, R5, RZ ;  /* 0x0000000508049210 */ /* 0x000fe20007fde0ff */
[----:B------:R-:W-:Y:S01]  /*cd30*/  @!P2 IMAD.X R13, R9, 0x1, R26, P5 ;  /* 0x00000001090da824 */ /* 0x000fe200028e061a */
[----:B------:R-:W-:Y:S02]  /*cd40*/  @!P1 IADD3.X R11, R7, R28, RZ, P4, !PT ;  /* 0x0000001c070b9210 */ /* 0x000fe400027fe4ff */
[-C--:B------:R-:W-:Y:S01]  /*cd50*/  @!P0 IADD3 R6, P5, R6, R27.reuse, RZ ;  /* 0x0000001b06068210 */ /* 0x080fe20007fbe0ff */
[----:B------:R0:W5:Y:S01]  /*cd60*/  @!P2 LD.E.64 R56, desc[UR6][R14.64] ;  /* 0x000000060e38a980 */ /* 0x000162000c101b00 */
[----:B------:R-:W-:Y:S01]  /*cd70*/  @!P0 IADD3 R8, P4, R8, R27, RZ ;  /* 0x0000001b08088210 */ /* 0x000fe20007f9e0ff */
[----:B------:R-:W-:-:S02]  /*cd80*/  @!P1 IMAD.X R5, R9, 0x1, R28, P6 ;  /* 0x0000000109059824 */ /* 0x000fc400030e061c */
[--C-:B------:R-:W-:Y:S01]  /*cd90*/  @!P0 IMAD.X R7, R7, 0x1, R34.reuse, P5 ;  /* 0x0000000107078824 */ /* 0x100fe200028e0622 */
[----:B------:R0:W5:Y:S01]  /*cda0*/  @!P2 LD.E.64 R54, desc[UR6][R12.64] ;  /* 0x000000060c36a980 */ /* 0x000162000c101b00 */
[----:B------:R-:W-:-:S03]  /*cdb0*/  @!P0 IMAD.X R9, R9, 0x1, R34, P4 ;  /* 0x0000000109098824 */ /* 0x000fc600020e0622 */
[----:B------:R0:W5:Y:S04]  /*cdc0*/  @!P1 LD.E.64 R52, desc[UR6][R10.64] ;  /* 0x000000060a349980 */ /* 0x000168000c101b00 */
[----:B------:R0:W5:Y:S04]  /*cdd0*/  @!P1 LD.E.64 R50, desc[UR6][R4.64] ;  /* 0x0000000604329980 */ /* 0x000168000c101b00 */
[----:B------:R0:W5:Y:S04]  /*cde0*/  @!P0 LD.E.64 R48, desc[UR6][R6.64] ;  /* 0x0000000606308980 */ /* 0x000168000c101b00 */
[----:B------:R0:W5:Y:S02]  /*cdf0*/  @!P0 LD.E.64 R46, desc[UR6][R8.64] ;  /* 0x00000006082e8980 */ /* 0x000164000c101b00 */
.L_x_2760:
[----:B------:R-:W-:Y:S05]  /*ce00*/  BSYNC B1 ;  /* 0x0000000000017941 */ /* 0x000fea0003800000 */
.L_x_2759:
[----:B0----5:R-:W-:Y:S01]  /*ce10*/  IMAD.MOV.U32 R4, RZ, RZ, R58 ;  /* 0x000000ffff047224 */ /* 0x021fe200078e003a */
[----:B------:R-:W-:Y:S01]  /*ce20*/  MOV R5, R59 ;  /* 0x0000003b00057202 */ /* 0x000fe20000000f00 */
[----:B------:R-:W-:Y:S01]  /*ce30*/  IMAD.MOV.U32 R6, RZ, RZ, R46 ;  /* 0x000000ffff067224 */ /* 0x000fe200078e002e */
[----:B------:R-:W-:Y:S01]  /*ce40*/  UMOV UR4, 0xffffffff ;  /* 0xffffffff00047882 */ /* 0x000fe20000000000 */
[----:B--2---:R-:W-:Y:S01]  /*ce50*/  IMAD.MOV.U32 R7, RZ, RZ, R47 ;  /* 0x000000ffff077224 */ /* 0x004fe200078e002f */
        /* <DEDUP_REMOVED lines=10> */
[----:B------:R-:W-:Y:S01]  /*cf00*/  MOV R7, R57 ;  /* 0x0000003900077202 */ /* 0x000fe20000000f00 */
[----:B------:R-:W-:-:S03]  /*cf10*/  IMAD.MOV.U32 R6, RZ, RZ, R56 ;  /* 0x000000ffff067224 */ /* 0x000fc600078e0038 */
        /* <DEDUP_REMOVED lines=9> */
[----:B------:R0:W2:Y:S04]  /*cfb0*/  SHFL.IDX PT, R7, R32, 0x2, 0x181f ;  /* 0x00581f0020077f89 */ /* 0x0000a800000e0000 */
[----:B------:R0:W0:Y:S04]  /*cfc0*/  SHFL.IDX PT, R6, R30, 0x2, 0x181f ;  /* 0x00581f001e067f89 */ /* 0x00002800000e0000 */
[----:B---3--:R3:W0:Y:S04]  /*cfd0*/  SHFL.IDX PT, R9, R33, 0x2, 0x181f ;  /* 0x00581f0021097f89 */ /* 0x00862800000e0000 */
[----:B----4-:R3:W4:Y:S02]  /*cfe0*/  SHFL.IDX PT, R8, R31, 0x2, 0x181f ;  /* 0x00581f001f087f89 */ /* 0x01072400000e0000 */
.L_x_3088:
        /* <DEDUP_REMOVED lines=27> */
[C---:B0-----:R-:W-:Y:S02]  /*d1a0*/  @!P3 IADD3 R24, P5, R6.reuse, R21, RZ ;  /* 0x000000150618b210 */ /* 0x041fe40007fbe0ff */
[-C--:B------:R-:W-:Y:S01]  /*d1b0*/  @!P2 IADD3 R14, P6, R6, R13.reuse, RZ ;  /* 0x0000000d060ea210 */ /* 0x080fe20007fde0ff */
[----:B------:R-:W-:Y:S01]  /*d1c0*/  @!P3 IMAD.X R21, R9, 0x1, R4, P4 ;  /* 0x000000010915b824 */ /* 0x000fe200020e0604 */
[----:B--2---:R-:W-:Y:S02]  /*d1d0*/  @!P3 IADD3.X R25, R7, R4, RZ, P5, !PT ;  /* 0x000000040719b210 */ /* 0x004fe40002ffe4ff */
[----:B------:R-:W-:Y:S02]  /*d1e0*/  @!P2 IADD3 R12, P5, R8, R13, RZ ;  /* 0x0000000d080ca210 */ /* 0x000fe40007fbe0ff */
[----:B------:R-:W-:-:S02]  /*d1f0*/  CS2R R40, SRZ ;  /* 0x0000000000287805 */ /* 0x000fc4000001ff00 */
[----:B------:R-:W-:Y:S02]  /*d200*/  CS2R R38, SRZ ;  /* 0x0000000000267805 */ /* 0x000fe4000001ff00 */
[----:B------:R-:W-:Y:S01]  /*d210*/  CS2R R36, SRZ ;  /* 0x0000000000247805 */ /* 0x000fe2000001ff00 */
[----:B------:R0:W5:Y:S04]  /*d220*/  @!P3 LD.E.64 R44, desc[UR6][R24.64] ;  /* 0x00000006182cb980 */ /* 0x000168000c101b00 */
[----:B------:R0:W5:Y:S01]  /*d230*/  @!P3 LD.E.64 R42, desc[UR6][R20.64] ;  /* 0x00000006142ab980 */ /* 0x000162000c101b00 */
[----:B---3--:R-:W-:Y:S01]  /*d240*/  @!P2 SHF.L.U64.HI R34, R215, 0x1, R11 ;  /* 0x00000001d722a819 */ /* 0x008fe2000001020b */
[C---:B------:R-:W-:Y:S01]  /*d250*/  @!P1 IMAD.SHL.U32 R11, R214.reuse, 0x2, RZ ;  /* 0x00000002d60b9824 */ /* 0x040fe200078e00ff */
[----:B------:R-:W-:-:S03]  /*d260*/  @!P1 SHF.L.U64.HI R26, R214, 0x1, R10 ;  /* 0x00000001d61a9819 */ /* 0x000fc6000001020a */
[--C-:B------:R-:W-:Y:S01]  /*d270*/  @!P2 IMAD.X R15, R7, 0x1, R34.reuse, P6 ;  /* 0x00000001070fa824 */ /* 0x100fe200030e0622 */
[-C--:B------:R-:W-:Y:S01]  /*d280*/  @!P1 IADD3 R10, P4, R6, R11.reuse, RZ ;  /* 0x0000000b060a9210 */ /* 0x080fe20007f9e0ff */
[----:B------:R-:W-:Y:S01]  /*d290*/  @!P2 IMAD.X R13, R9, 0x1, R34, P5 ;  /* 0x00000001090da824 */ /* 0x000fe200028e0622 */
[C---:B------:R-:W-:Y:S01]  /*d2a0*/  @!P0 SHF.L.U64.HI R28, R217.reuse, 0x1, R5 ;  /* 0x00000001d91c8819 */ /* 0x040fe20000010205 */
[----:B------:R-:W-:Y:S01]  /*d2b0*/  @!P0 IMAD.SHL.U32 R5, R217, 0x2, RZ ;  /* 0x00000002d9058824 */ /* 0x000fe200078e00ff */
[----:B------:R-:W-:Y:S01]  /*d2c0*/  @!P1 IADD3 R4, P6, R8, R11, RZ ;  /* 0x0000000b08049210 */ /* 0x000fe20007fde0ff */
[----:B------:R-:W-:Y:S01]  /*d2d0*/  @!P1 IMAD.X R11, R7, 0x1, R26, P4 ;  /* 0x00000001070b9824 */ /* 0x000fe200020e061a */
[----:B------:R-:W-:Y:S01]  /*d2e0*/  CS2R R34, SRZ ;  /* 0x0000000000227805 */ /* 0x000fe2000001ff00 */
[----:B------:R0:W5:Y:S01]  /*d2f0*/  @!P2 LD.E.64 R40, desc[UR6][R14.64] ;  /* 0x000000060e28a980 */ /* 0x000162000c101b00 */
[-C--:B------:R-:W-:Y:S02]  /*d300*/  @!P0 IADD3 R6, P5, R6, R5.reuse, RZ ;  /* 0x0000000506068210 */ /* 0x080fe40007fbe0ff */
[----:B------:R-:W-:Y:S01]  /*d310*/  @!P0 IADD3 R8, P4, R8, R5, RZ ;  /* 0x0000000508088210 */ /* 0x000fe20007f9e0ff */
[----:B------:R0:W5:Y:S01]  /*d320*/  @!P2 LD.E.64 R38, desc[UR6][R12.64] ;  /* 0x000000060c26a980 */ /* 0x000162000c101b00 */
[----:B------:R-:W-:Y:S01]  /*d330*/  @!P1 IADD3.X R5, R9, R26, RZ, P6, !PT ;  /* 0x0000001a09059210 */ /* 0x000fe200037fe4ff */
[--C-:B------:R-:W-:Y:S01]  /*d340*/  @!P0 IMAD.X R7, R7, 0x1, R28.reuse, P5 ;  /* 0x0000000107078824 */ /* 0x100fe200028e061c */
[----:B------:R-:W-:Y:S01]  /*d350*/  CS2R R26, SRZ ;  /* 0x00000000001a7805 */ /* 0x000fe2000001ff00 */
[----:B------:R-:W-:Y:S01]  /*d360*/  @!P0 IMAD.X R9, R9, 0x1, R28, P4 ;  /* 0x0000000109098824 */ /* 0x000fe200020e061c */
[----:B------:R-:W-:Y:S01]  /*d370*/  CS2R R28, SRZ ;  /* 0x00000000001c7805 */ /* 0x000fe2000001ff00 */
[----:B------:R0:W5:Y:S04]  /*d380*/  @!P1 LD.E.64 R36, desc[UR6][R10.64] ;  /* 0x000000060a249980 */ /* 0x000168000c101b00 */
[----:B------:R0:W5:Y:S04]  /*d390*/  @!P1 LD.E.64 R34, desc[UR6][R4.64] ;  /* 0x0000000604229980 */ /* 0x000168000c101b00 */
[----:B------:R0:W5:Y:S04]  /*d3a0*/  @!P0 LD.E.64 R26, desc[UR6][R6.64] ;  /* 0x00000006061a8980 */ /* 0x000168000c101b00 */
[----:B------:R0:W5:Y:S02]  /*d3b0*/  @!P0 LD.E.64 R28, desc[UR6][R8.64] ;  /* 0x00000006081c8980 */ /* 0x000164000c101b00 */
.L_x_2763:
[----:B------:R-:W-:Y:S05]  /*d3c0*/  BSYNC B1 ;  /* 0x0000000000017941 */ /* 0x000fea0003800000 */
.L_x_2762:
[----:B0----5:R-:W-:Y:S01]  /*d3d0*/  IMAD.MOV.U32 R4, RZ, RZ, R35 ;  /* 0x000000ffff047224 */ /* 0x021fe200078e0023 */
[----:B------:R-:W-:Y:S01]  /*d3e0*/  MOV R5, R34 ;  /* 0x0000002200057202 */ /* 0x000fe20000000f00 */
[----:B--2---:R-:W-:Y:S01]  /*d3f0*/  IMAD.MOV.U32 R7, RZ, RZ, R28 ;  /* 0x000000ffff077224 */ /* 0x004fe200078e001c */
[----:B------:R-:W-:Y:S01]  /*d400*/  UMOV UR4, 0xffffffff ;  /* 0xffffffff00047882 */ /* 0x000fe20000000000 */
[----:B------:R-:W-:Y:S01]  /*d410*/  IMAD.MOV.U32 R6, RZ, RZ, R29 ;  /* 0x000000ffff067224 */ /* 0x000fe200078e001d */
[----:B------:R-:W-:Y:S01]  /*d420*/  PRMT R82, R5, 0x5410, R4 ;  /* 0x0000541005527816 */ /* 0x000fe20000000004 */
[----:B------:R-:W-:Y:S01]  /*d430*/  IMAD.MOV.U32 R5, RZ, RZ, R42 ;  /* 0x000000ffff057224 */ /* 0x000fe200078e002a */
[----:B------:R-:W-:Y:S02]  /*d440*/  MOV R4, R43 ;  /* 0x0000002b00047202 */ /* 0x000fe40000000f00 */
        /* <DEDUP_REMOVED lines=20> */
[----:B----4-:R0:W4:Y:S04]  /*d590*/  SHFL.IDX PT, R8, R30, 0x3, 0x181f ;  /* 0x00781f001e087f89 */ /* 0x01012800000e0000 */
[----:B------:R0:W0:Y:S04]  /*d5a0*/  SHFL.IDX PT, R78, R33, 0x3, 0x181f ;  /* 0x00781f00214e7f89 */ /* 0x00002800000e0000 */
[----:B------:R0:W0:Y:S02]  /*d5b0*/  SHFL.IDX PT, R10, R31, 0x3, 0x181f ;  /* 0x00781f001f0a7f89 */ /* 0x00002400000e0000 */
.L_x_3094:
[----:B------:R-:W5:Y:S01]  /*d5c0*/  LDL R11, [R1+0x74] ;  /* 0x00007400010b7983 */ /* 0x000f620000100800 */
[----:B------:R-:W-:Y:S01]  /*d5d0*/  VIADD R7, R0, 0x60 ;  /* 0x0000006000077836 */ /* 0x000fe20000000000 */
[----:B------:R-:W-:Y:S01]  /*d5e0*/  BSSY B1, `(.L_x_2765) ;  /* 0x000003f000017945 */ /* 0x000fe20003800000 */
[----:B------:R-:W-:Y:S02]  /*d5f0*/  CS2R R12, SRZ ;  /* 0x00000000000c7805 */ /* 0x000fe4000001ff00 */
[----:B------:R-:W-:Y:S02]  /*d600*/  CS2R R20, SRZ ;  /* 0x0000000000147805 */ /* 0x000fe4000001ff00 */
[----:B01-3--:R-:W-:Y:S02]  /*d610*/  CS2R R30, SRZ ;  /* 0x00000000001e7805 */ /* 0x00bfe4000001ff00 */
[----:B------:R-:W-:Y:S02]  /*d620*/  ISETP.GE.AND P0, PT, R7, R3, PT ;  /* 0x000000030700720c */ /* 0x000fe40003f06270 */
[----:B------:R-:W-:-:S02]  /*d630*/  CS2R R32, SRZ ;  /* 0x0000000000207805 */ /* 0x000fc4000001ff00 */
[----:B------:R-:W-:Y:S02]  /*d640*/  CS2R R24, SRZ ;  /* 0x0000000000187805 */ /* 0x000fe4000001ff00 */
[----:B------:R-:W-:Y:S02]  /*d650*/  CS2R R14, SRZ ;  /* 0x00000000000e7805 */ /* 0x000fe4000001ff00 */
[----:B-----5:R-:W-:-:S04]  /*d660*/  LEA.HI R6, R11, R11, RZ, 0x1 ;  /* 0x0000000b0b067211 */ /* 0x020fc800078f08ff */
[----:B------:R-:W-:Y:S02]  /*d670*/  LOP3.LUT R0, R6, 0xfffffffe, RZ, 0xc0, !PT ;  /* 0xfffffffe06007812 */ /* 0x000fe400078ec0ff */
[----:B------:R-:W-:Y:S02]  /*d680*/  CS2R R6, SRZ ;  /* 0x0000000000067805 */ /* 0x000fe4000001ff00 */
[----:B------:R-:W-:-:S04]  /*d690*/  IADD3 R0, R11, -R0, RZ ;  /* 0x800000000b007210 */ /* 0x000fc80007ffe0ff */
[----:B------:R-:W-:Y:S01]  /*d6a0*/  SHF.L.U32 R0, R0, 0x1f, RZ ;  /* 0x0000001f00007819 */ /* 0x000fe200000006ff */
[----:B------:R-:W-:Y:S06]  /*d6b0*/  @P0 BRA `(.L_x_2766) ;  /* 0x0000000000c40947 */ /* 0x000fec0003800000 */
[----:B------:R-:W3:Y:S01]  /*d6c0*/  LDL R85, [R1+0x98] ;  /* 0x0000980001557983 */ /* 0x000ee20000100800 */
[----:B------:R-:W-:-:S03]  /*d6d0*/  ULDC UR4, c[0x0][0x3f4] ;  /* 0x0000fd0000047ab9 */ /* 0x000fc60000000800 */
[----:B------:R-:W3:Y:S04]  /*d6e0*/  LDL R81, [R1+0x94] ;  /* 0x0000940001517983 */ /* 0x000ee80000100800 */
[----:B------:R-:W3:Y:S01]  /*d6f0*/  LDL R11, [R1+0x90] ;  /* 0x00009000010b7983 */ /* 0x000ee20000100800 */
[----:B------:R-:W-:Y:S02]  /*d700*/  ISETP.GE.AND P3, PT, R22, UR4, PT ;  /* 0x0000000416007c0c */ /* 0x000fe4000bf66270 */
[----:B------:R-:W-:Y:S02]  /*d710*/  CS2R R32, SRZ ;  /* 0x0000000000207805 */ /* 0x000fe4000001ff00 */
[----:B------:R-:W-:Y:S01]  /*d720*/  ISETP.GE.AND P2, PT, R215, UR4, PT ;  /* 0x00000004d7007c0c */ /* 0x000fe2000bf46270 */
[----:B------:R-:W-:Y:S01]  /*d730*/  ULDC.64 UR6, c[0x0][0x208] ;  /* 0x0000820000067ab9 */ /* 0x000fe20000000a00 */
[----:B------:R-:W-:-:S02]  /*d740*/  ISETP.GE.AND P1, PT, R214, UR4, PT ;  /* 0x00000004d6007c0c */ /* 0x000fc4000bf26270 */
[----:B------:R-:W-:-:S05]  /*d750*/  ISETP.GE.AND P0, PT, R217, UR4, PT ;  /* 0x00000004d9007c0c */ /* 0x000fca000bf06270 */
[C---:B------:R-:W-:Y:S01]  /*d760*/  @!P3 IMAD.SHL.U32 R20, R22.reuse, 0x2, RZ ;  /* 0x000000021614b824 */ /* 0x040fe200078e00ff */
[----:B------:R-:W-:-:S03]  /*d770*/  @!P3 SHF.L.U64.HI R6, R22, 0x1, R23 ;  /* 0x000000011606b819 */ /* 0x000fc60000010217 */
[----:B------:R-:W-:Y:S02]  /*d780*/  @!P2 IMAD.SHL.U32 R12, R215, 0x2, RZ ;  /* 0x00000002d70ca824 */ /* 0x000fe400078e00ff */
[----:B------:R-:W-:Y:S01]  /*d790*/  @!P1 IMAD.SHL.U32 R4, R214, 0x2, RZ ;  /* 0x00000002d6049824 */ /* 0x000fe200078e00ff */
[-C--:B----4-:R-:W-:Y:S01]  /*d7a0*/  @!P3 IADD3 R24, P5, R8, R20.reuse, RZ ;  /* 0x000000140818b210 */ /* 0x090fe20007fbe0ff */
[----:B------:R-:W-:Y:S01]  /*d7b0*/  @!P0 IMAD.SHL.U32 R30, R217, 0x2, RZ ;  /* 0x00000002d91e8824 */ /* 0x000fe200078e00ff */
[----:B------:R-:W-:Y:S02]  /*d7c0*/  @!P3 IADD3 R20, P4, R10, R20, RZ ;  /* 0x000000140a14b210 */ /* 0x000fe40007f9e0ff */
[----:B------:R-:W-:Y:S02]  /*d7d0*/  @!P2 IADD3 R14, P6, R8, R12, RZ ;  /* 0x0000000c080ea210 */ /* 0x000fe40007fde0ff */
[----:B--2---:R-:W-:Y:S01]  /*d7e0*/  @!P3 IADD3.X R25, R9, R6, RZ, P5, !PT ;  /* 0x000000060919b210 */ /* 0x004fe20002ffe4ff */
[----:B------:R-:W-:Y:S01]  /*d7f0*/  @!P3 IMAD.X R21, R78, 0x1, R6, P4 ;  /* 0x000000014e15b824 */ /* 0x000fe200020e0606 */
[----:B------:R-:W-:-:S02]  /*d800*/  @!P2 IADD3 R12, P5, R10, R12, RZ ;  /* 0x0000000c0a0ca210 */ /* 0x000fc40007fbe0ff */
[----:B------:R-:W-:Y:S01]  /*d810*/  @!P1 IADD3 R6, P4, R8, R4, RZ ;  /* 0x0000000408069210 */ /* 0x000fe20007f9e0ff */
[----:B------:R0:W5:Y:S02]  /*d820*/  @!P3 LD.E.64 R32, desc[UR6][R24.64] ;  /* 0x000000061820b980 */ /* 0x000164000c101b00 */
[----:B0-----:R-:W-:Y:S02]  /*d830*/  CS2R R24, SRZ ;  /* 0x0000000000187805 */ /* 0x001fe4000001ff00 */
[----:B---3--:R-:W-:Y:S02]  /*d840*/  @!P2 SHF.L.U64.HI R7, R215, 0x1, R85 ;  /* 0x00000001d707a819 */ /* 0x008fe40000010255 */
[----:B------:R-:W-:-:S03]  /*d850*/  @!P1 SHF.L.U64.HI R5, R214, 0x1, R81 ;  /* 0x00000001d6059819 */ /* 0x000fc60000010251 */
[C-C-:B------:R-:W-:Y:S01]  /*d860*/  @!P2 IMAD.X R15, R9.reuse, 0x1, R7.reuse, P6 ;  /* 0x00000001090fa824 */ /* 0x140fe200030e0607 */
[----:B------:R-:W-:Y:S01]  /*d870*/  @!P1 IADD3 R4, P6, R10, R4, RZ ;  /* 0x000000040a049210 */ /* 0x000fe20007fde0ff */
[----:B------:R-:W-:Y:S01]  /*d880*/  @!P2 IMAD.X R13, R78, 0x1, R7, P5 ;  /* 0x000000014e0da824 */ /* 0x000fe200028e0607 */
[-C--:B------:R-:W-:Y:S01]  /*d890*/  @!P0 IADD3 R8, P5, R8, R30.reuse, RZ ;  /* 0x0000001e08088210 */ /* 0x080fe20007fbe0ff */
[----:B------:R-:W-:Y:S01]  /*d8a0*/  @!P1 IMAD.X R7, R9, 0x1, R5, P4 ;  /* 0x0000000109079824 */ /* 0x000fe200020e0605 */
[----:B------:R-:W-:Y:S02]  /*d8b0*/  @!P0 IADD3 R10, P4, R10, R30, RZ ;  /* 0x0000001e0a0a8210 */ /* 0x000fe40007f9e0ff */
[----:B------:R-:W-:Y:S01]  /*d8c0*/  CS2R R30, SRZ ;  /* 0x00000000001e7805 */ /* 0x000fe2000001ff00 */
[----:B------:R0:W5:Y:S01]  /*d8d0*/  @!P2 LD.E.64 R24, desc[UR6][R14.64] ;  /* 0x000000060e18a980 */ /* 0x000162000c101b00 */
[----:B------:R-:W-:Y:S02]  /*d8e0*/  @!P1 IADD3.X R5, R78, R5, RZ, P6, !PT ;  /* 0x000000054e059210 */ /* 0x000fe400037fe4ff */
[----:B------:R-:W-:-:S02]  /*d8f0*/  @!P0 SHF.L.U64.HI R11, R217, 0x1, R11 ;  /* 0x00000001d90b8819 */ /* 0x000fc4000001020b */
[----:B------:R1:W5:Y:S03]  /*d900*/  @!P3 LD.E.64 R30, desc[UR6][R20.64] ;  /* 0x00000006141eb980 */ /* 0x000366000c101b00 */
[--C-:B------:R-:W-:Y:S01]  /*d910*/  @!P0 IMAD.X R9, R9, 0x1, R11.reuse, P5 ;  /* 0x0000000109098824 */ /* 0x100fe200028e060b */
[----:B0-----:R-:W-:Y:S01]  /*d920*/  CS2R R14, SRZ ;  /* 0x00000000000e7805 */ /* 0x001fe2000001ff00 */
[----:B------:R-:W-:Y:S01]  /*d930*/  @!P0 IMAD.X R11, R78, 0x1, R11, P4 ;  /* 0x000000014e0b8824 */ /* 0x000fe200020e060b */
[----:B-1----:R-:W-:-:S04]  /*d940*/  CS2R R20, SRZ ;  /* 0x0000000000147805 */ /* 0x002fc8000001ff00 */
[----:B------:R-:W5:Y:S04]  /*d950*/  @!P1 LD.E.64 R14, desc[UR6][R6.64] ;  /* 0x00000006060e9980 */ /* 0x000f68000c101b00 */
[----:B------:R0:W5:Y:S02]  /*d960*/  @!P2 LD.E.64 R20, desc[UR6][R12.64] ;  /* 0x000000060c14a980 */ /* 0x000164000c101b00 */
[----:B0-----:R-:W-:Y:S02]  /*d970*/  CS2R R12, SRZ ;  /* 0x00000000000c7805 */ /* 0x001fe4000001ff00 */
[----:B------:R-:W-:-:S04]  /*d980*/  CS2R R6, SRZ ;  /* 0x0000000000067805 */ /* 0x000fc8000001ff00 */
[----:B------:R0:W5:Y:S04]  /*d990*/  @!P1 LD.E.64 R12, desc[UR6][R4.64] ;  /* 0x00000006040c9980 */ /* 0x000168000c101b00 */
[----:B------:R1:W5:Y:S01]  /*d9a0*/  @!P0 LD.E.64 R6, desc[UR6][R8.64] ;  /* 0x0000000608068980 */ /* 0x000362000c101b00 */
[----:B0-----:R-:W-:-:S06]  /*d9b0*/  CS2R R4, SRZ ;  /* 0x0000000000047805 */ /* 0x001fcc000001ff00 */
[----:B------:R1:W5:Y:S02]  /*d9c0*/  @!P0 LD.E.64 R4, desc[UR6][R10.64] ;  /* 0x000000060a048980 */ /* 0x000364000c101b00 */
.L_x_2766:
[----:B------:R-:W-:Y:S05]  /*d9d0*/  BSYNC B1 ;  /* 0x0000000000017941 */ /* 0x000fea0003800000 */
.L_x_2765:
[----:B------:R-:W0:Y:S01]  /*d9e0*/  SYNCS.PHASECHK.TRANS64.TRYWAIT P0, [R16+URZ+0x38800], R0 ;  /* 0x03880000100075a7 */ /* 0x000e22000800017f */
[----:B-12--5:R-:W-:Y:S01]  /*d9f0*/  IMAD.MOV.U32 R9, RZ, RZ, R4 ;  /* 0x000000ffff097224 */ /* 0x026fe200078e0004 */
[----:B------:R-:W-:Y:S01]  /*da00*/  MOV R11, R12 ;  /* 0x0000000c000b7202 */ /* 0x000fe20000000f00 */
[----:B----4-:R-:W-:Y:S01]  /*da10*/  IMAD.MOV.U32 R8, RZ, RZ, R5 ;  /* 0x000000ffff087224 */ /* 0x010fe200078e0005 */
[----:B------:R-:W-:Y:S01]  /*da20*/  BSSY B1, `(.L_x_2767) ;  /* 0x000000b000017945 */ /* 0x000fe20003800000 */
        /* <DEDUP_REMOVED lines=9> */
[----:B0-----:R-:W-:Y:S06]  /*dac0*/  @!P0 BRA `(.L_x_2768) ;  /* 0x0000026c00888947 */ /* 0x001fec0003800000 */
.L_x_3095:
[----:B------:R-:W-:Y:S05]  /*dad0*/  BSYNC B1 ;  /* 0x0000000000017941 */ /* 0x000fea0003800000 */
.L_x_2767:
[----:B------:R-:W-:Y:S01]  /*dae0*/  IMAD.MOV.U32 R8, RZ, RZ, R32 ;  /* 0x000000ffff087224 */ /* 0x000fe200078e0020 */
[----:B------:R-:W-:Y:S01]  /*daf0*/  BSSY B1, `(.L_x_2769) ;  /* 0x00000c6000017945 */ /* 0x000fe20003800000 */
[----:B0-----:R-:W-:-:S05]  /*db00*/  IMAD.MOV.U32 R0, RZ, RZ, R33 ;  /* 0x000000ffff007224 */ /* 0x001fca00078e0021 */
[----:B------:R-:W-:Y:S01]  /*db10*/  PRMT R98, R8, 0x5410, R0 ;  /* 0x0000541008627816 */ /* 0x000fe20000000000 */
[----:B------:R-:W-:Y:S02]  /*db20*/  IMAD.MOV.U32 R8, RZ, RZ, R24 ;  /* 0x000000ffff087224 */ /* 0x000fe400078e0018 */
[----:B------:R-:W-:-:S05]  /*db30*/  IMAD.MOV.U32 R0, RZ, RZ, R25 ;  /* 0x000000ffff007224 */ /* 0x000fca00078e0019 */
[----:B------:R-:W-:Y:S02]  /*db40*/  PRMT R88, R8, 0x5410, R0 ;  /* 0x0000541008587816 */ /* 0x000fe40000000000 */
[----:B------:R-:W-:Y:S01]  /*db50*/  VIADDMNMX R0, R3, -R230, 0x80, PT ;  /* 0x0000008003007446 */ /* 0x000fe200038009e6 */
[----:B------:R-:W-:Y:S01]  /*db60*/  IMAD.MOV.U32 R3, RZ, RZ, R15 ;  /* 0x000000ffff037224 */ /* 0x000fe200078e000f */
[----:B------:R-:W-:Y:S02]  /*db70*/  MOV R8, R14 ;  /* 0x0000000e00087202 */ /* 0x000fe40000000f00 */
[----:B------:R-:W-:Y:S02]  /*db80*/  ISETP.GE.AND P0, PT, R212, R0, PT ;  /* 0x00000000d400720c */ /* 0x000fe40003f06270 */
[----:B------:R-:W-:Y:S01]  /*db90*/  PRMT R85, R8, 0x5410, R3 ;  /* 0x0000541008557816 */ /* 0x000fe20000000003 */
[----:B------:R-:W-:Y:S02]  /*dba0*/  IMAD.MOV.U32 R3, RZ, RZ, R6 ;  /* 0x000000ffff037224 */ /* 0x000fe400078e0006 */
[----:B------:R-:W-:-:S05]  /*dbb0*/  IMAD.MOV.U32 R8, RZ, RZ, R7 ;  /* 0x000000ffff087224 */ /* 0x000fca00078e0007 */
[----:B------:R-:W-:-:S03]  /*dbc0*/  PRMT R3, R3, 0x5410, R8 ;  /* 0x0000541003037816 */ /* 0x000fc60000000008 */
        /* <DEDUP_REMOVED lines=8> */
[----:B------:R-:W0:Y:S01]  /*dc50*/  LDS.128 R8, [R229] ;  /* 0x00000000e5087984 */ /* 0x000e220000000c00 */
[----:B------:R-:W-:Y:S02]  /*dc60*/  SHF.R.U32.HI R86, RZ, 0x10, R77 ;  /* 0x00000010ff567819 */ /* 0x000fe4000001164d */
[----:B------:R-:W-:Y:S02]  /*dc70*/  SHF.R.U32.HI R93, RZ, 0x10, R75 ;  /* 0x00000010ff5d7819 */ /* 0x000fe4000001164b */
        /* <DEDUP_REMOVED lines=8> */
[--C-:B0-----:R-:W-:Y:S02]  /*dd00*/  HADD2.F32 R95, -RZ, R11.reuse.H1_H1 ;  /* 0x3000000bff5f7230 */ /* 0x101fe40000004100 */
[----:B------:R-:W-:-:S03]  /*dd10*/  HADD2.F32 R94, -RZ, R11.H0_H0 ;  /* 0x2000000bff5e7230 */ /* 0x000fc60000004100 */
[C---:B------:R-:W-:Y:S01]  /*dd20*/  FMUL.FTZ R11, R95.reuse, R86 ;  /* 0x000000565f0b7220 */ /* 0x040fe20000410000 */
[----:B------:R-:W-:-:S03]  /*dd30*/  FMUL.FTZ R95, R95, R93 ;  /* 0x0000005d5f5f7220 */ /* 0x000fc60000410000 */
[C---:B------:R-:W-:Y:S01]  /*dd40*/  FFMA.FTZ R11, R94.reuse, R93, -R11 ;  /* 0x0000005d5e0b7223 */ /* 0x040fe2000001080b */
[----:B------:R-:W-:Y:S01]  /*dd50*/  FFMA.FTZ R86, R94, R86, R95 ;  /* 0x000000565e567223 */ /* 0x000fe2000001005f */
[--C-:B------:R-:W-:Y:S02]  /*dd60*/  HADD2.F32 R94, -RZ, R96.reuse.H0_H0 ;  /* 0x20000060ff5e7230 */ /* 0x100fe40000004100 */
[----:B------:R-:W-:Y:S02]  /*dd70*/  HADD2.F32 R93, -RZ, R96.H1_H1 ;  /* 0x30000060ff5d7230 */ /* 0x000fe40000004100 */
[--C-:B------:R-:W-:Y:S01]  /*dd80*/  HADD2.F32 R96, -RZ, R8.reuse.H1_H1 ;  /* 0x30000008ff607230 */ /* 0x100fe20000004100 */
[----:B------:R-:W-:Y:S01]  /*dd90*/  F2FP.F16.F32.PACK_AB R11, R86, R11 ;  /* 0x0000000b560b723e */ /* 0x000fe200000000ff */
[----:B------:R-:W-:-:S03]  /*dda0*/  HADD2.F32 R95, -RZ, R8.H0_H0 ;  /* 0x20000008ff5f7230 */ /* 0x000fc60000004100 */
[C---:B------:R-:W-:Y:S01]  /*ddb0*/  FMUL.FTZ R8, R96.reuse, R93 ;  /* 0x0000005d60087220 */ /* 0x040fe20000410000 */
[----:B------:R-:W-:-:S03]  /*ddc0*/  FMUL.FTZ R96, R96, R94 ;  /* 0x0000005e60607220 */ /* 0x000fc60000410000 */
[C---:B------:R-:W-:Y:S01]  /*ddd0*/  FFMA.FTZ R8, R95.reuse, R94, -R8 ;  /* 0x0000005e5f087223 */ /* 0x040fe20000010808 */
[--C-:B------:R-:W-:Y:S02]  /*dde0*/  HADD2.F32 R94, -RZ, R10.reuse.H1_H1 ;  /* 0x3000000aff5e7230 */ /* 0x100fe40000004100 */
[----:B------:R-:W-:Y:S01]  /*ddf0*/  FFMA.FTZ R93, R95, R93, R96 ;  /* 0x0000005d5f5d7223 */ /* 0x000fe20000010060 */
[----:B------:R-:W-:Y:S02]  /*de00*/  HADD2.F32 R10, -RZ, R10.H0_H0 ;  /* 0x2000000aff0a7230 */ /* 0x000fe40000004100 */
[C---:B------:R-:W-:Y:S01]  /*de10*/  FMUL.FTZ R95, R94.reuse, R77 ;  /* 0x0000004d5e5f7220 */ /* 0x040fe20000410000 */
[-C--:B------:R-:W-:Y:S01]  /*de20*/  FMUL.FTZ R94, R94, R75.reuse ;  /* 0x0000004b5e5e7220 */ /* 0x080fe20000410000 */
[----:B------:R-:W-:Y:S02]  /*de30*/  F2FP.F16.F32.PACK_AB R8, R93, R8 ;  /* 0x000000085d08723e */ /* 0x000fe400000000ff */
[----:B------:R-:W-:Y:S01]  /*de40*/  FFMA.FTZ R95, R10, R75, -R95 ;  /* 0x0000004b0a5f7223 */ /* 0x000fe2000001085f */
[----:B------:R-:W-:-:S02]  /*de50*/  HADD2.F32 R75, -RZ, R9.H1_H1 ;  /* 0x30000009ff4b7230 */ /* 0x000fc40000004100 */
[----:B------:R-:W-:Y:S01]  /*de60*/  FFMA.FTZ R10, R10, R77, R94 ;  /* 0x0000004d0a0a7223 */ /* 0x000fe2000001005e */
[----:B------:R-:W-:Y:S02]  /*de70*/  HADD2.F32 R9, -RZ, R9.H0_H0 ;  /* 0x20000009ff097230 */ /* 0x000fe40000004100 */
[C---:B------:R-:W-:Y:S01]  /*de80*/  FMUL.FTZ R77, R75.reuse, R76 ;  /* 0x0000004c4b4d7220 */ /* 0x040fe20000410000 */
[-C--:B------:R-:W-:Y:S01]  /*de90*/  FMUL.FTZ R75, R75, R74.reuse ;  /* 0x0000004a4b4b7220 */ /* 0x080fe20000410000 */
[----:B------:R-:W-:Y:S02]  /*dea0*/  F2FP.F16.F32.PACK_AB R10, R10, R95 ;  /* 0x0000005f0a0a723e */ /* 0x000fe400000000ff */
[C---:B------:R-:W-:Y:S01]  /*deb0*/  FFMA.FTZ R74, R9.reuse, R74, -R77 ;  /* 0x0000004a094a7223 */ /* 0x040fe2000001084d */
[----:B------:R-:W-:-:S05]  /*dec0*/  FFMA.FTZ R9, R9, R76, R75 ;  /* 0x0000004c09097223 */ /* 0x000fca000001004b */
[----:B------:R-:W-:-:S05]  /*ded0*/  F2FP.F16.F32.PACK_AB R9, R9, R74 ;  /* 0x0000004a0909723e */ /* 0x000fca00000000ff */
[----:B------:R0:W-:Y:S02]  /*dee0*/  STS.128 [R229], R8 ;  /* 0x00000008e5007388 */ /* 0x0001e40000000c00 */
.L_x_2772:
[----:B------:R-:W-:Y:S05]  /*def0*/  BSYNC B2 ;  /* 0x0000000000027941 */ /* 0x000fea0003800000 */
.L_x_2771:
[----:B------:R-:W-:Y:S04]  /*df00*/  BSSY B2, `(.L_x_2773) ;  /* 0x000002c000027945 */ /* 0x000fe80003800000 */
[----:B------:R-:W-:Y:S05]  /*df10*/  @P1 BRA `(.L_x_2774) ;  /* 0x0000000000a81947 */ /* 0x000fea0003800000 */
[----:B0-----:R-:W0:Y:S01]  /*df20*/  LDS.128 R8, [R229+0x4000] ;  /* 0x00400000e5087984 */ /* 0x001e220000000c00 */
        /* <DEDUP_REMOVED lines=16> */
[----:B------:R-:W-:Y:S02]  /*e030*/  HADD2.F32 R75, -RZ, R112.H1_H1 ;  /* 0x30000070ff4b7230 */ /* 0x000fe40000004100 */
[----:B------:R-:W-:Y:S02]  /*e040*/  HADD2.F32 R77, -RZ, R8.H1_H1 ;  /* 0x30000008ff4d7230 */ /* 0x000fe40000004100 */
        /* <DEDUP_REMOVED lines=22> */
[----:B------:R1:W-:Y:S02]  /*e1b0*/  STS.128 [R229+0x4000], R8 ;  /* 0x00400008e5007388 */ /* 0x0003e40000000c00 */
.L_x_2774:
[----:B------:R-:W-:Y:S05]  /*e1c0*/  BSYNC B2 ;  /* 0x0000000000027941 */ /* 0x000fea0003800000 */
.L_x_2773:
[----:B------:R-:W-:Y:S04]  /*e1d0*/  BSSY B2, `(.L_x_2775) ;  /* 0x000002c000027945 */ /* 0x000fe80003800000 */
[----:B------:R-:W-:Y:S05]  /*e1e0*/  @P2 BRA `(.L_x_2776) ;  /* 0x0000000000a82947 */ /* 0x000fea0003800000 */
[----:B01----:R-:W0:Y:S01]  /*e1f0*/  LDS.128 R8, [R229+0x8000] ;  /* 0x00800000e5087984 */ /* 0x003e220000000c00 */
[----:B------:R-:W-:Y:S01]  /*e200*/  SHF.R.U32.HI R70, RZ, 0x10, R69 ;  /* 0x00000010ff467819 */ /* 0x000fe20000011645 */
[----:B------:R-:W-:Y:S01]  /*e210*/  HADD2.F32 R75, -RZ, R109.H0_H0 ;  /* 0x2000006dff4b7230 */ /* 0x000fe20000004100 */
        /* <DEDUP_REMOVED lines=8> */
[--C-:B0-----:R-:W-:Y:S02]  /*e2a0*/  HADD2.F32 R72, -RZ, R11.reuse.H1_H1 ;  /* 0x3000000bff487230 */ /* 0x101fe40000004100 */
[----:B------:R-:W-:-:S03]  /*e2b0*/  HADD2.F32 R11, -RZ, R11.H0_H0 ;  /* 0x2000000bff0b7230 */ /* 0x000fc60000004100 */
[C---:B------:R-:W-:Y:S01]  /*e2c0*/  FMUL.FTZ R73, R72.reuse, R70 ;  /* 0x0000004648497220 */ /* 0x040fe20000410000 */
[----:B------:R-:W-:-:S03]  /*e2d0*/  FMUL.FTZ R72, R72, R71 ;  /* 0x0000004748487220 */ /* 0x000fc60000410000 */
[C---:B------:R-:W-:Y:S01]  /*e2e0*/  FFMA.FTZ R67, R11.reuse, R71, -R73 ;  /* 0x000000470b437223 */ /* 0x040fe20000010849 */
[----:B------:R-:W-:Y:S02]  /*e2f0*/  HADD2.F32 R71, -RZ, R8.H1_H1 ;  /* 0x30000008ff477230 */ /* 0x000fe40000004100 */
[----:B------:R-:W-:Y:S01]  /*e300*/  FFMA.FTZ R11, R11, R70, R72 ;  /* 0x000000460b0b7223 */ /* 0x000fe20000010048 */
[----:B------:R-:W-:Y:S02]  /*e310*/  HADD2.F32 R70, -RZ, R110.H0_H0 ;  /* 0x2000006eff467230 */ /* 0x000fe40000004100 */
[----:B------:R-:W-:Y:S02]  /*e320*/  HADD2.F32 R72, -RZ, R8.H0_H0 ;  /* 0x20000008ff487230 */ /* 0x000fe40000004100 */
[C---:B------:R-:W-:Y:S01]  /*e330*/  FMUL.FTZ R74, R71.reuse, R69 ;  /* 0x00000045474a7220 */ /* 0x040fe20000410000 */
[--C-:B------:R-:W-:Y:S02]  /*e340*/  HADD2.F32 R8, -RZ, R10.reuse.H0_H0 ;  /* 0x2000000aff087230 */ /* 0x100fe40000004100 */
[----:B------:R-:W-:Y:S01]  /*e350*/  FMUL.FTZ R71, R71, R70 ;  /* 0x0000004647477220 */ /* 0x000fe20000410000 */
[----:B------:R-:W-:-:S02]  /*e360*/  HADD2.F32 R10, -RZ, R10.H1_H1 ;  /* 0x3000000aff0a7230 */ /* 0x000fc40000004100 */
[C---:B------:R-:W-:Y:S01]  /*e370*/  FFMA.FTZ R74, R72.reuse, R70, -R74 ;  /* 0x00000046484a7223 */ /* 0x040fe2000001084a */
[----:B------:R-:W-:Y:S02]  /*e380*/  HADD2.F32 R73, -RZ, R9.H0_H0 ;  /* 0x20000009ff497230 */ /* 0x000fe40000004100 */
[----:B------:R-:W-:Y:S01]  /*e390*/  FFMA.FTZ R71, R72, R69, R71 ;  /* 0x0000004548477223 */ /* 0x000fe20000010047 */
[----:B------:R-:W-:Y:S02]  /*e3a0*/  HADD2.F32 R70, -RZ, R109.H1_H1 ;  /* 0x3000006dff467230 */ /* 0x000fe40000004100 */
[C---:B------:R-:W-:Y:S01]  /*e3b0*/  FMUL.FTZ R72, R10.reuse, R75 ;  /* 0x0000004b0a487220 */ /* 0x040fe20000410000 */
[----:B------:R-:W-:Y:S01]  /*e3c0*/  HADD2.F32 R9, -RZ, R9.H1_H1 ;  /* 0x30000009ff097230 */ /* 0x000fe20000004100 */
[----:B------:R-:W-:Y:S01]  /*e3d0*/  F2FP.F16.F32.PACK_AB R11, R11, R67 ;  /* 0x000000430b0b723e */ /* 0x000fe200000000ff */
[-C--:B------:R-:W-:Y:S01]  /*e3e0*/  FMUL.FTZ R69, R10, R70.reuse ;  /* 0x000000460a457220 */ /* 0x080fe20000410000 */
[----:B------:R-:W-:-:S02]  /*e3f0*/  FFMA.FTZ R72, R8, R70, R72 ;  /* 0x0000004608487223 */ /* 0x000fc40000010048 */
[C---:B------:R-:W-:Y:S01]  /*e400*/  FMUL.FTZ R10, R9.reuse, R68 ;  /* 0x00000044090a7220 */ /* 0x040fe20000410000 */
[----:B------:R-:W-:Y:S01]  /*e410*/  FMUL.FTZ R9, R9, R66 ;  /* 0x0000004209097220 */ /* 0x000fe20000410000 */
[----:B------:R-:W-:Y:S01]  /*e420*/  FFMA.FTZ R69, R8, R75, -R69 ;  /* 0x0000004b08457223 */ /* 0x000fe20000010845 */
[----:B------:R-:W-:Y:S01]  /*e430*/  F2FP.F16.F32.PACK_AB R8, R71, R74 ;  /* 0x0000004a4708723e */ /* 0x000fe200000000ff */
[C---:B------:R-:W-:Y:S01]  /*e440*/  FFMA.FTZ R66, R73.reuse, R66, -R10 ;  /* 0x0000004249427223 */ /* 0x040fe2000001080a */
[----:B------:R-:W-:Y:S02]  /*e450*/  FFMA.FTZ R9, R73, R68, R9 ;  /* 0x0000004449097223 */ /* 0x000fe40000010009 */
[----:B------:R-:W-:-:S03]  /*e460*/  F2FP.F16.F32.PACK_AB R10, R72, R69 ;  /* 0x00000045480a723e */ /* 0x000fc600000000ff */
[----:B------:R-:W-:-:S05]  /*e470*/  F2FP.F16.F32.PACK_AB R9, R9, R66 ;  /* 0x000000420909723e */ /* 0x000fca00000000ff */
[----:B------:R2:W-:Y:S02]  /*e480*/  STS.128 [R229+0x8000], R8 ;  /* 0x00800008e5007388 */ /* 0x0005e40000000c00 */
.L_x_2776:
[----:B------:R-:W-:Y:S05]  /*e490*/  BSYNC B2 ;  /* 0x0000000000027941 */ /* 0x000fea0003800000 */
.L_x_2775:
[----:B------:R-:W-:Y:S05]  /*e4a0*/  @P3 BRA `(.L_x_2770) ;  /* 0x0000000000a83947 */ /* 0x000fea0003800000 */
[----:B012---:R-:W0:Y:S01]  /*e4b0*/  LDS.128 R8, [R229+0xc000] ;  /* 0x00c00000e5087984 */ /* 0x007e220000000c00 */
        /* <DEDUP_REMOVED lines=41> */
.L_x_2770:
[----:B------:R-:W-:Y:S05]  /*e750*/  BSYNC B1 ;  /* 0x0000000000017941 */ /* 0x000fea0003800000 */
.L_x_2769:
        /* <DEDUP_REMOVED lines=12> */
[--C-:B------:R-:W-:Y:S01]  /*e820*/  SHF.R.U64 R58, R58, 0x10, R59.reuse ;  /* 0x000000103a3a7819 */ /* 0x100fe2000000123b */
[--C-:B------:R-:W-:Y:S01]  /*e830*/  HADD2.F32 R64, -RZ, R106.reuse.H0_H0 ;  /* 0x2000006aff407230 */ /* 0x100fe20000004100 */
        /* <DEDUP_REMOVED lines=8> */
[----:B------:R-:W-:Y:S02]  /*e8c0*/  HADD2.F32 R105, -RZ, R105.H1_H1 ;  /* 0x30000069ff697230 */ /* 0x000fe40000004100 */
[----:B------:R-:W-:Y:S02]  /*e8d0*/  HADD2.F32 R59, -RZ, R59.H0_H0 ;  /* 0x2000003bff3b7230 */ /* 0x000fe40000004100 */
[--C-:B0-----:R-:W-:Y:S02]  /*e8e0*/  HADD2.F32 R63, -RZ, R11.reuse.H0_H0 ;  /* 0x2000000bff3f7230 */ /* 0x101fe40000004100 */
[----:B------:R-:W-:Y:S02]  /*e8f0*/  HADD2.F32 R11, -RZ, R11.H1_H1 ;  /* 0x3000000bff0b7230 */ /* 0x000fe40000004100 */
[----:B------:R-:W-:-:S02]  /*e900*/  HADD2.F32 R65, -RZ, R8.H0_H0 ;  /* 0x20000008ff417230 */ /* 0x000fc40000004100 */
[----:B------:R-:W-:Y:S02]  /*e910*/  HADD2.F32 R8, -RZ, R8.H1_H1 ;  /* 0x30000008ff087230 */ /* 0x000fe40000004100 */
[C---:B------:R-:W-:Y:S01]  /*e920*/  FMUL.FTZ R68, R11.reuse, R60 ;  /* 0x0000003c0b447220 */ /* 0x040fe20000410000 */
[--C-:B------:R-:W-:Y:S02]  /*e930*/  HADD2.F32 R66, -RZ, R10.reuse.H0_H0 ;  /* 0x2000000aff427230 */ /* 0x100fe40000004100 */
[----:B------:R-:W-:Y:S01]  /*e940*/  FMUL.FTZ R11, R11, R62 ;  /* 0x0000003e0b0b7220 */ /* 0x000fe20000410000 */
[----:B------:R-:W-:Y:S02]  /*e950*/  HADD2.F32 R10, -RZ, R10.H1_H1 ;  /* 0x3000000aff0a7230 */ /* 0x000fe40000004100 */
[----:B------:R-:W-:Y:S01]  /*e960*/  FMUL.FTZ R69, R8, R64 ;  /* 0x0000004008457220 */ /* 0x000fe20000410000 */
[--C-:B------:R-:W-:Y:S02]  /*e970*/  HADD2.F32 R67, -RZ, R9.reuse.H0_H0 ;  /* 0x20000009ff437230 */ /* 0x100fe40000004100 */
[----:B------:R-:W-:Y:S01]  /*e980*/  FFMA.FTZ R11, R63, R60, R11 ;  /* 0x0000003c3f0b7223 */ /* 0x000fe2000001000b */
[----:B------:R-:W-:-:S02]  /*e990*/  HADD2.F32 R9, -RZ, R9.H1_H1 ;  /* 0x30000009ff097230 */ /* 0x000fc40000004100 */
[-C--:B------:R-:W-:Y:S01]  /*e9a0*/  FMUL.FTZ R8, R8, R61.reuse ;  /* 0x0000003d08087220 */ /* 0x080fe20000410000 */
[----:B------:R-:W-:Y:S01]  /*e9b0*/  FFMA.FTZ R69, R65, R61, -R69 ;  /* 0x0000003d41457223 */ /* 0x000fe20000010845 */
[C---:B------:R-:W-:Y:S01]  /*e9c0*/  FMUL.FTZ R60, R10.reuse, R106 ;  /* 0x0000006a0a3c7220 */ /* 0x040fe20000410000 */
[----:B------:R-:W-:Y:S01]  /*e9d0*/  FMUL.FTZ R61, R10, R105 ;  /* 0x000000690a3d7220 */ /* 0x000fe20000410000 */
[C---:B------:R-:W-:Y:S01]  /*e9e0*/  FMUL.FTZ R10, R9.reuse, R59 ;  /* 0x0000003b090a7220 */ /* 0x040fe20000410000 */
[----:B------:R-:W-:Y:S01]  /*e9f0*/  FMUL.FTZ R9, R9, R58 ;  /* 0x0000003a09097220 */ /* 0x000fe20000410000 */
[----:B------:R-:W-:Y:S01]  /*ea00*/  FFMA.FTZ R68, R63, R62, -R68 ;  /* 0x0000003e3f447223 */ /* 0x000fe20000010844 */
[----:B------:R-:W-:Y:S01]  /*ea10*/  FFMA.FTZ R8, R65, R64, R8 ;  /* 0x0000004041087223 */ /* 0x000fe20000010008 */
        /* <DEDUP_REMOVED lines=9> */
.L_x_2780:
[----:B------:R-:W-:Y:S05]  /*eab0*/  BSYNC B2 ;  /* 0x0000000000027941 */ /* 0x000fea0003800000 */
.L_x_2779:
[----:B------:R-:W-:Y:S04]  /*eac0*/  BSSY B2, `(.L_x_2781) ;  /* 0x000002c000027945 */ /* 0x000fe80003800000 */
[----:B------:R-:W-:Y:S05]  /*ead0*/  @P1 BRA `(.L_x_2782) ;  /* 0x0000000000a81947 */ /* 0x000fea0003800000 */
[----:B0-----:R-:W0:Y:S01]  /*eae0*/  LDS.128 R8, [R229+0x5000] ;  /* 0x00500000e5087984 */ /* 0x001e220000000c00 */
[----:B------:R-:W-:Y:S01]  /*eaf0*/  SHF.R.U64 R54, R54, 0x10, R55 ;  /* 0x0000001036367819 */ /* 0x000fe20000001237 */
[--C-:B------:R-:W-:Y:S01]  /*eb00*/  HADD2.F32 R58, -RZ, R104.reuse.H0_H0 ;  /* 0x20000068ff3a7230 */ /* 0x100fe20000004100 */
[----:B------:R-:W-:Y:S01]  /*eb10*/  SHF.R.U64 R56, R56, 0x10, R57 ;  /* 0x0000001038387819 */ /* 0x000fe20000001239 */
[--C-:B------:R-:W-:Y:S01]  /*eb20*/  HADD2.F32 R60, -RZ, R103.reuse.H0_H0 ;  /* 0x20000067ff3c7230 */ /* 0x100fe20000004100 */
[----:B------:R-:W-:Y:S01]  /*eb30*/  SHF.R.U32.HI R55, RZ, 0x10, R55 ;  /* 0x00000010ff377819 */ /* 0x000fe20000011637 */
[----:B------:R-:W-:Y:S01]  /*eb40*/  HADD2.F32 R103, -RZ, R103.H1_H1 ;  /* 0x30000067ff677230 */ /* 0x000fe20000004100 */
[----:B------:R-:W-:Y:S01]  /*eb50*/  SHF.R.U32.HI R57, RZ, 0x10, R57 ;  /* 0x00000010ff397819 */ /* 0x000fe20000011639 */
[----:B------:R-:W-:Y:S02]  /*eb60*/  HADD2.F32 R104, -RZ, R104.H1_H1 ;  /* 0x30000068ff687230 */ /* 0x000fe40000004100 */
[----:B------:R-:W-:-:S02]  /*eb70*/  HADD2.F32 R55, -RZ, R55.H0_H0 ;  /* 0x20000037ff377230 */ /* 0x000fc40000004100 */
[----:B------:R-:W-:Y:S02]  /*eb80*/  HADD2.F32 R57, -RZ, R57.H0_H0 ;  /* 0x20000039ff397230 */ /* 0x000fe40000004100 */
[----:B------:R-:W-:Y:S02]  /*eb90*/  HADD2.F32 R54, -RZ, R54.H0_H0 ;  /* 0x20000036ff367230 */ /* 0x000fe40000004100 */
[----:B------:R-:W-:Y:S02]  /*eba0*/  HADD2.F32 R56, -RZ, R56.H0_H0 ;  /* 0x20000038ff387230 */ /* 0x000fe40000004100 */
[--C-:B0-----:R-:W-:Y:S02]  /*ebb0*/  HADD2.F32 R59, -RZ, R11.reuse.H0_H0 ;  /* 0x2000000bff3b7230 */ /* 0x101fe40000004100 */
[----:B------:R-:W-:Y:S02]  /*ebc0*/  HADD2.F32 R11, -RZ, R11.H1_H1 ;  /* 0x3000000bff0b7230 */ /* 0x000fe40000004100 */
[----:B------:R-:W-:-:S02]  /*ebd0*/  HADD2.F32 R62, -RZ, R10.H0_H0 ;  /* 0x2000000aff3e7230 */ /* 0x000fc40000004100 */
[----:B------:R-:W-:Y:S02]  /*ebe0*/  HADD2.F32 R61, -RZ, R8.H0_H0 ;  /* 0x20000008ff3d7230 */ /* 0x000fe40000004100 */
[C---:B------:R-:W-:Y:S01]  /*ebf0*/  FMUL.FTZ R64, R11.reuse, R55 ;  /* 0x000000370b407220 */ /* 0x040fe20000410000 */
[----:B------:R-:W-:Y:S02]  /*ec00*/  HADD2.F32 R10, -RZ, R10.H1_H1 ;  /* 0x3000000aff0a7230 */ /* 0x000fe40000004100 */
[-C--:B------:R-:W-:Y:S01]  /*ec10*/  FMUL.FTZ R11, R11, R57.reuse ;  /* 0x000000390b0b7220 */ /* 0x080fe20000410000 */
[--C-:B------:R-:W-:Y:S02]  /*ec20*/  HADD2.F32 R63, -RZ, R9.reuse.H0_H0 ;  /* 0x20000009ff3f7230 */ /* 0x100fe40000004100 */
[C---:B------:R-:W-:Y:S01]  /*ec30*/  FFMA.FTZ R64, R59.reuse, R57, -R64 ;  /* 0x000000393b407223 */ /* 0x040fe20000010840 */
[----:B------:R-:W-:Y:S02]  /*ec40*/  HADD2.F32 R8, -RZ, R8.H1_H1 ;  /* 0x30000008ff087230 */ /* 0x000fe40000004100 */
[----:B------:R-:W-:Y:S01]  /*ec50*/  FFMA.FTZ R11, R59, R55, R11 ;  /* 0x000000373b0b7223 */ /* 0x000fe2000001000b */
[----:B------:R-:W-:-:S02]  /*ec60*/  HADD2.F32 R9, -RZ, R9.H1_H1 ;  /* 0x30000009ff097230 */ /* 0x000fc40000004100 */
[CC--:B------:R-:W-:Y:S01]  /*ec70*/  FMUL.FTZ R55, R10.reuse, R103.reuse ;  /* 0x000000670a377220 */ /* 0x0c0fe20000410000 */
[----:B------:R-:W-:Y:S01]  /*ec80*/  FMUL.FTZ R57, R10, R104 ;  /* 0x000000680a397220 */ /* 0x000fe20000410000 */
        /* <DEDUP_REMOVED lines=15> */
.L_x_2782:
[----:B------:R-:W-:Y:S05]  /*ed80*/  BSYNC B2 ;  /* 0x0000000000027941 */ /* 0x000fea0003800000 */
.L_x_2781:
[----:B------:R-:W-:Y:S04]  /*ed90*/  BSSY B2, `(.L_x_2783) ;  /* 0x000002c000027945 */ /* 0x000fe80003800000 */
[----:B------:R-:W-:Y:S05]  /*eda0*/  @P2 BRA `(.L_x_2784) ;  /* 0x0000000000a82947 */ /* 0x000fea0003800000 */
[----:B01----:R-:W0:Y:S01]  /*edb0*/  LDS.128 R8, [R229+0x9000] ;  /* 0x00900000e5087984 */ /* 0x003e220000000c00 */
        /* <DEDUP_REMOVED lines=31> */
[C---:B------:R-:W-:Y:S01]  /*efb0*/  FFMA.FTZ R61, R57.reuse, R54, -R61 ;  /* 0x00000036393d7223 */ /* 0x040fe2000001083d */
[----:B------:R-:W-:Y:S01]  /*efc0*/  FFMA.FTZ R8, R57, R56, R8 ;  /* 0x0000003839087223 */ /* 0x000fe20000010008 */
        /* <DEDUP_REMOVED lines=8> */
.L_x_2784:
[----:B------:R-:W-:Y:S05]  /*f050*/  BSYNC B2 ;  /* 0x0000000000027941 */ /* 0x000fea0003800000 */
.L_x_2783:
[----:B------:R-:W-:Y:S05]  /*f060*/  @P3 BRA `(.L_x_2778) ;  /* 0x0000000000a83947 */ /* 0x000fea0003800000 */
[----:B012---:R-:W0:Y:S01]  /*f070*/  LDS.128 R8, [R229+0xd000] ;  /* 0x00d00000e5087984 */ /* 0x007e220000000c00 */
[----:B------:R-:W-:Y:S02]  /*f080*/  SHF.R.U32.HI R53, RZ, 0x10, R47 ;  /* 0x00000010ff357819 */ /* 0x000fe4000001162f */
[----:B------:R-:W-:Y:S02]  /*f090*/  SHF.R.U32.HI R51, RZ, 0x10, R49 ;  /* 0x00000010ff337819 */ /* 0x000fe40000011631 */
[----:B------:R-:W-:Y:S01]  /*f0a0*/  SHF.R.U64 R46, R46, 0x10, R47 ;  /* 0x000000102e2e7819 */ /* 0x000fe2000000122f */
[----:B------:R-:W-:Y:S01]  /*f0b0*/  HADD2.F32 R53, -RZ, R53.H0_H0 ;  /* 0x20000035ff357230 */ /* 0x000fe20000004100 */
[----:B------:R-:W-:Y:S01]  /*f0c0*/  SHF.R.U64 R48, R48, 0x10, R49 ;  /* 0x0000001030307819 */ /* 0x000fe20000001231 */
[----:B------:R-:W-:Y:S02]  /*f0d0*/  HADD2.F32 R51, -RZ, R51.H0_H0 ;  /* 0x20000033ff337230 */ /* 0x000fe40000004100 */
[----:B------:R-:W-:-:S02]  /*f0e0*/  HADD2.F32 R47, -RZ, R92.H1_H1 ;  /* 0x3000005cff2f7230 */ /* 0x000fc40000004100 */
[--C-:B------:R-:W-:Y:S02]  /*f0f0*/  HADD2.F32 R49, -RZ, R91.reuse.H1_H1 ;  /* 0x3000005bff317230 */ /* 0x100fe40000004100 */
[----:B------:R-:W-:Y:S02]  /*f100*/  HADD2.F32 R91, -RZ, R91.H0_H0 ;  /* 0x2000005bff5b7230 */ /* 0x000fe40000004100 */
[----:B------:R-:W-:Y:S02]  /*f110*/  HADD2.F32 R46, -RZ, R46.H0_H0 ;  /* 0x2000002eff2e7230 */ /* 0x000fe40000004100 */
[----:B------:R-:W-:Y:S02]  /*f120*/  HADD2.F32 R48, -RZ, R48.H0_H0 ;  /* 0x20000030ff307230 */ /* 0x000fe40000004100 */
[--C-:B0-----:R-:W-:Y:S02]  /*f130*/  HADD2.F32 R56, -RZ, R11.reuse.H1_H1 ;  /* 0x3000000bff387230 */ /* 0x101fe40000004100 */
[----:B------:R-:W-:-:S02]  /*f140*/  HADD2.F32 R52, -RZ, R11.H0_H0 ;  /* 0x2000000bff347230 */ /* 0x000fc40000004100 */
[--C-:B------:R-:W-:Y:S02]  /*f150*/  HADD2.F32 R54, -RZ, R8.reuse.H1_H1 ;  /* 0x30000008ff367230 */ /* 0x100fe40000004100 */
[C---:B------:R-:W-:Y:S01]  /*f160*/  FMUL.FTZ R57, R56.reuse, R53 ;  /* 0x0000003538397220 */ /* 0x040fe20000410000 */
[-C--:B------:R-:W-:Y:S01]  /*f170*/  FMUL.FTZ R56, R56, R51.reuse ;  /* 0x0000003338387220 */ /* 0x080fe20000410000 */
[----:B------:R-:W-:Y:S02]  /*f180*/  HADD2.F32 R50, -RZ, R8.H0_H0 ;  /* 0x20000008ff327230 */ /* 0x000fe40000004100 */
[C---:B------:R-:W-:Y:S01]  /*f190*/  FFMA.FTZ R51, R52.reuse, R51, -R57 ;  /* 0x0000003334337223 */ /* 0x040fe20000010839 */
[--C-:B------:R-:W-:Y:S02]  /*f1a0*/  HADD2.F32 R8, -RZ, R10.reuse.H0_H0 ;  /* 0x2000000aff087230 */ /* 0x100fe40000004100 */
[----:B------:R-:W-:Y:S01]  /*f1b0*/  FFMA.FTZ R52, R52, R53, R56 ;  /* 0x0000003534347223 */ /* 0x000fe20000010038 */
[----:B------:R-:W-:-:S02]  /*f1c0*/  HADD2.F32 R10, -RZ, R10.H1_H1 ;  /* 0x3000000aff0a7230 */ /* 0x000fc40000004100 */
[C---:B------:R-:W-:Y:S01]  /*f1d0*/  FMUL.FTZ R55, R54.reuse, R47 ;  /* 0x0000002f36377220 */ /* 0x040fe20000410000 */
[--C-:B------:R-:W-:Y:S02]  /*f1e0*/  HADD2.F32 R11, -RZ, R9.reuse.H0_H0 ;  /* 0x20000009ff0b7230 */ /* 0x100fe40000004100 */
[-C--:B------:R-:W-:Y:S01]  /*f1f0*/  FMUL.FTZ R57, R54, R49.reuse ;  /* 0x0000003136397220 */ /* 0x080fe20000410000 */
[----:B------:R-:W-:Y:S02]  /*f200*/  HADD2.F32 R53, -RZ, R92.H0_H0 ;  /* 0x2000005cff357230 */ /* 0x000fe40000004100 */
[C---:B------:R-:W-:Y:S01]  /*f210*/  FFMA.FTZ R49, R50.reuse, R49, -R55 ;  /* 0x0000003132317223 */ /* 0x040fe20000010837 */
[----:B------:R-:W-:Y:S02]  /*f220*/  HADD2.F32 R9, -RZ, R9.H1_H1 ;  /* 0x30000009ff097230 */ /* 0x000fe40000004100 */
[----:B------:R-:W-:Y:S01]  /*f230*/  FFMA.FTZ R50, R50, R47, R57 ;  /* 0x0000002f32327223 */ /* 0x000fe20000010039 */
[C---:B------:R-:W-:Y:S01]  /*f240*/  FMUL.FTZ R54, R10.reuse, R91 ;  /* 0x0000005b0a367220 */ /* 0x040fe20000410000 */
[----:B------:R-:W-:Y:S01]  /*f250*/  FMUL.FTZ R55, R10, R53 ;  /* 0x000000350a377220 */ /* 0x000fe20000410000 */
[C---:B------:R-:W-:Y:S01]  /*f260*/  FMUL.FTZ R10, R9.reuse, R46 ;  /* 0x0000002e090a7220 */ /* 0x040fe20000410000 */
[----:B------:R-:W-:-:S02]  /*f270*/  FMUL.FTZ R47, R9, R48 ;  /* 0x00000030092f7220 */ /* 0x000fc40000410000 */
[C---:B------:R-:W-:Y:S01]  /*f280*/  FFMA.FTZ R55, R8.reuse, R91, -R55 ;  /* 0x0000005b08377223 */ /* 0x040fe20000010837 */
[----:B------:R-:W-:Y:S01]  /*f290*/  FFMA.FTZ R54, R8, R53, R54 ;  /* 0x0000003508367223 */ /* 0x000fe20000010036 */
[C---:B------:R-:W-:Y:S01]  /*f2a0*/  FFMA.FTZ R9, R11.reuse, R48, -R10 ;  /* 0x000000300b097223 */ /* 0x040fe2000001080a */
[----:B------:R-:W-:Y:S01]  /*f2b0*/  FFMA.FTZ R46, R11, R46, R47 ;  /* 0x0000002e0b2e7223 */ /* 0x000fe2000001002f */
[----:B------:R-:W-:Y:S02]  /*f2c0*/  F2FP.F16.F32.PACK_AB R11, R52, R51 ;  /* 0x00000033340b723e */ /* 0x000fe400000000ff */
[----:B------:R-:W-:Y:S02]  /*f2d0*/  F2FP.F16.F32.PACK_AB R10, R54, R55 ;  /* 0x00000037360a723e */ /* 0x000fe400000000ff */
[----:B------:R-:W-:Y:S02]  /*f2e0*/  F2FP.F16.F32.PACK_AB R8, R50, R49 ;  /* 0x000000313208723e */ /* 0x000fe400000000ff */
[----:B------:R-:W-:-:S05]  /*f2f0*/  F2FP.F16.F32.PACK_AB R9, R46, R9 ;  /* 0x000000092e09723e */ /* 0x000fca00000000ff */
[----:B------:R3:W-:Y:S02]  /*f300*/  STS.128 [R229+0xd000], R8 ;  /* 0x00d00008e5007388 */ /* 0x0007e40000000c00 */
.L_x_2778:
[----:B------:R-:W-:Y:S05]  /*f310*/  BSYNC B1 ;  /* 0x0000000000017941 */ /* 0x000fea0003800000 */
.L_x_2777:
        /* <DEDUP_REMOVED lines=12> */
[----:B------:R-:W-:Y:S01]  /*f3e0*/  SHF.R.U32.HI R52, RZ, 0x10, R43 ;  /* 0x00000010ff347819 */ /* 0x000fe2000001162b */
[--C-:B------:R-:W-:Y:S01]  /*f3f0*/  HADD2.F32 R51, -RZ, R102.reuse.H0_H0 ;  /* 0x20000066ff337230 */ /* 0x100fe20000004100 */
        /* <DEDUP_REMOVED lines=8> */
[----:B------:R-:W-:Y:S02]  /*f480*/  HADD2.F32 R44, -RZ, R44.H0_H0 ;  /* 0x2000002cff2c7230 */ /* 0x000fe40000004100 */
[--C-:B0-----:R-:W-:Y:S02]  /*f490*/  HADD2.F32 R47, -RZ, R11.reuse.H1_H1 ;  /* 0x3000000bff2f7230 */ /* 0x101fe40000004100 */
[----:B------:R-:W-:Y:S02]  /*f4a0*/  HADD2.F32 R49, -RZ, R11.H0_H0 ;  /* 0x2000000bff317230 */ /* 0x000fe40000004100 */
[--C-:B------:R-:W-:Y:S02]  /*f4b0*/  HADD2.F32 R11, -RZ, R10.reuse.H0_H0 ;  /* 0x2000000aff0b7230 */ /* 0x100fe40000004100 */
[----:B------:R-:W-:Y:S01]  /*f4c0*/  FMUL.FTZ R55, R47, R50 ;  /* 0x000000322f377220 */ /* 0x000fe20000410000 */
[----:B------:R-:W-:-:S02]  /*f4d0*/  HADD2.F32 R45, -RZ, R10.H1_H1 ;  /* 0x3000000aff2d7230 */ /* 0x000fc40000004100 */
[----:B------:R-:W-:Y:S01]  /*f4e0*/  FMUL.FTZ R10, R47, R52 ;  /* 0x000000342f0a7220 */ /* 0x000fe20000410000 */
[--C-:B------:R-:W-:Y:S02]  /*f4f0*/  HADD2.F32 R48, -RZ, R8.reuse.H1_H1 ;  /* 0x30000008ff307230 */ /* 0x100fe40000004100 */
[----:B------:R-:W-:Y:S02]  /*f500*/  HADD2.F32 R46, -RZ, R8.H0_H0 ;  /* 0x20000008ff2e7230 */ /* 0x000fe40000004100 */
[--C-:B------:R-:W-:Y:S02]  /*f510*/  HADD2.F32 R8, -RZ, R9.reuse.H0_H0 ;  /* 0x20000009ff087230 */ /* 0x100fe40000004100 */
[C---:B------:R-:W-:Y:S01]  /*f520*/  FMUL.FTZ R53, R48.reuse, R43 ;  /* 0x0000002b30357220 */ /* 0x040fe20000410000 */
[----:B------:R-:W-:Y:S02]  /*f530*/  HADD2.F32 R47, -RZ, R9.H1_H1 ;  /* 0x30000009ff2f7230 */ /* 0x000fe40000004100 */
[C---:B------:R-:W-:Y:S01]  /*f540*/  FFMA.FTZ R9, R49.reuse, R50, -R10 ;  /* 0x0000003231097223 */ /* 0x040fe2000001080a */
[----:B------:R-:W-:Y:S01]  /*f550*/  FFMA.FTZ R10, R49, R52, R55 ;  /* 0x00000034310a7223 */ /* 0x000fe20000010037 */
[----:B------:R-:W-:Y:S01]  /*f560*/  FMUL.FTZ R49, R48, R51 ;  /* 0x0000003330317220 */ /* 0x000fe20000410000 */
[----:B------:R-:W-:-:S02]  /*f570*/  HADD2.F32 R48, -RZ, R101.H1_H1 ;  /* 0x30000065ff307230 */ /* 0x000fc40000004100 */
[C---:B------:R-:W-:Y:S01]  /*f580*/  FFMA.FTZ R53, R46.reuse, R51, -R53 ;  /* 0x000000332e357223 */ /* 0x040fe20000010835 */
[----:B------:R-:W-:Y:S01]  /*f590*/  FFMA.FTZ R46, R46, R43, R49 ;  /* 0x0000002b2e2e7223 */ /* 0x000fe20000010031 */
[----:B------:R-:W-:Y:S01]  /*f5a0*/  FMUL.FTZ R43, R47, R42 ;  /* 0x0000002a2f2b7220 */ /* 0x000fe20000410000 */
[C---:B------:R-:W-:Y:S01]  /*f5b0*/  FMUL.FTZ R50, R45.reuse, R48 ;  /* 0x000000302d327220 */ /* 0x040fe20000410000 */
[----:B------:R-:W-:Y:S01]  /*f5c0*/  FMUL.FTZ R45, R45, R102 ;  /* 0x000000662d2d7220 */ /* 0x000fe20000410000 */
[-C--:B------:R-:W-:Y:S01]  /*f5d0*/  FMUL.FTZ R47, R47, R44.reuse ;  /* 0x0000002c2f2f7220 */ /* 0x080fe20000410000 */
[C---:B------:R-:W-:Y:S01]  /*f5e0*/  FFMA.FTZ R43, R8.reuse, R44, -R43 ;  /* 0x0000002c082b7223 */ /* 0x040fe2000001082b */
[C---:B------:R-:W-:Y:S01]  /*f5f0*/  FFMA.FTZ R50, R11.reuse, R102, -R50 ;  /* 0x000000660b327223 */ /* 0x040fe20000010832 */
[----:B------:R-:W-:Y:S01]  /*f600*/  FFMA.FTZ R45, R11, R48, R45 ;  /* 0x000000300b2d7223 */ /* 0x000fe2000001002d */
[----:B------:R-:W-:Y:S01]  /*f610*/  FFMA.FTZ R42, R8, R42, R47 ;  /* 0x0000002a082a7223 */ /* 0x000fe2000001002f */
[----:B------:R-:W-:-:S02]  /*f620*/  F2FP.F16.F32.PACK_AB R11, R10, R9 ;  /* 0x000000090a0b723e */ /* 0x000fc400000000ff */
[----:B------:R-:W-:Y:S02]  /*f630*/  F2FP.F16.F32.PACK_AB R8, R46, R53 ;  /* 0x000000352e08723e */ /* 0x000fe400000000ff */
[----:B------:R-:W-:Y:S02]  /*f640*/  F2FP.F16.F32.PACK_AB R10, R45, R50 ;  /* 0x000000322d0a723e */ /* 0x000fe400000000ff */
[----:B------:R-:W-:-:S05]  /*f650*/  F2FP.F16.F32.PACK_AB R9, R42, R43 ;  /* 0x0000002b2a09723e */ /* 0x000fca00000000ff */
[----:B------:R0:W-:Y:S02]  /*f660*/  STS.128 [R229+0x2000], R8 ;  /* 0x00200008e5007388 */ /* 0x0001e40000000c00 */
.L_x_2788:
[----:B------:R-:W-:Y:S05]  /*f670*/  BSYNC B2 ;  /* 0x0000000000027941 */ /* 0x000fea0003800000 */
.L_x_2787:
[----:B------:R-:W-:Y:S04]  /*f680*/  BSSY B2, `(.L_x_2789) ;  /* 0x000002c000027945 */ /* 0x000fe80003800000 */
[----:B------:R-:W-:Y:S05]  /*f690*/  @P1 BRA `(.L_x_2790) ;  /* 0x0000000000a81947 */ /* 0x000fea0003800000 */
[----:B0-----:R-:W0:Y:S01]  /*f6a0*/  LDS.128 R8, [R229+0x6000] ;  /* 0x00600000e5087984 */ /* 0x001e220000000c00 */
        /* <DEDUP_REMOVED lines=41> */
.L_x_2790:
[----:B------:R-:W-:Y:S05]  /*f940*/  BSYNC B2 ;  /* 0x0000000000027941 */ /* 0x000fea0003800000 */
.L_x_2789:
[----:B------:R-:W-:Y:S04]  /*f950*/  BSSY B2, `(.L_x_2791) ;  /* 0x000002c000027945 */ /* 0x000fe80003800000 */
[----:B------:R-:W-:Y:S05]  /*f960*/  @P2 BRA `(.L_x_2792) ;  /* 0x0000000000a82947 */ /* 0x000fea0003800000 */
[----:B01----:R-:W0:Y:S01]  /*f970*/  LDS.128 R8, [R229+0xa000] ;  /* 0x00a00000e5087984 */ /* 0x003e220000000c00 */
        /* <DEDUP_REMOVED lines=10> */
[--C-:B0-----:R-:W-:Y:S02]  /*fa20*/  HADD2.F32 R37, -RZ, R11.reuse.H1_H1 ;  /* 0x3000000bff257230 */ /* 0x101fe40000004100 */
        /* <DEDUP_REMOVED lines=30> */
.L_x_2792:
[----:B------:R-:W-:Y:S05]  /*fc10*/  BSYNC B2 ;  /* 0x0000000000027941 */ /* 0x000fea0003800000 */
.L_x_2791:
[----:B------:R-:W-:Y:S05]  /*fc20*/  @P3 BRA `(.L_x_2786) ;  /* 0x0000000000a83947 */ /* 0x000fea0003800000 */
[----:B012---:R-:W0:Y:S01]  /*fc30*/  LDS.128 R8, [R229+0xe000] ;  /* 0x00e00000e5087984 */ /* 0x007e220000000c00 */
        /* <DEDUP_REMOVED lines=41> */
.L_x_2786:
[----:B------:R-:W-:Y:S05]  /*fed0*/  BSYNC B1 ;  /* 0x0000000000017941 */ /* 0x000fea0003800000 */
.L_x_2785:
        /* <DEDUP_REMOVED lines=21> */
[--C-:B0-----:R-:W-:Y:S02]  /*10030*/  HADD2.F32 R28, -RZ, R11.reuse.H1_H1 ;  /* 0x3000000bff1c7230 */ /* 0x101fe40000004100 */
[----:B------:R-:W-:Y:S02]  /*10040*/  HADD2.F32 R27, -RZ, R11.H0_H0 ;  /* 0x2000000bff1b7230 */ /* 0x000fe40000004100 */
[--C-:B------:R-:W-:Y:S02]  /*10050*/  HADD2.F32 R0, -RZ, R8.reuse.H0_H0 ;  /* 0x20000008ff007230 */ /* 0x100fe40000004100 */
        /* <DEDUP_REMOVED lines=11> */
[----:B------:R-:W-:Y:S01]  /*10110*/  FFMA.FTZ R33, R0, R29, -R33 ;  /* 0x0000001d00217223 */ /* 0x000fe20000010821 */
[----:B------:R-:W-:Y:S02]  /*10120*/  HADD2.F32 R27, -RZ, R36.H0_H0 ;  /* 0x20000024ff1b7230 */ /* 0x000fe40000004100 */
        /* <DEDUP_REMOVED lines=15> */
.L_x_2795:
[----:B------:R-:W-:Y:S05]  /*10220*/  BSYNC B1 ;  /* 0x0000000000017941 */ /* 0x000fea0003800000 */
.L_x_2794:
[----:B------:R-:W-:Y:S04]  /*10230*/  BSSY B1, `(.L_x_2796) ;  /* 0x000002c000017945 */ /* 0x000fe80003800000 */
[----:B------:R-:W-:Y:S05]  /*10240*/  @P1 BRA `(.L_x_2797) ;  /* 0x0000000000a81947 */ /* 0x000fea0003800000 */
[----:B0-----:R-:W0:Y:S01]  /*10250*/  LDS.128 R8, [R229+0x7000] ;  /* 0x00700000e5087984 */ /* 0x001e220000000c00 */
        /* <DEDUP_REMOVED lines=41> */
.L_x_2797:
[----:B------:R-:W-:Y:S05]  /*104f0*/  BSYNC B1 ;  /* 0x0000000000017941 */ /* 0x000fea0003800000 */
.L_x_2796:
[----:B------:R-:W-:Y:S04]  /*10500*/  BSSY B1, `(.L_x_2798) ;  /* 0x000002c000017945 */ /* 0x000fe80003800000 */
[----:B------:R-:W-:Y:S05]  /*10510*/  @P2 BRA `(.L_x_2799) ;  /* 0x0000000000a82947 */ /* 0x000fea0003800000 */
[----:B01----:R-:W0:Y:S01]  /*10520*/  LDS.128 R8, [R229+0xb000] ;  /* 0x00b00000e5087984 */ /* 0x003e220000000c00 */
        /* <DEDUP_REMOVED lines=28> */
[----:B------:R-:W-:Y:S01]  /*106f0*/  FMUL.FTZ R20, R12, R85 ;  /* 0x000000550c147220 */ /* 0x000fe20000410000 */
        /* <DEDUP_REMOVED lines=12> */
.L_x_2799:
[----:B------:R-:W-:Y:S05]  /*107c0*/  BSYNC B1 ;  /* 0x0000000000017941 */ /* 0x000fea0003800000 */
.L_x_2798:
[----:B------:R-:W-:Y:S05]  /*107d0*/  @P3 BRA `(.L_x_2793) ;  /* 0x0000004c00303947 */ /* 0x000fea0003800000 */
[----:B012---:R-:W0:Y:S01]  /*107e0*/  LDS.128 R8, [R229+0xf000] ;  /* 0x00f00000e5087984 */ /* 0x007e220000000c00 */
        /* <DEDUP_REMOVED lines=9> */
[--C-:B0-----:R-:W-:Y:S02]  /*10880*/  HADD2.F32 R6, -RZ, R11.reuse.H0_H0 ;  /* 0x2000000bff067230 */ /* 0x101fe40000004100 */
        /* <DEDUP_REMOVED lines=32> */
.L_x_2754:
        /* <DEDUP_REMOVED lines=32> */
.L_x_3101:
        /* <DEDUP_REMOVED lines=12> */
[----:B------:R-:W2:Y:S01]  /*10d50*/  LDL R4, [R1+0x60] ;  /* 0x0000600001047983 */ /* 0x000ea20000100800 */
        /* <DEDUP_REMOVED lines=9> */
[----:B----4-:R-:W-:Y:S02]  /*10df0*/  @!P2 IADD3 R6, P1, R14, R11, RZ ;  /* 0x0000000b0e06a210 */ /* 0x010fe40007f3e0ff */
[----:B------:R-:W-:Y:S02]  /*10e00*/  CS2R R64, SRZ ;  /* 0x0000000000407805 */ /* 0x000fe4000001ff00 */
[----:B------:R-:W-:Y:S02]  /*10e10*/  CS2R R66, SRZ ;  /* 0x0000000000427805 */ /* 0x000fe4000001ff00 */
[----:B------:R-:W-:Y:S02]  /*10e20*/  CS2R R60, SRZ ;  /* 0x00000000003c7805 */ /* 0x000fe4000001ff00 */
[----:B------:R-:W-:Y:S02]  /*10e30*/  CS2R R62, SRZ ;  /* 0x00000000003e7805 */ /* 0x000fe4000001ff00 */
[----:B------:R-:W-:-:S02]  /*10e40*/  CS2R R68, SRZ ;  /* 0x0000000000447805 */ /* 0x000fc4000001ff00 */
[----:B------:R-:W-:Y:S01]  /*10e50*/  CS2R R70, SRZ ;  /* 0x0000000000467805 */ /* 0x000fe2000001ff00 */
[----:B--2---:R-:W-:Y:S01]  /*10e60*/  @!P3 IMAD.SHL.U32 R13, R4, 0x8, RZ ;  /* 0x00000008040db824 */ /* 0x004fe200078e00ff */
[----:B------:R-:W-:-:S03]  /*10e70*/  @!P2 IADD3 R4, P0, R8, R11, RZ ;  /* 0x0000000b0804a210 */ /* 0x000fc60007f1e0ff */
[----:B------:R-:W-:Y:S01]  /*10e80*/  @!P3 IMAD.WIDE R10, R13, 0x2, R8 ;  /* 0x000000020d0ab825 */ /* 0x000fe200078e0208 */
[----:B------:R-:W-:-:S03]  /*10e90*/  MOV R8, R14 ;  /* 0x0000000e00087202 */ /* 0x000fc60000000f00 */
[----:B---3--:R-:W-:Y:S01]  /*10ea0*/  IMAD.MOV.U32 R9, RZ, RZ, R7 ;  /* 0x000000ffff097224 */ /* 0x008fe200078e0007 */
[----:B------:R1:W5:Y:S01]  /*10eb0*/  @!P3 LD.E.128 R56, desc[UR6][R10.64] ;  /* 0x000000060a38b980 */ /* 0x000362000c101d00 */
[----:B------:R-:W-:Y:S02]  /*10ec0*/  @!P2 IMAD.X R5, R5, 0x1, R12, P0 ;  /* 0x000000010505a824 */ /* 0x000fe400000e060c */
[----:B------:R-:W-:-:S03]  /*10ed0*/  @!P3 IMAD.WIDE R8, R13, 0x2, R8 ;  /* 0x000000020d08b825 */ /* 0x000fc600078e0208 */
[----:B------:R1:W5:Y:S01]  /*10ee0*/  @!P2 LD.E.128 R60, desc[UR6][R4.64] ;  /* 0x00000006043ca980 */ /* 0x000362000c101d00 */
[----:B------:R-:W-:-:S03]  /*10ef0*/  @!P2 IMAD.X R7, R7, 0x1, R12, P1 ;  /* 0x000000010707a824 */ /* 0x000fc600008e060c */
[----:B------:R1:W5:Y:S04]  /*10f00*/  @!P3 LD.E.128 R64, desc[UR6][R8.64] ;  /* 0x000000060840b980 */ /* 0x000368000c101d00 */
[----:B------:R1:W5:Y:S02]  /*10f10*/  @!P2 LD.E.128 R68, desc[UR6][R6.64] ;  /* 0x000000060644a980 */ /* 0x000364000c101d00 */
.L_x_2802:
[----:B------:R-:W-:Y:S05]  /*10f20*/  BSYNC B1 ;  /* 0x0000000000017941 */ /* 0x000fea0003800000 */
.L_x_2801:
[----:B-1---5:R-:W-:Y:S01]  /*10f30*/  IMAD.MOV.U32 R4, RZ, RZ, R68 ;  /* 0x000000ffff047224 */ /* 0x022fe200078e0044 */
[----:B------:R-:W-:Y:S01]  /*10f40*/  MOV R5, R69 ;  /* 0x0000004500057202 */ /* 0x000fe20000000f00 */
[----:B------:R-:W-:Y:S01]  /*10f50*/  IMAD.MOV.U32 R6, RZ, RZ, R70 ;  /* 0x000000ffff067224 */ /* 0x000fe200078e0046 */
[----:B------:R-:W-:Y:S01]  /*10f60*/  UMOV UR4, 0xffffffff ;  /* 0xffffffff00047882 */ /* 0x000fe20000000000 */
[----:B---3--:R-:W-:Y:S01]  /*10f70*/  IMAD.MOV.U32 R7, RZ, RZ, R71 ;  /* 0x000000ffff077224 */ /* 0x008fe200078e0047 */
        /* <DEDUP_REMOVED lines=14> */
[----:B------:R-:W-:Y:S02]  /*11060*/  PRMT R117, R7, 0x7610, R117 ;  /* 0x0000761007757816 */ /* 0x000fe40000000075 */
        /* <DEDUP_REMOVED lines=9> */
[----:B------:R-:W-:Y:S02]  /*11100*/  PRMT R120, R120, 0x5410, R5 ;  /* 0x0000541078787816 */ /* 0x000fe40000000005 */
[----:B------:R-:W-:-:S02]  /*11110*/  PRMT R118, R118, 0x5410, R6 ;  /* 0x0000541076767816 */ /* 0x000fc40000000006 */
[----:B------:R-:W-:Y:S01]  /*11120*/  PRMT R117, R117, 0x5410, R7 ;  /* 0x0000541075757816 */ /* 0x000fe20000000007 */
[----:B------:R-:W-:Y:S06]  /*11130*/  BRA.DIV UR4, `(.L_x_2803) ;  /* 0x0000023a04707947 */ /* 0x000fec000b800000 */
[----:B------:R1:W3:Y:S04]  /*11140*/  SHFL.IDX PT, R5, R72, 0x1, 0x181f ;  /* 0x00381f0048057f89 */ /* 0x0002e800000e0000 */
[----:B--2---:R1:W2:Y:S04]  /*11150*/  SHFL.IDX PT, R8, R21, 0x1, 0x181f ;  /* 0x00381f0015087f89 */ /* 0x0042a800000e0000 */
[----:B------:R1:W0:Y:S04]  /*11160*/  SHFL.IDX PT, R7, R20, 0x1, 0x181f ;  /* 0x00381f0014077f89 */ /* 0x00022800000e0000 */
[----:B----4-:R1:W4:Y:S02]  /*11170*/  SHFL.IDX PT, R14, R3, 0x1, 0x181f ;  /* 0x00381f00030e7f89 */ /* 0x01032400000e0000 */
.L_x_3107:
        /* <DEDUP_REMOVED lines=9> */
[----:B------:R-:W-:-:S03]  /*11210*/  CS2R R42, SRZ ;  /* 0x00000000002a7805 */ /* 0x000fc6000001ff00 */
[----:B------:R-:W-:Y:S05]  /*11220*/  @P0 BRA `(.L_x_2805) ;  /* 0x0000000000740947 */ /* 0x000fea0003800000 */
[----:B------:R-:W2:Y:S01]  /*11230*/  LDL R4, [R1+0x60] ;  /* 0x0000600001047983 */ /* 0x000ea20000100800 */
        /* <DEDUP_REMOVED lines=19> */
[----:B0-----:R-:W-:-:S03]  /*11370*/  MOV R9, R7 ;  /* 0x0000000700097202 */ /* 0x001fc60000000f00 */
[----:B------:R-:W-:Y:S01]  /*11380*/  IMAD.MOV.U32 R8, RZ, RZ, R14 ;  /* 0x000000ffff087224 */ /* 0x000fe200078e000e */
[----:B------:R0:W5:Y:S01]  /*11390*/  @!P3 LD.E.128 R40, desc[UR6][R10.64] ;  /* 0x000000060a28b980 */ /* 0x000162000c101d00 */
[----:B------:R-:W-:Y:S02]  /*113a0*/  @!P2 IMAD.X R5, R5, 0x1, R12, P0 ;  /* 0x000000010505a824 */ /* 0x000fe400000e060c */
[----:B------:R-:W-:-:S03]  /*113b0*/  @!P3 IMAD.WIDE R8, R13, 0x2, R8 ;  /* 0x000000020d08b825 */ /* 0x000fc600078e0208 */
[----:B------:R0:W5:Y:S01]  /*113c0*/  @!P2 LD.E.128 R44, desc[UR6][R4.64] ;  /* 0x00000006042ca980 */ /* 0x000162000c101d00 */
[----:B------:R-:W-:-:S03]  /*113d0*/  @!P2 IMAD.X R7, R7, 0x1, R12, P1 ;  /* 0x000000010707a824 */ /* 0x000fc600008e060c */
[----:B------:R0:W5:Y:S04]  /*113e0*/  @!P3 LD.E.128 R48, desc[UR6][R8.64] ;  /* 0x000000060830b980 */ /* 0x000168000c101d00 */
[----:B------:R0:W5:Y:S02]  /*113f0*/  @!P2 LD.E.128 R52, desc[UR6][R6.64] ;  /* 0x000000060634a980 */ /* 0x000164000c101d00 */
.L_x_2805:
[----:B------:R-:W-:Y:S05]  /*11400*/  BSYNC B1 ;  /* 0x0000000000017941 */ /* 0x000fea0003800000 */
.L_x_2804:
[----:B0----5:R-:W-:Y:S01]  /*11410*/  IMAD.MOV.U32 R4, RZ, RZ, R52 ;  /* 0x000000ffff047224 */ /* 0x021fe200078e0034 */
[----:B------:R-:W-:Y:S01]  /*11420*/  MOV R6, R54 ;  /* 0x0000003600067202 */ /* 0x000fe20000000f00 */
[----:B---3--:R-:W-:Y:S01]  /*11430*/  IMAD.MOV.U32 R5, RZ, RZ, R53 ;  /* 0x000000ffff057224 */ /* 0x008fe200078e0035 */
        /* <DEDUP_REMOVED lines=17> */
[----:B------:R-:W-:Y:S01]  /*11550*/  PRMT R114, R114, 0x5410, R6 ;  /* 0x0000541072727816 */ /* 0x000fe20000000006 */
[----:B------:R-:W-:Y:S01]  /*11560*/  IMAD.MOV.U32 R6, RZ, RZ, R42 ;  /* 0x000000ffff067224 */ /* 0x000fe200078e002a */
[----:B------:R-:W-:Y:S01]  /*11570*/  PRMT R115, R4, 0x5410, R7 ;  /* 0x0000541004737816 */ /* 0x000fe20000000007 */
[----:B------:R-:W-:Y:S01]  /*11580*/  IMAD.MOV.U32 R7, RZ, RZ, R43 ;  /* 0x000000ffff077224 */ /* 0x000fe200078e002b */
[----:B------:R-:W-:-:S04]  /*11590*/  MOV R4, R40 ;  /* 0x0000002800047202 */ /* 0x000fc80000000f00 */
[----:B------:R-:W-:Y:S02]  /*115a0*/  PRMT R111, R4, 0x5410, R5 ;  /* 0x00005410046f7816 */ /* 0x000fe40000000005 */
[----:B------:R-:W-:Y:S01]  /*115b0*/  PRMT R112, R6, 0x5410, R7 ;  /* 0x0000541006707816 */ /* 0x000fe20000000007 */
[----:B------:R-:W-:Y:S06]  /*115c0*/  BRA.DIV UR4, `(.L_x_2806) ;  /* 0x0000023604bc7947 */ /* 0x000fec000b800000 */
[----:B------:R0:W3:Y:S04]  /*115d0*/  SHFL.IDX PT, R5, R72, 0x2, 0x181f ;  /* 0x00581f0048057f89 */ /* 0x0000e800000e0000 */
[----:B------:R0:W0:Y:S04]  /*115e0*/  SHFL.IDX PT, R4, R21, 0x2, 0x181f ;  /* 0x00581f0015047f89 */ /* 0x00002800000e0000 */
[----:B------:R0:W0:Y:S04]  /*115f0*/  SHFL.IDX PT, R7, R20, 0x2, 0x181f ;  /* 0x00581f0014077f89 */ /* 0x00002800000e0000 */
[----:B------:R0:W0:Y:S02]  /*11600*/  SHFL.IDX PT, R12, R3, 0x2, 0x181f ;  /* 0x00581f00030c7f89 */ /* 0x00002400000e0000 */
.L_x_3113:
        /* <DEDUP_REMOVED lines=12> */
[----:B------:R-:W4:Y:S01]  /*116d0*/  LDL R6, [R1+0x60] ;  /* 0x0000600001067983 */ /* 0x000f220000100800 */
[----:B------:R-:W-:Y:S01]  /*116e0*/  ULDC UR4, c[0x0][0x3f4] ;  /* 0x0000fd0000047ab9 */ /* 0x000fe20000000800 */
[----:B0-2---:R-:W-:Y:S01]  /*116f0*/  MOV R8, R4 ;  /* 0x0000000400087202 */ /* 0x005fe20000000f00 */
[----:B---3--:R-:W-:Y:S01]  /*11700*/  IMAD.MOV.U32 R9, RZ, RZ, R5 ;  /* 0x000000ffff097224 */ /* 0x008fe200078e0005 */
[----:B------:R-:W-:Y:S02]  /*11710*/  ISETP.GE.AND P2, PT, R18, UR4, PT ;  /* 0x0000000412007c0c */ /* 0x000fe4000bf46270 */
[----:B------:R-:W-:Y:S02]  /*11720*/  CS2R R24, SRZ ;  /* 0x0000000000187805 */ /* 0x000fe4000001ff00 */
[----:B------:R-:W-:Y:S02]  /*11730*/  ISETP.GE.AND P3, PT, R213, UR4, PT ;  /* 0x00000004d5007c0c */ /* 0x000fe4000bf66270 */
[----:B------:R-:W-:Y:S01]  /*11740*/  CS2R R26, SRZ ;  /* 0x00000000001a7805 */ /* 0x000fe2000001ff00 */
[----:B------:R-:W-:-:S06]  /*11750*/  ULDC.64 UR6, c[0x0][0x208] ;  /* 0x0000820000067ab9 */ /* 0x000fcc0000000a00 */
[C---:B------:R-:W-:Y:S01]  /*11760*/  @!P2 IMAD.SHL.U32 R11, R18.reuse, 0x2, RZ ;  /* 0x00000002120ba824 */ /* 0x040fe200078e00ff */
[----:B----4-:R-:W-:-:S04]  /*11770*/  @!P2 SHF.L.U64.HI R14, R18, 0x1, R19 ;  /* 0x00000001120ea819 */ /* 0x010fc80000010213 */
[----:B------:R-:W-:Y:S02]  /*11780*/  @!P2 IADD3 R4, P0, R4, R11, RZ ;  /* 0x0000000b0404a210 */ /* 0x000fe40007f1e0ff */
        /* <DEDUP_REMOVED lines=8> */
[----:B------:R-:W-:Y:S01]  /*11810*/  @!P3 IMAD.SHL.U32 R13, R6, 0x8, RZ ;  /* 0x00000008060db824 */ /* 0x000fe200078e00ff */
[----:B------:R-:W-:-:S03]  /*11820*/  @!P2 IADD3 R6, P1, R12, R11, RZ ;  /* 0x0000000b0c06a210 */ /* 0x000fc60007f3e0ff */
[----:B------:R-:W-:Y:S01]  /*11830*/  @!P3 IMAD.WIDE R10, R13, 0x2, R8 ;  /* 0x000000020d0ab825 */ /* 0x000fe200078e0208 */
[----:B------:R-:W-:-:S03]  /*11840*/  MOV R9, R7 ;  /* 0x0000000700097202 */ /* 0x000fc60000000f00 */
[----:B------:R-:W-:Y:S01]  /*11850*/  IMAD.MOV.U32 R8, RZ, RZ, R12 ;  /* 0x000000ffff087224 */ /* 0x000fe200078e000c */
[----:B------:R0:W5:Y:S01]  /*11860*/  @!P3 LD.E.128 R24, desc[UR6][R10.64] ;  /* 0x000000060a18b980 */ /* 0x000162000c101d00 */
[----:B------:R-:W-:Y:S02]  /*11870*/  @!P2 IMAD.X R7, R7, 0x1, R14, P1 ;  /* 0x000000010707a824 */ /* 0x000fe400008e060e */
[----:B------:R-:W-:-:S03]  /*11880*/  @!P3 IMAD.WIDE R8, R13, 0x2, R8 ;  /* 0x000000020d08b825 */ /* 0x000fc600078e0208 */
[----:B------:R0:W5:Y:S04]  /*11890*/  @!P2 LD.E.128 R36, desc[UR6][R6.64] ;  /* 0x000000060624a980 */ /* 0x000168000c101d00 */
[----:B------:R0:W5:Y:S02]  /*118a0*/  @!P3 LD.E.128 R32, desc[UR6][R8.64] ;  /* 0x000000060820b980 */ /* 0x000164000c101d00 */
.L_x_2808:
[----:B------:R-:W-:Y:S05]  /*118b0*/  BSYNC B1 ;  /* 0x0000000000017941 */ /* 0x000fea0003800000 */
.L_x_2807:
[----:B0----5:R-:W-:Y:S01]  /*118c0*/  IMAD.MOV.U32 R4, RZ, RZ, R39 ;  /* 0x000000ffff047224 */ /* 0x021fe200078e0027 */
[----:B---3--:R-:W-:Y:S01]  /*118d0*/  MOV R5, R38 ;  /* 0x0000002600057202 */ /* 0x008fe20000000f00 */
[----:B------:R-:W-:Y:S01]  /*118e0*/  IMAD.MOV.U32 R7, RZ, RZ, R36 ;  /* 0x000000ffff077224 */ /* 0x000fe200078e0024 */
        /* <DEDUP_REMOVED lines=24> */
[----:B------:R0:W3:Y:S04]  /*11a70*/  SHFL.IDX PT, R77, R72, 0x3, 0x181f ;  /* 0x00781f00484d7f89 */ /* 0x0000e800000e0000 */
[----:B-1----:R-:W1:Y:S04]  /*11a80*/  SHFL.IDX PT, R21, R21, 0x3, 0x181f ;  /* 0x00781f0015157f89 */ /* 0x002e6800000e0000 */
[----:B------:R0:W0:Y:S04]  /*11a90*/  SHFL.IDX PT, R79, R20, 0x3, 0x181f ;  /* 0x00781f00144f7f89 */ /* 0x00002800000e0000 */
[----:B------:R-:W0:Y:S02]  /*11aa0*/  SHFL.IDX PT, R3, R3, 0x3, 0x181f ;  /* 0x00781f0003037f89 */ /* 0x000e2400000e0000 */
.L_x_3119:
[----:B------:R-:W2:Y:S01]  /*11ab0*/  LDL R12, [R1+0x74] ;  /* 0x00007400010c7983 */ /* 0x000ea20000100800 */
[----:B------:R-:W-:Y:S01]  /*11ac0*/  VIADD R9, R0, 0x60 ;  /* 0x0000006000097836 */ /* 0x000fe20000000000 */
[----:B------:R-:W-:Y:S01]  /*11ad0*/  BSSY B1, `(.L_x_2810) ;  /* 0x000002c000017945 */ /* 0x000fe20003800000 */
[----:B------:R-:W-:Y:S02]  /*11ae0*/  CS2R R6, SRZ ;  /* 0x0000000000067805 */ /* 0x000fe4000001ff00 */
[----:B------:R-:W-:Y:S02]  /*11af0*/  CS2R R10, SRZ ;  /* 0x00000000000a7805 */ /* 0x000fe4000001ff00 */
[----:B----4-:R-:W-:Y:S02]  /*11b00*/  CS2R R14, SRZ ;  /* 0x00000000000e7805 */ /* 0x010fe4000001ff00 */
[----:B------:R-:W-:Y:S02]  /*11b10*/  ISETP.GE.AND P0, PT, R9, R78, PT ;  /* 0x0000004e0900720c */ /* 0x000fe40003f06270 */
[----:B0-----:R-:W-:-:S02]  /*11b20*/  CS2R R72, SRZ ;  /* 0x0000000000487805 */ /* 0x001fc4000001ff00 */
[----:B------:R-:W-:Y:S02]  /*11b30*/  CS2R R74, SRZ ;  /* 0x00000000004a7805 */ /* 0x000fe4000001ff00 */
[----:B--2---:R-:W-:-:S04]  /*11b40*/  LEA.HI R8, R12, R12, RZ, 0x1 ;  /* 0x0000000c0c087211 */ /* 0x004fc800078f08ff */
[----:B------:R-:W-:Y:S02]  /*11b50*/  LOP3.LUT R0, R8, 0xfffffffe, RZ, 0xc0, !PT ;  /* 0xfffffffe08007812 */ /* 0x000fe400078ec0ff */
[----:B------:R-:W-:Y:S02]  /*11b60*/  CS2R R8, SRZ ;  /* 0x0000000000087805 */ /* 0x000fe4000001ff00 */
[----:B------:R-:W-:Y:S02]  /*11b70*/  IADD3 R0, R12, -R0, RZ ;  /* 0x800000000c007210 */ /* 0x000fe40007ffe0ff */
[----:B------:R-:W-:Y:S02]  /*11b80*/  CS2R R12, SRZ ;  /* 0x00000000000c7805 */ /* 0x000fe4000001ff00 */
[----:B------:R-:W-:Y:S01]  /*11b90*/  SHF.L.U32 R0, R0, 0x1f, RZ ;  /* 0x0000001f00007819 */ /* 0x000fe200000006ff */
[----:B------:R-:W-:Y:S06]  /*11ba0*/  @P0 BRA `(.L_x_2811) ;  /* 0x0000000000780947 */ /* 0x000fec0003800000 */
[----:B------:R-:W2:Y:S01]  /*11bb0*/  LDL R20, [R1+0x60] ;  /* 0x0000600001147983 */ /* 0x000ea20000100800 */
[----:B------:R-:W-:Y:S01]  /*11bc0*/  ULDC UR4, c[0x0][0x3f4] ;  /* 0x0000fd0000047ab9 */ /* 0x000fe20000000800 */
[----:B------:R-:W-:Y:S01]  /*11bd0*/  MOV R6, R3 ;  /* 0x0000000300067202 */ /* 0x000fe20000000f00 */
[----:B-1----:R-:W-:Y:S01]  /*11be0*/  IMAD.MOV.U32 R4, RZ, RZ, R21 ;  /* 0x000000ffff047224 */ /* 0x002fe200078e0015 */
[----:B------:R-:W-:Y:S01]  /*11bf0*/  ISETP.GE.AND P2, PT, R18, UR4, PT ;  /* 0x0000000412007c0c */ /* 0x000fe2000bf46270 */
[----:B---3--:R-:W-:Y:S01]  /*11c00*/  IMAD.MOV.U32 R5, RZ, RZ, R77 ;  /* 0x000000ffff057224 */ /* 0x008fe200078e004d */
[----:B------:R-:W-:Y:S01]  /*11c10*/  ISETP.GE.AND P3, PT, R213, UR4, PT ;  /* 0x00000004d5007c0c */ /* 0x000fe2000bf66270 */
[----:B------:R-:W-:Y:S01]  /*11c20*/  IMAD.MOV.U32 R7, RZ, RZ, R79 ;  /* 0x000000ffff077224 */ /* 0x000fe200078e004f */
[----:B------:R-:W-:Y:S02]  /*11c30*/  CS2R R72, SRZ ;  /* 0x0000000000487805 */ /* 0x000fe4000001ff00 */
[----:B------:R-:W-:-:S02]  /*11c40*/  CS2R R74, SRZ ;  /* 0x00000000004a7805 */ /* 0x000fc4000001ff00 */
[----:B------:R-:W-:Y:S01]  /*11c50*/  CS2R R10, SRZ ;  /* 0x00000000000a7805 */ /* 0x000fe2000001ff00 */
[----:B------:R-:W-:-:S04]  /*11c60*/  ULDC.64 UR6, c[0x0][0x208] ;  /* 0x0000820000067ab9 */ /* 0x000fc80000000a00 */
[----:B------:R-:W-:Y:S01]  /*11c70*/  @!P2 IMAD.SHL.U32 R76, R18, 0x2, RZ ;  /* 0x00000002124ca824 */ /* 0x000fe200078e00ff */
[----:B------:R-:W-:Y:S02]  /*11c80*/  CS2R R12, SRZ ;  /* 0x00000000000c7805 */ /* 0x000fe4000001ff00 */
[----:B------:R-:W-:Y:S01]  /*11c90*/  CS2R R14, SRZ ;  /* 0x00000000000e7805 */ /* 0x000fe2000001ff00 */
[----:B--2---:R-:W-:Y:S01]  /*11ca0*/  @!P3 IMAD.SHL.U32 R8, R20, 0x8, RZ ;  /* 0x000000081408b824 */ /* 0x004fe200078e00ff */
[-C--:B------:R-:W-:Y:S02]  /*11cb0*/  @!P2 IADD3 R20, P0, R21, R76.reuse, RZ ;  /* 0x0000004c1514a210 */ /* 0x080fe40007f1e0ff */
[----:B------:R-:W-:Y:S01]  /*11cc0*/  @!P2 IADD3 R76, P1, R3, R76, RZ ;  /* 0x0000004c034ca210 */ /* 0x000fe20007f3e0ff */
[----:B------:R-:W-:Y:S01]  /*11cd0*/  @!P3 IMAD.WIDE R4, R8, 0x2, R4 ;  /* 0x000000020804b825 */ /* 0x000fe200078e0204 */
[----:B------:R-:W-:-:S03]  /*11ce0*/  @!P2 SHF.L.U64.HI R3, R18, 0x1, R19 ;  /* 0x000000011203a819 */ /* 0x000fc60000010213 */
[----:B------:R-:W-:Y:S01]  /*11cf0*/  @!P3 IMAD.WIDE R6, R8, 0x2, R6 ;  /* 0x000000020806b825 */ /* 0x000fe200078e0206 */
[----:B------:R-:W-:Y:S01]  /*11d00*/  CS2R R8, SRZ ;  /* 0x0000000000087805 */ /* 0x000fe2000001ff00 */
[----:B------:R0:W5:Y:S02]  /*11d10*/  @!P3 LD.E.128 R72, desc[UR6][R4.64] ;  /* 0x000000060448b980 */ /* 0x000164000c101d00 */
[--C-:B------:R-:W-:Y:S02]  /*11d20*/  @!P2 IMAD.X R21, R77, 0x1, R3.reuse, P0 ;  /* 0x000000014d15a824 */ /* 0x100fe400000e0603 */
[----:B------:R-:W-:Y:S01]  /*11d30*/  @!P2 IMAD.X R77, R79, 0x1, R3, P1 ;  /* 0x000000014f4da824 */ /* 0x000fe200008e0603 */
[----:B------:R1:W5:Y:S04]  /*11d40*/  @!P3 LD.E.128 R8, desc[UR6][R6.64] ;  /* 0x000000060608b980 */ /* 0x000368000c101d00 */
[----:B------:R2:W5:Y:S01]  /*11d50*/  @!P2 LD.E.128 R12, desc[UR6][R20.64] ;  /* 0x00000006140ca980 */ /* 0x000562000c101d00 */
[----:B0-----:R-:W-:-:S02]  /*11d60*/  CS2R R4, SRZ ;  /* 0x0000000000047805 */ /* 0x001fc4000001ff00 */
[----:B-1----:R-:W-:-:S06]  /*11d70*/  CS2R R6, SRZ ;  /* 0x0000000000067805 */ /* 0x002fcc000001ff00 */
[----:B------:R2:W5:Y:S02]  /*11d80*/  @!P2 LD.E.128 R4, desc[UR6][R76.64] ;  /* 0x000000064c04a980 */ /* 0x000564000c101d00 */
.L_x_2811:
[----:B------:R-:W-:Y:S05]  /*11d90*/  BSYNC B1 ;  /* 0x0000000000017941 */ /* 0x000fea0003800000 */
.L_x_2810:
[----:B------:R-:W0:Y:S01]  /*11da0*/  SYNCS.PHASECHK.TRANS64.TRYWAIT P0, [R16+URZ+0x38800], R0 ;  /* 0x03880000100075a7 */ /* 0x000e22000800017f */
[----:B--2--5:R-:W-:Y:S01]  /*11db0*/  IMAD.MOV.U32 R20, RZ, RZ, R4 ;  /* 0x000000ffff147224 */ /* 0x024fe200078e0004 */
[----:B------:R-:W-:Y:S01]  /*11dc0*/  MOV R3, R5 ;  /* 0x0000000500037202 */ /* 0x000fe20000000f00 */
[----:B------:R-:W-:Y:S01]  /*11dd0*/  IMAD.MOV.U32 R76, RZ, RZ, R6 ;  /* 0x000000ffff4c7224 */ /* 0x000fe200078e0006 */
[----:B------:R-:W-:Y:S01]  /*11de0*/  BSSY B1, `(.L_x_2812) ;  /* 0x000000b000017945 */ /* 0x000fe20003800000 */
[----:B-1----:R-:W-:Y:S01]  /*11df0*/  IMAD.MOV.U32 R21, RZ, RZ, R7 ;  /* 0x000000ffff157224 */ /* 0x002fe200078e0007 */
[----:B------:R-:W-:Y:S01]  /*11e00*/  PRMT R99, R20, 0x5410, R3 ;  /* 0x0000541014637816 */ /* 0x000fe20000000003 */
[----:B------:R-:W-:Y:S02]  /*11e10*/  IMAD.MOV.U32 R20, RZ, RZ, R8 ;  /* 0x000000ffff147224 */ /* 0x000fe400078e0008 */
[----:B------:R-:W-:Y:S01]  /*11e20*/  IMAD.MOV.U32 R3, RZ, RZ, R9 ;  /* 0x000000ffff037224 */ /* 0x000fe200078e0009 */
[----:B------:R-:W-:-:S04]  /*11e30*/  PRMT R100, R76, 0x5410, R21 ;  /* 0x000054104c647816 */ /* 0x000fc80000000015 */
[----:B------:R-:W-:Y:S01]  /*11e40*/  PRMT R87, R20, 0x5410, R3 ;  /* 0x0000541014577816 */ /* 0x000fe20000000003 */
[----:B------:R-:W-:Y:S01]  /*11e50*/  IMAD.MOV.U32 R3, RZ, RZ, R11 ;  /* 0x000000ffff037224 */ /* 0x000fe200078e000b */
[----:B------:R-:W-:-:S04]  /*11e60*/  MOV R20, R10 ;  /* 0x0000000a00147202 */ /* 0x000fc80000000f00 */
[----:B------:R-:W-:Y:S01]  /*11e70*/  PRMT R88, R20, 0x5410, R3 ;  /* 0x0000541014587816 */ /* 0x000fe20000000003 */
[----:B0-----:R-:W-:Y:S06]  /*11e80*/  @!P0 BRA `(.L_x_2813) ;  /* 0x0000023000748947 */ /* 0x001fec0003800000 */
.L_x_3120:
[----:B------:R-:W-:Y:S05]  /*11e90*/  BSYNC B1 ;  /* 0x0000000000017941 */ /* 0x000fea0003800000 */
.L_x_2812:
[----:B------:R-:W-:Y:S01]  /*11ea0*/  IMAD.MOV.U32 R3, RZ, RZ, R12 ;  /* 0x000000ffff037224 */ /* 0x000fe200078e000c */
[----:B------:R-:W-:Y:S01]  /*11eb0*/  BSSY B1, `(.L_x_2814) ;  /* 0x00000d7000017945 */ /* 0x000fe20003800000 */
[----:B0-----:R-:W-:Y:S02]  /*11ec0*/  IMAD.MOV.U32 R0, RZ, RZ, R13 ;  /* 0x000000ffff007224 */ /* 0x001fe400078e000d */
[----:B------:R-:W-:-:S03]  /*11ed0*/  IMAD.MOV.U32 R20, RZ, RZ, R72 ;  /* 0x000000ffff147224 */ /* 0x000fc600078e0048 */
[----:B------:R-:W-:Y:S01]  /*11ee0*/  PRMT R101, R3, 0x5410, R0 ;  /* 0x0000541003657816 */ /* 0x000fe20000000000 */
[----:B------:R-:W-:Y:S01]  /*11ef0*/  IMAD.MOV.U32 R3, RZ, RZ, R14 ;  /* 0x000000ffff037224 */ /* 0x000fe200078e000e */
[----:B------:R-:W-:-:S04]  /*11f00*/  MOV R0, R15 ;  /* 0x0000000f00007202 */ /* 0x000fc80000000f00 */
[----:B------:R-:W-:Y:S01]  /*11f10*/  PRMT R102, R3, 0x5410, R0 ;  /* 0x0000541003667816 */ /* 0x000fe20000000000 */
[----:B------:R-:W-:Y:S01]  /*11f20*/  IMAD.MOV.U32 R3, RZ, RZ, R73 ;  /* 0x000000ffff037224 */ /* 0x000fe200078e0049 */
[----:B------:R-:W-:-:S04]  /*11f30*/  VIADDMNMX R0, R78, -R230, 0x80, PT ;  /* 0x000000804e007446 */ /* 0x000fc800038009e6 */
        /* <DEDUP_REMOVED lines=8> */
[----:B------:R-:W-:Y:S02]  /*11fc0*/  SHF.L.U32 R121, R212, 0x6, RZ ;  /* 0x00000006d4797819 */ /* 0x000fe400000006ff */
[----:B0-----:R-:W-:-:S13]  /*11fd0*/  ISETP.GE.AND P0, PT, R18, R3, PT ;  /* 0x000000031200720c */ /* 0x001fda0003f06270 */
[----:B------:R-:W-:Y:S05]  /*11fe0*/  @P0 BRA `(.L_x_2817) ;  /* 0x00000004007c0947 */ /* 0x000fea0003800000 */
[----:B------:R-:W-:Y:S01]  /*11ff0*/  LEA.HI R20, R3, R237, RZ, 0x1d ;  /* 0x000000ed03147211 */ /* 0x000fe200078fe8ff */
[----:B------:R-:W0:Y:S01]  /*12000*/  LDS.128 R80, [R229] ;  /* 0x00000000e5507984 */ /* 0x000e220000000c00 */
[----:B------:R-:W-:Y:S01]  /*12010*/  HADD2.F32 R91, -RZ, R91.H0_H0 ;  /* 0x2000005bff5b7230 */ /* 0x000fe20000004100 */
[----:B------:R-:W-:Y:S01]  /*12020*/  SHF.R.U64 R60, R60, 0x10, R61 ;  /* 0x000000103c3c7819 */ /* 0x000fe2000000123d */
[----:B------:R-:W-:Y:S01]  /*12030*/  HADD2.F32 R104, -RZ, R104.H0_H0 ;  /* 0x20000068ff687230 */ /* 0x000fe20000004100 */
[----:B------:R-:W-:Y:S01]  /*12040*/  SHF.R.S32.HI R21, RZ, 0x1f, R20 ;  /* 0x0000001fff157819 */ /* 0x000fe20000011414 */
[----:B------:R-:W-:Y:S01]  /*12050*/  IMAD.SHL.U32 R76, R20, 0x8, RZ ;  /* 0x00000008144c7824 */ /* 0x000fe200078e00ff */
[----:B------:R-:W-:Y:S01]  /*12060*/  SHF.R.U64 R62, R62, 0x10, R63 ;  /* 0x000000103e3e7819 */ /* 0x000fe2000000123f */
[----:B------:R-:W-:Y:S01]  /*12070*/  HADD2.F32 R60, -RZ, R60.H0_H0 ;  /* 0x2000003cff3c7230 */ /* 0x000fe20000004100 */
[----:B------:R-:W-:Y:S02]  /*12080*/  LEA.HI R21, R21, R20, RZ, 0x3 ;  /* 0x0000001415157211 */ /* 0x000fe400078f18ff */
[----:B------:R-:W-:Y:S01]  /*12090*/  LOP3.LUT R20, R76, 0x38, RZ, 0xc0, !PT ;  /* 0x000000384c147812 */ /* 0x000fe200078ec0ff */
[----:B------:R-:W-:-:S02]  /*120a0*/  HADD2.F32 R62, -RZ, R62.H0_H0 ;  /* 0x2000003eff3e7230 */ /* 0x000fc40000004100 */
[----:B------:R-:W-:Y:S01]  /*120b0*/  IMAD.SHL.U32 R21, R21, 0x400, RZ ;  /* 0x0000040015157824 */ /* 0x000fe200078e00ff */
[----:B------:R-:W-:-:S04]  /*120c0*/  LOP3.LUT R20, R20, 0x1c0, R121, 0xf8, !PT ;  /* 0x000001c014147812 */ /* 0x000fc800078ef879 */
[----:B------:R-:W-:Y:S02]  /*120d0*/  LOP3.LUT R20, R20, R227, RZ, 0x3c, !PT ;  /* 0x000000e314147212 */ /* 0x000fe400078e3cff */
[----:B------:R-:W-:-:S04]  /*120e0*/  LOP3.LUT R21, R21, 0x7fffe000, RZ, 0xc0, !PT ;  /* 0x7fffe00015157812 */ /* 0x000fc800078ec0ff */
[----:B------:R-:W-:Y:S01]  /*120f0*/  IADD3 R20, R20, R21, R226 ;  /* 0x0000001514147210 */ /* 0x000fe20007ffe0e2 */
[----:B------:R-:W-:-:S04]  /*12100*/  HADD2.F32 R21, -RZ, R85.H0_H0 ;  /* 0x20000055ff157230 */ /* 0x000fc80000004100 */
[----:B------:R-:W-:-:S05]  /*12110*/  IMAD R20, R20, 0x2, R16 ;  /* 0x0000000214147824 */ /* 0x000fca00078e0210 */
[----:B---3--:R-:W1:Y:S01]  /*12120*/  LDS.128 R76, [R20+0x14400] ;  /* 0x01440000144c7984 */ /* 0x008e620000000c00 */
[--C-:B0-----:R-:W-:Y:S02]  /*12130*/  HADD2.F32 R86, -RZ, R81.reuse.H0_H0 ;  /* 0x20000051ff567230 */ /* 0x101fe40000004100 */
[----:B------:R-:W-:Y:S02]  /*12140*/  HADD2.F32 R81, -RZ, R81.H1_H1 ;  /* 0x30000051ff517230 */ /* 0x000fe40000004100 */
[--C-:B-1----:R-:W-:Y:S02]  /*12150*/  HADD2.F32 R92, -RZ, R77.reuse.H0_H0 ;  /* 0x2000004dff5c7230 */ /* 0x102fe40000004100 */
[----:B------:R-:W-:-:S03]  /*12160*/  HADD2.F32 R77, -RZ, R77.H1_H1 ;  /* 0x3000004dff4d7230 */ /* 0x000fc60000004100 */
[----:B------:R-:W-:-:S04]  /*12170*/  FMUL.FTZ R85, R92, R91 ;  /* 0x0000005b5c557220 */ /* 0x000fc80000410000 */
[-C--:B------:R-:W-:Y:S01]  /*12180*/  FFMA.FTZ R85, R86, R21.reuse, -R85 ;  /* 0x0000001556557223 */ /* 0x080fe20000010855 */
[----:B------:R-:W-:Y:S01]  /*12190*/  FMUL.FTZ R21, R92, R21 ;  /* 0x000000155c157220 */ /* 0x000fe20000410000 */
[--C-:B------:R-:W-:Y:S02]  /*121a0*/  HADD2.F32 R92, -RZ, R76.reuse.H0_H0 ;  /* 0x2000004cff5c7230 */ /* 0x100fe40000004100 */
[----:B------:R-:W-:Y:S02]  /*121b0*/  HADD2.F32 R76, -RZ, R76.H1_H1 ;  /* 0x3000004cff4c7230 */ /* 0x000fe40000004100 */
[----:B------:R-:W-:Y:S01]  /*121c0*/  FFMA.FTZ R21, R86, R91, R21 ;  /* 0x0000005b56157223 */ /* 0x000fe20000010015 */
[----:B------:R-:W-:Y:S02]  /*121d0*/  SHF.R.U32.HI R91, RZ, 0x10, R69 ;  /* 0x00000010ff5b7819 */ /* 0x000fe40000011645 */
[----:B------:R-:W-:Y:S02]  /*121e0*/  SHF.R.U32.HI R86, RZ, 0x10, R61 ;  /* 0x00000010ff567819 */ /* 0x000fe4000001163d */
[----:B------:R-:W-:Y:S01]  /*121f0*/  SHF.R.U64 R61, R68, 0x10, R69 ;  /* 0x00000010443d7819 */ /* 0x000fe20000001245 */
[----:B------:R-:W-:-:S02]  /*12200*/  HADD2.F32 R69, -RZ, R91.H0_H0 ;  /* 0x2000005bff457230 */ /* 0x000fc40000004100 */
[----:B------:R-:W-:Y:S02]  /*12210*/  HADD2.F32 R86, -RZ, R86.H0_H0 ;  /* 0x20000056ff567230 */ /* 0x000fe40000004100 */
[----:B------:R-:W-:Y:S02]  /*12220*/  HADD2.F32 R68, -RZ, R98.H0_H0 ;  /* 0x20000062ff447230 */ /* 0x000fe40000004100 */
[C---:B------:R-:W-:Y:S01]  /*12230*/  FMUL.FTZ R91, R77.reuse, R69 ;  /* 0x000000454d5b7220 */ /* 0x040fe20000410000 */
[----:B------:R-:W-:Y:S02]  /*12240*/  HADD2.F32 R61, -RZ, R61.H0_H0 ;  /* 0x2000003dff3d7230 */ /* 0x000fe40000004100 */
[-C--:B------:R-:W-:Y:S01]  /*12250*/  FMUL.FTZ R77, R77, R86.reuse ;  /* 0x000000564d4d7220 */ /* 0x080fe20000410000 */
[----:B------:R-:W-:-:S03]  /*12260*/  FFMA.FTZ R91, R81, R86, -R91 ;  /* 0x00000056515b7223 */ /* 0x000fc6000001085b */
[----:B------:R-:W-:Y:S01]  /*12270*/  FFMA.FTZ R69, R81, R69, R77 ;  /* 0x0000004551457223 */ /* 0x000fe2000001004d */
[----:B------:R-:W-:Y:S02]  /*12280*/  HADD2.F32 R81, -RZ, R93.H0_H0 ;  /* 0x2000005dff517230 */ /* 0x000fe40000004100 */
[--C-:B------:R-:W-:Y:S02]  /*12290*/  HADD2.F32 R77, -RZ, R80.reuse.H0_H0 ;  /* 0x20000050ff4d7230 */ /* 0x100fe40000004100 */
[----:B------:R-:W-:Y:S02]  /*122a0*/  HADD2.F32 R80, -RZ, R80.H1_H1 ;  /* 0x30000050ff507230 */ /* 0x000fe40000004100 */
[----:B------:R-:W-:Y:S01]  /*122b0*/  FMUL.FTZ R86, R92, R81 ;  /* 0x000000515c567220 */ /* 0x000fe20000410000 */
[----:B------:R-:W-:-:S03]  /*122c0*/  F2FP.F16.F32.PACK_AB R69, R69, R21 ;  /* 0x000000154545723e */ /* 0x000fc600000000ff */
[CC--:B------:R-:W-:Y:S01]  /*122d0*/  FFMA.FTZ R86, R77.reuse, R68.reuse, -R86 ;  /* 0x000000444d567223 */ /* 0x0c0fe20000010856 */
[----:B------:R-:W-:Y:S01]  /*122e0*/  FMUL.FTZ R68, R92, R68 ;  /* 0x000000445c447220 */ /* 0x000fe20000410000 */
[--C-:B------:R-:W-:Y:S02]  /*122f0*/  HADD2.F32 R92, -RZ, R78.reuse.H0_H0 ;  /* 0x2000004eff5c7230 */ /* 0x100fe40000004100 */
[----:B------:R-:W-:Y:S02]  /*12300*/  HADD2.F32 R78, -RZ, R78.H1_H1 ;  /* 0x3000004eff4e7230 */ /* 0x000fe40000004100 */
[----:B------:R-:W-:Y:S01]  /*12310*/  FFMA.FTZ R68, R77, R81, R68 ;  /* 0x000000514d447223 */ /* 0x000fe20000010044 */
[----:B------:R-:W-:Y:S02]  /*12320*/  HADD2.F32 R77, -RZ, R93.H1_H1 ;  /* 0x3000005dff4d7230 */ /* 0x000fe40000004100 */
[----:B------:R-:W-:Y:S02]  /*12330*/  HADD2.F32 R93, -RZ, R98.H1_H1 ;  /* 0x30000062ff5d7230 */ /* 0x000fe40000004100 */
[----:B------:R-:W-:-:S02]  /*12340*/  HADD2.F32 R98, -RZ, R82.H0_H0 ;  /* 0x20000052ff627230 */ /* 0x000fc40000004100 */
[C---:B------:R-:W-:Y:S01]  /*12350*/  FMUL.FTZ R81, R92.reuse, R77 ;  /* 0x0000004d5c517220 */ /* 0x040fe20000410000 */
[----:B------:R-:W-:Y:S02]  /*12360*/  HADD2.F32 R82, -RZ, R82.H1_H1 ;  /* 0x30000052ff527230 */ /* 0x000fe40000004100 */
[-C--:B------:R-:W-:Y:S01]  /*12370*/  FMUL.FTZ R92, R92, R93.reuse ;  /* 0x0000005d5c5c7220 */ /* 0x080fe20000410000 */
[C---:B------:R-:W-:Y:S01]  /*12380*/  FFMA.FTZ R81, R98.reuse, R93, -R81 ;  /* 0x0000005d62517223 */ /* 0x040fe20000010851 */
[----:B------:R-:W-:Y:S02]  /*12390*/  HADD2.F32 R93, -RZ, R83.H0_H0 ;  /* 0x20000053ff5d7230 */ /* 0x000fe40000004100 */
[----:B------:R-:W-:Y:S01]  /*123a0*/  FFMA.FTZ R77, R98, R77, R92 ;  /* 0x0000004d624d7223 */ /* 0x000fe2000001005c */
[----:B------:R-:W-:Y:S02]  /*123b0*/  HADD2.F32 R98, -RZ, R103.H0_H0 ;  /* 0x20000067ff627230 */ /* 0x000fe40000004100 */
[----:B------:R-:W-:-:S02]  /*123c0*/  HADD2.F32 R103, -RZ, R79.H0_H0 ;  /* 0x2000004fff677230 */ /* 0x000fc40000004100 */
[----:B------:R-:W-:Y:S02]  /*123d0*/  HADD2.F32 R79, -RZ, R79.H1_H1 ;  /* 0x3000004fff4f7230 */ /* 0x000fe40000004100 */
[----:B------:R-:W-:Y:S02]  /*123e0*/  HADD2.F32 R83, -RZ, R83.H1_H1 ;  /* 0x30000053ff537230 */ /* 0x000fe40000004100 */
[C---:B------:R-:W-:Y:S01]  /*123f0*/  FMUL.FTZ R92, R103.reuse, R98 ;  /* 0x00000062675c7220 */ /* 0x040fe20000410000 */
[----:B------:R-:W-:-:S03]  /*12400*/  FMUL.FTZ R103, R103, R104 ;  /* 0x0000006867677220 */ /* 0x000fc60000410000 */
[C---:B------:R-:W-:Y:S01]  /*12410*/  FFMA.FTZ R92, R93.reuse, R104, -R92 ;  /* 0x000000685d5c7223 */ /* 0x040fe2000001085c */
[----:B------:R-:W-:Y:S01]  /*12420*/  FFMA.FTZ R93, R93, R98, R103 ;  /* 0x000000625d5d7223 */ /* 0x000fe20000010067 */
[----:B------:R-:W-:Y:S02]  /*12430*/  SHF.R.U32.HI R98, RZ, 0x10, R63 ;  /* 0x00000010ff627819 */ /* 0x000fe4000001163f */
[--C-:B------:R-:W-:Y:S02]  /*12440*/  SHF.R.U64 R63, R70, 0x10, R71.reuse ;  /* 0x00000010463f7819 */ /* 0x100fe40000001247 */
[----:B------:R-:W-:Y:S01]  /*12450*/  SHF.R.U32.HI R70, RZ, 0x10, R71 ;  /* 0x00000010ff467819 */ /* 0x000fe20000011647 */
[----:B------:R-:W-:Y:S02]  /*12460*/  HADD2.F32 R98, -RZ, R98.H0_H0 ;  /* 0x20000062ff627230 */ /* 0x000fe40000004100 */
[----:B------:R-:W-:Y:S02]  /*12470*/  HADD2.F32 R63, -RZ, R63.H0_H0 ;  /* 0x2000003fff3f7230 */ /* 0x000fe40000004100 */
[----:B------:R-:W-:-:S05]  /*12480*/  HADD2.F32 R70, -RZ, R70.H0_H0 ;  /* 0x20000046ff467230 */ /* 0x000fca0000004100 */
[C---:B------:R-:W-:Y:S01]  /*12490*/  FMUL.FTZ R71, R79.reuse, R70 ;  /* 0x000000464f477220 */ /* 0x040fe20000410000 */
[----:B------:R-:W-:-:S03]  /*124a0*/  FMUL.FTZ R79, R79, R98 ;  /* 0x000000624f4f7220 */ /* 0x000fc60000410000 */
[C---:B------:R-:W-:Y:S01]  /*124b0*/  FFMA.FTZ R71, R83.reuse, R98, -R71 ;  /* 0x0000006253477223 */ /* 0x040fe20000010847 */
[----:B------:R-:W-:Y:S01]  /*124c0*/  FFMA.FTZ R70, R83, R70, R79 ;  /* 0x0000004653467223 */ /* 0x000fe2000001004f */
[C---:B------:R-:W-:Y:S01]  /*124d0*/  FMUL.FTZ R79, R76.reuse, R61 ;  /* 0x0000003d4c4f7220 */ /* 0x040fe20000410000 */
[----:B------:R-:W-:-:S03]  /*124e0*/  FMUL.FTZ R76, R76, R60 ;  /* 0x0000003c4c4c7220 */ /* 0x000fc60000410000 */
[C---:B------:R-:W-:Y:S01]  /*124f0*/  FFMA.FTZ R60, R80.reuse, R60, -R79 ;  /* 0x0000003c503c7223 */ /* 0x040fe2000001084f */
[----:B------:R-:W-:Y:S01]  /*12500*/  FFMA.FTZ R76, R80, R61, R76 ;  /* 0x0000003d504c7223 */ /* 0x000fe2000001004c */
[CC--:B------:R-:W-:Y:S01]  /*12510*/  FMUL.FTZ R61, R78.reuse, R63.reuse ;  /* 0x0000003f4e3d7220 */ /* 0x0c0fe20000410000 */
[----:B------:R-:W-:Y:S02]  /*12520*/  FMUL.FTZ R78, R78, R62 ;  /* 0x0000003e4e4e7220 */ /* 0x000fe40000410000 */
[----:B------:R-:W-:Y:S01]  /*12530*/  F2FP.F16.F32.PACK_AB R60, R60, R86 ;  /* 0x000000563c3c723e */ /* 0x000fe200000000ff */
[C---:B------:R-:W-:Y:S01]  /*12540*/  FFMA.FTZ R62, R82.reuse, R62, -R61 ;  /* 0x0000003e523e7223 */ /* 0x040fe2000001083d */
[----:B------:R-:W-:Y:S01]  /*12550*/  FFMA.FTZ R78, R82, R63, R78 ;  /* 0x0000003f524e7223 */ /* 0x000fe2000001004e */
[----:B------:R-:W-:Y:S02]  /*12560*/  F2FP.F16.F32.PACK_AB R63, R71, R92 ;  /* 0x0000005c473f723e */ /* 0x000fe400000000ff */
[----:B------:R-:W-:-:S02]  /*12570*/  F2FP.F16.F32.PACK_AB R61, R91, R85 ;  /* 0x000000555b3d723e */ /* 0x000fc400000000ff */
[----:B------:R-:W-:Y:S02]  /*12580*/  F2FP.F16.F32.PACK_AB R71, R70, R93 ;  /* 0x0000005d4647723e */ /* 0x000fe400000000ff */
[----:B------:R-:W-:Y:S02]  /*12590*/  F2FP.F16.F32.PACK_AB R62, R62, R81 ;  /* 0x000000513e3e723e */ /* 0x000fe400000000ff */
[----:B------:R-:W-:Y:S02]  /*125a0*/  F2FP.F16.F32.PACK_AB R68, R76, R68 ;  /* 0x000000444c44723e */ /* 0x000fe400000000ff */
[----:B------:R-:W-:Y:S01]  /*125b0*/  F2FP.F16.F32.PACK_AB R70, R78, R77 ;  /* 0x0000004d4e46723e */ /* 0x000fe200000000ff */
[----:B------:R0:W-:Y:S04]  /*125c0*/  STS.128 [R229], R60 ;  /* 0x0000003ce5007388 */ /* 0x0001e80000000c00 */
[----:B------:R0:W-:Y:S02]  /*125d0*/  STS.128 [R20+0x14400], R68 ;  /* 0x0144004414007388 */ /* 0x0001e40000000c00 */
.L_x_2817:
[----:B------:R-:W-:Y:S05]  /*125e0*/  BSYNC B2 ;  /* 0x0000000000027941 */ /* 0x000fea0003800000 */
.L_x_2816:
[----:B------:R-:W-:-:S13]  /*125f0*/  ISETP.GE.AND P0, PT, R213, R3, PT ;  /* 0x00000003d500720c */ /* 0x000fda0003f06270 */
[----:B------:R-:W-:Y:S05]  /*12600*/  @P0 BRA `(.L_x_2815) ;  /* 0x0000000400840947 */ /* 0x000fea0003800000 */
[----:B0-----:R-:W2:Y:S04]  /*12610*/  LDL R20, [R1+0x60] ;  /* 0x0000600001147983 */ /* 0x001ea80000100800 */
[----:B------:R-:W4:Y:S01]  /*12620*/  LDL R86, [R1+0xb0] ;  /* 0x0000b00001567983 */ /* 0x000f220000100800 */
[----:B------:R-:W-:Y:S01]  /*12630*/  HADD2.F32 R78, -RZ, R120.H1_H1 ;  /* 0x30000078ff4e7230 */ /* 0x000fe20000004100 */
[----:B------:R-:W-:Y:S02]  /*12640*/  SHF.R.U32.HI R79, RZ, 0x10, R57 ;  /* 0x00000010ff4f7819 */ /* 0x000fe40000011639 */
        /* <DEDUP_REMOVED lines=12> */
[----:B----4-:R-:W0:Y:S02]  /*12710*/  LDS.128 R68, [R86] ;  /* 0x0000000056447984 */ /* 0x010e240000000c00 */
[----:B------:R-:W-:Y:S01]  /*12720*/  LEA.HI R3, R3, R20, RZ, 0x3 ;  /* 0x0000001403037211 */ /* 0x000fe200078f18ff */
[----:B------:R-:W-:Y:S01]  /*12730*/  HADD2.F32 R20, -RZ, R120.H0_H0 ;  /* 0x20000078ff147230 */ /* 0x000fe20000004100 */
[----:B------:R-:W-:Y:S02]  /*12740*/  LOP3.LUT R21, R21, 0x38, RZ, 0xc0, !PT ;  /* 0x0000003815157812 */ /* 0x000fe400078ec0ff */
[----:B------:R-:W-:Y:S02]  /*12750*/  SHF.L.U32 R3, R3, 0xa, RZ ;  /* 0x0000000a03037819 */ /* 0x000fe400000006ff */
[----:B------:R-:W-:-:S02]  /*12760*/  LOP3.LUT R21, R21, 0x1c0, R121, 0xf8, !PT ;  /* 0x000001c015157812 */ /* 0x000fc400078ef879 */
[----:B------:R-:W-:Y:S02]  /*12770*/  LOP3.LUT R3, R3, 0x7fffe000, RZ, 0xc0, !PT ;  /* 0x7fffe00003037812 */ /* 0x000fe400078ec0ff */
[----:B------:R-:W-:-:S04]  /*12780*/  LOP3.LUT R21, R21, R227, RZ, 0x3c, !PT ;  /* 0x000000e315157212 */ /* 0x000fc800078e3cff */
[----:B------:R-:W-:-:S05]  /*12790*/  IADD3 R3, R21, R3, R226 ;  /* 0x0000000315037210 */ /* 0x000fca0007ffe0e2 */
[----:B------:R-:W-:-:S05]  /*127a0*/  IMAD R3, R3, 0x2, R16 ;  /* 0x0000000203037824 */ /* 0x000fca00078e0210 */
[----:B------:R-:W1:Y:S01]  /*127b0*/  LDS.128 R60, [R3+0x14400] ;  /* 0x01440000033c7984 */ /* 0x000e620000000c00 */
[----:B0-----:R-:W-:Y:S02]  /*127c0*/  HADD2.F32 R76, -RZ, R69.H0_H0 ;  /* 0x20000045ff4c7230 */ /* 0x001fe40000004100 */
[----:B-1----:R-:W-:Y:S02]  /*127d0*/  HADD2.F32 R21, -RZ, R61.H0_H0 ;  /* 0x2000003dff157230 */ /* 0x002fe40000004100 */
[--C-:B------:R-:W-:Y:S02]  /*127e0*/  HADD2.F32 R81, -RZ, R62.reuse.H0_H0 ;  /* 0x2000003eff517230 */ /* 0x100fe40000004100 */
[----:B------:R-:W-:Y:S02]  /*127f0*/  HADD2.F32 R83, -RZ, R63.H0_H0 ;  /* 0x2000003fff537230 */ /* 0x000fe40000004100 */
[C---:B---3--:R-:W-:Y:S01]  /*12800*/  FMUL.FTZ R77, R21.reuse, R20 ;  /* 0x00000014154d7220 */ /* 0x048fe20000410000 */
[----:B------:R-:W-:Y:S01]  /*12810*/  FMUL.FTZ R21, R21, R78 ;  /* 0x0000004e15157220 */ /* 0x000fe20000410000 */
[----:B------:R-:W-:-:S02]  /*12820*/  HADD2.F32 R62, -RZ, R62.H1_H1 ;  /* 0x3000003eff3e7230 */ /* 0x000fc40000004100 */
[C---:B------:R-:W-:Y:S01]  /*12830*/  FFMA.FTZ R78, R76.reuse, R78, -R77 ;  /* 0x0000004e4c4e7223 */ /* 0x040fe2000001084d */
[----:B------:R-:W-:Y:S01]  /*12840*/  FFMA.FTZ R76, R76, R20, R21 ;  /* 0x000000144c4c7223 */ /* 0x000fe20000010015 */
[----:B------:R-:W-:Y:S01]  /*12850*/  SHF.R.U32.HI R20, RZ, 0x10, R65 ;  /* 0x00000010ff147819 */ /* 0x000fe20000011641 */
[----:B------:R-:W-:Y:S02]  /*12860*/  HADD2.F32 R21, -RZ, R61.H1_H1 ;  /* 0x3000003dff157230 */ /* 0x000fe40000004100 */
[----:B------:R-:W-:Y:S02]  /*12870*/  HADD2.F32 R61, -RZ, R69.H1_H1 ;  /* 0x30000045ff3d7230 */ /* 0x000fe40000004100 */
[----:B------:R-:W-:Y:S02]  /*12880*/  HADD2.F32 R20, -RZ, R20.H0_H0 ;  /* 0x20000014ff147230 */ /* 0x000fe40000004100 */
[----:B------:R-:W-:-:S03]  /*12890*/  HADD2.F32 R77, -RZ, R119.H1_H1 ;  /* 0x30000077ff4d7230 */ /* 0x000fc60000004100 */
[C---:B------:R-:W-:Y:S01]  /*128a0*/  FMUL.FTZ R69, R21.reuse, R20 ;  /* 0x0000001415457220 */ /* 0x040fe20000410000 */
[----:B------:R-:W-:-:S03]  /*128b0*/  FMUL.FTZ R21, R21, R79 ;  /* 0x0000004f15157220 */ /* 0x000fc60000410000 */
[C---:B------:R-:W-:Y:S01]  /*128c0*/  FFMA.FTZ R79, R61.reuse, R79, -R69 ;  /* 0x0000004f3d4f7223 */ /* 0x040fe20000010845 */
[----:B------:R-:W-:Y:S01]  /*128d0*/  FFMA.FTZ R61, R61, R20, R21 ;  /* 0x000000143d3d7223 */ /* 0x000fe20000010015 */
[----:B------:R-:W-:Y:S02]  /*128e0*/  HADD2.F32 R20, -RZ, R119.H0_H0 ;  /* 0x20000077ff147230 */ /* 0x000fe40000004100 */
[----:B------:R-:W-:Y:S02]  /*128f0*/  HADD2.F32 R21, -RZ, R60.H0_H0 ;  /* 0x2000003cff157230 */ /* 0x000fe40000004100 */
[----:B------:R-:W-:Y:S01]  /*12900*/  HADD2.F32 R69, -RZ, R68.H0_H0 ;  /* 0x20000044ff457230 */ /* 0x000fe20000004100 */
[----:B------:R-:W-:Y:S01]  /*12910*/  F2FP.F16.F32.PACK_AB R61, R61, R76 ;  /* 0x0000004c3d3d723e */ /* 0x000fe200000000ff */
[----:B------:R-:W-:Y:S02]  /*12920*/  HADD2.F32 R60, -RZ, R60.H1_H1 ;  /* 0x3000003cff3c7230 */ /* 0x000fe40000004100 */
[C---:B------:R-:W-:Y:S01]  /*12930*/  FMUL.FTZ R80, R21.reuse, R20 ;  /* 0x0000001415507220 */ /* 0x040fe20000410000 */
[----:B------:R-:W-:Y:S01]  /*12940*/  FMUL.FTZ R21, R21, R77 ;  /* 0x0000004d15157220 */ /* 0x000fe20000410000 */
[----:B------:R-:W-:-:S02]  /*12950*/  HADD2.F32 R68, -RZ, R68.H1_H1 ;  /* 0x30000044ff447230 */ /* 0x000fc40000004100 */
[C---:B------:R-:W-:Y:S01]  /*12960*/  FFMA.FTZ R77, R69.reuse, R77, -R80 ;  /* 0x0000004d454d7223 */ /* 0x040fe20000010850 */
[----:B------:R-:W-:Y:S01]  /*12970*/  FFMA.FTZ R69, R69, R20, R21 ;  /* 0x0000001445457223 */ /* 0x000fe20000010015 */
[--C-:B------:R-:W-:Y:S02]  /*12980*/  HADD2.F32 R80, -RZ, R118.reuse.H0_H0 ;  /* 0x20000076ff507230 */ /* 0x100fe40000004100 */
[C---:B------:R-:W-:Y:S01]  /*12990*/  FMUL.FTZ R57, R60.reuse, R64 ;  /* 0x000000403c397220 */ /* 0x040fe20000410000 */
[----:B------:R-:W-:Y:S02]  /*129a0*/  HADD2.F32 R21, -RZ, R118.H1_H1 ;  /* 0x30000076ff157230 */ /* 0x000fe40000004100 */
[----:B------:R-:W-:Y:S01]  /*129b0*/  FMUL.FTZ R60, R60, R56 ;  /* 0x000000383c3c7220 */ /* 0x000fe20000410000 */
[--C-:B------:R-:W-:Y:S02]  /*129c0*/  HADD2.F32 R20, -RZ, R70.reuse.H0_H0 ;  /* 0x20000046ff147230 */ /* 0x100fe40000004100 */
[C---:B------:R-:W-:Y:S01]  /*129d0*/  FMUL.FTZ R82, R81.reuse, R80 ;  /* 0x0000005051527220 */ /* 0x040fe20000410000 */
[----:B------:R-:W-:Y:S01]  /*129e0*/  FFMA.FTZ R56, R68, R56, -R57 ;  /* 0x0000003844387223 */ /* 0x000fe20000010839 */
[----:B------:R-:W-:Y:S01]  /*129f0*/  FMUL.FTZ R81, R81, R21 ;  /* 0x0000001551517220 */ /* 0x000fe20000410000 */
[----:B------:R-:W-:-:S02]  /*12a00*/  HADD2.F32 R70, -RZ, R70.H1_H1 ;  /* 0x30000046ff467230 */ /* 0x000fc40000004100 */
[C---:B------:R-:W-:Y:S01]  /*12a10*/  FFMA.FTZ R21, R20.reuse, R21, -R82 ;  /* 0x0000001514157223 */ /* 0x040fe20000010852 */
[--C-:B------:R-:W-:Y:S02]  /*12a20*/  HADD2.F32 R82, -RZ, R117.reuse.H0_H0 ;  /* 0x20000075ff527230 */ /* 0x100fe40000004100 */
[----:B------:R-:W-:Y:S01]  /*12a30*/  FFMA.FTZ R20, R20, R80, R81 ;  /* 0x0000005014147223 */ /* 0x000fe20000010051 */
[----:B------:R-:W-:Y:S02]  /*12a40*/  HADD2.F32 R80, -RZ, R117.H1_H1 ;  /* 0x30000075ff507230 */ /* 0x000fe40000004100 */
[----:B------:R-:W-:Y:S01]  /*12a50*/  FMUL.FTZ R57, R62, R66 ;  /* 0x000000423e397220 */ /* 0x000fe20000410000 */
[--C-:B------:R-:W-:Y:S02]  /*12a60*/  HADD2.F32 R81, -RZ, R71.reuse.H0_H0 ;  /* 0x20000047ff517230 */ /* 0x100fe40000004100 */
[----:B------:R-:W-:Y:S01]  /*12a70*/  FMUL.FTZ R85, R83, R82 ;  /* 0x0000005253557220 */ /* 0x000fe20000410000 */
[----:B------:R-:W-:-:S02]  /*12a80*/  HADD2.F32 R71, -RZ, R71.H1_H1 ;  /* 0x30000047ff477230 */ /* 0x000fc40000004100 */
[----:B------:R-:W-:Y:S01]  /*12a90*/  FMUL.FTZ R83, R83, R80 ;  /* 0x0000005053537220 */ /* 0x000fe20000410000 */
[----:B------:R-:W-:Y:S01]  /*12aa0*/  FMUL.FTZ R62, R62, R58 ;  /* 0x0000003a3e3e7220 */ /* 0x000fe20000410000 */
[C---:B------:R-:W-:Y:S01]  /*12ab0*/  FFMA.FTZ R80, R81.reuse, R80, -R85 ;  /* 0x0000005051507223 */ /* 0x040fe20000010855 */
[----:B------:R-:W-:Y:S01]  /*12ac0*/  SHF.R.U32.HI R85, RZ, 0x10, R59 ;  /* 0x00000010ff557819 */ /* 0x000fe2000001163b */
[----:B------:R-:W-:Y:S01]  /*12ad0*/  FFMA.FTZ R81, R81, R82, R83 ;  /* 0x0000005251517223 */ /* 0x000fe20000010053 */
[----:B------:R-:W-:Y:S01]  /*12ae0*/  SHF.R.U32.HI R82, RZ, 0x10, R67 ;  /* 0x00000010ff527819 */ /* 0x000fe20000011643 */
[----:B------:R-:W-:Y:S02]  /*12af0*/  HADD2.F32 R83, -RZ, R63.H1_H1 ;  /* 0x3000003fff537230 */ /* 0x000fe40000004100 */
[----:B------:R-:W-:Y:S01]  /*12b00*/  FFMA.FTZ R58, R70, R58, -R57 ;  /* 0x0000003a463a7223 */ /* 0x000fe20000010839 */
[----:B------:R-:W-:Y:S02]  /*12b10*/  HADD2.F32 R63, -RZ, R85.H0_H0 ;  /* 0x20000055ff3f7230 */ /* 0x000fe40000004100 */
[----:B------:R-:W-:Y:S01]  /*12b20*/  FFMA.FTZ R60, R68, R64, R60 ;  /* 0x00000040443c7223 */ /* 0x000fe2000001003c */
[----:B------:R-:W-:-:S02]  /*12b30*/  HADD2.F32 R82, -RZ, R82.H0_H0 ;  /* 0x20000052ff527230 */ /* 0x000fc40000004100 */
[----:B------:R-:W-:Y:S01]  /*12b40*/  FFMA.FTZ R62, R70, R66, R62 ;  /* 0x00000042463e7223 */ /* 0x000fe2000001003e */
[----:B------:R-:W-:Y:S02]  /*12b50*/  F2FP.F16.F32.PACK_AB R57, R79, R78 ;  /* 0x0000004e4f39723e */ /* 0x000fe400000000ff */
[----:B------:R-:W-:Y:S01]  /*12b60*/  F2FP.F16.F32.PACK_AB R56, R56, R77 ;  /* 0x0000004d3838723e */ /* 0x000fe200000000ff */
[CC--:B------:R-:W-:Y:S01]  /*12b70*/  FMUL.FTZ R85, R83.reuse, R82.reuse ;  /* 0x0000005253557220 */ /* 0x0c0fe20000410000 */
[----:B------:R-:W-:Y:S01]  /*12b80*/  FMUL.FTZ R83, R83, R63 ;  /* 0x0000003f53537220 */ /* 0x000fe20000410000 */
[----:B------:R-:W-:Y:S02]  /*12b90*/  F2FP.F16.F32.PACK_AB R58, R58, R21 ;  /* 0x000000153a3a723e */ /* 0x000fe400000000ff */
[C---:B------:R-:W-:Y:S01]  /*12ba0*/  FFMA.FTZ R85, R71.reuse, R63, -R85 ;  /* 0x0000003f47557223 */ /* 0x040fe20000010855 */
[----:B------:R-:W-:Y:S01]  /*12bb0*/  FFMA.FTZ R63, R71, R82, R83 ;  /* 0x00000052473f7223 */ /* 0x000fe20000010053 */
[----:B------:R-:W-:-:S02]  /*12bc0*/  F2FP.F16.F32.PACK_AB R60, R60, R69 ;  /* 0x000000453c3c723e */ /* 0x000fc400000000ff */
[----:B------:R-:W-:Y:S02]  /*12bd0*/  F2FP.F16.F32.PACK_AB R62, R62, R20 ;  /* 0x000000143e3e723e */ /* 0x000fe400000000ff */
[----:B------:R-:W-:Y:S02]  /*12be0*/  F2FP.F16.F32.PACK_AB R59, R85, R80 ;  /* 0x00000050553b723e */ /* 0x000fe400000000ff */
[----:B------:R-:W-:-:S03]  /*12bf0*/  F2FP.F16.F32.PACK_AB R63, R63, R81 ;  /* 0x000000513f3f723e */ /* 0x000fc600000000ff */
[----:B------:R1:W-:Y:S04]  /*12c00*/  STS.128 [R86], R56 ;  /* 0x0000003856007388 */ /* 0x0003e80000000c00 */
[----:B------:R1:W-:Y:S02]  /*12c10*/  STS.128 [R3+0x14400], R60 ;  /* 0x0144003c03007388 */ /* 0x0003e40000000c00 */
.L_x_2815:
[----:B------:R-:W-:Y:S05]  /*12c20*/  BSYNC B1 ;  /* 0x0000000000017941 */ /* 0x000fea0003800000 */
.L_x_2814:
[----:B-1----:R-:W-:Y:S01]  /*12c30*/  VIADD R3, R212, 0x20 ;  /* 0x00000020d4037836 */ /* 0x002fe20000000000 */
        /* <DEDUP_REMOVED lines=11> */
[--C-:B------:R-:W-:Y:S01]  /*12cf0*/  HADD2.F32 R67, -RZ, R116.reuse.H1_H1 ;  /* 0x30000074ff437230 */ /* 0x100fe20000004100 */
[----:B------:R-:W-:Y:S01]  /*12d00*/  SHF.R.U64 R46, R46, 0x10, R47 ;  /* 0x000000102e2e7819 */ /* 0x000fe2000000122f */
[----:B------:R-:W-:Y:S01]  /*12d10*/  HADD2.F32 R116, -RZ, R116.H0_H0 ;  /* 0x20000074ff747230 */ /* 0x000fe20000004100 */
[----:B------:R-:W-:Y:S01]  /*12d20*/  SHF.R.S32.HI R56, RZ, 0x1f, R21 ;  /* 0x0000001fff387819 */ /* 0x000fe20000011415 */
[----:B0-----:R-:W-:Y:S02]  /*12d30*/  IMAD.SHL.U32 R20, R21, 0x8, RZ ;  /* 0x0000000815147824 */ /* 0x001fe400078e00ff */
[----:B------:R-:W-:Y:S01]  /*12d40*/  HADD2.F32 R46, -RZ, R46.H0_H0 ;  /* 0x2000002eff2e7230 */ /* 0x000fe20000004100 */
[----:B------:R-:W-:Y:S02]  /*12d50*/  LEA.HI R56, R56, R21, RZ, 0x3 ;  /* 0x0000001538387211 */ /* 0x000fe400078f18ff */
[----:B------:R-:W-:-:S03]  /*12d60*/  LOP3.LUT R20, R223, 0x38, R20, 0xf8, !PT ;  /* 0x00000038df147812 */ /* 0x000fc600078ef814 */
[----:B------:R-:W-:Y:S01]  /*12d70*/  IMAD.SHL.U32 R21, R56, 0x400, RZ ;  /* 0x0000040038157824 */ /* 0x000fe200078e00ff */
[----:B------:R-:W-:-:S04]  /*12d80*/  LOP3.LUT R20, R20, R78, RZ, 0x3c, !PT ;  /* 0x0000004e14147212 */ /* 0x000fc800078e3cff */
[----:B------:R-:W-:-:S04]  /*12d90*/  LOP3.LUT R21, R21, 0x7fffe000, RZ, 0xc0, !PT ;  /* 0x7fffe00015157812 */ /* 0x000fc800078ec0ff */
[----:B------:R-:W-:Y:S02]  /*12da0*/  IADD3 R20, R20, R21, R225 ;  /* 0x0000001514147210 */ /* 0x000fe40007ffe0e1 */
[----:B------:R-:W-:Y:S02]  /*12db0*/  SHF.R.U64 R21, R44, 0x10, R45 ;  /* 0x000000102c157819 */ /* 0x000fe4000000122d */
[----:B------:R-:W-:Y:S02]  /*12dc0*/  LEA R20, R20, R16, 0x1 ;  /* 0x0000001014147211 */ /* 0x000fe400078e08ff */
[--C-:B------:R-:W-:Y:S01]  /*12dd0*/  SHF.R.U64 R44, R52, 0x10, R53.reuse ;  /* 0x00000010342c7819 */ /* 0x100fe20000001235 */
[----:B------:R-:W-:Y:S01]  /*12de0*/  HADD2.F32 R21, -RZ, R21.H0_H0 ;  /* 0x20000015ff157230 */ /* 0x000fe20000004100 */
[----:B------:R-:W-:Y:S01]  /*12df0*/  SHF.R.U32.HI R52, RZ, 0x10, R53 ;  /* 0x00000010ff347819 */ /* 0x000fe20000011635 */
[----:B------:R-:W0:Y:S01]  /*12e00*/  LDS.128 R60, [R20+0x14400] ;  /* 0x01440000143c7984 */ /* 0x000e220000000c00 */
[----:B------:R-:W-:Y:S01]  /*12e10*/  SHF.R.U32.HI R53, RZ, 0x10, R47 ;  /* 0x00000010ff357819 */ /* 0x000fe2000001162f */
[----:B------:R-:W-:Y:S01]  /*12e20*/  HADD2.F32 R44, -RZ, R44.H0_H0 ;  /* 0x2000002cff2c7230 */ /* 0x000fe20000004100 */
[----:B------:R-:W-:Y:S01]  /*12e30*/  SHF.R.U32.HI R45, RZ, 0x10, R45 ;  /* 0x00000010ff2d7819 */ /* 0x000fe2000001162d */
[----:B------:R-:W-:Y:S01]  /*12e40*/  HADD2.F32 R52, -RZ, R52.H0_H0 ;  /* 0x20000034ff347230 */ /* 0x000fe20000004100 */
[----:B------:R-:W-:-:S02]  /*12e50*/  SHF.R.U64 R47, R54, 0x10, R55 ;  /* 0x00000010362f7819 */ /* 0x000fc40000001237 */
[----:B------:R-:W-:Y:S01]  /*12e60*/  SHF.R.U32.HI R55, RZ, 0x10, R55 ;  /* 0x00000010ff377819 */ /* 0x000fe20000011637 */
[----:B------:R-:W-:Y:S02]  /*12e70*/  HADD2.F32 R45, -RZ, R45.H0_H0 ;  /* 0x2000002dff2d7230 */ /* 0x000fe40000004100 */
[----:B------:R-:W-:Y:S02]  /*12e80*/  HADD2.F32 R47, -RZ, R47.H0_H0 ;  /* 0x2000002fff2f7230 */ /* 0x000fe40000004100 */
[----:B------:R-:W-:Y:S02]  /*12e90*/  HADD2.F32 R55, -RZ, R55.H0_H0 ;  /* 0x20000037ff377230 */ /* 0x000fe40000004100 */
[--C-:B0-----:R-:W-:Y:S02]  /*12ea0*/  HADD2.F32 R68, -RZ, R61.reuse.H0_H0 ;  /* 0x2000003dff447230 */ /* 0x101fe40000004100 */
[----:B------:R-:W-:Y:S02]  /*12eb0*/  HADD2.F32 R69, -RZ, R61.H1_H1 ;  /* 0x3000003dff457230 */ /* 0x000fe40000004100 */
[----:B------:R-:W-:-:S02]  /*12ec0*/  HADD2.F32 R61, -RZ, R60.H0_H0 ;  /* 0x2000003cff3d7230 */ /* 0x000fc40000004100 */
[C---:B------:R-:W-:Y:S01]  /*12ed0*/  FMUL.FTZ R71, R68.reuse, R116 ;  /* 0x0000007444477220 */ /* 0x040fe20000410000 */
[----:B------:R-:W-:Y:S01]  /*12ee0*/  FMUL.FTZ R68, R68, R67 ;  /* 0x0000004344447220 */ /* 0x000fe20000410000 */
[C---:B---3--:R-:W-:Y:S01]  /*12ef0*/  FMUL.FTZ R77, R69.reuse, R52 ;  /* 0x00000034454d7220 */ /* 0x048fe20000410000 */
[----:B------:R-:W-:Y:S01]  /*12f00*/  FMUL.FTZ R69, R69, R45 ;  /* 0x0000002d45457220 */ /* 0x000fe20000410000 */
[----:B------:R-:W-:Y:S02]  /*12f10*/  HADD2.F32 R70, -RZ, R62.H0_H0 ;  /* 0x2000003eff467230 */ /* 0x000fe40000004100 */
[--C-:B------:R-:W-:Y:S02]  /*12f20*/  HADD2.F32 R76, -RZ, R63.reuse.H0_H0 ;  /* 0x2000003fff4c7230 */ /* 0x100fe40000004100 */
[----:B------:R-:W-:Y:S02]  /*12f30*/  HADD2.F32 R63, -RZ, R63.H1_H1 ;  /* 0x3000003fff3f7230 */ /* 0x000fe40000004100 */
[----:B------:R-:W-:-:S02]  /*12f40*/  HADD2.F32 R60, -RZ, R60.H1_H1 ;  /* 0x3000003cff3c7230 */ /* 0x000fc40000004100 */
[----:B------:R-:W-:Y:S01]  /*12f50*/  HADD2.F32 R62, -RZ, R62.H1_H1 ;  /* 0x3000003eff3e7230 */ /* 0x000fe20000004100 */
[----:B--2---:R-:W0:Y:S02]  /*12f60*/  LDS.128 R56, [R79] ;  /* 0x000000004f387984 */ /* 0x004e240000000c00 */
[--C-:B0-----:R-:W-:Y:S02]  /*12f70*/  HADD2.F32 R54, -RZ, R57.reuse.H0_H0 ;  /* 0x20000039ff367230 */ /* 0x101fe40000004100 */
[----:B------:R-:W-:Y:S02]  /*12f80*/  HADD2.F32 R64, -RZ, R57.H1_H1 ;  /* 0x30000039ff407230 */ /* 0x000fe40000004100 */
[----:B------:R-:W-:Y:S02]  /*12f90*/  HADD2.F32 R57, -RZ, R56.H0_H0 ;  /* 0x20000038ff397230 */ /* 0x000fe40000004100 */
[----:B------:R-:W-:Y:S01]  /*12fa0*/  FFMA.FTZ R71, R54, R67, -R71 ;  /* 0x0000004336477223 */ /* 0x000fe20000010847 */
[----:B------:R-:W-:-:S02]  /*12fb0*/  HADD2.F32 R67, -RZ, R113.H0_H0 ;  /* 0x20000071ff437230 */ /* 0x000fc40000004100 */
[----:B------:R-:W-:Y:S01]  /*12fc0*/  FFMA.FTZ R68, R54, R116, R68 ;  /* 0x0000007436447223 */ /* 0x000fe20000010044 */
[----:B------:R-:W-:Y:S02]  /*12fd0*/  HADD2.F32 R54, -RZ, R115.H0_H0 ;  /* 0x20000073ff367230 */ /* 0x000fe40000004100 */
[C---:B------:R-:W-:Y:S01]  /*12fe0*/  FFMA.FTZ R45, R64.reuse, R45, -R77 ;  /* 0x0000002d402d7223 */ /* 0x040fe2000001084d */
[----:B------:R-:W-:Y:S02]  /*12ff0*/  HADD2.F32 R113, -RZ, R113.H1_H1 ;  /* 0x30000071ff717230 */ /* 0x000fe40000004100 */
[C---:B------:R-:W-:Y:S01]  /*13000*/  FMUL.FTZ R77, R61.reuse, R67 ;  /* 0x000000433d4d7220 */ /* 0x040fe20000410000 */
[----:B------:R-:W-:Y:S01]  /*13010*/  FFMA.FTZ R69, R64, R52, R69 ;  /* 0x0000003440457223 */ /* 0x000fe20000010045 */
[-C--:B------:R-:W-:Y:S01]  /*13020*/  FMUL.FTZ R61, R61, R54.reuse ;  /* 0x000000363d3d7220 */ /* 0x080fe20000410000 */
[----:B------:R-:W-:Y:S02]  /*13030*/  HADD2.F32 R65, -RZ, R58.H0_H0 ;  /* 0x2000003aff417230 */ /* 0x000fe40000004100 */
[----:B------:R-:W-:Y:S01]  /*13040*/  FFMA.FTZ R77, R57, R54, -R77 ;  /* 0x00000036394d7223 */ /* 0x000fe2000001084d */
[----:B------:R-:W-:-:S02]  /*13050*/  HADD2.F32 R54, -RZ, R114.H1_H1 ;  /* 0x30000072ff367230 */ /* 0x000fc40000004100 */
[----:B------:R-:W-:Y:S01]  /*13060*/  FFMA.FTZ R52, R57, R67, R61 ;  /* 0x0000004339347223 */ /* 0x000fe2000001003d */
[C---:B------:R-:W-:Y:S01]  /*13070*/  FMUL.FTZ R57, R70.reuse, R113 ;  /* 0x0000007146397220 */ /* 0x040fe20000410000 */
[----:B------:R-:W-:Y:S02]  /*13080*/  HADD2.F32 R66, -RZ, R59.H0_H0 ;  /* 0x2000003bff427230 */ /* 0x000fe40000004100 */
[----:B------:R-:W-:Y:S01]  /*13090*/  FMUL.FTZ R61, R63, R55 ;  /* 0x000000373f3d7220 */ /* 0x000fe20000410000 */
[-C--:B------:R-:W-:Y:S01]  /*130a0*/  FMUL.FTZ R70, R70, R54.reuse ;  /* 0x0000003646467220 */ /* 0x080fe20000410000 */
[----:B------:R-:W-:Y:S01]  /*130b0*/  FFMA.FTZ R54, R65, R54, -R57 ;  /* 0x0000003641367223 */ /* 0x000fe20000010839 */
[----:B------:R-:W-:Y:S01]  /*130c0*/  HADD2.F32 R57, -RZ, R53.H0_H0 ;  /* 0x20000035ff397230 */ /* 0x000fe20000004100 */
[----:B------:R-:W-:Y:S01]  /*130d0*/  F2FP.F16.F32.PACK_AB R45, R45, R71 ;  /* 0x000000472d2d723e */ /* 0x000fe200000000ff */
[----:B------:R-:W-:Y:S02]  /*130e0*/  HADD2.F32 R59, -RZ, R59.H1_H1 ;  /* 0x3000003bff3b7230 */ /* 0x000fe40000004100 */
[----:B------:R-:W-:Y:S01]  /*130f0*/  FFMA.FTZ R70, R65, R113, R70 ;  /* 0x0000007141467223 */ /* 0x000fe20000010046 */
        /* <DEDUP_REMOVED lines=8> */
[----:B------:R-:W-:Y:S01]  /*13180*/  FMUL.FTZ R59, R60, R44 ;  /* 0x0000002c3c3b7220 */ /* 0x000fe20000410000 */
[----:B------:R-:W-:Y:S01]  /*13190*/  FMUL.FTZ R57, R62, R47 ;  /* 0x0000002f3e397220 */ /* 0x000fe20000410000 */
[----:B------:R-:W-:Y:S01]  /*131a0*/  FMUL.FTZ R76, R76, R115 ;  /* 0x000000734c4c7220 */ /* 0x000fe20000410000 */
[----:B------:R-:W-:Y:S01]  /*131b0*/  FMUL.FTZ R60, R60, R21 ;  /* 0x000000153c3c7220 */ /* 0x000fe20000410000 */
[-C--:B------:R-:W-:Y:S01]  /*131c0*/  FMUL.FTZ R62, R62, R46.reuse ;  /* 0x0000002e3e3e7220 */ /* 0x080fe20000410000 */
[----:B------:R-:W-:Y:S01]  /*131d0*/  FFMA.FTZ R53, R66, R115, -R53 ;  /* 0x0000007342357223 */ /* 0x000fe20000010835 */
        /* <DEDUP_REMOVED lines=14> */
.L_x_2821:
[----:B------:R-:W-:Y:S05]  /*132c0*/  BSYNC B2 ;  /* 0x0000000000027941 */ /* 0x000fea0003800000 */
.L_x_2820:
[----:B------:R-:W-:Y:S05]  /*132d0*/  @P1 BRA `(.L_x_2819) ;  /* 0x0000000400801947 */ /* 0x000fea0003800000 */
[----:B01----:R-:W2:Y:S04]  /*132e0*/  LDL R20, [R1+0x60] ;  /* 0x0000600001147983 */ /* 0x003ea80000100800 */
[----:B------:R-:W4:Y:S01]  /*132f0*/  LDL R65, [R1+0xa8] ;  /* 0x0000a80001417983 */ /* 0x000f220000100800 */
[--C-:B------:R-:W-:Y:S01]  /*13300*/  SHF.R.U64 R21, R48, 0x10, R49.reuse ;  /* 0x0000001030157819 */ /* 0x100fe20000001231 */
[----:B------:R-:W-:Y:S01]  /*13310*/  HADD2.F32 R60, -RZ, R109.H1_H1 ;  /* 0x3000006dff3c7230 */ /* 0x000fe20000004100 */
[----:B------:R-:W-:Y:S01]  /*13320*/  SHF.R.U32.HI R48, RZ, 0x10, R49 ;  /* 0x00000010ff307819 */ /* 0x000fe20000011631 */
[----:B------:R-:W-:Y:S02]  /*13330*/  HADD2.F32 R58, -RZ, R111.H1_H1 ;  /* 0x3000006fff3a7230 */ /* 0x000fe40000004100 */
[----:B------:R-:W-:-:S02]  /*13340*/  HADD2.F32 R109, -RZ, R109.H0_H0 ;  /* 0x2000006dff6d7230 */ /* 0x000fc40000004100 */
[----:B------:R-:W-:Y:S02]  /*13350*/  HADD2.F32 R48, -RZ, R48.H0_H0 ;  /* 0x20000030ff307230 */ /* 0x000fe40000004100 */
[----:B------:R-:W-:Y:S02]  /*13360*/  HADD2.F32 R111, -RZ, R111.H0_H0 ;  /* 0x2000006fff6f7230 */ /* 0x000fe40000004100 */
[----:B------:R-:W-:Y:S01]  /*13370*/  HADD2.F32 R21, -RZ, R21.H0_H0 ;  /* 0x20000015ff157230 */ /* 0x000fe20000004100 */
[----:B--2---:R-:W-:-:S04]  /*13380*/  LEA.HI R3, R3, R20, RZ, 0x1d ;  /* 0x0000001403037211 */ /* 0x004fc800078fe8ff */
[----:B------:R-:W-:Y:S01]  /*13390*/  SHF.R.S32.HI R44, RZ, 0x1f, R3 ;  /* 0x0000001fff2c7819 */ /* 0x000fe20000011403 */
[----:B------:R-:W-:-:S03]  /*133a0*/  IMAD.SHL.U32 R20, R3, 0x8, RZ ;  /* 0x0000000803147824 */ /* 0x000fc600078e00ff */
[----:B------:R-:W-:Y:S02]  /*133b0*/  LEA.HI R44, R44, R3, RZ, 0x3 ;  /* 0x000000032c2c7211 */ /* 0x000fe400078f18ff */
[----:B------:R-:W-:-:S03]  /*133c0*/  LOP3.LUT R3, R223, 0x38, R20, 0xf8, !PT ;  /* 0x00000038df037812 */ /* 0x000fc600078ef814 */
[----:B------:R-:W-:Y:S01]  /*133d0*/  IMAD.SHL.U32 R20, R44, 0x400, RZ ;  /* 0x000004002c147824 */ /* 0x000fe200078e00ff */
[----:B------:R-:W-:Y:S01]  /*133e0*/  LOP3.LUT R3, R3, R78, RZ, 0x3c, !PT ;  /* 0x0000004e03037212 */ /* 0x000fe200078e3cff */
[----:B----4-:R-:W0:Y:S03]  /*133f0*/  LDS.128 R44, [R65] ;  /* 0x00000000412c7984 */ /* 0x010e260000000c00 */
[----:B------:R-:W-:-:S04]  /*13400*/  LOP3.LUT R20, R20, 0x7fffe000, RZ, 0xc0, !PT ;  /* 0x7fffe00014147812 */ /* 0x000fc800078ec0ff */
[----:B------:R-:W-:Y:S02]  /*13410*/  IADD3 R3, R3, R20, R225 ;  /* 0x0000001403037210 */ /* 0x000fe40007ffe0e1 */
[--C-:B------:R-:W-:Y:S02]  /*13420*/  SHF.R.U64 R20, R40, 0x10, R41.reuse ;  /* 0x0000001028147819 */ /* 0x100fe40000001229 */
[----:B------:R-:W-:Y:S01]  /*13430*/  SHF.R.U32.HI R40, RZ, 0x10, R41 ;  /* 0x00000010ff287819 */ /* 0x000fe20000011629 */
[----:B------:R-:W-:Y:S01]  /*13440*/  IMAD R3, R3, 0x2, R16 ;  /* 0x0000000203037824 */ /* 0x000fe200078e0210 */
[----:B------:R-:W-:Y:S01]  /*13450*/  SHF.R.U64 R41, R42, 0x10, R43 ;  /* 0x000000102a297819 */ /* 0x000fe2000000122b */
[----:B------:R-:W-:Y:S01]  /*13460*/  HADD2.F32 R20, -RZ, R20.H0_H0 ;  /* 0x20000014ff147230 */ /* 0x000fe20000004100 */
[--C-:B------:R-:W-:Y:S01]  /*13470*/  SHF.R.U64 R42, R50, 0x10, R51.reuse ;  /* 0x00000010322a7819 */ /* 0x100fe20000001233 */
[----:B------:R-:W-:Y:S01]  /*13480*/  HADD2.F32 R40, -RZ, R40.H0_H0 ;  /* 0x20000028ff287230 */ /* 0x000fe20000004100 */
[----:B------:R-:W1:Y:S01]  /*13490*/  LDS.128 R52, [R3+0x14400] ;  /* 0x0144000003347984 */ /* 0x000e620000000c00 */
[----:B------:R-:W-:Y:S01]  /*134a0*/  SHF.R.U32.HI R50, RZ, 0x10, R51 ;  /* 0x00000010ff327819 */ /* 0x000fe20000011633 */
[----:B------:R-:W-:Y:S01]  /*134b0*/  HADD2.F32 R41, -RZ, R41.H0_H0 ;  /* 0x20000029ff297230 */ /* 0x000fe20000004100 */
[----:B------:R-:W-:Y:S01]  /*134c0*/  SHF.R.U32.HI R43, RZ, 0x10, R43 ;  /* 0x00000010ff2b7819 */ /* 0x000fe2000001162b */
[----:B------:R-:W-:-:S02]  /*134d0*/  HADD2.F32 R42, -RZ, R42.H0_H0 ;  /* 0x2000002aff2a7230 */ /* 0x000fc40000004100 */
[----:B------:R-:W-:Y:S02]  /*134e0*/  HADD2.F32 R50, -RZ, R50.H0_H0 ;  /* 0x20000032ff327230 */ /* 0x000fe40000004100 */
[--C-:B0-----:R-:W-:Y:S02]  /*134f0*/  HADD2.F32 R49, -RZ, R45.reuse.H0_H0 ;  /* 0x2000002dff317230 */ /* 0x101fe40000004100 */
[----:B------:R-:W-:Y:S02]  /*13500*/  HADD2.F32 R51, -RZ, R45.H1_H1 ;  /* 0x3000002dff337230 */ /* 0x000fe40000004100 */
[----:B------:R-:W-:Y:S02]  /*13510*/  HADD2.F32 R45, -RZ, R44.H0_H0 ;  /* 0x2000002cff2d7230 */ /* 0x000fe40000004100 */
[----:B------:R-:W-:Y:S02]  /*13520*/  HADD2.F32 R56, -RZ, R46.H0_H0 ;  /* 0x2000002eff387230 */ /* 0x000fe40000004100 */
[----:B------:R-:W-:-:S02]  /*13530*/  HADD2.F32 R57, -RZ, R47.H0_H0 ;  /* 0x2000002fff397230 */ /* 0x000fc40000004100 */
[----:B------:R-:W-:Y:S02]  /*13540*/  HADD2.F32 R47, -RZ, R47.H1_H1 ;  /* 0x3000002fff2f7230 */ /* 0x000fe40000004100 */
[----:B------:R-:W-:Y:S02]  /*13550*/  HADD2.F32 R44, -RZ, R44.H1_H1 ;  /* 0x3000002cff2c7230 */ /* 0x000fe40000004100 */
[----:B------:R-:W-:Y:S02]  /*13560*/  HADD2.F32 R46, -RZ, R46.H1_H1 ;  /* 0x3000002eff2e7230 */ /* 0x000fe40000004100 */
[--C-:B-1----:R-:W-:Y:S02]  /*13570*/  HADD2.F32 R59, -RZ, R53.reuse.H0_H0 ;  /* 0x20000035ff3b7230 */ /* 0x102fe40000004100 */
[----:B------:R-:W-:Y:S02]  /*13580*/  HADD2.F32 R61, -RZ, R53.H1_H1 ;  /* 0x30000035ff3d7230 */ /* 0x000fe40000004100 */
[----:B------:R-:W-:-:S02]  /*13590*/  HADD2.F32 R53, -RZ, R52.H0_H0 ;  /* 0x20000034ff357230 */ /* 0x000fc40000004100 */
[C---:B------:R-:W-:Y:S01]  /*135a0*/  FMUL.FTZ R63, R59.reuse, R60 ;  /* 0x0000003c3b3f7220 */ /* 0x040fe20000410000 */
[-C--:B------:R-:W-:Y:S01]  /*135b0*/  FMUL.FTZ R59, R59, R58.reuse ;  /* 0x0000003a3b3b7220 */ /* 0x080fe20000410000 */
[----:B------:R-:W-:Y:S02]  /*135c0*/  HADD2.F32 R62, -RZ, R54.H0_H0 ;  /* 0x20000036ff3e7230 */ /* 0x000fe40000004100 */
[----:B------:R-:W-:Y:S01]  /*135d0*/  FFMA.FTZ R63, R49, R58, -R63 ;  /* 0x0000003a313f7223 */ /* 0x000fe2000001083f */
[C---:B------:R-:W-:Y:S01]  /*135e0*/  FMUL.FTZ R58, R61.reuse, R48 ;  /* 0x000000303d3a7220 */ /* 0x040fe20000410000 */
[----:B------:R-:W-:Y:S01]  /*135f0*/  FMUL.FTZ R61, R61, R40 ;  /* 0x000000283d3d7220 */ /* 0x000fe20000410000 */
[----:B------:R-:W-:Y:S01]  /*13600*/  FFMA.FTZ R59, R49, R60, R59 ;  /* 0x0000003c313b7223 */ /* 0x000fe2000001003b */
[----:B------:R-:W-:Y:S02]  /*13610*/  HADD2.F32 R49, -RZ, R110.H0_H0 ;  /* 0x2000006eff317230 */ /* 0x000fe40000004100 */
[----:B------:R-:W-:Y:S01]  /*13620*/  FFMA.FTZ R58, R51, R40, -R58 ;  /* 0x00000028333a7223 */ /* 0x000fe2000001083a */
[C---:B------:R-:W-:Y:S01]  /*13630*/  FMUL.FTZ R40, R53.reuse, R109 ;  /* 0x0000006d35287220 */ /* 0x040fe20000410000 */
[----:B------:R-:W-:Y:S01]  /*13640*/  FMUL.FTZ R53, R53, R111 ;  /* 0x0000006f35357220 */ /* 0x000fe20000410000 */
[----:B------:R-:W-:Y:S01]  /*13650*/  FFMA.FTZ R61, R51, R48, R61 ;  /* 0x00000030333d7223 */ /* 0x000fe2000001003d */
[----:B------:R-:W-:-:S02]  /*13660*/  HADD2.F32 R48, -RZ, R112.H0_H0 ;  /* 0x20000070ff307230 */ /* 0x000fc40000004100 */
[C---:B------:R-:W-:Y:S01]  /*13670*/  FFMA.FTZ R40, R45.reuse, R111, -R40 ;  /* 0x0000006f2d287223 */ /* 0x040fe20000010828 */
[----:B------:R-:W-:Y:S01]  /*13680*/  FFMA.FTZ R53, R45, R109, R53 ;  /* 0x0000006d2d357223 */ /* 0x000fe20000010035 */
[CC--:B------:R-:W-:Y:S01]  /*13690*/  FMUL.FTZ R45, R62.reuse, R49.reuse ;  /* 0x000000313e2d7220 */ /* 0x0c0fe20000410000 */
[--C-:B------:R-:W-:Y:S02]  /*136a0*/  HADD2.F32 R64, -RZ, R55.reuse.H0_H0 ;  /* 0x20000037ff407230 */ /* 0x100fe40000004100 */
[-C--:B------:R-:W-:Y:S01]  /*136b0*/  FMUL.FTZ R62, R62, R48.reuse ;  /* 0x000000303e3e7220 */ /* 0x080fe20000410000 */
[----:B------:R-:W-:Y:S02]  /*136c0*/  HADD2.F32 R55, -RZ, R55.H1_H1 ;  /* 0x30000037ff377230 */ /* 0x000fe40000004100 */
[C---:B------:R-:W-:Y:S01]  /*136d0*/  FFMA.FTZ R48, R56.reuse, R48, -R45 ;  /* 0x0000003038307223 */ /* 0x040fe2000001082d */
[----:B------:R-:W-:Y:S02]  /*136e0*/  HADD2.F32 R45, -RZ, R43.H0_H0 ;  /* 0x2000002bff2d7230 */ /* 0x000fe40000004100 */
[----:B------:R-:W-:Y:S01]  /*136f0*/  FFMA.FTZ R62, R56, R49, R62 ;  /* 0x00000031383e7223 */ /* 0x000fe2000001003e */
[----:B------:R-:W-:-:S02]  /*13700*/  HADD2.F32 R52, -RZ, R52.H1_H1 ;  /* 0x30000034ff347230 */ /* 0x000fc40000004100 */
[CC--:B------:R-:W-:Y:S01]  /*13710*/  FMUL.FTZ R49, R55.reuse, R50.reuse ;  /* 0x0000003237317220 */ /* 0x0c0fe20000410000 */
[----:B------:R-:W-:Y:S02]  /*13720*/  HADD2.F32 R54, -RZ, R54.H1_H1 ;  /* 0x30000036ff367230 */ /* 0x000fe40000004100 */
[-C--:B------:R-:W-:Y:S01]  /*13730*/  FMUL.FTZ R55, R55, R45.reuse ;  /* 0x0000002d37377220 */ /* 0x080fe20000410000 */
[----:B------:R-:W-:Y:S02]  /*13740*/  HADD2.F32 R110, -RZ, R110.H1_H1 ;  /* 0x3000006eff6e7230 */ /* 0x000fe40000004100 */
[C---:B------:R-:W-:Y:S01]  /*13750*/  FFMA.FTZ R49, R47.reuse, R45, -R49 ;  /* 0x0000002d2f317223 */ /* 0x040fe20000010831 */
[----:B------:R-:W-:Y:S02]  /*13760*/  HADD2.F32 R112, -RZ, R112.H1_H1 ;  /* 0x30000070ff707230 */ /* 0x000fe40000004100 */
[----:B------:R-:W-:Y:S01]  /*13770*/  FFMA.FTZ R47, R47, R50, R55 ;  /* 0x000000322f2f7223 */ /* 0x000fe20000010037 */
[C---:B------:R-:W-:Y:S01]  /*13780*/  FMUL.FTZ R50, R52.reuse, R21 ;  /* 0x0000001534327220 */ /* 0x040fe20000410000 */
[----:B------:R-:W-:Y:S01]  /*13790*/  FMUL.FTZ R52, R52, R20 ;  /* 0x0000001434347220 */ /* 0x000fe20000410000 */
[----:B------:R-:W-:Y:S01]  /*137a0*/  FMUL.FTZ R43, R64, R110 ;  /* 0x0000006e402b7220 */ /* 0x000fe20000410000 */
[----:B------:R-:W-:Y:S01]  /*137b0*/  FMUL.FTZ R45, R54, R42 ;  /* 0x0000002a362d7220 */ /* 0x000fe20000410000 */
[----:B------:R-:W-:Y:S01]  /*137c0*/  FMUL.FTZ R64, R64, R112 ;  /* 0x0000007040407220 */ /* 0x000fe20000410000 */
[----:B------:R-:W-:Y:S01]  /*137d0*/  FMUL.FTZ R54, R54, R41 ;  /* 0x0000002936367220 */ /* 0x000fe20000410000 */
[C---:B------:R-:W-:Y:S01]  /*137e0*/  FFMA.FTZ R20, R44.reuse, R20, -R50 ;  /* 0x000000142c147223 */ /* 0x040fe20000010832 */
[----:B------:R-:W-:Y:S01]  /*137f0*/  FFMA.FTZ R44, R44, R21, R52 ;  /* 0x000000152c2c7223 */ /* 0x000fe20000010034 */
[C---:B------:R-:W-:Y:S01]  /*13800*/  FFMA.FTZ R43, R57.reuse, R112, -R43 ;  /* 0x00000070392b7223 */ /* 0x040fe2000001082b */
[C---:B------:R-:W-:Y:S01]  /*13810*/  FFMA.FTZ R21, R46.reuse, R41, -R45 ;  /* 0x000000292e157223 */ /* 0x040fe2000001082d */
        /* <DEDUP_REMOVED lines=12> */
.L_x_2819:
[----:B------:R-:W-:Y:S05]  /*138e0*/  BSYNC B1 ;  /* 0x0000000000017941 */ /* 0x000fea0003800000 */
.L_x_2818:
[----:B--2---:R-:W-:Y:S01]  /*138f0*/  VIADD R3, R212, 0x40 ;  /* 0x00000040d4037836 */ /* 0x004fe20000000000 */
[----:B------:R-:W-:Y:S04]  /*13900*/  BSSY B1, `(.L_x_2822) ;  /* 0x00000d5000017945 */ /* 0x000fe80003800000 */
[----:B------:R-:W-:-:S13]  /*13910*/  ISETP.GE.AND P0, PT, R3, R0, PT ;  /* 0x000000000300720c */ /* 0x000fda0003f06270 */
[----:B------:R-:W-:Y:S05]  /*13920*/  @P0 BRA `(.L_x_2823) ;  /* 0x0000000c00480947 */ /* 0x000fea0003800000 */
[----:B01----:R-:W0:Y:S01]  /*13930*/  LDC R20, c[0x0][0x3f4] ;  /* 0x0000fd00ff147b82 */ /* 0x003e220000000800 */
[----:B------:R-:W-:Y:S01]  /*13940*/  BSSY B2, `(.L_x_2824) ;  /* 0x0000064000027945 */ /* 0x000fe20003800000 */
[----:B------:R-:W-:Y:S02]  /*13950*/  SHF.R.U32.HI R62, RZ, 0x3, R222 ;  /* 0x00000003ff3e7819 */ /* 0x000fe400000116de */
[-C--:B0-----:R-:W-:Y:S02]  /*13960*/  ISETP.GE.AND P0, PT, R18, R20.reuse, PT ;  /* 0x000000141200720c */ /* 0x081fe40003f06270 */
[----:B------:R-:W-:-:S11]  /*13970*/  ISETP.GE.AND P1, PT, R213, R20, PT ;  /* 0x00000014d500720c */ /* 0x000fd60003f26270 */
[----:B------:R-:W-:Y:S05]  /*13980*/  @P0 BRA `(.L_x_2825) ;  /* 0x00000004007c0947 */ /* 0x000fea0003800000 */
[----:B------:R-:W2:Y:S01]  /*13990*/  LDL R63, [R1+0xa4] ;  /* 0x0000a400013f7983 */ /* 0x000ea20000100800 */
[----:B------:R-:W-:Y:S01]  /*139a0*/  LEA.HI R3, R20, R237, RZ, 0x1d ;  /* 0x000000ed14037211 */ /* 0x000fe200078fe8ff */
[----:B------:R-:W-:Y:S01]  /*139b0*/  HADD2.F32 R53, -RZ, R105.H1_H1 ;  /* 0x30000069ff357230 */ /* 0x000fe20000004100 */
[----:B------:R-:W-:Y:S01]  /*139c0*/  SHF.R.U64 R30, R30, 0x10, R31 ;  /* 0x000000101e1e7819 */ /* 0x000fe2000000121f */
[--C-:B------:R-:W-:Y:S01]  /*139d0*/  HADD2.F32 R51, -RZ, R107.reuse.H1_H1 ;  /* 0x3000006bff337230 */ /* 0x100fe20000004100 */
[----:B------:R-:W-:Y:S01]  /*139e0*/  SHF.R.S32.HI R40, RZ, 0x1f, R3 ;  /* 0x0000001fff287819 */ /* 0x000fe20000011403 */
[----:B------:R-:W-:Y:S01]  /*139f0*/  HADD2.F32 R58, -RZ, R107.H0_H0 ;  /* 0x2000006bff3a7230 */ /* 0x000fe20000004100 */
[----:B------:R-:W-:Y:S02]  /*13a00*/  SHF.L.U32 R21, R3, 0x3, RZ ;  /* 0x0000000303157819 */ /* 0x000fe400000006ff */
[----:B------:R-:W-:Y:S02]  /*13a10*/  LEA.HI R40, R40, R3, RZ, 0x3 ;  /* 0x0000000328287211 */ /* 0x000fe400078f18ff */
[----:B------:R-:W-:-:S03]  /*13a20*/  LOP3.LUT R3, R222, 0x38, R21, 0xf8, !PT ;  /* 0x00000038de037812 */ /* 0x000fc600078ef815 */
[----:B------:R-:W-:Y:S01]  /*13a30*/  IMAD.SHL.U32 R40, R40, 0x400, RZ ;  /* 0x0000040028287824 */ /* 0x000fe200078e00ff */
[----:B------:R-:W-:-:S04]  /*13a40*/  LOP3.LUT R3, R3, R62, RZ, 0x3c, !PT ;  /* 0x0000003e03037212 */ /* 0x000fc800078e3cff */
[----:B------:R-:W-:-:S04]  /*13a50*/  LOP3.LUT R21, R40, 0x7fffe000, RZ, 0xc0, !PT ;  /* 0x7fffe00028157812 */ /* 0x000fc800078ec0ff */
[----:B------:R-:W-:Y:S02]  /*13a60*/  IADD3 R3, R3, R21, R224 ;  /* 0x0000001503037210 */ /* 0x000fe40007ffe0e0 */
[----:B------:R-:W-:Y:S02]  /*13a70*/  SHF.R.U64 R21, R28, 0x10, R29 ;  /* 0x000000101c157819 */ /* 0x000fe4000000121d */
[--C-:B------:R-:W-:Y:S01]  /*13a80*/  SHF.R.U64 R28, R36, 0x10, R37.reuse ;  /* 0x00000010241c7819 */ /* 0x100fe20000001225 */
[----:B------:R-:W-:Y:S01]  /*13a90*/  IMAD R3, R3, 0x2, R16 ;  /* 0x0000000203037824 */ /* 0x000fe200078e0210 */
[----:B------:R-:W-:Y:S01]  /*13aa0*/  SHF.R.U32.HI R36, RZ, 0x10, R37 ;  /* 0x00000010ff247819 */ /* 0x000fe20000011625 */
[----:B------:R-:W-:Y:S01]  /*13ab0*/  HADD2.F32 R21, -RZ, R21.H0_H0 ;  /* 0x20000015ff157230 */ /* 0x000fe20000004100 */
[----:B------:R-:W-:Y:S02]  /*13ac0*/  SHF.R.U32.HI R29, RZ, 0x10, R29 ;  /* 0x00000010ff1d7819 */ /* 0x000fe4000001161d */
[----:B------:R-:W0:Y:S01]  /*13ad0*/  LDS.128 R44, [R3+0x14400] ;  /* 0x01440000032c7984 */ /* 0x000e220000000c00 */
[----:B------:R-:W-:Y:S01]  /*13ae0*/  SHF.R.U32.HI R37, RZ, 0x10, R31 ;  /* 0x00000010ff257819 */ /* 0x000fe2000001161f */
[----:B------:R-:W-:Y:S01]  /*13af0*/  HADD2.F32 R59, -RZ, R36.H0_H0 ;  /* 0x20000024ff3b7230 */ /* 0x000fe20000004100 */
[--C-:B------:R-:W-:Y:S01]  /*13b00*/  SHF.R.U64 R31, R38, 0x10, R39.reuse ;  /* 0x00000010261f7819 */ /* 0x100fe20000001227 */
[----:B------:R-:W-:Y:S01]  /*13b10*/  HADD2.F32 R29, -RZ, R29.H0_H0 ;  /* 0x2000001dff1d7230 */ /* 0x000fe20000004100 */
[----:B------:R-:W-:Y:S01]  /*13b20*/  SHF.R.U32.HI R39, RZ, 0x10, R39 ;  /* 0x00000010ff277819 */ /* 0x000fe20000011627 */
[----:B------:R-:W-:-:S02]  /*13b30*/  HADD2.F32 R36, -RZ, R105.H0_H0 ;  /* 0x20000069ff247230 */ /* 0x000fc40000004100 */
[--C-:B0-----:R-:W-:Y:S02]  /*13b40*/  HADD2.F32 R52, -RZ, R45.reuse.H0_H0 ;  /* 0x2000002dff347230 */ /* 0x101fe40000004100 */
[----:B------:R-:W-:Y:S02]  /*13b50*/  HADD2.F32 R54, -RZ, R45.H1_H1 ;  /* 0x3000002dff367230 */ /* 0x000fe40000004100 */
[----:B------:R-:W-:Y:S02]  /*13b60*/  HADD2.F32 R45, -RZ, R44.H0_H0 ;  /* 0x2000002cff2d7230 */ /* 0x000fe40000004100 */
[C---:B------:R-:W-:Y:S01]  /*13b70*/  FMUL.FTZ R57, R52.reuse, R53 ;  /* 0x0000003534397220 */ /* 0x040fe20000410000 */
[----:B------:R-:W-:Y:S01]  /*13b80*/  FMUL.FTZ R61, R52, R51 ;  /* 0x00000033343d7220 */ /* 0x000fe20000410000 */
[----:B------:R-:W-:Y:S02]  /*13b90*/  HADD2.F32 R55, -RZ, R46.H0_H0 ;  /* 0x2000002eff377230 */ /* 0x000fe40000004100 */
[----:B------:R-:W-:-:S02]  /*13ba0*/  HADD2.F32 R52, -RZ, R106.H0_H0 ;  /* 0x2000006aff347230 */ /* 0x000fc40000004100 */
[--C-:B------:R-:W-:Y:S02]  /*13bb0*/  HADD2.F32 R56, -RZ, R47.reuse.H0_H0 ;  /* 0x2000002fff387230 */ /* 0x100fe40000004100 */
[----:B------:R-:W-:Y:S02]  /*13bc0*/  HADD2.F32 R47, -RZ, R47.H1_H1 ;  /* 0x3000002fff2f7230 */ /* 0x000fe40000004100 */
[----:B------:R-:W-:Y:S02]  /*13bd0*/  HADD2.F32 R44, -RZ, R44.H1_H1 ;  /* 0x3000002cff2c7230 */ /* 0x000fe40000004100 */
[----:B------:R-:W-:Y:S01]  /*13be0*/  HADD2.F32 R46, -RZ, R46.H1_H1 ;  /* 0x3000002eff2e7230 */ /* 0x000fe20000004100 */
[----:B--2---:R-:W0:Y:S02]  /*13bf0*/  LDS.128 R40, [R63] ;  /* 0x000000003f287984 */ /* 0x004e240000000c00 */
[--C-:B0-----:R-:W-:Y:S02]  /*13c00*/  HADD2.F32 R38, -RZ, R41.reuse.H0_H0 ;  /* 0x20000029ff267230 */ /* 0x101fe40000004100 */
[----:B------:R-:W-:-:S02]  /*13c10*/  HADD2.F32 R48, -RZ, R41.H1_H1 ;  /* 0x30000029ff307230 */ /* 0x000fc40000004100 */
[----:B------:R-:W-:Y:S02]  /*13c20*/  HADD2.F32 R41, -RZ, R40.H0_H0 ;  /* 0x20000028ff297230 */ /* 0x000fe40000004100 */
[----:B------:R-:W-:Y:S01]  /*13c30*/  FFMA.FTZ R57, R38, R51, -R57 ;  /* 0x0000003326397223 */ /* 0x000fe20000010839 */
[----:B------:R-:W-:Y:S01]  /*13c40*/  FMUL.FTZ R51, R54, R59 ;  /* 0x0000003b36337220 */ /* 0x000fe20000410000 */
[----:B------:R-:W-:Y:S01]  /*13c50*/  FFMA.FTZ R61, R38, R53, R61 ;  /* 0x00000035263d7223 */ /* 0x000fe2000001003d */
[-C--:B------:R-:W-:Y:S01]  /*13c60*/  FMUL.FTZ R53, R54, R29.reuse ;  /* 0x0000001d36357220 */ /* 0x080fe20000410000 */
[C---:B------:R-:W-:Y:S01]  /*13c70*/  FMUL.FTZ R54, R45.reuse, R36 ;  /* 0x000000242d367220 */ /* 0x040fe20000410000 */
[----:B------:R-:W-:Y:S01]  /*13c80*/  FFMA.FTZ R38, R48, R29, -R51 ;  /* 0x0000001d30267223 */ /* 0x000fe20000010833 */
[-C--:B------:R-:W-:Y:S01]  /*13c90*/  FMUL.FTZ R29, R45, R58.reuse ;  /* 0x0000003a2d1d7220 */ /* 0x080fe20000410000 */
[----:B------:R-:W-:Y:S02]  /*13ca0*/  HADD2.F32 R49, -RZ, R42.H0_H0 ;  /* 0x2000002aff317230 */ /* 0x000fe40000004100 */
[----:B------:R-:W-:Y:S01]  /*13cb0*/  FFMA.FTZ R45, R41, R58, -R54 ;  /* 0x0000003a292d7223 */ /* 0x000fe20000010836 */
[----:B------:R-:W-:-:S02]  /*13cc0*/  HADD2.F32 R54, -RZ, R108.H0_H0 ;  /* 0x2000006cff367230 */ /* 0x000fc40000004100 */
[----:B------:R-:W-:Y:S01]  /*13cd0*/  FMUL.FTZ R58, R55, R52 ;  /* 0x00000034373a7220 */ /* 0x000fe20000410000 */
[----:B------:R-:W-:Y:S01]  /*13ce0*/  FFMA.FTZ R36, R41, R36, R29 ;  /* 0x0000002429247223 */ /* 0x000fe2000001001d */
[----:B------:R-:W-:Y:S02]  /*13cf0*/  HADD2.F32 R51, -RZ, R106.H1_H1 ;  /* 0x3000006aff337230 */ /* 0x000fe40000004100 */
[----:B------:R-:W-:Y:S01]  /*13d00*/  FFMA.FTZ R48, R48, R59, R53 ;  /* 0x0000003b30307223 */ /* 0x000fe20000010035 */
[----:B------:R-:W-:Y:S02]  /*13d10*/  HADD2.F32 R29, -RZ, R108.H1_H1 ;  /* 0x3000006cff1d7230 */ /* 0x000fe40000004100 */
[-C--:B------:R-:W-:Y:S01]  /*13d20*/  FFMA.FTZ R41, R49, R54.reuse, -R58 ;  /* 0x0000003631297223 */ /* 0x080fe2000001083a */
[----:B------:R-:W-:Y:S02]  /*13d30*/  HADD2.F32 R58, -RZ, R37.H0_H0 ;  /* 0x20000025ff3a7230 */ /* 0x000fe40000004100 */
[----:B------:R-:W-:Y:S01]  /*13d40*/  FMUL.FTZ R60, R55, R54 ;  /* 0x00000036373c7220 */ /* 0x000fe20000410000 */
[----:B------:R-:W-:-:S02]  /*13d50*/  HADD2.F32 R50, -RZ, R43.H0_H0 ;  /* 0x2000002bff327230 */ /* 0x000fc40000004100 */
[C---:B------:R-:W-:Y:S01]  /*13d60*/  FMUL.FTZ R37, R56.reuse, R51 ;  /* 0x0000003338257220 */ /* 0x040fe20000410000 */
[----:B------:R-:W-:Y:S02]  /*13d70*/  HADD2.F32 R54, -RZ, R39.H0_H0 ;  /* 0x20000027ff367230 */ /* 0x000fe40000004100 */
[-C--:B------:R-:W-:Y:S01]  /*13d80*/  FMUL.FTZ R56, R56, R29.reuse ;  /* 0x0000001d38387220 */ /* 0x080fe20000410000 */
[----:B------:R-:W-:Y:S01]  /*13d90*/  FFMA.FTZ R49, R49, R52, R60 ;  /* 0x0000003431317223 */ /* 0x000fe2000001003c */
[C---:B------:R-:W-:Y:S01]  /*13da0*/  FFMA.FTZ R29, R50.reuse, R29, -R37 ;  /* 0x0000001d321d7223 */ /* 0x040fe20000010825 */
[----:B------:R-:W-:Y:S02]  /*13db0*/  HADD2.F32 R43, -RZ, R43.H1_H1 ;  /* 0x3000002bff2b7230 */ /* 0x000fe40000004100 */
[----:B------:R-:W-:Y:S01]  /*13dc0*/  FFMA.FTZ R39, R50, R51, R56 ;  /* 0x0000003332277223 */ /* 0x000fe20000010038 */
[C---:B------:R-:W-:Y:S01]  /*13dd0*/  FMUL.FTZ R52, R47.reuse, R54 ;  /* 0x000000362f347220 */ /* 0x040fe20000410000 */
[----:B------:R-:W-:Y:S01]  /*13de0*/  FMUL.FTZ R50, R47, R58 ;  /* 0x0000003a2f327220 */ /* 0x000fe20000410000 */
[----:B------:R-:W-:-:S02]  /*13df0*/  HADD2.F32 R37, -RZ, R28.H0_H0 ;  /* 0x2000001cff257230 */ /* 0x000fc40000004100 */
[----:B------:R-:W-:Y:S02]  /*13e00*/  HADD2.F32 R47, -RZ, R31.H0_H0 ;  /* 0x2000001fff2f7230 */ /* 0x000fe40000004100 */
[C---:B------:R-:W-:Y:S01]  /*13e10*/  FFMA.FTZ R52, R43.reuse, R58, -R52 ;  /* 0x0000003a2b347223 */ /* 0x040fe20000010834 */
[----:B------:R-:W-:Y:S02]  /*13e20*/  HADD2.F32 R31, -RZ, R30.H0_H0 ;  /* 0x2000001eff1f7230 */ /* 0x000fe40000004100 */
[----:B------:R-:W-:Y:S01]  /*13e30*/  FFMA.FTZ R50, R43, R54, R50 ;  /* 0x000000362b327223 */ /* 0x000fe20000010032 */
[----:B------:R-:W-:Y:S02]  /*13e40*/  HADD2.F32 R40, -RZ, R40.H1_H1 ;  /* 0x30000028ff287230 */ /* 0x000fe40000004100 */
[----:B------:R-:W-:Y:S01]  /*13e50*/  FMUL.FTZ R43, R44, R37 ;  /* 0x000000252c2b7220 */ /* 0x000fe20000410000 */
[----:B------:R-:W-:Y:S02]  /*13e60*/  HADD2.F32 R42, -RZ, R42.H1_H1 ;  /* 0x3000002aff2a7230 */ /* 0x000fe40000004100 */
[----:B------:R-:W-:Y:S01]  /*13e70*/  FMUL.FTZ R51, R46, R47 ;  /* 0x0000002f2e337220 */ /* 0x000fe20000410000 */
[----:B------:R-:W-:Y:S01]  /*13e80*/  FMUL.FTZ R44, R44, R21 ;  /* 0x000000152c2c7220 */ /* 0x000fe20000410000 */
[----:B------:R-:W-:Y:S01]  /*13e90*/  FMUL.FTZ R46, R46, R31 ;  /* 0x0000001f2e2e7220 */ /* 0x000fe20000410000 */
[----:B------:R-:W-:Y:S01]  /*13ea0*/  FFMA.FTZ R28, R40, R21, -R43 ;  /* 0x00000015281c7223 */ /* 0x000fe2000001082b */
[----:B------:R-:W-:Y:S01]  /*13eb0*/  FFMA.FTZ R30, R42, R31, -R51 ;  /* 0x0000001f2a1e7223 */ /* 0x000fe20000010833 */
        /* <DEDUP_REMOVED lines=12> */
.L_x_2825:
[----:B------:R-:W-:Y:S05]  /*13f80*/  BSYNC B2 ;  /* 0x0000000000027941 */ /* 0x000fea0003800000 */
.L_x_2824:
[----:B------:R-:W-:Y:S05]  /*13f90*/  @P1 BRA `(.L_x_2823) ;  /* 0x0000000400ac1947 */ /* 0x000fea0003800000 */
[----:B------:R-:W2:Y:S04]  /*13fa0*/  LDL R21, [R1+0x60] ;  /* 0x0000600001157983 */ /* 0x000ea80000100800 */
[----:B0-----:R-:W4:Y:S01]  /*13fb0*/  LDL R3, [R1+0x8c] ;  /* 0x00008c0001037983 */ /* 0x001f220000100800 */
[----:B------:R-:W-:Y:S01]  /*13fc0*/  SHF.R.S32.HI R28, RZ, 0x1f, R213 ;  /* 0x0000001fff1c7819 */ /* 0x000fe200000114d5 */
[--C-:B------:R-:W-:Y:S01]  /*13fd0*/  HADD2.F32 R49, -RZ, R95.reuse.H0_H0 ;  /* 0x2000005fff317230 */ /* 0x100fe20000004100 */
[----:B------:R-:W-:Y:S01]  /*13fe0*/  SHF.R.U32.HI R50, RZ, 0x10, R33 ;  /* 0x00000010ff327819 */ /* 0x000fe20000011621 */
[----:B------:R-:W-:Y:S01]  /*13ff0*/  HADD2.F32 R47, -RZ, R96.H1_H1 ;  /* 0x30000060ff2f7230 */ /* 0x000fe20000004100 */
[----:B------:R-:W-:Y:S01]  /*14000*/  SHF.R.U32.HI R43, RZ, 0x10, R25 ;  /* 0x00000010ff2b7819 */ /* 0x000fe20000011619 */
[----:B------:R-:W-:-:S02]  /*14010*/  HADD2.F32 R48, -RZ, R95.H1_H1 ;  /* 0x3000005fff307230 */ /* 0x000fc40000004100 */
[----:B------:R-:W-:Y:S02]  /*14020*/  HADD2.F32 R50, -RZ, R50.H0_H0 ;  /* 0x20000032ff327230 */ /* 0x000fe40000004100 */
[----:B------:R-:W-:Y:S02]  /*14030*/  HADD2.F32 R43, -RZ, R43.H0_H0 ;  /* 0x2000002bff2b7230 */ /* 0x000fe40000004100 */
[----:B------:R-:W-:Y:S02]  /*14040*/  HADD2.F32 R96, -RZ, R96.H0_H0 ;  /* 0x20000060ff607230 */ /* 0x000fe40000004100 */
[----:B--2---:R-:W-:Y:S01]  /*14050*/  IMAD.MOV.U32 R29, RZ, RZ, R21 ;  /* 0x000000ffff1d7224 */ /* 0x004fe200078e0015 */
[CC--:B------:R-:W-:Y:S02]  /*14060*/  LEA.HI R21, R28.reuse, R213.reuse, RZ, 0x6 ;  /* 0x000000d51c157211 */ /* 0x0c0fe400078f30ff */
[----:B----4-:R-:W-:Y:S02]  /*14070*/  R2UR UR4, R3 ;  /* 0x00000000030472ca */ /* 0x010fe400000e0000 */
[----:B------:R-:W-:Y:S01]  /*14080*/  LEA.HI R3, R28, R213, RZ, 0x3 ;  /* 0x000000d51c037211 */ /* 0x000fe200078f18ff */
[----:B------:R-:W-:Y:S01]  /*14090*/  IMAD.SHL.U32 R28, R21, 0x80, RZ ;  /* 0x00000080151c7824 */ /* 0x000fe200078e00ff */
[----:B------:R-:W-:-:S02]  /*140a0*/  LEA.HI R20, R20, R29, RZ, 0x1d ;  /* 0x0000001d14147211 */ /* 0x000fc400078fe8ff */
[----:B------:R-:W-:Y:S02]  /*140b0*/  LOP3.LUT R3, R222, 0x38, R3, 0xf8, !PT ;  /* 0x00000038de037812 */ /* 0x000fe400078ef803 */
[----:B------:R-:W-:Y:S02]  /*140c0*/  SHF.R.S32.HI R21, RZ, 0x1f, R20 ;  /* 0x0000001fff157819 */ /* 0x000fe40000011414 */
[----:B------:R-:W-:Y:S02]  /*140d0*/  LOP3.LUT R29, R28, 0xffffe000, RZ, 0xc0, !PT ;  /* 0xffffe0001c1d7812 */ /* 0x000fe400078ec0ff */
[----:B------:R-:W-:Y:S02]  /*140e0*/  LOP3.LUT R28, R3, R62, RZ, 0x3c, !PT ;  /* 0x0000003e031c7212 */ /* 0x000fe400078e3cff */
[----:B------:R-:W-:Y:S02]  /*140f0*/  LEA.HI R21, R21, R20, RZ, 0x3 ;  /* 0x0000001415157211 */ /* 0x000fe400078f18ff */
[----:B------:R-:W-:-:S02]  /*14100*/  SHF.L.U32 R3, R20, 0x3, RZ ;  /* 0x0000000314037819 */ /* 0x000fc400000006ff */
[--C-:B------:R-:W-:Y:S01]  /*14110*/  IADD3 R29, R28, R29, R224.reuse ;  /* 0x0000001d1c1d7210 */ /* 0x100fe20007ffe0e0 */
[----:B------:R-:W-:Y:S01]  /*14120*/  IMAD.SHL.U32 R28, R21, 0x400, RZ ;  /* 0x00000400151c7824 */ /* 0x000fe200078e00ff */
[----:B------:R-:W-:Y:S02]  /*14130*/  LOP3.LUT R20, R222, 0x38, R3, 0xf8, !PT ;  /* 0x00000038de147812 */ /* 0x000fe400078ef803 */
[----:B------:R-:W-:Y:S02]  /*14140*/  LEA R3, R29, UR4, 0x1 ;  /* 0x000000041d037c11 */ /* 0x000fe4000f8e08ff */
[----:B------:R-:W-:Y:S02]  /*14150*/  LOP3.LUT R21, R20, R62, RZ, 0x3c, !PT ;  /* 0x0000003e14157212 */ /* 0x000fe400078e3cff */
[----:B------:R-:W-:Y:S02]  /*14160*/  LOP3.LUT R20, R28, 0x7fffe000, RZ, 0xc0, !PT ;  /* 0x7fffe0001c147812 */ /* 0x000fe400078ec0ff */
[----:B------:R-:W0:Y:S02]  /*14170*/  LDS.128 R28, [R3] ;  /* 0x00000000031c7984 */ /* 0x000e240000000c00 */
[----:B------:R-:W-:-:S05]  /*14180*/  IADD3 R21, R21, R20, R224 ;  /* 0x0000001415157210 */ /* 0x000fca0007ffe0e0 */
[----:B------:R-:W-:Y:S01]  /*14190*/  IMAD R20, R21, 0x2, R16 ;  /* 0x0000000215147824 */ /* 0x000fe200078e0210 */
[----:B------:R-:W-:Y:S02]  /*141a0*/  SHF.R.U64 R21, R24, 0x10, R25 ;  /* 0x0000001018157819 */ /* 0x000fe40000001219 */
[----:B------:R-:W-:Y:S02]  /*141b0*/  SHF.R.U64 R24, R32, 0x10, R33 ;  /* 0x0000001020187819 */ /* 0x000fe40000001221 */
[----:B------:R-:W1:Y:S01]  /*141c0*/  LDS.128 R36, [R20+0x14400] ;  /* 0x0144000014247984 */ /* 0x000e620000000c00 */
[----:B------:R-:W-:Y:S01]  /*141d0*/  SHF.R.U64 R25, R26, 0x10, R27 ;  /* 0x000000101a197819 */ /* 0x000fe2000000121b */
[----:B------:R-:W-:Y:S01]  /*141e0*/  HADD2.F32 R21, -RZ, R21.H0_H0 ;  /* 0x20000015ff157230 */ /* 0x000fe20000004100 */
[--C-:B------:R-:W-:Y:S02]  /*141f0*/  SHF.R.U64 R26, R34, 0x10, R35.reuse ;  /* 0x00000010221a7819 */ /* 0x100fe40000001223 */
[----:B------:R-:W-:Y:S01]  /*14200*/  SHF.R.U32.HI R34, RZ, 0x10, R35 ;  /* 0x00000010ff227819 */ /* 0x000fe20000011623 */
[----:B------:R-:W-:Y:S01]  /*14210*/  HADD2.F32 R25, -RZ, R25.H0_H0 ;  /* 0x20000019ff197230 */ /* 0x000fe20000004100 */
[----:B------:R-:W-:Y:S01]  /*14220*/  SHF.R.U32.HI R27, RZ, 0x10, R27 ;  /* 0x00000010ff1b7819 */ /* 0x000fe2000001161b */
[----:B0-----:R-:W-:-:S02]  /*14230*/  HADD2.F32 R44, -RZ, R29.H0_H0 ;  /* 0x2000001dff2c7230 */ /* 0x001fc40000004100 */
[----:B------:R-:W-:Y:S02]  /*14240*/  HADD2.F32 R41, -RZ, R29.H1_H1 ;  /* 0x3000001dff297230 */ /* 0x000fe40000004100 */
[----:B------:R-:W-:Y:S02]  /*14250*/  HADD2.F32 R35, -RZ, R28.H0_H0 ;  /* 0x2000001cff237230 */ /* 0x000fe40000004100 */
[----:B------:R-:W-:Y:S02]  /*14260*/  HADD2.F32 R29, -RZ, R30.H0_H0 ;  /* 0x2000001eff1d7230 */ /* 0x000fe40000004100 */
[--C-:B------:R-:W-:Y:S02]  /*14270*/  HADD2.F32 R32, -RZ, R31.reuse.H0_H0 ;  /* 0x2000001fff207230 */ /* 0x100fe40000004100 */
[----:B------:R-:W-:Y:S02]  /*14280*/  HADD2.F32 R31, -RZ, R31.H1_H1 ;  /* 0x3000001fff1f7230 */ /* 0x000fe40000004100 */
[----:B-1----:R-:W-:-:S02]  /*14290*/  HADD2.F32 R33, -RZ, R37.H0_H0 ;  /* 0x20000025ff217230 */ /* 0x002fc40000004100 */
[----:B------:R-:W-:Y:S02]  /*142a0*/  HADD2.F32 R46, -RZ, R37.H1_H1 ;  /* 0x30000025ff2e7230 */ /* 0x000fe40000004100 */
[----:B------:R-:W-:Y:S02]  /*142b0*/  HADD2.F32 R45, -RZ, R36.H0_H0 ;  /* 0x20000024ff2d7230 */ /* 0x000fe40000004100 */
[C---:B------:R-:W-:Y:S01]  /*142c0*/  FMUL.FTZ R37, R33.reuse, R49 ;  /* 0x0000003121257220 */ /* 0x040fe20000410000 */
[----:B------:R-:W-:Y:S01]  /*142d0*/  FMUL.FTZ R51, R33, R47 ;  /* 0x0000002f21337220 */ /* 0x000fe20000410000 */
[C---:B------:R-:W-:Y:S01]  /*142e0*/  FMUL.FTZ R52, R46.reuse, R50 ;  /* 0x000000322e347220 */ /* 0x040fe20000410000 */
[----:B------:R-:W-:Y:S01]  /*142f0*/  FMUL.FTZ R46, R46, R43 ;  /* 0x0000002b2e2e7220 */ /* 0x000fe20000410000 */
[C---:B------:R-:W-:Y:S01]  /*14300*/  FFMA.FTZ R33, R44.reuse, R47, -R37 ;  /* 0x0000002f2c217223 */ /* 0x040fe20000010825 */
[----:B------:R-:W-:Y:S01]  /*14310*/  FFMA.FTZ R37, R44, R49, R51 ;  /* 0x000000312c257223 */ /* 0x000fe20000010033 */
[----:B------:R-:W-:Y:S01]  /*14320*/  FFMA.FTZ R44, R41, R43, -R52 ;  /* 0x0000002b292c7223 */ /* 0x000fe20000010834 */
[----:B------:R-:W-:Y:S01]  /*14330*/  FMUL.FTZ R52, R45, R48 ;  /* 0x000000302d347220 */ /* 0x000fe20000410000 */
[----:B------:R-:W-:-:S02]  /*14340*/  HADD2.F32 R42, -RZ, R38.H0_H0 ;  /* 0x20000026ff2a7230 */ /* 0x000fc40000004100 */
[----:B------:R-:W-:Y:S01]  /*14350*/  FMUL.FTZ R45, R45, R96 ;  /* 0x000000602d2d7220 */ /* 0x000fe20000410000 */
[--C-:B------:R-:W-:Y:S02]  /*14360*/  HADD2.F32 R47, -RZ, R94.reuse.H1_H1 ;  /* 0x3000005eff2f7230 */ /* 0x100fe40000004100 */
[----:B------:R-:W-:Y:S01]  /*14370*/  FFMA.FTZ R46, R41, R50, R46 ;  /* 0x00000032292e7223 */ /* 0x000fe2000001002e */
[C---:B------:R-:W-:Y:S01]  /*14380*/  FFMA.FTZ R41, R35.reuse, R96, -R52 ;  /* 0x0000006023297223 */ /* 0x040fe20000010834 */
[----:B------:R-:W-:Y:S02]  /*14390*/  HADD2.F32 R43, -RZ, R97.H0_H0 ;  /* 0x20000061ff2b7230 */ /* 0x000fe40000004100 */
[----:B------:R-:W-:Y:S01]  /*143a0*/  FFMA.FTZ R35, R35, R48, R45 ;  /* 0x0000003023237223 */ /* 0x000fe2000001002d */
[----:B------:R-:W-:Y:S01]  /*143b0*/  FMUL.FTZ R48, R42, R47 ;  /* 0x0000002f2a307220 */ /* 0x000fe20000410000 */
[----:B------:R-:W-:Y:S02]  /*143c0*/  HADD2.F32 R40, -RZ, R39.H0_H0 ;  /* 0x20000027ff287230 */ /* 0x000fe40000004100 */
[----:B------:R-:W-:-:S02]  /*143d0*/  HADD2.F32 R45, -RZ, R94.H0_H0 ;  /* 0x2000005eff2d7230 */ /* 0x000fc40000004100 */
[-C--:B------:R-:W-:Y:S01]  /*143e0*/  FMUL.FTZ R50, R42, R43.reuse ;  /* 0x0000002b2a327220 */ /* 0x080fe20000410000 */
[----:B------:R-:W-:Y:S02]  /*143f0*/  HADD2.F32 R97, -RZ, R97.H1_H1 ;  /* 0x30000061ff617230 */ /* 0x000fe40000004100 */
[C---:B------:R-:W-:Y:S01]  /*14400*/  FFMA.FTZ R42, R29.reuse, R43, -R48 ;  /* 0x0000002b1d2a7223 */ /* 0x040fe20000010830 */
        /* <DEDUP_REMOVED lines=8> */
[----:B------:R-:W-:Y:S02]  /*14490*/  HADD2.F32 R38, -RZ, R38.H1_H1 ;  /* 0x30000026ff267230 */ /* 0x000fe40000004100 */
[----:B------:R-:W-:Y:S01]  /*144a0*/  FFMA.FTZ R40, R32, R45, R40 ;  /* 0x0000002d20287223 */ /* 0x000fe20000010028 */
[C---:B------:R-:W-:Y:S01]  /*144b0*/  FMUL.FTZ R52, R39.reuse, R48 ;  /* 0x0000003027347220 */ /* 0x040fe20000410000 */
[----:B------:R-:W-:Y:S01]  /*144c0*/  FMUL.FTZ R32, R39, R34 ;  /* 0x0000002227207220 */ /* 0x000fe20000410000 */
[----:B------:R-:W-:Y:S02]  /*144d0*/  HADD2.F32 R27, -RZ, R24.H0_H0 ;  /* 0x20000018ff1b7230 */ /* 0x000fe40000004100 */
[----:B------:R-:W-:-:S02]  /*144e0*/  HADD2.F32 R29, -RZ, R26.H0_H0 ;  /* 0x2000001aff1d7230 */ /* 0x000fc40000004100 */
        /* <DEDUP_REMOVED lines=22> */
.L_x_2823:
[----:B------:R-:W-:Y:S05]  /*14650*/  BSYNC B1 ;  /* 0x0000000000017941 */ /* 0x000fea0003800000 */
.L_x_2822:
[----:B0-2---:R-:W-:-:S05]  /*14660*/  VIADD R3, R212, 0x60 ;  /* 0x00000060d4037836 */ /* 0x005fca0000000000 */
[----:B------:R-:W-:-:S13]  /*14670*/  ISETP.GE.AND P0, PT, R3, R0, PT ;  /* 0x000000000300720c */ /* 0x000fda0003f06270 */
[----:B------:R-:W-:Y:S05]  /*14680*/  @P0 BRA `(.L_x_2793) ;  /* 0x0000000c00840947 */ /* 0x000fea0003800000 */
[----:B-1----:R0:W5:Y:S01]  /*14690*/  LDL R47, [R1+0x8c] ;  /* 0x00008c00012f7983 */ /* 0x0021620000100800 */
[----:B------:R-:W1:Y:S01]  /*146a0*/  LDC R0, c[0x0][0x3f4] ;  /* 0x0000fd00ff007b82 */ /* 0x000e620000000800 */
[----:B------:R-:W-:Y:S01]  /*146b0*/  BSSY B1, `(.L_x_2826) ;  /* 0x000006d000017945 */ /* 0x000fe20003800000 */
[-C--:B-1----:R-:W-:Y:S02]  /*146c0*/  ISETP.GE.AND P0, PT, R18, R0.reuse, PT ;  /* 0x000000001200720c */ /* 0x082fe40003f06270 */
[----:B------:R-:W-:-:S11]  /*146d0*/  ISETP.GE.AND P1, PT, R213, R0, PT ;  /* 0x00000000d500720c */ /* 0x000fd60003f26270 */
[----:B0-----:R-:W-:Y:S05]  /*146e0*/  @P0 BRA `(.L_x_2827) ;  /* 0x0000000400a40947 */ /* 0x001fea0003800000 */
[----:B------:R-:W-:Y:S01]  /*146f0*/  SHF.R.S32.HI R20, RZ, 0x1f, R3 ;  /* 0x0000001fff147819 */ /* 0x000fe20000011403 */
[----:B------:R-:W-:Y:S01]  /*14700*/  IMAD.SHL.U32 R21, R3, 0x40, RZ ;  /* 0x0000004003157824 */ /* 0x000fe200078e00ff */
[----:B-----5:R-:W-:Y:S01]  /*14710*/  R2UR UR4, R47 ;  /* 0x000000002f0472ca */ /* 0x020fe200000e0000 */
[----:B------:R-:W-:Y:S01]  /*14720*/  HADD2.F32 R39, -RZ, R100.H1_H1 ;  /* 0x30000064ff277230 */ /* 0x000fe20000004100 */
[----:B------:R-:W-:Y:S01]  /*14730*/  LEA.HI R25, R20, R3, RZ, 0x3 ;  /* 0x0000000314197211 */ /* 0x000fe200078f18ff */
[----:B------:R-:W-:Y:S01]  /*14740*/  HADD2.F32 R36, -RZ, R102.H1_H1 ;  /* 0x30000066ff247230 */ /* 0x000fe20000004100 */
[----:B------:R-:W-:Y:S01]  /*14750*/  LEA.HI R20, R0, R237, RZ, 0x1d ;  /* 0x000000ed00147211 */ /* 0x000fe200078fe8ff */
[----:B------:R-:W-:Y:S01]  /*14760*/  HADD2.F32 R100, -RZ, R100.H0_H0 ;  /* 0x20000064ff647230 */ /* 0x000fe20000004100 */
[----:B------:R-:W-:Y:S01]  /*14770*/  LOP3.LUT R24, R21, 0x1c0, RZ, 0xc0, !PT ;  /* 0x000001c015187812 */ /* 0x000fe200078ec0ff */
[----:B------:R-:W-:Y:S01]  /*14780*/  HADD2.F32 R102, -RZ, R102.H0_H0 ;  /* 0x20000066ff667230 */ /* 0x000fe20000004100 */
[----:B------:R-:W-:-:S02]  /*14790*/  SHF.L.U32 R21, R25, 0x6, RZ ;  /* 0x0000000619157819 */ /* 0x000fc400000006ff */
[----:B------:R-:W-:Y:S02]  /*147a0*/  SHF.R.S32.HI R25, RZ, 0x1f, R20 ;  /* 0x0000001fff197819 */ /* 0x000fe40000011414 */
[----:B------:R-:W-:Y:S01]  /*147b0*/  LOP3.LUT R29, R21, 0xfffffe00, RZ, 0xc0, !PT ;  /* 0xfffffe00151d7812 */ /* 0x000fe200078ec0ff */
[----:B------:R-:W-:Y:S01]  /*147c0*/  IMAD.SHL.U32 R21, R20, 0x8, RZ ;  /* 0x0000000814157824 */ /* 0x000fe200078e00ff */
[----:B------:R-:W-:Y:S02]  /*147d0*/  LEA.HI R25, R25, R20, RZ, 0x3 ;  /* 0x0000001419197211 */ /* 0x000fe400078f18ff */
[----:B------:R-:W-:Y:S02]  /*147e0*/  SHF.R.U32.HI R26, RZ, 0x3, R24 ;  /* 0x00000003ff1a7819 */ /* 0x000fe40000011618 */
[C---:B------:R-:W-:Y:S01]  /*147f0*/  LOP3.LUT R21, R24.reuse, 0x38, R21, 0xf8, !PT ;  /* 0x0000003818157812 */ /* 0x040fe200078ef815 */
[----:B------:R-:W-:Y:S01]  /*14800*/  IMAD.SHL.U32 R25, R25, 0x400, RZ ;  /* 0x0000040019197824 */ /* 0x000fe200078e00ff */
[----:B------:R-:W-:-:S02]  /*14810*/  LOP3.LUT R27, R24, 0x38, R18, 0xf8, !PT ;  /* 0x00000038181b7812 */ /* 0x000fc400078ef812 */
[----:B------:R-:W-:Y:S02]  /*14820*/  LOP3.LUT R21, R21, R26, RZ, 0x3c, !PT ;  /* 0x0000001a15157212 */ /* 0x000fe400078e3cff */
[----:B------:R-:W-:Y:S02]  /*14830*/  LOP3.LUT R28, R25, 0x7fffe000, RZ, 0xc0, !PT ;  /* 0x7fffe000191c7812 */ /* 0x000fe400078ec0ff */
[----:B------:R-:W-:Y:S02]  /*14840*/  LOP3.LUT R20, R29, R27, R26, 0xf6, !PT ;  /* 0x0000001b1d147212 */ /* 0x000fe400078ef61a */
[----:B------:R-:W-:Y:S02]  /*14850*/  IADD3 R21, R21, R28, R29 ;  /* 0x0000001c15157210 */ /* 0x000fe40007ffe01d */
[----:B------:R-:W-:Y:S02]  /*14860*/  LEA R20, R20, UR4, 0x1 ;  /* 0x0000000414147c11 */ /* 0x000fe4000f8e08ff */
[--C-:B------:R-:W-:Y:S01]  /*14870*/  SHF.R.U64 R6, R6, 0x10, R7.reuse ;  /* 0x0000001006067819 */ /* 0x100fe20000001207 */
[----:B------:R-:W-:Y:S01]  /*14880*/  IMAD R21, R21, 0x2, R16 ;  /* 0x0000000215157824 */ /* 0x000fe200078e0210 */
[----:B------:R-:W-:Y:S01]  /*14890*/  SHF.R.U32.HI R41, RZ, 0x10, R7 ;  /* 0x00000010ff297819 */ /* 0x000fe20000011607 */
[----:B------:R-:W0:Y:S01]  /*148a0*/  LDS.128 R24, [R20] ;  /* 0x0000000014187984 */ /* 0x000e220000000c00 */
[----:B------:R-:W-:-:S02]  /*148b0*/  SHF.R.U64 R7, R12, 0x10, R13 ;  /* 0x000000100c077819 */ /* 0x000fc4000000120d */
[--C-:B------:R-:W-:Y:S01]  /*148c0*/  SHF.R.U64 R14, R14, 0x10, R15.reuse ;  /* 0x000000100e0e7819 */ /* 0x100fe2000000120f */
[----:B------:R-:W1:Y:S01]  /*148d0*/  LDS.128 R28, [R21+0x14400] ;  /* 0x01440000151c7984 */ /* 0x000e620000000c00 */
[----:B------:R-:W-:Y:S01]  /*148e0*/  SHF.R.U32.HI R37, RZ, 0x10, R15 ;  /* 0x00000010ff257819 */ /* 0x000fe2000001160f */
[----:B------:R-:W-:Y:S01]  /*148f0*/  HADD2.F32 R41, -RZ, R41.H0_H0 ;  /* 0x20000029ff297230 */ /* 0x000fe20000004100 */
[----:B------:R-:W-:Y:S01]  /*14900*/  SHF.R.U32.HI R44, RZ, 0x10, R5 ;  /* 0x00000010ff2c7819 */ /* 0x000fe20000011605 */
[----:B------:R-:W-:Y:S01]  /*14910*/  HADD2.F32 R7, -RZ, R7.H0_H0 ;  /* 0x20000007ff077230 */ /* 0x000fe20000004100 */
[----:B------:R-:W-:Y:S01]  /*14920*/  SHF.R.U32.HI R45, RZ, 0x10, R13 ;  /* 0x00000010ff2d7819 */ /* 0x000fe2000001160d */
[----:B------:R-:W-:Y:S01]  /*14930*/  HADD2.F32 R37, -RZ, R37.H0_H0 ;  /* 0x20000025ff257230 */ /* 0x000fe20000004100 */
[----:B------:R-:W-:Y:S01]  /*14940*/  SHF.R.U64 R4, R4, 0x10, R5 ;  /* 0x0000001004047819 */ /* 0x000fe20000001205 */
[--C-:B0-----:R-:W-:Y:S02]  /*14950*/  HADD2.F32 R15, -RZ, R27.reuse.H0_H0 ;  /* 0x2000001bff0f7230 */ /* 0x101fe40000004100 */
        /* <DEDUP_REMOVED lines=10> */
[----:B------:R-:W-:Y:S01]  /*14a00*/  FFMA.FTZ R15, R15, R39, R40 ;  /* 0x000000270f0f7223 */ /* 0x000fe20000010028 */
[----:B------:R-:W-:Y:S02]  /*14a10*/  HADD2.F32 R36, -RZ, R101.H1_H1 ;  /* 0x30000065ff247230 */ /* 0x000fe40000004100 */
[----:B------:R-:W-:Y:S01]  /*14a20*/  FMUL.FTZ R35, R35, R37 ;  /* 0x0000002523237220 */ /* 0x000fe20000410000 */
[----:B------:R-:W-:Y:S02]  /*14a30*/  HADD2.F32 R33, -RZ, R29.H1_H1 ;  /* 0x3000001dff217230 */ /* 0x000fe40000004100 */
[C---:B------:R-:W-:Y:S01]  /*14a40*/  FMUL.FTZ R42, R31.reuse, R38 ;  /* 0x000000261f2a7220 */ /* 0x040fe20000410000 */
[----:B------:R-:W-:Y:S02]  /*14a50*/  HADD2.F32 R40, -RZ, R44.H0_H0 ;  /* 0x2000002cff287230 */ /* 0x000fe40000004100 */
[-C--:B------:R-:W-:Y:S01]  /*14a60*/  FMUL.FTZ R31, R31, R36.reuse ;  /* 0x000000241f1f7220 */ /* 0x080fe20000410000 */
[----:B------:R-:W-:Y:S01]  /*14a70*/  FFMA.FTZ R48, R32, R41, R35 ;  /* 0x0000002920307223 */ /* 0x000fe20000010023 */
[----:B------:R-:W-:Y:S01]  /*14a80*/  FFMA.FTZ R42, R27, R36, -R42 ;  /* 0x000000241b2a7223 */ /* 0x000fe2000001082a */
[----:B------:R-:W-:-:S02]  /*14a90*/  HADD2.F32 R36, -RZ, R45.H0_H0 ;  /* 0x2000002dff247230 */ /* 0x000fc40000004100 */
[----:B------:R-:W-:Y:S01]  /*14aa0*/  FFMA.FTZ R35, R27, R38, R31 ;  /* 0x000000261b237223 */ /* 0x000fe2000001001f */
[----:B------:R-:W-:Y:S02]  /*14ab0*/  HADD2.F32 R25, -RZ, R25.H1_H1 ;  /* 0x30000019ff197230 */ /* 0x000fe40000004100 */
[----:B------:R-:W-:Y:S01]  /*14ac0*/  FFMA.FTZ R43, R32, R37, -R43 ;  /* 0x00000025202b7223 */ /* 0x000fe2000001082b */
[----:B------:R-:W-:Y:S02]  /*14ad0*/  HADD2.F32 R29, -RZ, R28.H0_H0 ;  /* 0x2000001cff1d7230 */ /* 0x000fe40000004100 */
[C---:B------:R-:W-:Y:S01]  /*14ae0*/  FMUL.FTZ R44, R33.reuse, R40 ;  /* 0x00000028212c7220 */ /* 0x040fe20000410000 */
[----:B------:R-:W-:Y:S02]  /*14af0*/  HADD2.F32 R38, -RZ, R99.H0_H0 ;  /* 0x20000063ff267230 */ /* 0x000fe40000004100 */
[----:B------:R-:W-:Y:S01]  /*14b00*/  FMUL.FTZ R46, R33, R36 ;  /* 0x00000024212e7220 */ /* 0x000fe20000410000 */
[----:B------:R-:W-:-:S02]  /*14b10*/  HADD2.F32 R32, -RZ, R101.H0_H0 ;  /* 0x20000065ff207230 */ /* 0x000fc40000004100 */
[----:B------:R-:W-:Y:S01]  /*14b20*/  FFMA.FTZ R33, R25, R36, -R44 ;  /* 0x0000002419217223 */ /* 0x000fe2000001082c */
[----:B------:R-:W-:Y:S02]  /*14b30*/  HADD2.F32 R34, -RZ, R30.H0_H0 ;  /* 0x2000001eff227230 */ /* 0x000fe40000004100 */
[C---:B------:R-:W-:Y:S01]  /*14b40*/  FMUL.FTZ R36, R29.reuse, R38 ;  /* 0x000000261d247220 */ /* 0x040fe20000410000 */
[----:B------:R-:W-:Y:S02]  /*14b50*/  HADD2.F32 R13, -RZ, R24.H0_H0 ;  /* 0x20000018ff0d7230 */ /* 0x000fe40000004100 */
[----:B------:R-:W-:Y:S01]  /*14b60*/  FMUL.FTZ R29, R29, R32 ;  /* 0x000000201d1d7220 */ /* 0x000fe20000410000 */
[----:B------:R-:W-:Y:S01]  /*14b70*/  FFMA.FTZ R46, R25, R40, R46 ;  /* 0x00000028192e7223 */ /* 0x000fe2000001002e */
[----:B------:R-:W-:Y:S02]  /*14b80*/  HADD2.F32 R5, -RZ, R26.H0_H0 ;  /* 0x2000001aff057230 */ /* 0x000fe40000004100 */
[----:B------:R-:W-:Y:S01]  /*14b90*/  FMUL.FTZ R40, R34, R100 ;  /* 0x0000006422287220 */ /* 0x000fe20000410000 */
[----:B------:R-:W-:-:S02]  /*14ba0*/  HADD2.F32 R28, -RZ, R28.H1_H1 ;  /* 0x3000001cff1c7230 */ /* 0x000fc40000004100 */
[C---:B------:R-:W-:Y:S01]  /*14bb0*/  FFMA.FTZ R36, R13.reuse, R32, -R36 ;  /* 0x000000200d247223 */ /* 0x040fe20000010824 */
[----:B------:R-:W-:Y:S02]  /*14bc0*/  HADD2.F32 R30, -RZ, R30.H1_H1 ;  /* 0x3000001eff1e7230 */ /* 0x000fe40000004100 */
[----:B------:R-:W-:Y:S01]  /*14bd0*/  FFMA.FTZ R29, R13, R38, R29 ;  /* 0x000000260d1d7223 */ /* 0x000fe2000001001d */
[-C--:B------:R-:W-:Y:S01]  /*14be0*/  FMUL.FTZ R34, R34, R102.reuse ;  /* 0x0000006622227220 */ /* 0x080fe20000410000 */
[----:B------:R-:W-:Y:S02]  /*14bf0*/  HADD2.F32 R25, -RZ, R4.H0_H0 ;  /* 0x20000004ff197230 */ /* 0x000fe40000004100 */
[----:B------:R-:W-:Y:S01]  /*14c00*/  FFMA.FTZ R40, R5, R102, -R40 ;  /* 0x0000006605287223 */ /* 0x000fe20000010828 */
[----:B------:R-:W-:Y:S01]  /*14c10*/  HADD2.F32 R27, -RZ, R6.H0_H0 ;  /* 0x20000006ff1b7230 */ /* 0x000fe20000004100 */
[----:B------:R-:W-:Y:S01]  /*14c20*/  F2FP.F16.F32.PACK_AB R15, R48, R15 ;  /* 0x0000000f300f723e */ /* 0x000fe200000000ff */
[----:B------:R-:W-:-:S02]  /*14c30*/  HADD2.F32 R13, -RZ, R14.H0_H0 ;  /* 0x2000000eff0d7230 */ /* 0x000fc40000004100 */
        /* <DEDUP_REMOVED lines=20> */
.L_x_2827:
[----:B------:R-:W-:Y:S05]  /*14d80*/  BSYNC B1 ;  /* 0x0000000000017941 */ /* 0x000fea0003800000 */
.L_x_2826:
[----:B------:R-:W-:Y:S05]  /*14d90*/  @P1 BRA `(.L_x_2793) ;  /* 0x0000000400c01947 */ /* 0x000fea0003800000 */
[----:B0-----:R-:W2:Y:S01]  /*14da0*/  LDL R13, [R1+0x60] ;  /* 0x00006000010d7983 */ /* 0x001ea20000100800 */
[----:B------:R-:W-:Y:S01]  /*14db0*/  IMAD.SHL.U32 R4, R3, 0x40, RZ ;  /* 0x0000004003047824 */ /* 0x000fe200078e00ff */
[----:B------:R-:W-:Y:S01]  /*14dc0*/  SHF.R.S32.HI R12, RZ, 0x1f, R213 ;  /* 0x0000001fff0c7819 */ /* 0x000fe200000114d5 */
[----:B------:R-:W-:Y:S01]  /*14dd0*/  HADD2.F32 R27, -RZ, R90.H1_H1 ;  /* 0x3000005aff1b7230 */ /* 0x000fe20000004100 */
[----:B------:R-:W-:Y:S01]  /*14de0*/  SHF.R.S32.HI R6, RZ, 0x1f, R3 ;  /* 0x0000001fff067819 */ /* 0x000fe20000011403 */
[--C-:B------:R-:W-:Y:S01]  /*14df0*/  HADD2.F32 R29, -RZ, R88.reuse.H1_H1 ;  /* 0x30000058ff1d7230 */ /* 0x100fe20000004100 */
[----:B------:R-:W-:Y:S01]  /*14e00*/  LOP3.LUT R4, R4, 0x1c0, RZ, 0xc0, !PT ;  /* 0x000001c004047812 */ /* 0x000fe200078ec0ff */
[----:B------:R-:W-:Y:S01]  /*14e10*/  HADD2.F32 R28, -RZ, R87.H1_H1 ;  /* 0x30000057ff1c7230 */ /* 0x000fe20000004100 */
[----:B------:R-:W-:Y:S01]  /*14e20*/  LEA.HI R5, R12, R213, RZ, 0x3 ;  /* 0x000000d50c057211 */ /* 0x000fe200078f18ff */
[----:B------:R-:W-:Y:S01]  /*14e30*/  HADD2.F32 R88, -RZ, R88.H0_H0 ;  /* 0x20000058ff587230 */ /* 0x000fe20000004100 */
[----:B------:R-:W-:Y:S01]  /*14e40*/  LEA.HI R6, R6, R3, RZ, 0x3 ;  /* 0x0000000306067211 */ /* 0x000fe200078f18ff */
[----:B------:R-:W-:Y:S01]  /*14e50*/  HADD2.F32 R90, -RZ, R90.H0_H0 ;  /* 0x2000005aff5a7230 */ /* 0x000fe20000004100 */
[----:B------:R-:W-:-:S02]  /*14e60*/  LEA.HI R7, R12, R213, RZ, 0x6 ;  /* 0x000000d50c077211 */ /* 0x000fc400078f30ff */
[----:B------:R-:W-:Y:S02]  /*14e70*/  LOP3.LUT R15, R4, 0x38, R5, 0xf8, !PT ;  /* 0x00000038040f7812 */ /* 0x000fe400078ef805 */
[----:B------:R-:W-:Y:S01]  /*14e80*/  SHF.L.U32 R3, R6, 0x6, RZ ;  /* 0x0000000606037819 */ /* 0x000fe200000006ff */
[----:B------:R-:W-:Y:S01]  /*14e90*/  IMAD.SHL.U32 R7, R7, 0x80, RZ ;  /* 0x0000008007077824 */ /* 0x000fe200078e00ff */
[----:B------:R-:W-:Y:S02]  /*14ea0*/  SHF.R.U32.HI R6, RZ, 0x3, R4 ;  /* 0x00000003ff067819 */ /* 0x000fe40000011604 */
[----:B-----5:R-:W-:Y:S02]  /*14eb0*/  R2UR UR4, R47 ;  /* 0x000000002f0472ca */ /* 0x020fe400000e0000 */
[----:B------:R-:W-:Y:S02]  /*14ec0*/  LOP3.LUT R12, R7, 0xffffe000, RZ, 0xc0, !PT ;  /* 0xffffe000070c7812 */ /* 0x000fe400078ec0ff */
[----:B------:R-:W-:-:S02]  /*14ed0*/  LOP3.LUT R15, R15, R6, RZ, 0x3c, !PT ;  /* 0x000000060f0f7212 */ /* 0x000fc400078e3cff */
[--C-:B------:R-:W-:Y:S02]  /*14ee0*/  SHF.R.U64 R20, R74, 0x10, R75.reuse ;  /* 0x000000104a147819 */ /* 0x100fe4000000124b */
[----:B------:R-:W-:Y:S02]  /*14ef0*/  SHF.R.U32.HI R74, RZ, 0x10, R75 ;  /* 0x00000010ff4a7819 */ /* 0x000fe4000001164b */
[--C-:B------:R-:W-:Y:S02]  /*14f00*/  SHF.R.U32.HI R30, RZ, 0x10, R11.reuse ;  /* 0x00000010ff1e7819 */ /* 0x100fe4000001160b */
[----:B------:R-:W-:Y:S02]  /*14f10*/  SHF.R.U64 R35, R10, 0x10, R11 ;  /* 0x000000100a237819 */ /* 0x000fe4000000120b */
[----:B------:R-:W-:Y:S01]  /*14f20*/  SHF.R.U64 R40, R72, 0x10, R73 ;  /* 0x0000001048287819 */ /* 0x000fe20000001249 */
[----:B------:R-:W-:Y:S01]  /*14f30*/  HADD2.F32 R30, -RZ, R30.H0_H0 ;  /* 0x2000001eff1e7230 */ /* 0x000fe20000004100 */
[----:B------:R-:W-:-:S02]  /*14f40*/  SHF.R.U32.HI R37, RZ, 0x10, R9 ;  /* 0x00000010ff257819 */ /* 0x000fc40000011609 */
[----:B------:R-:W-:Y:S02]  /*14f50*/  SHF.R.U32.HI R72, RZ, 0x10, R73 ;  /* 0x00000010ff487819 */ /* 0x000fe40000011649 */
[----:B------:R-:W-:Y:S02]  /*14f60*/  SHF.R.U64 R39, R8, 0x10, R9 ;  /* 0x0000001008277819 */ /* 0x000fe40000001209 */
[----:B--2---:R-:W-:Y:S02]  /*14f70*/  LEA.HI R0, R0, R13, RZ, 0x1d ;  /* 0x0000000d00007211 */ /* 0x004fe400078fe8ff */
[----:B------:R-:W-:Y:S02]  /*14f80*/  LOP3.LUT R13, R3, 0xfffffe00, RZ, 0xc0, !PT ;  /* 0xfffffe00030d7812 */ /* 0x000fe400078ec0ff */
[----:B------:R-:W-:Y:S01]  /*14f90*/  SHF.R.S32.HI R5, RZ, 0x1f, R0 ;  /* 0x0000001fff057819 */ /* 0x000fe20000011400 */
[----:B------:R-:W-:-:S03]  /*14fa0*/  IMAD.SHL.U32 R3, R0, 0x8, RZ ;  /* 0x0000000800037824 */ /* 0x000fc600078e00ff */
[----:B------:R-:W-:Y:S02]  /*14fb0*/  LEA.HI R5, R5, R0, RZ, 0x3 ;  /* 0x0000000005057211 */ /* 0x000fe400078f18ff */
[----:B------:R-:W-:Y:S02]  /*14fc0*/  LOP3.LUT R3, R4, 0x38, R3, 0xf8, !PT ;  /* 0x0000003804037812 */ /* 0x000fe400078ef803 */
[----:B------:R-:W-:Y:S01]  /*14fd0*/  IADD3 R0, R15, R12, R13 ;  /* 0x0000000c0f007210 */ /* 0x000fe20007ffe00d */
[----:B------:R-:W-:Y:S01]  /*14fe0*/  IMAD.SHL.U32 R5, R5, 0x400, RZ ;  /* 0x0000040005057824 */ /* 0x000fe200078e00ff */
[----:B------:R-:W-:Y:S02]  /*14ff0*/  LOP3.LUT R3, R3, R6, RZ, 0x3c, !PT ;  /* 0x0000000603037212 */ /* 0x000fe400078e3cff */
[----:B------:R-:W-:Y:S02]  /*15000*/  LEA R0, R0, UR4, 0x1 ;  /* 0x0000000400007c11 */ /* 0x000fe4000f8e08ff */
[----:B------:R-:W-:-:S03]  /*15010*/  LOP3.LUT R12, R5, 0x7fffe000, RZ, 0xc0, !PT ;  /* 0x7fffe000050c7812 */ /* 0x000fc600078ec0ff */
[----:B------:R-:W0:Y:S01]  /*15020*/  LDS.128 R4, [R0] ;  /* 0x0000000000047984 */ /* 0x000e220000000c00 */
[----:B------:R-:W-:-:S05]  /*15030*/  IADD3 R3, R3, R12, R13 ;  /* 0x0000000c03037210 */ /* 0x000fca0007ffe00d */
[----:B------:R-:W-:-:S05]  /*15040*/  IMAD R3, R3, 0x2, R16 ;  /* 0x0000000203037824 */ /* 0x000fca00078e0210 */
[----:B------:R-:W1:Y:S01]  /*15050*/  LDS.128 R12, [R3+0x14400] ;  /* 0x01440000030c7984 */ /* 0x000e620000000c00 */
[--C-:B0-----:R-:W-:Y:S02]  /*15060*/  HADD2.F32 R10, -RZ, R7.reuse.H0_H0 ;  /* 0x20000007ff0a7230 */ /* 0x101fe40000004100 */
[----:B------:R-:W-:Y:S02]  /*15070*/  HADD2.F32 R11, -RZ, R7.H1_H1 ;  /* 0x30000007ff0b7230 */ /* 0x000fe40000004100 */
[--C-:B------:R-:W-:Y:S02]  /*15080*/  HADD2.F32 R7, -RZ, R5.reuse.H0_H0 ;  /* 0x20000005ff077230 */ /* 0x100fe40000004100 */
[----:B------:R-:W-:Y:S02]  /*15090*/  HADD2.F32 R8, -RZ, R5.H1_H1 ;  /* 0x30000005ff087230 */ /* 0x000fe40000004100 */
[----:B------:R-:W-:Y:S02]  /*150a0*/  HADD2.F32 R5, -RZ, R4.H0_H0 ;  /* 0x20000004ff057230 */ /* 0x000fe40000004100 */
[----:B------:R-:W-:-:S02]  /*150b0*/  HADD2.F32 R9, -RZ, R6.H0_H0 ;  /* 0x20000006ff097230 */ /* 0x000fc40000004100 */
        /* <DEDUP_REMOVED lines=9> */
[----:B------:R-:W-:-:S02]  /*15150*/  HADD2.F32 R10, -RZ, R89.H1_H1 ;  /* 0x30000059ff0a7230 */ /* 0x000fc40000004100 */
[-C--:B------:R-:W-:Y:S01]  /*15160*/  FMUL.FTZ R34, R26, R25.reuse ;  /* 0x000000191a227220 */ /* 0x080fe20000410000 */
[----:B------:R-:W-:Y:S01]  /*15170*/  FMUL.FTZ R26, R15, R28 ;  /* 0x0000001c0f1a7220 */ /* 0x000fe20000410000 */
[----:B------:R-:W-:Y:S01]  /*15180*/  FFMA.FTZ R36, R11, R25, -R32 ;  /* 0x000000190b247223 */ /* 0x000fe20000010820 */
[----:B------:R-:W-:Y:S02]  /*15190*/  HADD2.F32 R21, -RZ, R13.H1_H1 ;  /* 0x3000000dff157230 */ /* 0x000fe40000004100 */
[----:B------:R-:W-:Y:S01]  /*151a0*/  FMUL.FTZ R15, R15, R10 ;  /* 0x0000000a0f0f7220 */ /* 0x000fe20000410000 */
[----:B------:R-:W-:Y:S02]  /*151b0*/  HADD2.F32 R25, -RZ, R37.H0_H0 ;  /* 0x20000025ff197230 */ /* 0x000fe40000004100 */
[----:B------:R-:W-:Y:S01]  /*151c0*/  FFMA.FTZ R38, R11, R30, R34 ;  /* 0x0000001e0b267223 */ /* 0x000fe20000010022 */
[----:B------:R-:W-:Y:S01]  /*151d0*/  FFMA.FTZ R27, R7, R10, -R26 ;  /* 0x0000000a071b7223 */ /* 0x000fe2000001081a */
[----:B------:R-:W-:-:S02]  /*151e0*/  HADD2.F32 R13, -RZ, R12.H0_H0 ;  /* 0x2000000cff0d7230 */ /* 0x000fc40000004100 */
[----:B------:R-:W-:Y:S01]  /*151f0*/  FFMA.FTZ R29, R7, R28, R15 ;  /* 0x0000001c071d7223 */ /* 0x000fe2000001000f */
[----:B------:R-:W-:Y:S02]  /*15200*/  HADD2.F32 R11, -RZ, R72.H0_H0 ;  /* 0x20000048ff0b7230 */ /* 0x000fe40000004100 */
[C---:B------:R-:W-:Y:S01]  /*15210*/  FMUL.FTZ R7, R21.reuse, R25 ;  /* 0x0000001915077220 */ /* 0x040fe20000410000 */
[----:B------:R-:W-:Y:S02]  /*15220*/  HADD2.F32 R26, -RZ, R87.H0_H0 ;  /* 0x20000057ff1a7230 */ /* 0x000fe40000004100 */
[----:B------:R-:W-:Y:S02]  /*15230*/  HADD2.F32 R10, -RZ, R89.H0_H0 ;  /* 0x20000059ff0a7230 */ /* 0x000fe40000004100 */
[-C--:B------:R-:W-:Y:S01]  /*15240*/  FMUL.FTZ R21, R21, R11.reuse ;  /* 0x0000000b15157220 */ /* 0x080fe20000410000 */
[----:B------:R-:W-:Y:S02]  /*15250*/  HADD2.F32 R24, -RZ, R14.H0_H0 ;  /* 0x2000000eff187230 */ /* 0x000fe40000004100 */
[C---:B------:R-:W-:Y:S01]  /*15260*/  FMUL.FTZ R28, R13.reuse, R26 ;  /* 0x0000001a0d1c7220 */ /* 0x040fe20000410000 */
[C---:B------:R-:W-:Y:S01]  /*15270*/  FFMA.FTZ R30, R8.reuse, R11, -R7 ;  /* 0x0000000b081e7223 */ /* 0x040fe20000010807 */
[----:B------:R-:W-:Y:S01]  /*15280*/  FMUL.FTZ R13, R13, R10 ;  /* 0x0000000a0d0d7220 */ /* 0x000fe20000410000 */
[----:B------:R-:W-:Y:S01]  /*15290*/  FFMA.FTZ R32, R8, R25, R21 ;  /* 0x0000001908207223 */ /* 0x000fe20000010015 */
[----:B------:R-:W-:Y:S01]  /*152a0*/  FMUL.FTZ R34, R24, R88 ;  /* 0x0000005818227220 */ /* 0x000fe20000410000 */
[----:B------:R-:W-:-:S02]  /*152b0*/  HADD2.F32 R12, -RZ, R12.H1_H1 ;  /* 0x3000000cff0c7230 */ /* 0x000fc40000004100 */
[C---:B------:R-:W-:Y:S01]  /*152c0*/  FFMA.FTZ R8, R5.reuse, R26, R13 ;  /* 0x0000001a05087223 */ /* 0x040fe2000001000d */
[----:B------:R-:W-:Y:S02]  /*152d0*/  HADD2.F32 R14, -RZ, R14.H1_H1 ;  /* 0x3000000eff0e7230 */ /* 0x000fe40000004100 */
[----:B------:R-:W-:Y:S01]  /*152e0*/  FFMA.FTZ R28, R5, R10, -R28 ;  /* 0x0000000a051c7223 */ /* 0x000fe2000001081c */
        /* <DEDUP_REMOVED lines=27> */
.L_x_2793:
[----:B------:R-:W-:Y:S05]  /*154a0*/  BSYNC B0 ;  /* 0x0000000000007941 */ /* 0x000fea0003800000 */
.L_x_2753:
        /* <DEDUP_REMOVED lines=8> */
.L_x_2751:
[----:B--2---:R-:W2:Y:S02]  /*15530*/  LDL R0, [R1+0x5c] ;  /* 0x00005c0001007983 */ /* 0x004ea40000100800 */
[----:B--2---:R-:W-:-:S13]  /*15540*/  R2UR UR4, R0 ;  /* 0x00000000000472ca */ /* 0x004fda00000e0000 */
[----:B------:R-:W-:-:S04]  /*15550*/  MOV R0, UR4 ;  /* 0x0000000400007c02 */ /* 0x000fc80008000f00 */
[----:B------:R-:W-:-:S13]  /*15560*/  ISETP.NE.AND P0, PT, R0, 0x3, PT ;  /* 0x000000030000780c */ /* 0x000fda0003f05270 */
[----:B------:R-:W-:Y:S05]  /*15570*/  @!P0 BRA `(.L_x_2828) ;  /* 0x0000000000048947 */ /* 0x000fea0003800000 */
[----:B------:R-:W-:Y:S01]  /*15580*/  BPT.TRAP 0x1 ;  /* 0x000000040000795c */ /* 0x000fe20000300000 */
.L_x_2828:
[----:B------:R-:W-:Y:S01]  /*15590*/  IMAD R0, R216, 0x8, R16 ;  /* 0x00000008d8007824 */ /* 0x000fe200078e0210 */
[----:B01----:R-:W-:-:S04]  /*155a0*/  SHF.L.U32 R3, R218, 0x1f, RZ ;  /* 0x0000001fda037819 */ /* 0x003fc800000006ff */
[----:B------:R0:W1:Y:S01]  /*155b0*/  SYNCS.PHASECHK.TRANS64.TRYWAIT P2, [R0+URZ+0x38830], R3 ;  /* 0x03883003000075a7 */ /* 0x000062000804017f */
[----:B------:R-:W-:Y:S05]  /*155c0*/  @!P0 BRA `(.L_x_2829) ;  /* 0x0000000000048947 */ /* 0x000fea0003800000 */
[----:B------:R-:W-:Y:S01]  /*155d0*/  BPT.TRAP 0x1 ;  /* 0x000000040000795c */ /* 0x000fe20000300000 */
.L_x_2829:
[----:B----4-:R-:W2:Y:S02]  /*155e0*/  S2R R4, SR_TID.X ;  /* 0x0000000000047919 */ /* 0x010ea40000002100 */
[----:B--2---:R-:W-:-:S04]  /*155f0*/  LOP3.LUT R4, R4, 0x7f, RZ, 0xc0, !PT ;  /* 0x0000007f04047812 */ /* 0x004fc800078ec0ff */
[----:B------:R-:W-:Y:S01]  /*15600*/  ISETP.NE.AND P1, PT, R4, RZ, PT ;  /* 0x000000ff0400720c */ /* 0x000fe20003f25270 */
[----:B-1----:R-:W-:-:S12]  /*15610*/  @P2 BRA `(.L_x_2830) ;  /* 0x0000000000082947 */ /* 0x002fd80003800000 */
[----:B------:R-:W1:Y:S02]  /*15620*/  SYNCS.PHASECHK.TRANS64.TRYWAIT P2, [R0+URZ+0x38830], R3 ;  /* 0x03883003000075a7 */ /* 0x000e64000804017f */
[----:B-1----:R-:W-:Y:S05]  /*15630*/  @!P2 BRA `(.L_x_2831) ;  /* 0x000001f8009ca947 */ /* 0x002fea0003800000 */
.L_x_2830:
[----:B------:R-:W-:Y:S05]  /*15640*/  WARPSYNC.ALL ;  /* 0x0000000000007948 */ /* 0x000fea0003800000 */
[----:B01----:R-:W-:Y:S01]  /*15650*/  VIADD R3, R16, 0x24400 ;  /* 0x0002440010037836 */ /* 0x003fe20000000000 */
[----:B------:R-:W-:Y:S01]  /*15660*/  R2UR UR20, R84 ;  /* 0x00000000541472ca */ /* 0x000fe200000e0000 */
[----:B------:R-:W-:Y:S01]  /*15670*/  IMAD.MOV.U32 R5, RZ, RZ, 0x40000040 ;  /* 0x40000040ff057424 */ /* 0x000fe200078e00ff */
[----:B------:R-:W-:Y:S01]  /*15680*/  WARPGROUP.ARRIVE ;  /* 0x00000000000079c5 */ /* 0x000fe20000000000 */
[----:B------:R-:W-:Y:S01]  /*15690*/  UMOV UR5, 0x40000040 ;  /* 0x4000004000057882 */ /* 0x000fe20000000000 */
[----:B------:R-:W-:Y:S01]  /*156a0*/  SHF.R.U32.HI R3, RZ, 0x4, R3 ;  /* 0x00000004ff037819 */ /* 0x000fe20000011603 */
[----:B------:R-:W-:Y:S01]  /*156b0*/  IMAD.MOV.U32 R7, RZ, RZ, 0x40000040 ;  /* 0x40000040ff077424 */ /* 0x000fe200078e00ff */
[----:B------:R-:W-:Y:S01]  /*156c0*/  R2UR UR7, R5 ;  /* 0x00000000050772ca */ /* 0x000fe200000e0000 */
[----:B------:R-:W-:Y:S01]  /*156d0*/  UMOV UR17, UR5 ;  /* 0x0000000500117c82 */ /* 0x000fe20008000000 */
[----:B------:R-:W-:Y:S01]  /*156e0*/  LOP3.LUT R3, R3, 0x3fff, RZ, 0xc0, !PT ;  /* 0x00003fff03037812 */ /* 0x000fe200078ec0ff */
[----:B------:R-:W-:Y:S01]  /*156f0*/  UMOV UR9, UR17 ;  /* 0x0000001100097c82 */ /* 0x000fe20008000000 */
[----:B------:R-:W-:Y:S01]  /*15700*/  MOV R13, UR5 ;  /* 0x00000005000d7c02 */ /* 0x000fe20008000f00 */
[----:B------:R-:W-:Y:S01]  /*15710*/  UMOV UR13, UR17 ;  /* 0x00000011000d7c82 */ /* 0x000fe20008000000 */
[----:B------:R-:W-:Y:S01]  /*15720*/  LOP3.LUT R20, R3, 0x10000, RZ, 0xfc, !PT ;  /* 0x0001000003147812 */ /* 0x000fe200078efcff */
[----:B------:R-:W-:Y:S01]  /*15730*/  ULOP3.LUT UR20, UR20, 0x10000, URZ, 0xfc, !UPT ;  /* 0x0001000014147892 */ /* 0x000fe2000f8efc3f */
[----:B------:R-:W-:Y:S01]  /*15740*/  MOV R9, 0x40000040 ;  /* 0x4000004000097802 */ /* 0x000fe20000000f00 */
[----:B------:R-:W-:Y:S01]  /*15750*/  UMOV UR25, 0x40000040 ;  /* 0x4000004000197882 */ /* 0x000fe20000000000 */
[----:B------:R-:W-:Y:S01]  /*15760*/  MOV R11, 0x40000040 ;  /* 0x40000040000b7802 */ /* 0x000fe20000000f00 */
[----:B------:R-:W-:Y:S01]  /*15770*/  IMAD R4, R216, 0xa00, R20 ;  /* 0x00000a00d8047824 */ /* 0x000fe200078e0214 */
[----:B------:R-:W-:Y:S01]  /*15780*/  R2UR UR11, R9 ;  /* 0x00000000090b72ca */ /* 0x000fe200000e0000 */
[----:B------:R-:W-:Y:S01]  /*15790*/  IMAD.MOV.U32 R9, RZ, RZ, 0x40000040 ;  /* 0x40000040ff097424 */ /* 0x000fe200078e00ff */
[----:B------:R-:W-:Y:S01]  /*157a0*/  UMOV UR4, UR20 ;  /* 0x0000001400047c82 */ /* 0x000fe20008000000 */
[C---:B------:R-:W-:Y:S01]  /*157b0*/  VIADD R6, R4.reuse, 0x80 ;  /* 0x0000008004067836 */ /* 0x040fe20000000000 */
[C---:B------:R-:W-:Y:S01]  /*157c0*/  R2UR UR6, R4.reuse ;  /* 0x00000000040672ca */ /* 0x040fe200000e0000 */
[----:B------:R-:W-:Y:S01]  /*157d0*/  UMOV UR16, UR4 ;  /* 0x0000000400107c82 */ /* 0x000fe20008000000 */
[----:B------:R-:W-:Y:S01]  /*157e0*/  IMAD.U32 R12, RZ, RZ, UR4 ;  /* 0x00000004ff0c7e24 */ /* 0x000fe2000f8e00ff */
[----:B------:R-:W-:Y:S01]  /*157f0*/  UMOV UR8, UR16 ;  /* 0x0000001000087c82 */ /* 0x000fe20008000000 */
[C---:B------:R-:W-:Y:S01]  /*15800*/  VIADD R8, R4.reuse, 0x100 ;  /* 0x0000010004087836 */ /* 0x040fe20000000000 */
[----:B------:R-:W-:Y:S01]  /*15810*/  UMOV UR12, UR16 ;  /* 0x00000010000c7c82 */ /* 0x000fe20008000000 */
[----:B------:R-:W-:Y:S01]  /*15820*/  R2UR UR19, R9 ;  /* 0x00000000091372ca */ /* 0x000fe200000e0000 */
[----:B------:R-:W-:Y:S01]  /*15830*/  VIADD R10, R4, 0x2 ;  /* 0x00000002040a7836 */ /* 0x000fe20000000000 */
[----:B------:R-:W-:Y:S01]  /*15840*/  R2UR UR27, R11 ;  /* 0x000000000b1b72ca */ /* 0x000fe200000e0000 */
[----:B------:R-:W-:Y:S01]  /*15850*/  IMAD.MOV.U32 R9, RZ, RZ, 0x40000040 ;  /* 0x40000040ff097424 */ /* 0x000fe200078e00ff */
[----:B------:R-:W-:Y:S01]  /*15860*/  R2UR UR10, R8 ;  /* 0x00000000080a72ca */ /* 0x000fe200000e0000 */
[----:B------:R-:W-:Y:S01]  /*15870*/  VIADD R8, R4, 0x200 ;  /* 0x0000020004087836 */ /* 0x000fe20000000000 */
[----:B------:R-:W-:Y:S01]  /*15880*/  R2UR UR26, R10 ;  /* 0x000000000a1a72ca */ /* 0x000fe200000e0000 */
        /* <DEDUP_REMOVED lines=8> */
[----:B------:R0:W-:Y:S01]  /*15910*/  STL.64 [R1+0x50], R12 ;  /* 0x0000500c01007387 */ /* 0x0001e20000100a00 */
[----:B------:R-:W-:Y:S01]  /*15920*/  VIADD R8, R4, 0x102 ;  /* 0x0000010204087836 */ /* 0x000fe20000000000 */
[----:B------:R-:W-:Y:S01]  /*15930*/  R2UR UR14, R6 ;  /* 0x00000000060e72ca */ /* 0x000fe200000e0000 */
[C---:B------:R-:W-:Y:S01]  /*15940*/  VIADD R6, R4.reuse, 0x82 ;  /* 0x0000008204067836 */ /* 0x040fe20000000000 */
[----:B------:R-:W-:Y:S01]  /*15950*/  R2UR UR15, R7 ;  /* 0x00000000070f72ca */ /* 0x000fe200000e0000 */
[----:B------:R-:W-:Y:S01]  /*15960*/  VIADD R10, R4, 0x4 ;  /* 0x00000004040a7836 */ /* 0x000fe20000000000 */
[----:B------:R-:W-:Y:S01]  /*15970*/  MOV R7, 0x40000040 ;  /* 0x4000004000077802 */ /* 0x000fe20000000f00 */
[----:B------:R-:W-:Y:S01]  /*15980*/  IMAD.MOV.U32 R11, RZ, RZ, 0x40000040 ;  /* 0x40000040ff0b7424 */ /* 0x000fe200078e00ff */
[----:B------:R-:W-:Y:S01]  /*15990*/  UIADD3 UR56, UR20, 0x804, URZ ;  /* 0x0000080414387890 */ /* 0x000fe2000fffe03f */
[----:B------:R-:W1:Y:S01]  /*159a0*/  LDC R3, c[0x0][0x448] ;  /* 0x00011200ff037b82 */ /* 0x000e620000000800 */
[----:B------:R-:W-:Y:S01]  /*159b0*/  UMOV UR57, 0x40000040 ;  /* 0x4000004000397882 */ /* 0x000fe20000000000 */
[----:B------:R-:W-:Y:S01]  /*159c0*/  UIADD3 UR52, UR20, 0x806, URZ ;  /* 0x0000080614347890 */ /* 0x000fe2000fffe03f */
[----:B0-----:R-:W-:Y:S01]  /*159d0*/  IMAD.U32 R13, RZ, RZ, UR25 ;  /* 0x00000019ff0d7e24 */ /* 0x001fe2000f8e00ff */
[----:B------:R-:W-:Y:S01]  /*159e0*/  UMOV UR53, 0x40000040 ;  /* 0x4000004000357882 */ /* 0x000fe20000000000 */
[----:B------:R-:W-:Y:S01]  /*159f0*/  UIADD3 UR48, UR20, 0xc00, URZ ;  /* 0x00000c0014307890 */ /* 0x000fe2000fffe03f */
[----:B------:R-:W-:Y:S01]  /*15a00*/  IMAD.MOV.U32 R5, RZ, RZ, 0x40000040 ;  /* 0x40000040ff057424 */ /* 0x000fe200078e00ff */
[----:B------:R-:W-:Y:S01]  /*15a10*/  UMOV UR49, 0x40000040 ;  /* 0x4000004000317882 */ /* 0x000fe20000000000 */
[----:B------:R-:W-:Y:S01]  /*15a20*/  UIADD3 UR44, UR20, 0xc02, URZ ;  /* 0x00000c02142c7890 */ /* 0x000fe2000fffe03f */
[----:B------:R-:W-:Y:S01]  /*15a30*/  @!P1 IADD3 R0, R0, 0x38840, RZ ;  /* 0x0003884000009810 */ /* 0x000fe20007ffe0ff */
[----:B------:R-:W-:Y:S01]  /*15a40*/  UMOV UR45, 0x40000040 ;  /* 0x40000040002d7882 */ /* 0x000fe20000000000 */
[----:B------:R-:W-:Y:S01]  /*15a50*/  UIADD3 UR40, UR20, 0xc04, URZ ;  /* 0x00000c0414287890 */ /* 0x000fe2000fffe03f */
[----:B------:R-:W-:Y:S01]  /*15a60*/  BSSY B0, `(.L_x_2832) ;  /* 0x00009c5000007945 */ /* 0x000fe20003800000 */
[----:B------:R-:W-:Y:S01]  /*15a70*/  UMOV UR41, 0x40000040 ;  /* 0x4000004000297882 */ /* 0x000fe20000000000 */
[----:B------:R-:W-:Y:S01]  /*15a80*/  UIADD3 UR36, UR20, 0xc06, URZ ;  /* 0x00000c0614247890 */ /* 0x000fe2000fffe03f */
[----:B------:R-:W-:Y:S01]  /*15a90*/  @!P1 PRMT R0, RZ, 0x654, R0 ;  /* 0x00000654ff009816 */ /* 0x000fe20000000000 */
        /* <DEDUP_REMOVED lines=8> */
[----:B-1----:R-:W-:Y:S02]  /*15b20*/  ISETP.NE.AND P2, PT, R3, 0x1, PT ;  /* 0x000000010300780c */ /* 0x002fe40003f45270 */
        /* <DEDUP_REMOVED lines=10> */
[----:B------:R-:W-:Y:S02]  /*15bd0*/  WARPGROUP.DEPBAR.LE gsb0, 0x0 ;  /* 0x00008000000079c5 */ /* 0x000fe40000010000 */
[----:B------:R-:W-:Y:S01]  /*15be0*/  WARPGROUP.ARRIVE ;  /* 0x00000000000079c5 */ /* 0x000fe20000000000 */
[----:B------:R-:W-:-:S02]  /*15bf0*/  CS2R R116, SRZ ;  /* 0x0000000000747805 */ /* 0x000fc4000001ff00 */
[----:B------:R-:W-:Y:S02]  /*15c00*/  CS2R R114, SRZ ;  /* 0x0000000000727805 */ /* 0x000fe4000001ff00 */
[----:B------:R-:W-:Y:S02]  /*15c10*/  CS2R R112, SRZ ;  /* 0x0000000000707805 */ /* 0x000fe4000001ff00 */
[----:B------:R-:W-:Y:S02]  /*15c20*/  CS2R R110, SRZ ;  /* 0x00000000006e7805 */ /* 0x000fe4000001ff00 */
[----:B------:R-:W-:Y:S01]  /*15c30*/  CS2R R108, SRZ ;  /* 0x00000000006c7805 */ /* 0x000fe2000001ff00 */
[----:B------:R-:W-:Y:S01]  /*15c40*/  HGMMA.64x16x16.F32 R48, gdesc[UR4], RZ, !UPT, gsb0 ;  /* 0x00200000043079f0 */ /* 0x000fe2000c0008ff */
[----:B------:R-:W-:Y:S01]  /*15c50*/  UIADD3 UR4, UR20, 0x2, URZ ;  /* 0x0000000214047890 */ /* 0x000fe2000fffe03f */
[----:B------:R-:W-:Y:S02]  /*15c60*/  CS2R R106, SRZ ;  /* 0x00000000006a7805 */ /* 0x000fe4000001ff00 */
[----:B------:R-:W-:-:S02]  /*15c70*/  CS2R R104, SRZ ;  /* 0x0000000000687805 */ /* 0x000fc4000001ff00 */
[----:B------:R-:W-:Y:S02]  /*15c80*/  CS2R R102, SRZ ;  /* 0x0000000000667805 */ /* 0x000fe4000001ff00 */
[----:B------:R-:W-:Y:S02]  /*15c90*/  CS2R R100, SRZ ;  /* 0x0000000000647805 */ /* 0x000fe4000001ff00 */
[----:B------:R-:W-:Y:S02]  /*15ca0*/  CS2R R98, SRZ ;  /* 0x0000000000627805 */ /* 0x000fe4000001ff00 */
[----:B------:R-:W-:Y:S01]  /*15cb0*/  CS2R R96, SRZ ;  /* 0x0000000000607805 */ /* 0x000fe2000001ff00 */
[----:B------:R-:W-:Y:S01]  /*15cc0*/  UMOV UR24, UR4 ;  /* 0x0000000400187c82 */ /* 0x000fe20008000000 */
[----:B------:R-:W-:Y:S01]  /*15cd0*/  CS2R R94, SRZ ;  /* 0x00000000005e7805 */ /* 0x000fe2000001ff00 */
[----:B------:R-:W-:Y:S01]  /*15ce0*/  IMAD.U32 R12, RZ, RZ, UR24 ;  /* 0x00000018ff0c7e24 */ /* 0x000fe2000f8e00ff */
[----:B------:R-:W-:-:S02]  /*15cf0*/  CS2R R92, SRZ ;  /* 0x00000000005c7805 */ /* 0x000fc4000001ff00 */
[----:B------:R-:W-:Y:S02]  /*15d00*/  CS2R R90, SRZ ;  /* 0x00000000005a7805 */ /* 0x000fe4000001ff00 */
[----:B------:R-:W-:Y:S02]  /*15d10*/  CS2R R88, SRZ ;  /* 0x0000000000587805 */ /* 0x000fe4000001ff00 */
[----:B------:R-:W-:Y:S01]  /*15d20*/  CS2R R86, SRZ ;  /* 0x0000000000567805 */ /* 0x000fe2000001ff00 */
        /* <DEDUP_REMOVED lines=15> */
[----:B------:R-:W-:Y:S01]  /*15e20*/  VIADD R6, R4, 0x182 ;  /* 0x0000018204067836 */ /* 0x000fe20000000000 */
[----:B------:R-:W-:-:S04]  /*15e30*/  MOV R7, 0x40000040 ;  /* 0x4000004000077802 */ /* 0x000fc80000000f00 */
[----:B------:R-:W-:Y:S02]  /*15e40*/  R2UR UR6, R6 ;  /* 0x00000000060672ca */ /* 0x000fe400000e0000 */
[----:B------:R-:W-:Y:S01]  /*15e50*/  R2UR UR7, R7 ;  /* 0x00000000070772ca */ /* 0x000fe200000e0000 */
[----:B------:R-:W-:Y:S01]  /*15e60*/  IMAD.MOV.U32 R7, RZ, RZ, 0x40000040 ;  /* 0x40000040ff077424 */ /* 0x000fe200078e00ff */
[----:B------:R-:W-:Y:S01]  /*15e70*/  IADD3 R6, R4, 0x84, RZ ;  /* 0x0000008404067810 */ /* 0x000fe20007ffe0ff */
        /* <DEDUP_REMOVED lines=19> */
[----:B------:R-:W-:Y:S02]  /*15fb0*/  VIADD R10, R4, 0x6 ;  /* 0x00000006040a7836 */ /* 0x000fe40000000000 */
[----:B------:R-:W-:Y:S02]  /*15fc0*/  IMAD.MOV.U32 R11, RZ, RZ, 0x40000040 ;  /* 0x40000040ff0b7424 */ /* 0x000fe400078e00ff */
[----:B0-----:R-:W-:Y:S01]  /*15fd0*/  IMAD.U32 R13, RZ, RZ, UR25 ;  /* 0x00000019ff0d7e24 */ /* 0x001fe2000f8e00ff */
[----:B------:R-:W-:Y:S02]  /*15fe0*/  WARPGROUP.DEPBAR.LE gsb0, 0x0 ;  /* 0x00008000000079c5 */ /* 0x000fe40000010000 */
[----:B------:R-:W-:-:S06]  /*15ff0*/  WARPGROUP.ARRIVE ;  /* 0x00000000000079c5 */ /* 0x000fcc0000000000 */
[----:B------:R-:W-:Y:S01]  /*16000*/  HGMMA.64x16x16.F32 R48, gdesc[UR12], R48, gsb0 ;  /* 0x002000000c3079f0 */ /* 0x000fe20008000830 */
[----:B------:R-:W-:-:S07]  /*16010*/  UIADD3 UR12, UR20, 0x4, URZ ;  /* 0x00000004140c7890 */ /* 0x000fce000fffe03f */
[----:B------:R-:W-:Y:S02]  /*16020*/  UMOV UR24, UR12 ;  /* 0x0000000c00187c82 */ /* 0x000fe40008000000 */
[----:B------:R-:W-:-:S05]  /*16030*/  IMAD.U32 R12, RZ, RZ, UR24 ;  /* 0x00000018ff0c7e24 */ /* 0x000fca000f8e00ff */
        /* <DEDUP_REMOVED lines=25> */
[----:B------:R-:W-:Y:S01]  /*161d0*/  UMOV UR8, UR16 ;  /* 0x0000001000087c82 */ /* 0x000fe20008000000 */
[----:B------:R-:W-:Y:S01]  /*161e0*/  R2UR UR11, R9 ;  /* 0x00000000090b72ca */ /* 0x000fe200000e0000 */
[----:B------:R-:W-:Y:S01]  /*161f0*/  UMOV UR9, UR17 ;  /* 0x0000001100097c82 */ /* 0x000fe20008000000 */
[----:B------:R-:W-:Y:S01]  /*16200*/  IMAD.MOV.U32 R9, RZ, RZ, 0x40000040 ;  /* 0x40000040ff097424 */ /* 0x000fe200078e00ff */
[----:B------:R-:W-:-:S04]  /*16210*/  IADD3 R8, R4, 0x204, RZ ;  /* 0x0000020404087810 */ /* 0x000fc80007ffe0ff */
        /* <DEDUP_REMOVED lines=16> */
[----:B------:R-:W-:Y:S01]  /*16320*/  UIADD3 UR4, UR20, 0x6, URZ ;  /* 0x0000000614047890 */ /* 0x000fe2000fffe03f */
[----:B------:R-:W-:Y:S02]  /*16330*/  R2UR UR6, R6 ;  /* 0x00000000060672ca */ /* 0x000fe400000e0000 */
[----:B------:R-:W-:Y:S01]  /*16340*/  R2UR UR7, R7 ;  /* 0x00000000070772ca */ /* 0x000fe200000e0000 */
[----:B------:R-:W-:Y:S01]  /*16350*/  IMAD.MOV.U32 R7, RZ, RZ, 0x40000040 ;  /* 0x40000040ff077424 */ /* 0x000fe200078e00ff */
[----:B------:R-:W-:Y:S02]  /*16360*/  IADD3 R6, R4, 0x186, RZ ;  /* 0x0000018604067810 */ /* 0x000fe40007ffe0ff */
        /* <DEDUP_REMOVED lines=28> */
[----:B------:R-:W-:Y:S02]  /*16530*/  R2UR UR18, R8 ;  /* 0x00000000081272ca */ /* 0x000fe400000e0000 */
[----:B------:R-:W-:Y:S01]  /*16540*/  R2UR UR19, R9 ;  /* 0x00000000091372ca */ /* 0x000fe200000e0000 */
[----:B------:R-:W-:Y:S01]  /*16550*/  IMAD.MOV.U32 R9, RZ, RZ, 0x40000040 ;  /* 0x40000040ff097424 */ /* 0x000fe200078e00ff */
[----:B------:R-:W-:Y:S01]  /*16560*/  IADD3 R8, R4, 0x380, RZ ;  /* 0x0000038004087810 */ /* 0x000fe20007ffe0ff */
        /* <DEDUP_REMOVED lines=18> */
[----:B------:R-:W-:-:S05]  /*16690*/  IMAD.U32 R12, RZ, RZ, UR24 ;  /* 0x00000018ff0c7e24 */ /* 0x000fca000f8e00ff */
        /* <DEDUP_REMOVED lines=28> */
[----:B------:R-:W-:-:S02]  /*16860*/  R2UR UR19, R9 ;  /* 0x00000000091372ca */ /* 0x000fc400000e0000 */
[----:B------:R-:W-:Y:S01]  /*16870*/  MOV R9, 0x40000040 ;  /* 0x4000004000097802 */ /* 0x000fe20000000f00 */
[----:B------:R-:W-:Y:S02]  /*16880*/  WARPGROUP.DEPBAR.LE gsb0, 0x0 ;  /* 0x00008000000079c5 */ /* 0x000fe40000010000 */
[----:B------:R-:W-:-:S06]  /*16890*/  WARPGROUP.ARRIVE ;  /* 0x00000000000079c5 */ /* 0x000fcc0000000000 */
[----:B------:R-:W-:Y:S01]  /*168a0*/  HGMMA.64x16x16.F32 R56, gdesc[UR24], R56, gsb0 ;  /* 0x00200000183879f0 */ /* 0x000fe20008000838 */
[----:B------:R-:W-:Y:S01]  /*168b0*/  R2UR UR26, R10 ;  /* 0x000000000a1a72ca */ /* 0x000fe200000e0000 */
[----:B------:R-:W-:Y:S01]  /*168c0*/  UMOV UR25, 0x40000040 ;  /* 0x4000004000197882 */ /* 0x000fe20000000000 */
[----:B------:R-:W-:Y:S01]  /*168d0*/  R2UR UR27, R11 ;  /* 0x000000000b1b72ca */ /* 0x000fe200000e0000 */
[----:B------:R-:W-:Y:S01]  /*168e0*/  VIADD R10, R4, 0x284 ;  /* 0x00000284040a7836 */ /* 0x000fe20000000000 */
[----:B------:R-:W-:Y:S02]  /*168f0*/  MOV R11, 0x40000040 ;  /* 0x40000040000b7802 */ /* 0x000fe40000000f00 */
[----:B0-----:R-:W-:Y:S01]  /*16900*/  MOV R13, UR25 ;  /* 0x00000019000d7c02 */ /* 0x001fe20008000f00 */
        /* <DEDUP_REMOVED lines=53> */
[----:B------:R-:W-:Y:S01]  /*16c60*/  R2UR UR6, R6 ;  /* 0x00000000060672ca */ /* 0x000fe200000e0000 */
[----:B------:R-:W-:Y:S01]  /*16c70*/  VIADD R6, R4, 0x404 ;  /* 0x0000040404067836 */ /* 0x000fe20000000000 */
[----:B------:R-:W-:Y:S02]  /*16c80*/  R2UR UR7, R7 ;  /* 0x00000000070772ca */ /* 0x000fe400000e0000 */
[----:B------:R-:W-:Y:S02]  /*16c90*/  MOV R7, 0x40000040 ;  /* 0x4000004000077802 */ /* 0x000fe40000000f00 */
        /* <DEDUP_REMOVED lines=13> */
[----:B------:R-:W-:Y:S02]  /*16d70*/  R2UR UR14, R6 ;  /* 0x00000000060e72ca */ /* 0x000fe400000e0000 */
[----:B------:R-:W-:Y:S01]  /*16d80*/  R2UR UR15, R7 ;  /* 0x00000000070f72ca */ /* 0x000fe200000e0000 */
[----:B------:R-:W-:Y:S01]  /*16d90*/  IMAD.MOV.U32 R7, RZ, RZ, 0x40000040 ;  /* 0x40000040ff077424 */ /* 0x000fe200078e00ff */
[----:B------:R-:W-:Y:S01]  /*16da0*/  IADD3 R6, R4, 0x306, RZ ;  /* 0x0000030604067810 */ /* 0x000fe20007ffe0ff */
        /* <DEDUP_REMOVED lines=33> */
[----:B------:R-:W-:-:S05]  /*16fc0*/  IMAD.U32 R12, RZ, RZ, UR24 ;  /* 0x00000018ff0c7e24 */ /* 0x000fca000f8e00ff */
        /* <DEDUP_REMOVED lines=87> */
[----:B0-----:R-:W-:-:S03]  /*17540*/  IMAD.U32 R13, RZ, RZ, UR25 ;  /* 0x00000019ff0d7e24 */ /* 0x001fc6000f8e00ff */
[----:B------:R-:W-:Y:S02]  /*17550*/  R2UR UR58, R10 ;  /* 0x000000000a3a72ca */ /* 0x000fe400000e0000 */
[----:B------:R-:W-:Y:S01]  /*17560*/  R2UR UR59, R11 ;  /* 0x000000000b3b72ca */ /* 0x000fe200000e0000 */
[----:B------:R-:W-:Y:S01]  /*17570*/  IMAD.MOV.U32 R11, RZ, RZ, 0x40000040 ;  /* 0x40000040ff0b7424 */ /* 0x000fe200078e00ff */
[----:B------:R-:W-:-:S04]  /*17580*/  IADD3 R10, R4, 0x506, RZ ;  /* 0x00000506040a7810 */ /* 0x000fc80007ffe0ff */
        /* <DEDUP_REMOVED lines=18> */
[----:B------:R-:W-:Y:S02]  /*176b0*/  WARPGROUP.DEPBAR.LE gsb0, 0x0 ;  /* 0x00008000000079c5 */ /* 0x000fe40000010000 */
[----:B------:R-:W-:Y:S01]  /*176c0*/  WARPGROUP.ARRIVE ;  /* 0x00000000000079c5 */ /* 0x000fe20000000000 */
[----:B------:R-:W0:Y:S05]  /*176d0*/  @P2 LDC R10, c[0x0][0x450] ;  /* 0x00011400ff0a2b82 */ /* 0x000e2a0000000800 */
[----:B------:R-:W-:Y:S01]  /*176e0*/  HGMMA.64x16x16.F32 R48, gdesc[UR16], R48, gsb0 ;  /* 0x00200000103079f0 */ /* 0x000fe20008000830 */
[----:B------:R-:W-:Y:S01]  /*176f0*/  R2UR UR18, R6 ;  /* 0x00000000061272ca */ /* 0x000fe200000e0000 */
[----:B------:R-:W-:Y:S01]  /*17700*/  VIADD R6, R4, 0x682 ;  /* 0x0000068204067836 */ /* 0x000fe20000000000 */
[----:B------:R-:W-:Y:S01]  /*17710*/  R2UR UR19, R7 ;  /* 0x00000000071372ca */ /* 0x000fe200000e0000 */
[----:B------:R-:W-:Y:S01]  /*17720*/  IMAD.MOV.U32 R7, RZ, RZ, 0x40000040 ;  /* 0x40000040ff077424 */ /* 0x000fe200078e00ff */
[----:B------:R-:W-:-:S02]  /*17730*/  WARPGROUP.DEPBAR.LE gsb0, 0x0 ;  /* 0x00008000000079c5 */ /* 0x000fc40000010000 */
        /* <DEDUP_REMOVED lines=9> */
[----:B------:R1:W-:Y:S01]  /*177d0*/  STL.64 [R1], R12 ;  /* 0x0000000c01007387 */ /* 0x0003e20000100a00 */
        /* <DEDUP_REMOVED lines=21> */
[----:B------:R-:W-:Y:S01]  /*17930*/  IMAD.MOV.U32 R7, RZ, RZ, 0x40000040 ;  /* 0x40000040ff077424 */ /* 0x000fe200078e00ff */
[----:B------:R-:W-:Y:S02]  /*17940*/  WARPGROUP.DEPBAR.LE gsb0, 0x0 ;  /* 0x00008000000079c5 */ /* 0x000fe40000010000 */
[----:B------:R-:W-:-:S06]  /*17950*/  WARPGROUP.ARRIVE ;  /* 0x00000000000079c5 */ /* 0x000fcc0000000000 */
[----:B------:R-:W-:Y:S03]  /*17960*/  HGMMA.64x16x16.F32 R56, gdesc[UR24], R56, gsb0 ;  /* 0x00200000183879f0 */ /* 0x000fe60008000838 */
        /* <DEDUP_REMOVED lines=35> */
[----:B------:R-:W-:Y:S01]  /*17ba0*/  IADD3 R8, R4, 0x606, RZ ;  /* 0x0000060604087810 */ /* 0x000fe20007ffe0ff */
        /* <DEDUP_REMOVED lines=154> */
[----:B------:R-:W-:Y:S02]  /*18550*/  WARPGROUP.DEPBAR.LE gsb0, 0x0 ;  /* 0x00008000000079c5 */ /* 0x000fe40000010000 */
[----:B------:R-:W-:-:S06]  /*18560*/  WARPGROUP.ARRIVE ;  /* 0x00000000000079c5 */ /* 0x000fcc0000000000 */
[----:B------:R-:W-:Y:S01]  /*18570*/  HGMMA.64x16x16.F32 R56, gdesc[UR40], R56, gsb0 ;  /* 0x00200000283879f0 */ /* 0x000fe20008000838 */
[----:B------:R-:W-:Y:S01]  /*18580*/  ULDC UR42, c[0x0][0x988] ;  /* 0x00026200002a7ab9 */ /* 0x000fe20000000800 */
[----:B------:R-:W-:Y:S01]  /*18590*/  ULDC UR43, c[0x0][0x988] ;  /* 0x00026200002b7ab9 */ /* 0x000fe20000000800 */
[----:B------:R-:W-:Y:S02]  /*185a0*/  WARPGROUP.DEPBAR.LE gsb0, 0x0 ;  /* 0x00008000000079c5 */ /* 0x000fe40000010000 */
[----:B------:R-:W-:-:S06]  /*185b0*/  WARPGROUP.ARRIVE ;  /* 0x00000000000079c5 */ /* 0x000fcc0000000000 */
[----:B------:R-:W-:Y:S03]  /*185c0*/  HGMMA.64x16x16.F32 R48, gdesc[UR16], R48, gsb0 ;  /* 0x00200000103079f0 */ /* 0x000fe60008000830 */
[----:B------:R-:W-:Y:S02]  /*185d0*/  WARPGROUP.DEPBAR.LE gsb0, 0x0 ;  /* 0x00008000000079c5 */ /* 0x000fe40000010000 */
[----:B------:R-:W-:-:S06]  /*185e0*/  WARPGROUP.ARRIVE ;  /* 0x00000000000079c5 */ /* 0x000fcc0000000000 */
[----:B------:R-:W-:Y:S03]  /*185f0*/  HGMMA.64x16x16.F32 R40, gdesc[UR12], R40, gsb0 ;  /* 0x002000000c2879f0 */ /* 0x000fe60008000828 */
[----:B------:R-:W-:Y:S02]  /*18600*/  WARPGROUP.DEPBAR.LE gsb0, 0x0 ;  /* 0x00008000000079c5 */ /* 0x000fe40000010000 */
[----:B------:R-:W-:-:S06]  /*18610*/  WARPGROUP.ARRIVE ;  /* 0x00000000000079c5 */ /* 0x000fcc0000000000 */
[----:B------:R-:W-:Y:S01]  /*18620*/  HGMMA.64x16x16.F32 R32, gdesc[UR8], R32, gsb0 ;  /* 0x00200000082079f0 */ /* 0x000fe20008000820 */
[----:B------:R-:W-:Y:S02]  /*18630*/  ULDC UR8, c[0x0][0x9d8] ;  /* 0x0002760000087ab9 */ /* 0x000fe40000000800 */
        /* <DEDUP_REMOVED lines=12> */
[----:B------:R-:W-:Y:S01]  /*18700*/  ULDC UR38, c[0x0][0x9d8] ;  /* 0x0002760000267ab9 */ /* 0x000fe20000000800 */
        /* <DEDUP_REMOVED lines=9> */
[----:B------:R-:W-:Y:S01]  /*187a0*/  R2UR UR6, R6 ;  /* 0x00000000060672ca */ /* 0x000fe200000e0000 */
[----:B------:R-:W-:Y:S01]  /*187b0*/  UMOV UR4, UR36 ;  /* 0x0000002400047c82 */ /* 0x000fe20008000000 */
[----:B------:R-:W-:Y:S01]  /*187c0*/  R2UR UR7, R7 ;  /* 0x00000000070772ca */ /* 0x000fe200000e0000 */
[----:B------:R-:W-:Y:S01]  /*187d0*/  UMOV UR5, UR37 ;  /* 0x0000002500057c82 */ /* 0x000fe20008000000 */
[----:B------:R-:W-:Y:S01]  /*187e0*/  VIADD R6, R4, 0x906 ;  /* 0x0000090604067836 */ /* 0x000fe20000000000 */
[----:B------:R-:W2:Y:S01]  /*187f0*/  MUFU.TANH R8, R8 ;  /* 0x0000000800087308 */ /* 0x000ea20000002400 */
[----:B------:R-:W-:-:S02]  /*18800*/  IMAD.MOV.U32 R7, RZ, RZ, 0x40000040 ;  /* 0x40000040ff077424 */ /* 0x000fc400078e00ff */
[----:B------:R-:W-:Y:S01]  /*18810*/  FMUL.FTZ R9, R56, UR8 ;  /* 0x0000000838097c20 */ /* 0x000fe20008410000 */
[----:B------:R-:W-:Y:S02]  /*18820*/  VIADD R4, R4, 0x986 ;  /* 0x0000098604047836 */ /* 0x000fe40000000000 */
[----:B------:R-:W-:Y:S01]  /*18830*/  FMUL.FTZ R11, R57, UR8 ;  /* 0x00000008390b7c20 */ /* 0x000fe20008410000 */
[----:B-1----:R-:W-:Y:S01]  /*18840*/  FMUL.FTZ R13, R61, UR8 ;  /* 0x000000083d0d7c20 */ /* 0x002fe20008410000 */
[----:B------:R-:W1:Y:S08]  /*18850*/  MUFU.TANH R66, R66 ;  /* 0x0000004200427308 */ /* 0x000e700000002400 */
[----:B------:R-:W4:Y:S08]  /*18860*/  MUFU.TANH R62, R62 ;  /* 0x0000003e003e7308 */ /* 0x000f300000002400 */
[----:B------:R-:W3:Y:S08]  /*18870*/  MUFU.TANH R63, R63 ;  /* 0x0000003f003f7308 */ /* 0x000ef00000002400 */
        /* <DEDUP_REMOVED lines=10> */
[----:B------:R-:W-:Y:S01]  /*18920*/  R2UR UR6, R6 ;  /* 0x00000000060672ca */ /* 0x000fe200000e0000 */
[----:B------:R-:W-:Y:S01]  /*18930*/  UMOV UR4, UR36 ;  /* 0x0000002400047c82 */ /* 0x000fe20008000000 */
[----:B------:R-:W-:Y:S01]  /*18940*/  R2UR UR7, R7 ;  /* 0x00000000070772ca */ /* 0x000fe200000e0000 */
[----:B------:R-:W-:Y:S01]  /*18950*/  UMOV UR5, UR37 ;  /* 0x0000002500057c82 */ /* 0x000fe20008000000 */
[----:B------:R-:W0:Y:S01]  /*18960*/  @P2 LDC R6, c[0x0][0x44c] ;  /* 0x00011300ff062b82 */ /* 0x000e220000000800 */
[----:B------:R-:W-:Y:S01]  /*18970*/  IADD3 R7, R234, R230, RZ ;  /* 0x000000e6ea077210 */ /* 0x000fe20007ffe0ff */
[----:B------:R-:W3:Y:S08]  /*18980*/  MUFU.TANH R50, R50 ;  /* 0x0000003200327308 */ /* 0x000ef00000002400 */
[----:B------:R-:W3:Y:S08]  /*18990*/  MUFU.TANH R51, R51 ;  /* 0x0000003300337308 */ /* 0x000ef00000002400 */
[----:B------:R-:W3:Y:S01]  /*189a0*/  MUFU.TANH R54, R54 ;  /* 0x0000003600367308 */ /* 0x000ee20000002400 */
[----:B0-----:R-:W-:-:S07]  /*189b0*/  @P2 IMAD.HI.U32 R3, R7, R6, RZ ;  /* 0x0000000607032227 */ /* 0x001fce00078e00ff */
[----:B------:R-:W0:Y:S01]  /*189c0*/  MUFU.TANH R55, R55 ;  /* 0x0000003700377308 */ /* 0x000e220000002400 */
[----:B------:R-:W-:Y:S01]  /*189d0*/  IMAD R6, R2, -0x50, R232 ;  /* 0xffffffb002067824 */ /* 0x000fe200078e02e8 */
[----:B------:R-:W-:-:S04]  /*189e0*/  @P2 SHF.R.U32.HI R7, RZ, R10, R3 ;  /* 0x0000000aff072219 */ /* 0x000fc80000011603 */
[----:B------:R-:W-:Y:S01]  /*189f0*/  IADD3 R3, -R233, 0x50, R6 ;  /* 0x00000050e9037810 */ /* 0x000fe20007ffe106 */
[----:B------:R-:W2:Y:S01]  /*18a00*/  SHFL.IDX PT, R10, R7, 0x1, 0x1c1f ;  /* 0x003c1f00070a7f89 */ /* 0x000ea200000e0000 */
[----:B------:R-:W-:Y:S01]  /*18a10*/  MUFU.TANH R13, R13 ;  /* 0x0000000d000d7308 */ /* 0x000fe20000002400 */
        /* <DEDUP_REMOVED lines=9> */
[----:B------:R-:W-:Y:S01]  /*18ab0*/  IMAD R4, R2, -0x50, RZ ;  /* 0xffffffb002047824 */ /* 0x000fe200078e02ff */
[----:B------:R-:W-:Y:S01]  /*18ac0*/  R2UR UR7, R5 ;  /* 0x00000000050772ca */ /* 0x000fe200000e0000 */
[----:B------:R-:W-:Y:S01]  /*18ad0*/  UMOV UR4, UR36 ;  /* 0x0000002400047c82 */ /* 0x000fe20008000000 */
[----:B------:R-:W-:Y:S01]  /*18ae0*/  UMOV UR5, UR37 ;  /* 0x0000002500057c82 */ /* 0x000fe20008000000 */
[----:B------:R-:W0:Y:S01]  /*18af0*/  MUFU.TANH R42, R42 ;  /* 0x0000002a002a7308 */ /* 0x000e220000002400 */
[----:B------:R-:W-:Y:S01]  /*18b00*/  IADD3 R5, -R233, 0x51, R4 ;  /* 0x00000051e9057810 */ /* 0x000fe20007ffe104 */
[----:B------:R-:W-:Y:S01]  /*18b10*/  FMUL.FTZ R70, R41, UR8 ;  /* 0x0000000829467c20 */ /* 0x000fe20008410000 */
[----:B------:R-:W-:-:S02]  /*18b20*/  FMUL.FTZ R72, R44, UR8 ;  /* 0x000000082c487c20 */ /* 0x000fc40008410000 */
[----:B------:R-:W-:-:S03]  /*18b30*/  IADD3 R4, -R228, R5, R232 ;  /* 0x00000005e4047210 */ /* 0x000fc60007ffe1e8 */
[----:B------:R-:W0:Y:S01]  /*18b40*/  MUFU.TANH R43, R43 ;  /* 0x0000002b002b7308 */ /* 0x000e220000002400 */
[----:B--2---:R-:W-:-:S04]  /*18b50*/  VIADDMNMX R6, R10, R4, R3, PT ;  /* 0x000000040a067246 */ /* 0x004fc80003800103 */
[C---:B------:R-:W-:Y:S02]  /*18b60*/  ISETP.GT.AND P3, PT, R6.reuse, RZ, PT ;  /* 0x000000ff0600720c */ /* 0x040fe40003f64270 */
[C---:B------:R-:W-:Y:S01]  /*18b70*/  ISETP.GT.AND P4, PT, R6.reuse, 0x1, PT ;  /* 0x000000010600780c */ /* 0x040fe20003f84270 */
[----:B------:R-:W2:Y:S01]  /*18b80*/  MUFU.TANH R46, R46 ;  /* 0x0000002e002e7308 */ /* 0x000ea20000002400 */
[----:B------:R-:W-:Y:S02]  /*18b90*/  ISETP.GT.AND P5, PT, R6, 0x8, PT ;  /* 0x000000080600780c */ /* 0x000fe40003fa4270 */
[----:B------:R-:W-:Y:S02]  /*18ba0*/  FSEL R5, R8, -INF , P3 ;  /* 0xff80000008057808 */ /* 0x000fe40001800000 */
[----:B-1----:R-:W-:Y:S02]  /*18bb0*/  FSEL R66, R66, -INF , P4 ;  /* 0xff80000042427808 */ /* 0x002fe40002000000 */
[----:B------:R-:W-:Y:S01]  /*18bc0*/  ISETP.GT.AND P3, PT, R6, 0x9, PT ;  /* 0x000000090600780c */ /* 0x000fe20003f64270 */
[----:B------:R-:W1:Y:S01]  /*18bd0*/  MUFU.TANH R47, R47 ;  /* 0x0000002f002f7308 */ /* 0x000e620000002400 */
[----:B----4-:R-:W-:-:S02]  /*18be0*/  FSEL R64, R62, -INF , P5 ;  /* 0xff8000003e407808 */ /* 0x010fc40002800000 */
[----:B------:R-:W-:Y:S02]  /*18bf0*/  FMNMX.FTZ R21, R5, R66, !PT ;  /* 0x0000004205157209 */ /* 0x000fe40007810000 */
[----:B------:R-:W-:Y:S02]  /*18c00*/  ISETP.GT.AND P4, PT, R6, 0x10, PT ;  /* 0x000000100600780c */ /* 0x000fe40003f84270 */
[----:B---3--:R-:W-:Y:S01]  /*18c10*/  FSEL R62, R63, -INF , P3 ;  /* 0xff8000003f3e7808 */ /* 0x008fe20001800000 */
[----:B------:R-:W-:Y:S01]  /*18c20*/  MUFU.TANH R68, R68 ;  /* 0x0000004400447308 */ /* 0x000fe20000002400 */
[----:B------:R-:W-:Y:S02]  /*18c30*/  FMNMX.FTZ R21, R64, R21, !PT ;  /* 0x0000001540157209 */ /* 0x000fe40007810000 */
[----:B------:R-:W-:Y:S02]  /*18c40*/  ISETP.GT.AND P3, PT, R6, 0x11, PT ;  /* 0x000000110600780c */ /* 0x000fe40003f64270 */
[----:B------:R-:W-:-:S02]  /*18c50*/  FSEL R60, R50, -INF , P4 ;  /* 0xff800000323c7808 */ /* 0x000fc40002000000 */
[----:B------:R-:W-:Y:S01]  /*18c60*/  FMNMX.FTZ R21, R62, R21, !PT ;  /* 0x000000153e157209 */ /* 0x000fe20007810000 */
[----:B------:R-:W-:Y:S01]  /*18c70*/  MUFU.TANH R70, R70 ;  /* 0x0000004600467308 */ /* 0x000fe20000002400 */
[----:B------:R-:W-:Y:S02]  /*18c80*/  ISETP.GT.AND P4, PT, R6, 0x18, PT ;  /* 0x000000180600780c */ /* 0x000fe40003f84270 */
[----:B------:R-:W-:Y:S02]  /*18c90*/  FSEL R58, R51, -INF , P3 ;  /* 0xff800000333a7808 */ /* 0x000fe40001800000 */
[----:B------:R-:W-:Y:S01]  /*18ca0*/  FMNMX.FTZ R21, R60, R21, !PT ;  /* 0x000000153c157209 */ /* 0x000fe20007810000 */
[----:B------:R-:W-:Y:S02]  /*18cb0*/  WARPGROUP.DEPBAR.LE gsb0, 0x0 ;  /* 0x00008000000079c5 */ /* 0x000fe40000010000 */
[----:B------:R-:W-:Y:S01]  /*18cc0*/  WARPGROUP.ARRIVE ;  /* 0x00000000000079c5 */ /* 0x000fe20000000000 */
[----:B------:R-:W-:Y:S01]  /*18cd0*/  ISETP.GT.AND P3, PT, R6, 0x19, PT ;  /* 0x000000190600780c */ /* 0x000fe20003f64270 */
[----:B------:R-:W-:Y:S01]  /*18ce0*/  FMUL.FTZ R34, R34, UR8 ;  /* 0x0000000822227c20 */ /* 0x000fe20008410000 */
[----:B------:R-:W-:Y:S01]  /*18cf0*/  FSEL R56, R54, -INF , P4 ;  /* 0xff80000036387808 */ /* 0x000fe20002000000 */
[----:B------:R-:W-:Y:S01]  /*18d00*/  FMUL.FTZ R35, R35, UR8 ;  /* 0x0000000823237c20 */ /* 0x000fe20008410000 */
[----:B------:R-:W-:Y:S01]  /*18d10*/  FMNMX.FTZ R21, R58, R21, !PT ;  /* 0x000000153a157209 */ /* 0x000fe20007810000 */
[----:B------:R-:W-:Y:S01]  /*18d20*/  HGMMA.64x16x16.F32 R24, gdesc[UR4], R24, gsb0 ;  /* 0x00200000041879f0 */ /* 0x000fe20008000818 */
[----:B------:R-:W-:Y:S01]  /*18d30*/  ISETP.GT.AND P4, PT, R6, 0x20, PT ;  /* 0x000000200600780c */ /* 0x000fe20003f84270 */
[----:B------:R-:W3:Y:S01]  /*18d40*/  MUFU.TANH R34, R34 ;  /* 0x0000002200227308 */ /* 0x000ee20000002400 */
[----:B0-----:R-:W-:Y:S01]  /*18d50*/  FSEL R54, R55, -INF , P3 ;  /* 0xff80000037367808 */ /* 0x001fe20001800000 */
[----:B------:R-:W-:Y:S01]  /*18d60*/  FMUL.FTZ R38, R38, UR8 ;  /* 0x0000000826267c20 */ /* 0x000fe20008410000 */
[----:B------:R-:W-:Y:S01]  /*18d70*/  FMNMX.FTZ R21, R56, R21, !PT ;  /* 0x0000001538157209 */ /* 0x000fe20007810000 */
[----:B------:R-:W-:Y:S01]  /*18d80*/  FMUL.FTZ R39, R39, UR8 ;  /* 0x0000000827277c20 */ /* 0x000fe20008410000 */
[----:B------:R-:W-:Y:S01]  /*18d90*/  ISETP.GT.AND P3, PT, R6, 0x21, PT ;  /* 0x000000210600780c */ /* 0x000fe20003f64270 */
[----:B------:R-:W-:Y:S01]  /*18da0*/  FMUL.FTZ R76, R36, UR8 ;  /* 0x00000008244c7c20 */ /* 0x000fe20008410000 */
[----:B------:R-:W-:Y:S01]  /*18db0*/  FSEL R50, R42, -INF , P4 ;  /* 0xff8000002a327808 */ /* 0x000fe20002000000 */
[----:B------:R-:W-:Y:S01]  /*18dc0*/  MUFU.TANH R35, R35 ;  /* 0x0000002300237308 */ /* 0x000fe20000002400 */
[----:B------:R-:W-:Y:S01]  /*18dd0*/  FMNMX.FTZ R21, R54, R21, !PT ;  /* 0x0000001536157209 */ /* 0x000fe20007810000 */
[----:B------:R-:W-:Y:S01]  /*18de0*/  ULDC UR4, c[0x0][0x988] ;  /* 0x0002620000047ab9 */ /* 0x000fe20000000800 */
[----:B------:R-:W-:Y:S01]  /*18df0*/  ISETP.GT.AND P4, PT, R6, 0x28, PT ;  /* 0x000000280600780c */ /* 0x000fe20003f84270 */
[----:B------:R-:W-:Y:S01]  /*18e00*/  FMUL.FTZ R78, R37, UR8 ;  /* 0x00000008254e7c20 */ /* 0x000fe20008410000 */
[----:B------:R-:W-:-:S02]  /*18e10*/  FSEL R42, R43, -INF , P3 ;  /* 0xff8000002b2a7808 */ /* 0x000fc40001800000 */
[----:B------:R-:W-:Y:S01]  /*18e20*/  FMNMX.FTZ R21, R50, R21, !PT ;  /* 0x0000001532157209 */ /* 0x000fe20007810000 */
[----:B------:R1:W0:Y:S01]  /*18e30*/  MUFU.TANH R10, R38 ;  /* 0x00000026000a7308 */ /* 0x0002220000002400 */
[----:B------:R-:W-:Y:S02]  /*18e40*/  ISETP.GT.AND P3, PT, R6, 0x29, PT ;  /* 0x000000290600780c */ /* 0x000fe40003f64270 */
[----:B--2---:R-:W-:Y:S02]  /*18e50*/  FSEL R46, R46, -INF , P4 ;  /* 0xff8000002e2e7808 */ /* 0x004fe40002000000 */
[----:B------:R-:W-:Y:S02]  /*18e60*/  FMNMX.FTZ R21, R42, R21, !PT ;  /* 0x000000152a157209 */ /* 0x000fe40007810000 */
[----:B------:R-:W-:Y:S01]  /*18e70*/  ISETP.GT.AND P4, PT, R6, 0x30, PT ;  /* 0x000000300600780c */ /* 0x000fe20003f84270 */
[----:B------:R-:W2:Y:S01]  /*18e80*/  MUFU.TANH R14, R39 ;  /* 0x00000027000e7308 */ /* 0x000ea20000002400 */
[----:B-1----:R-:W-:-:S02]  /*18e90*/  FSEL R38, R47, -INF , P3 ;  /* 0xff8000002f267808 */ /* 0x002fc40001800000 */
[----:B------:R-:W-:Y:S02]  /*18ea0*/  FMNMX.FTZ R21, R46, R21, !PT ;  /* 0x000000152e157209 */ /* 0x000fe40007810000 */
[----:B------:R-:W-:Y:S02]  /*18eb0*/  ISETP.GT.AND P3, PT, R6, 0x31, PT ;  /* 0x000000310600780c */ /* 0x000fe40003f64270 */
[----:B---3--:R-:W-:Y:S01]  /*18ec0*/  FSEL R34, R34, -INF , P4 ;  /* 0xff80000022227808 */ /* 0x008fe20002000000 */
[----:B------:R-:W-:Y:S01]  /*18ed0*/  MUFU.TANH R72, R72 ;  /* 0x0000004800487308 */ /* 0x000fe20000002400 */
[----:B------:R-:W-:Y:S02]  /*18ee0*/  FMNMX.FTZ R21, R38, R21, !PT ;  /* 0x0000001526157209 */ /* 0x000fe40007810000 */
[----:B------:R-:W-:Y:S02]  /*18ef0*/  ISETP.GT.AND P4, PT, R6, 0x38, PT ;  /* 0x000000380600780c */ /* 0x000fe40003f84270 */
[----:B------:R-:W-:-:S03]  /*18f00*/  FMNMX.FTZ R21, R34, R21, !PT ;  /* 0x0000001522157209 */ /* 0x000fc60007810000 */
[----:B------:R-:W-:Y:S08]  /*18f10*/  MUFU.TANH R76, R76 ;  /* 0x0000004c004c7308 */ /* 0x000ff00000002400 */
[----:B------:R-:W-:Y:S01]  /*18f20*/  MUFU.TANH R78, R78 ;  /* 0x0000004e004e7308 */ /* 0x000fe20000002400 */
[----:B------:R-:W-:Y:S02]  /*18f30*/  WARPGROUP.DEPBAR.LE gsb0, 0x0 ;  /* 0x00008000000079c5 */ /* 0x000fe40000010000 */
[----:B------:R-:W-:Y:S01]  /*18f40*/  FMUL.FTZ R26, R26, UR8 ;  /* 0x000000081a1a7c20 */ /* 0x000fe20008410000 */
[----:B------:R-:W-:Y:S01]  /*18f50*/  FMUL.FTZ R27, R27, UR8 ;  /* 0x000000081b1b7c20 */ /* 0x000fe20008410000 */
[----:B------:R-:W-:Y:S01]  /*18f60*/  FMUL.FTZ R8, R30, UR8 ;  /* 0x000000081e087c20 */ /* 0x000fe20008410000 */
[----:B------:R-:W-:-:S02]  /*18f70*/  FMUL.FTZ R31, R31, UR8 ;  /* 0x000000081f1f7c20 */ /* 0x000fc40008410000 */
[----:B------:R1:W3:Y:S01]  /*18f80*/  MUFU.TANH R12, R26 ;  /* 0x0000001a000c7308 */ /* 0x0002e20000002400 */
[----:B0-----:R-:W-:Y:S01]  /*18f90*/  FSEL R30, R10, -INF , P4 ;  /* 0xff8000000a1e7808 */ /* 0x001fe20002000000 */
[----:B------:R-:W-:Y:S01]  /*18fa0*/  FMUL.FTZ R24, R24, UR8 ;  /* 0x0000000818187c20 */ /* 0x000fe20008410000 */
[C---:B------:R-:W-:Y:S01]  /*18fb0*/  ISETP.GT.AND P4, PT, R6.reuse, 0x40, PT ;  /* 0x000000400600780c */ /* 0x040fe20003f84270 */
[----:B------:R-:W-:Y:S01]  /*18fc0*/  FMUL.FTZ R29, R29, UR8 ;  /* 0x000000081d1d7c20 */ /* 0x000fe20008410000 */
[----:B------:R0:W-:Y:S03]  /*18fd0*/  @!P1 SYNCS.ARRIVE.TRANS64.RED.A1T0 RZ, [R0+URZ], RZ ;  /* 0x000000ff00ff99a7 */ /* 0x0001e6000810043f */
[----:B------:R4:W0:Y:S01]  /*18fe0*/  MUFU.TANH R39, R27 ;  /* 0x0000001b00277308 */ /* 0x0008220000002400 */
[----:B-1----:R-:W-:Y:S01]  /*18ff0*/  FSEL R26, R35, -INF , P3 ;  /* 0xff800000231a7808 */ /* 0x002fe20001800000 */
[----:B------:R-:W-:Y:S01]  /*19000*/  FMUL.FTZ R35, R49, UR8 ;  /* 0x0000000831237c20 */ /* 0x000fe20008410000 */
[----:B------:R-:W-:-:S02]  /*19010*/  ISETP.GT.AND P3, PT, R6, 0x39, PT ;  /* 0x000000390600780c */ /* 0x000fc40003f64270 */
[----:B------:R-:W-:Y:S02]  /*19020*/  FMNMX.FTZ R21, R26, R21, !PT ;  /* 0x000000151a157209 */ /* 0x000fe40007810000 */
[----:B--2---:R-:W-:Y:S01]  /*19030*/  FSEL R14, R14, -INF , P3 ;  /* 0xff8000000e0e7808 */ /* 0x004fe20001800000 */
[----:B------:R-:W1:Y:S01]  /*19040*/  MUFU.TANH R8, R8 ;  /* 0x0000000800087308 */ /* 0x000e620000002400 */
[----:B----4-:R-:W-:Y:S01]  /*19050*/  FMNMX.FTZ R27, R30, R21, !PT ;  /* 0x000000151e1b7209 */ /* 0x010fe20007810000 */
[----:B------:R-:W-:Y:S01]  /*19060*/  FMUL.FTZ R21, R48, UR8 ;  /* 0x0000000830157c20 */ /* 0x000fe20008410000 */
[----:B------:R-:W-:Y:S01]  /*19070*/  ISETP.GT.AND P3, PT, R6, 0x41, PT ;  /* 0x000000410600780c */ /* 0x000fe20003f64270 */
[----:B------:R-:W-:Y:S01]  /*19080*/  FMUL.FTZ R48, R52, UR8 ;  /* 0x0000000834307c20 */ /* 0x000fe20008410000 */
[----:B---3--:R-:W-:Y:S01]  /*19090*/  FSEL R12, R12, -INF , P4 ;  /* 0xff8000000c0c7808 */ /* 0x008fe20002000000 */
[----:B------:R-:W-:Y:S01]  /*190a0*/  FMUL.FTZ R52, R53, UR8 ;  /* 0x0000000835347c20 */ /* 0x000fe20008410000 */
[----:B------:R-:W-:Y:S01]  /*190b0*/  FMNMX.FTZ R27, R14, R27, !PT ;  /* 0x0000001b0e1b7209 */ /* 0x000fe20007810000 */
[----:B------:R-:W2:Y:S01]  /*190c0*/  MUFU.TANH R31, R31 ;  /* 0x0000001f001f7308 */ /* 0x000ea20000002400 */
[----:B------:R-:W-:-:S02]  /*190d0*/  ISETP.GT.AND P4, PT, R6, 0x48, PT ;  /* 0x000000480600780c */ /* 0x000fc40003f84270 */
[----:B0-----:R-:W-:Y:S02]  /*190e0*/  FSEL R10, R39, -INF , P3 ;  /* 0xff800000270a7808 */ /* 0x001fe40001800000 */
[----:B------:R-:W-:Y:S01]  /*190f0*/  FMNMX.FTZ R27, R12, R27, !PT ;  /* 0x0000001b0c1b7209 */ /* 0x000fe20007810000 */
[----:B------:R0:W3:Y:S01]  /*19100*/  SHFL.IDX PT, R39, R7, RZ, 0x1c1f ;  /* 0x001c1fff07277589 */ /* 0x0000e200000e0000 */
[----:B------:R-:W-:Y:S01]  /*19110*/  ISETP.GT.AND P3, PT, R6, 0x49, PT ;  /* 0x000000490600780c */ /* 0x000fe20003f64270 */
[----:B------:R-:W-:Y:S01]  /*19120*/  MUFU.TANH R21, R21 ;  /* 0x0000001500157308 */ /* 0x000fe20000002400 */
[----:B-1----:R-:W-:Y:S02]  /*19130*/  FSEL R8, R8, -INF , P4 ;  /* 0xff80000008087808 */ /* 0x002fe40002000000 */
[----:B------:R-:W-:Y:S01]  /*19140*/  FMNMX.FTZ R27, R10, R27, !PT ;  /* 0x0000001b0a1b7209 */ /* 0x000fe20007810000 */
[----:B0-----:R-:W-:-:S03]  /*19150*/  FMUL.FTZ R7, R25, UR8 ;  /* 0x0000000819077c20 */ /* 0x001fc60008410000 */
[----:B------:R-:W-:Y:S01]  /*19160*/  FMNMX.FTZ R27, R8, R27, !PT ;  /* 0x0000001b081b7209 */ /* 0x000fe20007810000 */
[----:B------:R-:W0:Y:S01]  /*19170*/  MUFU.TANH R35, R35 ;  /* 0x0000002300237308 */ /* 0x000e220000002400 */
[----:B--2---:R-:W-:Y:S01]  /*19180*/  FSEL R6, R31, -INF , P3 ;  /* 0xff8000001f067808 */ /* 0x004fe20001800000 */
[----:B------:R-:W-:-:S03]  /*19190*/  FMUL.FTZ R31, R45, UR8 ;  /* 0x000000082d1f7c20 */ /* 0x000fc60008410000 */
[----:B------:R-:W-:-:S03]  /*191a0*/  FMNMX.FTZ R27, R6, R27, !PT ;  /* 0x0000001b061b7209 */ /* 0x000fc60007810000 */
[----:B------:R-:W1:Y:S02]  /*191b0*/  MUFU.TANH R48, R48 ;  /* 0x0000003000307308 */ /* 0x000e640000002400 */
[----:B------:R-:W2:Y:S01]  /*191c0*/  SHFL.BFLY PT, R74, R27, 0x2, 0x1f ;  /* 0x0c401f001b4a7f89 */ /* 0x000ea200000e0000 */
[----:B---3--:R-:W-:Y:S01]  /*191d0*/  VIADDMNMX R25, R39, R4, R3, PT ;  /* 0x0000000427197246 */ /* 0x008fe20003800103 */
[----:B------:R-:W-:-:S04]  /*191e0*/  IMAD.U32 R3, RZ, RZ, UR4 ;  /* 0x00000004ff037e24 */ /* 0x000fc8000f8e00ff */
[----:B------:R-:W3:Y:S01]  /*191f0*/  MUFU.TANH R52, R52 ;  /* 0x0000003400347308 */ /* 0x000ee20000002400 */
[C---:B------:R-:W-:Y:S02]  /*19200*/  ISETP.GT.AND P3, PT, R25.reuse, RZ, PT ;  /* 0x000000ff1900720c */ /* 0x040fe40003f64270 */
[C---:B------:R-:W-:Y:S02]  /*19210*/  ISETP.GT.AND P5, PT, R25.reuse, 0x1, PT ;  /* 0x000000011900780c */ /* 0x040fe40003fa4270 */
[----:B------:R-:W-:Y:S02]  /*19220*/  ISETP.GT.AND P4, PT, R25, 0x8, PT ;  /* 0x000000081900780c */ /* 0x000fe40003f84270 */
[----:B------:R-:W-:Y:S01]  /*19230*/  FSEL R11, R11, -INF , P5 ;  /* 0xff8000000b0b7808 */ /* 0x000fe20002800000 */
[----:B------:R-:W4:Y:S01]  /*19240*/  MUFU.TANH R31, R31 ;  /* 0x0000001f001f7308 */ /* 0x000f220000002400 */
[C---:B------:R-:W-:Y:S02]  /*19250*/  ISETP.GT.AND P5, PT, R25.reuse, 0x9, PT ;  /* 0x000000091900780c */ /* 0x040fe40003fa4270 */
[----:B------:R-:W-:-:S02]  /*19260*/  ISETP.GT.AND P6, PT, R25, 0x11, PT ;  /* 0x000000111900780c */ /* 0x000fc40003fc4270 */
[----:B------:R-:W-:Y:S02]  /*19270*/  FSEL R36, R13, -INF , P5 ;  /* 0xff8000000d247808 */ /* 0x000fe40002800000 */
[----:B0-----:R-:W-:Y:S01]  /*19280*/  FSEL R44, R35, -INF , P6 ;  /* 0xff800000232c7808 */ /* 0x001fe20003000000 */
[----:B------:R-:W-:Y:S01]  /*19290*/  MUFU.TANH R80, R24 ;  /* 0x0000001800507308 */ /* 0x000fe20000002400 */
[----:B--2---:R-:W-:Y:S01]  /*192a0*/  FMNMX.FTZ R40, R27, R74, !PT ;  /* 0x0000004a1b287209 */ /* 0x004fe20007810000 */
[----:B------:R-:W-:Y:S01]  /*192b0*/  FMUL.FTZ R27, R33, UR8 ;  /* 0x00000008211b7c20 */ /* 0x000fe20008410000 */
[----:B------:R-:W-:Y:S01]  /*192c0*/  FMUL.FTZ R33, R28, UR8 ;  /* 0x000000081c217c20 */ /* 0x000fe20008410000 */
[----:B------:R-:W-:Y:S01]  /*192d0*/  FSEL R28, R9, -INF , P3 ;  /* 0xff800000091c7808 */ /* 0x000fe20001800000 */
[----:B------:R-:W-:Y:S01]  /*192e0*/  FMUL.FTZ R74, R32, UR8 ;  /* 0x00000008204a7c20 */ /* 0x000fe20008410000 */
[----:B------:R-:W0:Y:S01]  /*192f0*/  SHFL.BFLY PT, R41, R40, 0x1, 0x1f ;  /* 0x0c201f0028297f89 */ /* 0x000e2200000e0000 */
[----:B------:R-:W-:Y:S01]  /*19300*/  FSEL R32, R15, -INF , P4 ;  /* 0xff8000000f207808 */ /* 0x000fe20002000000 */
[----:B------:R-:W-:Y:S01]  /*19310*/  MUFU.TANH R27, R27 ;  /* 0x0000001b001b7308 */ /* 0x000fe20000002400 */
[----:B------:R-:W-:-:S02]  /*19320*/  FMNMX.FTZ R9, R28, R11, !PT ;  /* 0x0000000b1c097209 */ /* 0x000fc40007810000 */
[C---:B------:R-:W-:Y:S02]  /*19330*/  ISETP.GT.AND P3, PT, R25.reuse, 0x10, PT ;  /* 0x000000101900780c */ /* 0x040fe40003f64270 */
[----:B------:R-:W-:Y:S02]  /*19340*/  FMNMX.FTZ R9, R32, R9, !PT ;  /* 0x0000000920097209 */ /* 0x000fe40007810000 */
[C---:B------:R-:W-:Y:S01]  /*19350*/  ISETP.GT.AND P4, PT, R25.reuse, 0x18, PT ;  /* 0x000000181900780c */ /* 0x040fe20003f84270 */
[----:B------:R-:W2:Y:S01]  /*19360*/  MUFU.TANH R74, R74 ;  /* 0x0000004a004a7308 */ /* 0x000ea20000002400 */
[----:B------:R-:W-:Y:S02]  /*19370*/  FMNMX.FTZ R9, R36, R9, !PT ;  /* 0x0000000924097209 */ /* 0x000fe40007810000 */
[----:B------:R-:W-:Y:S02]  /*19380*/  ISETP.GT.AND P5, PT, R25, 0x19, PT ;  /* 0x000000191900780c */ /* 0x000fe40003fa4270 */
[----:B-1----:R-:W-:-:S02]  /*19390*/  FSEL R48, R48, -INF , P4 ;  /* 0xff80000030307808 */ /* 0x002fc40002000000 */
[----:B---3--:R-:W-:Y:S01]  /*193a0*/  FSEL R52, R52, -INF , P5 ;  /* 0xff80000034347808 */ /* 0x008fe20002800000 */
[----:B------:R1:W3:Y:S01]  /*193b0*/  MUFU.TANH R15, R7 ;  /* 0x00000007000f7308 */ /* 0x0002e20000002400 */
[----:B------:R-:W-:-:S04]  /*193c0*/  ISETP.GT.AND P4, PT, R25, 0x21, PT ;  /* 0x000000211900780c */ /* 0x000fc80003f84270 */
[----:B------:R-:W-:Y:S02]  /*193d0*/  FSEL R70, R70, -INF , P4 ;  /* 0xff80000046467808 */ /* 0x000fe40002000000 */
[----:B0-----:R-:W-:Y:S01]  /*193e0*/  FMNMX.FTZ R4, R40, R41, !PT ;  /* 0x0000002928047209 */ /* 0x001fe20007810000 */
[----:B------:R-:W0:Y:S01]  /*193f0*/  MUFU.TANH R33, R33 ;  /* 0x0000002100217308 */ /* 0x000e220000002400 */
[----:B------:R-:W-:Y:S02]  /*19400*/  FSEL R40, R21, -INF , P3 ;  /* 0xff80000015287808 */ /* 0x000fe40001800000 */
[----:B------:R-:W-:Y:S01]  /*19410*/  ISETP.GT.AND P3, PT, R25, 0x20, PT ;  /* 0x000000201900780c */ /* 0x000fe20003f64270 */
[----:B------:R-:W-:Y:S01]  /*19420*/  FMUL.FTZ R13, R4, R3 ;  /* 0x00000003040d7220 */ /* 0x000fe20000410000 */
[----:B------:R-:W-:Y:S01]  /*19430*/  FMNMX.FTZ R9, R40, R9, !PT ;  /* 0x0000000928097209 */ /* 0x000fe20007810000 */
[----:B------:R-:W0:Y:S01]  /*19440*/  @P2 LDC R21, c[0x0][0x44c] ;  /* 0x00011300ff152b82 */ /* 0x000e220000000800 */
[----:B------:R-:W-:Y:S01]  /*19450*/  FSEL R68, R68, -INF , P3 ;  /* 0xff80000044447808 */ /* 0x000fe20001800000 */
[----:B------:R-:W-:Y:S01]  /*19460*/  MUFU.TANH R29, R29 ;  /* 0x0000001d001d7308 */ /* 0x000fe20000002400 */
[----:B------:R-:W-:-:S02]  /*19470*/  FMNMX.FTZ R9, R44, R9, !PT ;  /* 0x000000092c097209 */ /* 0x000fc40007810000 */
[----:B------:R-:W-:Y:S02]  /*19480*/  FSETP.NEU.FTZ.AND P6, PT, R4, -INF , PT ;  /* 0xff8000000400780b */ /* 0x000fe40003fdd000 */
[----:B------:R-:W-:Y:S02]  /*19490*/  FMNMX.FTZ R9, R48, R9, !PT ;  /* 0x0000000930097209 */ /* 0x000fe40007810000 */
[----:B------:R-:W-:Y:S02]  /*194a0*/  ISETP.GT.AND P3, PT, R25, 0x28, PT ;  /* 0x000000281900780c */ /* 0x000fe40003f64270 */
[----:B------:R-:W-:Y:S02]  /*194b0*/  FMNMX.FTZ R9, R52, R9, !PT ;  /* 0x0000000934097209 */ /* 0x000fe40007810000 */
[----:B-1----:R-:W-:Y:S02]  /*194c0*/  FSEL R7, R13, RZ, P6 ;  /* 0x000000ff0d077208 */ /* 0x002fe40003000000 */
[----:B------:R-:W-:-:S02]  /*194d0*/  FMNMX.FTZ R9, R68, R9, !PT ;  /* 0x0000000944097209 */ /* 0x000fc40007810000 */
[C---:B------:R-:W-:Y:S01]  /*194e0*/  ISETP.GT.AND P4, PT, R25.reuse, 0x29, PT ;  /* 0x000000291900780c */ /* 0x040fe20003f84270 */
[-CC-:B------:R-:W-:Y:S01]  /*194f0*/  FFMA.FTZ R24, R66, R3.reuse, -R7.reuse ;  /* 0x0000000342187223 */ /* 0x180fe20000010807 */
[----:B------:R-:W-:Y:S01]  /*19500*/  FSEL R72, R72, -INF , P3 ;  /* 0xff80000048487808 */ /* 0x000fe20001800000 */
[--C-:B------:R-:W-:Y:S01]  /*19510*/  FFMA.FTZ R211, R64, R3, -R7.reuse ;  /* 0x0000000340d37223 */ /* 0x100fe20000010807 */
[----:B------:R-:W-:Y:S01]  /*19520*/  FMNMX.FTZ R9, R70, R9, !PT ;  /* 0x0000000946097209 */ /* 0x000fe20007810000 */
[-CC-:B------:R-:W-:Y:S01]  /*19530*/  FFMA.FTZ R205, R60, R3.reuse, -R7.reuse ;  /* 0x000000033ccd7223 */ /* 0x180fe20000010807 */
[----:B------:R-:W-:Y:S01]  /*19540*/  ISETP.GT.AND P3, PT, R25, 0x30, PT ;  /* 0x000000301900780c */ /* 0x000fe20003f64270 */
[-CC-:B------:R-:W-:Y:S01]  /*19550*/  FFMA.FTZ R207, R56, R3.reuse, -R7.reuse ;  /* 0x0000000338cf7223 */ /* 0x180fe20000010807 */
[----:B----4-:R-:W-:Y:S01]  /*19560*/  FSEL R66, R31, -INF , P4 ;  /* 0xff8000001f427808 */ /* 0x010fe20002000000 */
[--C-:B------:R-:W-:Y:S01]  /*19570*/  FFMA.FTZ R209, R5, R3, -R7.reuse ;  /* 0x0000000305d17223 */ /* 0x100fe20000010807 */
[----:B------:R-:W-:Y:S01]  /*19580*/  FMNMX.FTZ R9, R72, R9, !PT ;  /* 0x0000000948097209 */ /* 0x000fe20007810000 */
[----:B------:R-:W-:Y:S01]  /*19590*/  MUFU.EX2 R24, R24 ;  /* 0x0000001800187308 */ /* 0x000fe20000000800 */
[C---:B------:R-:W-:Y:S01]  /*195a0*/  ISETP.GT.AND P4, PT, R25.reuse, 0x31, PT ;  /* 0x000000311900780c */ /* 0x040fe20003f84270 */
[-CC-:B------:R-:W-:Y:S01]  /*195b0*/  FFMA.FTZ R62, R62, R3.reuse, -R7.reuse ;  /* 0x000000033e3e7223 */ /* 0x180fe20000010807 */
[----:B--2---:R-:W-:Y:S01]  /*195c0*/  FSEL R74, R74, -INF , P3 ;  /* 0xff8000004a4a7808 */ /* 0x004fe20001800000 */
[--C-:B------:R-:W-:Y:S01]  /*195d0*/  FFMA.FTZ R58, R58, R3, -R7.reuse ;  /* 0x000000033a3a7223 */ /* 0x100fe20000010807 */
[----:B------:R-:W-:Y:S01]  /*195e0*/  FMNMX.FTZ R9, R66, R9, !PT ;  /* 0x0000000942097209 */ /* 0x000fe20007810000 */
[-CC-:B------:R-:W-:Y:S01]  /*195f0*/  FFMA.FTZ R54, R54, R3.reuse, -R7.reuse ;  /* 0x0000000336367223 */ /* 0x180fe20000010807 */
[----:B------:R-:W-:Y:S01]  /*19600*/  ISETP.GT.AND P3, PT, R25, 0x38, PT ;  /* 0x000000381900780c */ /* 0x000fe20003f64270 */
[----:B------:R-:W1:Y:S01]  /*19610*/  MUFU.EX2 R209, R209 ;  /* 0x000000d100d17308 */ /* 0x000e620000000800 */
[----:B------:R-:W-:Y:S01]  /*19620*/  FSEL R64, R27, -INF , P4 ;  /* 0xff8000001b407808 */ /* 0x000fe20002000000 */
[--C-:B------:R-:W-:Y:S01]  /*19630*/  FFMA.FTZ R201, R50, R3, -R7.reuse ;  /* 0x0000000332c97223 */ /* 0x100fe20000010807 */
[----:B------:R-:W-:Y:S01]  /*19640*/  FMNMX.FTZ R9, R74, R9, !PT ;  /* 0x000000094a097209 */ /* 0x000fe20007810000 */
[-CC-:B------:R-:W-:Y:S01]  /*19650*/  FFMA.FTZ R42, R42, R3.reuse, -R7.reuse ;  /* 0x000000032a2a7223 */ /* 0x180fe20000010807 */
[C---:B------:R-:W-:Y:S01]  /*19660*/  ISETP.GT.AND P4, PT, R25.reuse, 0x39, PT ;  /* 0x000000391900780c */ /* 0x040fe20003f84270 */
[--C-:B------:R-:W-:Y:S01]  /*19670*/  FFMA.FTZ R203, R46, R3, -R7.reuse ;  /* 0x000000032ecb7223 */ /* 0x100fe20000010807 */
[----:B------:R-:W-:Y:S01]  /*19680*/  FSEL R76, R76, -INF , P3 ;  /* 0xff8000004c4c7808 */ /* 0x000fe20001800000 */
[----:B------:R-:W2:Y:S01]  /*19690*/  MUFU.EX2 R211, R211 ;  /* 0x000000d300d37308 */ /* 0x000ea20000000800 */
[----:B------:R-:W-:Y:S01]  /*196a0*/  FMNMX.FTZ R9, R64, R9, !PT ;  /* 0x0000000940097209 */ /* 0x000fe20007810000 */
[-CC-:B------:R-:W-:Y:S01]  /*196b0*/  FFMA.FTZ R38, R38, R3.reuse, -R7.reuse ;  /* 0x0000000326267223 */ /* 0x180fe20000010807 */
[C---:B------:R-:W-:Y:S01]  /*196c0*/  ISETP.GT.AND P3, PT, R25.reuse, 0x40, PT ;  /* 0x000000401900780c */ /* 0x040fe20003f64270 */
[-CC-:B------:R-:W-:Y:S01]  /*196d0*/  FFMA.FTZ R197, R34, R3.reuse, -R7.reuse ;  /* 0x0000000322c57223 */ /* 0x180fe20000010807 */
[----:B------:R-:W-:Y:S01]  /*196e0*/  FSEL R78, R78, -INF , P4 ;  /* 0xff8000004e4e7808 */ /* 0x000fe20002000000 */
[--C-:B------:R-:W-:Y:S01]  /*196f0*/  FFMA.FTZ R26, R26, R3, -R7.reuse ;  /* 0x000000031a1a7223 */ /* 0x100fe20000010807 */
[----:B------:R-:W-:Y:S01]  /*19700*/  FMNMX.FTZ R9, R76, R9, !PT ;  /* 0x000000094c097209 */ /* 0x000fe20007810000 */
[----:B------:R-:W4:Y:S01]  /*19710*/  MUFU.EX2 R62, R62 ;  /* 0x0000003e003e7308 */ /* 0x000f220000000800 */
        /* <DEDUP_REMOVED lines=8> */
[----:B---3--:R-:W-:Y:S01]  /*197a0*/  FSEL R60, R15, -INF , P4 ;  /* 0xff8000000f3c7808 */ /* 0x008fe20002000000 */
[--C-:B------:R-:W-:Y:S01]  /*197b0*/  FFMA.FTZ R195, R8, R3, -R7.reuse ;  /* 0x0000000308c37223 */ /* 0x100fe20000010807 */
[----:B------:R-:W-:Y:S01]  /*197c0*/  FMNMX.FTZ R9, R80, R9, !PT ;  /* 0x0000000950097209 */ /* 0x000fe20007810000 */
[----:B------:R-:W-:Y:S01]  /*197d0*/  FFMA.FTZ R6, R6, R3, -R7 ;  /* 0x0000000306067223 */ /* 0x000fe20000010807 */
[----:B------:R-:W-:Y:S01]  /*197e0*/  ISETP.GT.AND P4, PT, R25, 0x49, PT ;  /* 0x000000491900780c */ /* 0x000fe20003f84270 */
[----:B------:R-:W3:Y:S01]  /*197f0*/  MUFU.EX2 R205, R205 ;  /* 0x000000cd00cd7308 */ /* 0x000ee20000000800 */
[----:B0-----:R-:W-:Y:S01]  /*19800*/  FSEL R82, R33, -INF , P3 ;  /* 0xff80000021527808 */ /* 0x001fe20001800000 */
[----:B-1----:R-:W-:Y:S01]  /*19810*/  FADD.FTZ R8, R209, R24 ;  /* 0x00000018d1087221 */ /* 0x002fe20000010000 */
[----:B------:R-:W-:Y:S01]  /*19820*/  FMNMX.FTZ R9, R60, R9, !PT ;  /* 0x000000093c097209 */ /* 0x000fe20007810000 */
[----:B------:R-:W-:Y:S01]  /*19830*/  @P2 IMAD.HI.U32 R12, R230, R21, RZ ;  /* 0x00000015e60c2227 */ /* 0x000fe200078e00ff */
[----:B------:R-:W-:-:S03]  /*19840*/  FSEL R84, R29, -INF , P4 ;  /* 0xff8000001d547808 */ /* 0x000fc60002000000 */
[----:B--2---:R-:W-:Y:S01]  /*19850*/  FADD.FTZ R21, R211, R8 ;  /* 0x00000008d3157221 */ /* 0x004fe20000010000 */
[----:B------:R-:W-:Y:S01]  /*19860*/  FMNMX.FTZ R9, R82, R9, !PT ;  /* 0x0000000952097209 */ /* 0x000fe20007810000 */
[----:B------:R-:W0:Y:S01]  /*19870*/  @P2 LDC R29, c[0x0][0x450] ;  /* 0x00011400ff1d2b82 */ /* 0x000e220000000800 */
[----:B------:R-:W1:Y:S01]  /*19880*/  MUFU.EX2 R58, R58 ;  /* 0x0000003a003a7308 */ /* 0x000e620000000800 */
[----:B----4-:R-:W-:Y:S01]  /*19890*/  FADD.FTZ R8, R62, R21 ;  /* 0x000000153e087221 */ /* 0x010fe20000010000 */
[----:B------:R-:W-:Y:S01]  /*198a0*/  FMNMX.FTZ R9, R84, R9, !PT ;  /* 0x0000000954097209 */ /* 0x000fe20007810000 */
[----:B------:R-:W-:Y:S01]  /*198b0*/  IMAD.MOV.U32 R31, RZ, RZ, R230 ;  /* 0x000000ffff1f7224 */ /* 0x000fe200078e00e6 */
[----:B------:R-:W-:Y:S02]  /*198c0*/  F2FP.F16.F32.PACK_AB R209, R24, R209 ;  /* 0x000000d118d1723e */ /* 0x000fe400000000ff */
[----:B------:R-:W-:Y:S02]  /*198d0*/  CS2R R50, SRZ ;  /* 0x0000000000327805 */ /* 0x000fe4000001ff00 */
[----:B------:R-:W-:Y:S01]  /*198e0*/  F2FP.F16.F32.PACK_AB R211, R62, R211 ;  /* 0x000000d33ed3723e */ /* 0x000fe200000000ff */
[----:B------:R-:W2:Y:S01]  /*198f0*/  SHFL.BFLY PT, R56, R9, 0x2, 0x1f ;  /* 0x0c401f0009387f89 */ /* 0x000ea200000e0000 */
[----:B------:R-:W4:Y:S01]  /*19900*/  MUFU.EX2 R207, R207 ;  /* 0x000000cf00cf7308 */ /* 0x000f220000000800 */
[----:B------:R-:W-:-:S02]  /*19910*/  CS2R R62, SRZ ;  /* 0x00000000003e7805 */ /* 0x000fc4000001ff00 */
[----:B------:R-:W-:-:S05]  /*19920*/  CS2R R46, SRZ ;  /* 0x00000000002e7805 */ /* 0x000fca000001ff00 */
[----:B------:R-:W4:Y:S01]  /*19930*/  MUFU.EX2 R54, R54 ;  /* 0x0000003600367308 */ /* 0x000f220000000800 */
[----:B0-----:R-:W-:-:S07]  /*19940*/  @P2 SHF.R.U32.HI R31, RZ, R29, R12 ;  /* 0x0000001dff1f2219 */ /* 0x001fce000001160c */
[----:B------:R-:W-:Y:S01]  /*19950*/  MUFU.EX2 R201, R201 ;  /* 0x000000c900c97308 */ /* 0x000fe20000000800 */
[----:B---3--:R-:W-:Y:S01]  /*19960*/  FADD.FTZ R29, R205, R8 ;  /* 0x00000008cd1d7221 */ /* 0x008fe20000010000 */
[----:B-1----:R-:W-:-:S03]  /*19970*/  F2FP.F16.F32.PACK_AB R205, R58, R205 ;  /* 0x000000cd3acd723e */ /* 0x002fc600000000ff */
[----:B------:R-:W-:Y:S01]  /*19980*/  FADD.FTZ R12, R58, R29 ;  /* 0x0000001d3a0c7221 */ /* 0x000fe20000010000 */
[----:B------:R-:W-:Y:S02]  /*19990*/  CS2R R58, SRZ ;  /* 0x00000000003a7805 */ /* 0x000fe4000001ff00 */
[----:B--2---:R-:W-:Y:S01]  /*199a0*/  FMNMX.FTZ R56, R9, R56, !PT ;  /* 0x0000003809387209 */ /* 0x004fe20007810000 */
[----:B------:R-:W-:Y:S04]  /*199b0*/  MUFU.EX2 R42, R42 ;  /* 0x0000002a002a7308 */ /* 0x000fe80000000800 */
[----:B------:R-:W0:Y:S04]  /*199c0*/  SHFL.BFLY PT, R5, R56, 0x1, 0x1f ;  /* 0x0c201f0038057f89 */ /* 0x000e2800000e0000 */
[----:B------:R-:W-:Y:S08]  /*199d0*/  MUFU.EX2 R203, R203 ;  /* 0x000000cb00cb7308 */ /* 0x000ff00000000800 */
[----:B------:R-:W-:Y:S08]  /*199e0*/  MUFU.EX2 R38, R38 ;  /* 0x0000002600267308 */ /* 0x000ff00000000800 */
[----:B------:R-:W-:Y:S01]  /*199f0*/  MUFU.EX2 R197, R197 ;  /* 0x000000c500c57308 */ /* 0x000fe20000000800 */
[----:B0-----:R-:W-:-:S02]  /*19a00*/  FMNMX.FTZ R5, R56, R5, !PT ;  /* 0x0000000538057209 */ /* 0x001fc40007810000 */
[----:B------:R-:W-:Y:S02]  /*19a10*/  CS2R R56, SRZ ;  /* 0x0000000000387805 */ /* 0x000fe4000001ff00 */
        /* <DEDUP_REMOVED lines=14> */
[----:B------:R-:W-:Y:S01]  /*19b00*/  IADD3 R28, R31, R232, -R228 ;  /* 0x000000e81f1c7210 */ /* 0x000fe20007ffe8e4 */
[----:B----4-:R-:W-:Y:S01]  /*19b10*/  FADD.FTZ R31, R207, R12 ;  /* 0x0000000ccf1f7221 */ /* 0x010fe20000010000 */
        /* <DEDUP_REMOVED lines=12> */
[----:B------:R-:W1:Y:S01]  /*19be0*/  MUFU.EX2 R210, R210 ;  /* 0x000000d200d27308 */ /* 0x000e620000000800 */
[----:B------:R-:W-:Y:S01]  /*19bf0*/  IMAD.HI R28, R28, 0x66666667, RZ ;  /* 0x666666671c1c7827 */ /* 0x000fe200078e02ff */
[----:B------:R-:W-:-:S02]  /*19c00*/  F2FP.F16.F32.PACK_AB R207, R54, R207 ;  /* 0x000000cf36cf723e */ /* 0x000fc400000000ff */
[----:B------:R-:W-:Y:S02]  /*19c10*/  CS2R R76, SRZ ;  /* 0x00000000004c7805 */ /* 0x000fe4000001ff00 */
[----:B------:R-:W-:Y:S02]  /*19c20*/  CS2R R74, SRZ ;  /* 0x00000000004a7805 */ /* 0x000fe4000001ff00 */
[----:B------:R-:W-:Y:S02]  /*19c30*/  CS2R R72, SRZ ;  /* 0x0000000000487805 */ /* 0x000fe4000001ff00 */
[----:B------:R-:W-:Y:S02]  /*19c40*/  CS2R R70, SRZ ;  /* 0x0000000000467805 */ /* 0x000fe4000001ff00 */
[----:B------:R-:W-:Y:S01]  /*19c50*/  CS2R R68, SRZ ;  /* 0x0000000000447805 */ /* 0x000fe2000001ff00 */
[----:B------:R-:W2:Y:S01]  /*19c60*/  MUFU.EX2 R9, R9 ;  /* 0x0000000900097308 */ /* 0x000ea20000000800 */
[----:B0-----:R-:W-:Y:S01]  /*19c70*/  FADD.FTZ R21, R208, R7 ;  /* 0x00000007d0157221 */ /* 0x001fe20000010000 */
[----:B------:R-:W-:-:S02]  /*19c80*/  F2FP.F16.F32.PACK_AB R208, R7, R208 ;  /* 0x000000d007d0723e */ /* 0x000fc400000000ff */
[----:B------:R-:W-:Y:S02]  /*19c90*/  CS2R R66, SRZ ;  /* 0x0000000000427805 */ /* 0x000fe4000001ff00 */
[----:B------:R-:W-:Y:S02]  /*19ca0*/  CS2R R64, SRZ ;  /* 0x0000000000407805 */ /* 0x000fe4000001ff00 */
        /* <DEDUP_REMOVED lines=8> */
[----:B------:R-:W-:Y:S01]  /*19d30*/  FADD.FTZ R8, R54, R31 ;  /* 0x0000001f36087221 */ /* 0x000fe20000010000 */
[----:B------:R-:W-:Y:S01]  /*19d40*/  FFMA.FTZ R31, R78, R3, -R15 ;  /* 0x000000034e1f7223 */ /* 0x000fe2000001080f */
[----:B------:R-:W-:Y:S02]  /*19d50*/  F2FP.F16.F32.PACK_AB R210, R9, R210 ;  /* 0x000000d209d2723e */ /* 0x000fe400000000ff */
[----:B------:R-:W-:Y:S01]  /*19d60*/  CS2R R78, SRZ ;  /* 0x00000000004e7805 */ /* 0x000fe2000001ff00 */
[----:B------:R-:W-:Y:S01]  /*19d70*/  FADD.FTZ R33, R201, R8 ;  /* 0x00000008c9217221 */ /* 0x000fe20000010000 */
[----:B------:R-:W-:Y:S01]  /*19d80*/  F2FP.F16.F32.PACK_AB R201, R42, R201 ;  /* 0x000000c92ac9723e */ /* 0x000fe200000000ff */
[----:B------:R-:W2:Y:S01]  /*19d90*/  MUFU.EX2 R206, R206 ;  /* 0x000000ce00ce7308 */ /* 0x000ea20000000800 */
[----:B0-----:R-:W-:Y:S01]  /*19da0*/  FADD.FTZ R0, R204, R21 ;  /* 0x00000015cc007221 */ /* 0x001fe20000010000 */
[----:B------:R-:W-:Y:S01]  /*19db0*/  FADD.FTZ R8, R42, R33 ;  /* 0x000000212a087221 */ /* 0x000fe20000010000 */
[----:B------:R-:W-:-:S02]  /*19dc0*/  CS2R R54, SRZ ;  /* 0x0000000000367805 */ /* 0x000fc4000001ff00 */
[----:B------:R-:W-:Y:S01]  /*19dd0*/  CS2R R42, SRZ ;  /* 0x00000000002a7805 */ /* 0x000fe2000001ff00 */
[----:B------:R-:W-:Y:S01]  /*19de0*/  FADD.FTZ R33, R203, R8 ;  /* 0x00000008cb217221 */ /* 0x000fe20000010000 */
[C---:B------:R-:W-:Y:S01]  /*19df0*/  F2FP.F16.F32.PACK_AB R203, R38.reuse, R203 ;  /* 0x000000cb26cb723e */ /* 0x040fe200000000ff */
[----:B------:R-:W0:Y:S01]  /*19e00*/  MUFU.EX2 R13, R13 ;  /* 0x0000000d000d7308 */ /* 0x000e220000000800 */
[C---:B-1----:R-:W-:Y:S01]  /*19e10*/  FADD.FTZ R21, R11.reuse, R0 ;  /* 0x000000000b157221 */ /* 0x042fe20000010000 */
[----:B------:R-:W-:Y:S01]  /*19e20*/  FADD.FTZ R8, R38, R33 ;  /* 0x0000002126087221 */ /* 0x000fe20000010000 */
[----:B------:R-:W-:Y:S02]  /*19e30*/  F2FP.F16.F32.PACK_AB R204, R11, R204 ;  /* 0x000000cc0bcc723e */ /* 0x000fe400000000ff */
[----:B------:R-:W-:Y:S01]  /*19e40*/  CS2R R38, SRZ ;  /* 0x0000000000267805 */ /* 0x000fe2000001ff00 */
[----:B------:R-:W-:Y:S01]  /*19e50*/  FADD.FTZ R33, R197, R8 ;  /* 0x00000008c5217221 */ /* 0x000fe20000010000 */
[----:B------:R-:W-:Y:S01]  /*19e60*/  F2FP.F16.F32.PACK_AB R197, R26, R197 ;  /* 0x000000c51ac5723e */ /* 0x000fe200000000ff */
[----:B------:R-:W1:Y:S01]  /*19e70*/  MUFU.EX2 R200, R200 ;  /* 0x000000c800c87308 */ /* 0x000e620000000800 */
[----:B--2---:R-:W-:Y:S01]  /*19e80*/  FADD.FTZ R0, R206, R21 ;  /* 0x00000015ce007221 */ /* 0x004fe20000010000 */
[----:B------:R-:W-:-:S04]  /*19e90*/  FADD.FTZ R8, R26, R33 ;  /* 0x000000211a087221 */ /* 0x000fc80000010000 */
[----:B------:R-:W-:Y:S02]  /*19ea0*/  FADD.FTZ R35, R199, R8 ;  /* 0x00000008c7237221 */ /* 0x000fe40000010000 */
[----:B------:R-:W2:Y:S01]  /*19eb0*/  MUFU.EX2 R25, R25 ;  /* 0x0000001900197308 */ /* 0x000ea20000000800 */
[C---:B0-----:R-:W-:Y:S01]  /*19ec0*/  FADD.FTZ R21, R13.reuse, R0 ;  /* 0x000000000d157221 */ /* 0x041fe20000010000 */
[----:B------:R-:W-:-:S06]  /*19ed0*/  F2FP.F16.F32.PACK_AB R206, R13, R206 ;  /* 0x000000ce0dce723e */ /* 0x000fcc00000000ff */
[----:B------:R-:W0:Y:S01]  /*19ee0*/  MUFU.EX2 R202, R202 ;  /* 0x000000ca00ca7308 */ /* 0x000e220000000800 */
[----:B-1----:R-:W-:Y:S01]  /*19ef0*/  FADD.FTZ R0, R200, R21 ;  /* 0x00000015c8007221 */ /* 0x002fe20000010000 */
[----:B------:R-:W-:-:S04]  /*19f00*/  SHF.R.U32.HI R21, RZ, 0x1f, R28 ;  /* 0x0000001fff157819 */ /* 0x000fc8000001161c */
[----:B------:R-:W-:Y:S02]  /*19f10*/  LEA.HI.SX32 R21, R28, R21, 0x1b ;  /* 0x000000151c157211 */ /* 0x000fe400078fdaff */
[----:B------:R-:W1:Y:S01]  /*19f20*/  MUFU.EX2 R14, R14 ;  /* 0x0000000e000e7308 */ /* 0x000e620000000800 */
[----:B--2---:R-:W-:Y:S01]  /*19f30*/  FADD.FTZ R15, R25, R0 ;  /* 0x00000000190f7221 */ /* 0x004fe20000010000 */
[----:B------:R-:W-:Y:S02]  /*19f40*/  VIMNMX R21, R231, R21, !PT ;  /* 0x00000015e7157248 */ /* 0x000fe40007fe0100 */
[----:B------:R-:W-:Y:S02]  /*19f50*/  F2FP.F16.F32.PACK_AB R200, R25, R200 ;  /* 0x000000c819c8723e */ /* 0x000fe400000000ff */
[----:B------:R-:W-:Y:S02]  /*19f60*/  CS2R R24, SRZ ;  /* 0x0000000000187805 */ /* 0x000fe4000001ff00 */
[----:B------:R-:W2:Y:S01]  /*19f70*/  MUFU.EX2 R27, R27 ;  /* 0x0000001b001b7308 */ /* 0x000ea20000000800 */
[----:B0-----:R-:W-:-:S07]  /*19f80*/  FADD.FTZ R0, R202, R15 ;  /* 0x0000000fca007221 */ /* 0x001fce0000010000 */
[----:B------:R-:W0:Y:S01]  /*19f90*/  MUFU.EX2 R193, R193 ;  /* 0x000000c100c17308 */ /* 0x000e220000000800 */
[C---:B-1----:R-:W-:Y:S01]  /*19fa0*/  FADD.FTZ R8, R14.reuse, R35 ;  /* 0x000000230e087221 */ /* 0x042fe20000010000 */
[----:B------:R-:W-:-:S06]  /*19fb0*/  F2FP.F16.F32.PACK_AB R199, R14, R199 ;  /* 0x000000c70ec7723e */ /* 0x000fcc00000000ff */
[----:B------:R-:W1:Y:S01]  /*19fc0*/  MUFU.EX2 R196, R196 ;  /* 0x000000c400c47308 */ /* 0x000e620000000800 */
[C---:B--2---:R-:W-:Y:S01]  /*19fd0*/  FADD.FTZ R33, R27.reuse, R0 ;  /* 0x000000001b217221 */ /* 0x044fe20000010000 */
[----:B------:R-:W-:Y:S02]  /*19fe0*/  F2FP.F16.F32.PACK_AB R202, R27, R202 ;  /* 0x000000ca1bca723e */ /* 0x000fe400000000ff */
[----:B------:R-:W-:-:S04]  /*19ff0*/  CS2R R26, SRZ ;  /* 0x00000000001a7805 */ /* 0x000fc8000001ff00 */
        /* <DEDUP_REMOVED lines=9> */
[----:B------:R-:W-:Y:S02]  /*1a090*/  F2FP.F16.F32.PACK_AB R196, R29, R196 ;  /* 0x000000c41dc4723e */ /* 0x000fe400000000ff */
[----:B------:R-:W-:-:S04]  /*1a0a0*/  CS2R R28, SRZ ;  /* 0x00000000001c7805 */ /* 0x000fc8000001ff00 */
[----:B------:R-:W0:Y:S01]  /*1a0b0*/  MUFU.EX2 R31, R31 ;  /* 0x0000001f001f7308 */ /* 0x000e220000000800 */
[----:B-1----:R-:W-:Y:S01]  /*1a0c0*/  FADD.FTZ R37, R195, R8 ;  /* 0x00000008c3257221 */ /* 0x002fe20000010000 */
[----:B------:R-:W-:Y:S02]  /*1a0d0*/  VIADD R8, R2, 0xfffffffe ;  /* 0xfffffffe02087836 */ /* 0x000fe40000000000 */
[----:B------:R-:W-:-:S03]  /*1a0e0*/  IMAD.MOV.U32 R2, RZ, RZ, 0x3f800000 ;  /* 0x3f800000ff027424 */ /* 0x000fc600078e00ff */
[----:B------:R-:W-:Y:S01]  /*1a0f0*/  ISETP.GE.AND P3, PT, R8, R21, PT ;  /* 0x000000150800720c */ /* 0x000fe20003f66270 */
[----:B------:R-:W1:Y:S01]  /*1a100*/  MUFU.EX2 R80, R80 ;  /* 0x0000005000507308 */ /* 0x000e620000000800 */
[----:B--2---:R-:W-:-:S07]  /*1a110*/  FADD.FTZ R0, R198, R33 ;  /* 0x00000021c6007221 */ /* 0x004fce0000010000 */
[----:B------:R2:W3:Y:S01]  /*1a120*/  MUFU.EX2 R15, R60 ;  /* 0x0000003c000f7308 */ /* 0x0004e20000000800 */
[C---:B0-----:R-:W-:Y:S01]  /*1a130*/  FADD.FTZ R35, R31.reuse, R0 ;  /* 0x000000001f237221 */ /* 0x041fe20000010000 */
[----:B------:R-:W-:Y:S02]  /*1a140*/  F2FP.F16.F32.PACK_AB R198, R31, R198 ;  /* 0x000000c61fc6723e */ /* 0x000fe400000000ff */
[----:B------:R-:W-:-:S04]  /*1a150*/  CS2R R30, SRZ ;  /* 0x00000000001e7805 */ /* 0x000fc8000001ff00 */
[----:B------:R-:W0:Y:S01]  /*1a160*/  MUFU.EX2 R82, R82 ;  /* 0x0000005200527308 */ /* 0x000e220000000800 */
[----:B-1----:R-:W-:Y:S01]  /*1a170*/  FADD.FTZ R0, R80, R35 ;  /* 0x0000002350007221 */ /* 0x002fe20000010000 */
[----:B--2---:R-:W-:Y:S02]  /*1a180*/  CS2R R60, SRZ ;  /* 0x00000000003c7805 */ /* 0x004fe4000001ff00 */
[----:B------:R-:W-:-:S04]  /*1a190*/  CS2R R34, SRZ ;  /* 0x0000000000227805 */ /* 0x000fc8000001ff00 */
[----:B------:R-:W1:Y:S01]  /*1a1a0*/  MUFU.EX2 R6, R6 ;  /* 0x0000000600067308 */ /* 0x000e620000000800 */
[C---:B---3--:R-:W-:Y:S01]  /*1a1b0*/  FADD.FTZ R7, R15.reuse, R0 ;  /* 0x000000000f077221 */ /* 0x048fe20000010000 */
[----:B------:R-:W-:Y:S02]  /*1a1c0*/  F2FP.F16.F32.PACK_AB R192, R15, R80 ;  /* 0x000000500fc0723e */ /* 0x000fe400000000ff */
[----:B------:R-:W-:-:S04]  /*1a1d0*/  CS2R R80, SRZ ;  /* 0x0000000000507805 */ /* 0x000fc8000001ff00 */
[----:B------:R2:W3:Y:S01]  /*1a1e0*/  MUFU.EX2 R33, R84 ;  /* 0x0000005400217308 */ /* 0x0004e20000000800 */
[----:B0-----:R-:W-:Y:S01]  /*1a1f0*/  FADD.FTZ R0, R82, R7 ;  /* 0x0000000752007221 */ /* 0x001fe20000010000 */
[C---:B-1----:R-:W-:Y:S01]  /*1a200*/  FADD.FTZ R12, R6.reuse, R37 ;  /* 0x00000025060c7221 */ /* 0x042fe20000010000 */
[----:B------:R-:W-:Y:S02]  /*1a210*/  F2FP.F16.F32.PACK_AB R195, R6, R195 ;  /* 0x000000c306c3723e */ /* 0x000fe400000000ff */
[----:B--2---:R-:W-:Y:S02]  /*1a220*/  CS2R R84, SRZ ;  /* 0x0000000000547805 */ /* 0x004fe4000001ff00 */
[----:B------:R-:W-:Y:S01]  /*1a230*/  CS2R R36, SRZ ;  /* 0x0000000000247805 */ /* 0x000fe2000001ff00 */
[C---:B---3--:R-:W-:Y:S01]  /*1a240*/  FADD.FTZ R13, R33.reuse, R0 ;  /* 0x00000000210d7221 */ /* 0x048fe20000010000 */
[----:B------:R-:W-:Y:S01]  /*1a250*/  F2FP.F16.F32.PACK_AB R194, R33, R82 ;  /* 0x0000005221c2723e */ /* 0x000fe200000000ff */
[----:B------:R-:W-:Y:S01]  /*1a260*/  IMAD.MOV.U32 R0, RZ, RZ, 0x3f800000 ;  /* 0x3f800000ff007424 */ /* 0x000fe200078e00ff */
[----:B------:R-:W-:-:S02]  /*1a270*/  CS2R R82, SRZ ;  /* 0x0000000000527805 */ /* 0x000fc4000001ff00 */
[----:B------:R-:W-:Y:S01]  /*1a280*/  CS2R R32, SRZ ;  /* 0x0000000000207805 */ /* 0x000fe2000001ff00 */
[----:B------:R-:W-:Y:S06]  /*1a290*/  @!P3 BRA `(.L_x_2833) ;  /* 0x000000540004b947 */ /* 0x000fec0003800000 */
[----:B------:R-:W-:Y:S01]  /*1a2a0*/  BSSY B1, `(.L_x_2833) ;  /* 0x0000540000017945 */ /* 0x000fe20003800000 */
[----:B------:R-:W-:Y:S01]  /*1a2b0*/  IMAD.MOV.U32 R6, RZ, RZ, R4 ;  /* 0x000000ffff067224 */ /* 0x000fe200078e0004 */
[----:B------:R-:W-:Y:S01]  /*1a2c0*/  MOV R7, R5 ;  /* 0x0000000500077202 */ /* 0x000fe20000000f00 */
[----:B------:R-:W-:Y:S02]  /*1a2d0*/  IMAD.MOV.U32 R9, RZ, RZ, R218 ;  /* 0x000000ffff097224 */ /* 0x000fe400078e00da */
[----:B------:R-:W-:Y:S02]  /*1a2e0*/  IMAD.MOV.U32 R10, RZ, RZ, R216 ;  /* 0x000000ffff0a7224 */ /* 0x000fe400078e00d8 */
[----:B------:R-:W-:Y:S02]  /*1a2f0*/  IMAD.MOV.U32 R2, RZ, RZ, 0x3f800000 ;  /* 0x3f800000ff027424 */ /* 0x000fe400078e00ff */
[----:B------:R-:W-:-:S07]  /*1a300*/  IMAD.MOV.U32 R151, RZ, RZ, RZ ;  /* 0x000000ffff977224 */ /* 0x000fce00078e00ff */
.L_x_2844:
[----:B------:R-:W-:-:S04]  /*1a310*/  IADD3 R3, R10, 0x1, RZ ;  /* 0x000000010a037810 */ /* 0x000fc80007ffe0ff */
[----:B------:R-:W-:-:S04]  /*1a320*/  ISETP.NE.AND P3, PT, R3, 0x2, PT ;  /* 0x000000020300780c */ /* 0x000fc80003f65270 */
[----:B------:R-:W-:Y:S02]  /*1a330*/  SEL R3, R3, RZ, P3 ;  /* 0x000000ff03037207 */ /* 0x000fe40001800000 */
[----:B------:R-:W-:-:S03]  /*1a340*/  SEL R218, RZ, 0x1, P3 ;  /* 0x00000001ffda7807 */ /* 0x000fc60001800000 */
[----:B------:R-:W-:Y:S01]  /*1a350*/  IMAD.MOV.U32 R216, RZ, RZ, R3 ;  /* 0x000000ffffd87224 */ /* 0x000fe200078e0003 */
[----:B------:R-:W-:Y:S01]  /*1a360*/  LOP3.LUT R218, R9, R218, RZ, 0x3c, !PT ;  /* 0x000000da09da7212 */ /* 0x000fe200078e3cff */
[----:B------:R-:W-:Y:S06]  /*1a370*/  @!P0 BRA `(.L_x_2834) ;  /* 0x0000000000048947 */ /* 0x000fec0003800000 */
[----:B------:R-:W-:Y:S01]  /*1a380*/  BPT.TRAP 0x1 ;  /* 0x000000040000795c */ /* 0x000fe20000300000 */
.L_x_2834:
[----:B------:R-:W-:Y:S01]  /*1a390*/  IMAD R11, R3, 0x8, R16 ;  /* 0x00000008030b7824 */ /* 0x000fe200078e0210 */
[----:B------:R-:W-:-:S04]  /*1a3a0*/  SHF.L.U32 R4, R218, 0x1f, RZ ;  /* 0x0000001fda047819 */ /* 0x000fc800000006ff */
[----:B------:R0:W1:Y:S01]  /*1a3b0*/  SYNCS.PHASECHK.TRANS64.TRYWAIT P3, [R11+URZ+0x38830], R4 ;  /* 0x038830040b0075a7 */ /* 0x000062000806017f */
[----:B------:R-:W-:Y:S05]  /*1a3c0*/  @!P0 BRA `(.L_x_2835) ;  /* 0x0000000000048947 */ /* 0x000fea0003800000 */
[----:B------:R-:W-:Y:S01]  /*1a3d0*/  BPT.TRAP 0x1 ;  /* 0x000000040000795c */ /* 0x000fe20000300000 */
.L_x_2835:
[----:B------:R-:W-:Y:S01]  /*1a3e0*/  IMAD R3, R216, 0xa00, R20 ;  /* 0x00000a00d8037824 */ /* 0x000fe200078e0214 */
[----:B------:R-:W-:Y:S03]  /*1a3f0*/  BSSY B2, `(.L_x_2836) ;  /* 0x0000006000027945 */ /* 0x000fe60003800000 */
[C---:B------:R-:W-:Y:S02]  /*1a400*/  VIADD R152, R3.reuse, 0x80 ;  /* 0x0000008003987836 */ /* 0x040fe40000000000 */
[----:B------:R-:W-:Y:S01]  /*1a410*/  VIADD R15, R3, 0x100 ;  /* 0x00000100030f7836 */ /* 0x000fe20000000000 */
[----:B-1----:R-:W-:Y:S06]  /*1a420*/  @P3 BRA `(.L_x_2837) ;  /* 0x0000000000083947 */ /* 0x002fec0003800000 */
[----:B------:R-:W1:Y:S02]  /*1a430*/  SYNCS.PHASECHK.TRANS64.TRYWAIT P3, [R11+URZ+0x38830], R4 ;  /* 0x038830040b0075a7 */ /* 0x000e64000806017f */
[----:B-1----:R-:W-:Y:S05]  /*1a440*/  @!P3 BRA `(.L_x_2838) ;  /* 0x000001ac002cb947 */ /* 0x002fea0003800000 */
.L_x_2837:
[----:B------:R-:W-:Y:S05]  /*1a450*/  BSYNC B2 ;  /* 0x0000000000027941 */ /* 0x000fea0003800000 */
.L_x_2836:
[----:B------:R-:W2:Y:S04]  /*1a460*/  LDL.64 R154, [R1+0x48] ;  /* 0x00004800019a7983 */ /* 0x000ea80000100a00 */
[----:B------:R-:W3:Y:S01]  /*1a470*/  LDL.64 R156, [R1+0x50] ;  /* 0x00005000019c7983 */ /* 0x000ee20000100a00 */
[----:B------:R-:W-:Y:S01]  /*1a480*/  IMAD.MOV.U32 R5, RZ, RZ, 0x40000040 ;  /* 0x40000040ff057424 */ /* 0x000fe200078e00ff */
[----:B01----:R-:W-:-:S04]  /*1a490*/  MOV R4, R3 ;  /* 0x0000000300047202 */ /* 0x003fc80000000f00 */
[----:B------:R-:W-:Y:S02]  /*1a4a0*/  R2UR UR18, R4 ;  /* 0x00000000041272ca */ /* 0x000fe400000e0000 */
[C---:B------:R-:W-:Y:S01]  /*1a4b0*/  R2UR UR19, R5.reuse ;  /* 0x00000000051372ca */ /* 0x040fe200000e0000 */
[----:B------:R-:W-:Y:S01]  /*1a4c0*/  WARPGROUP.ARRIVE ;  /* 0x00000000000079c5 */ /* 0x000fe20000000000 */
[----:B------:R-:W-:Y:S01]  /*1a4d0*/  IMAD.MOV.U32 R4, RZ, RZ, R152 ;  /* 0x000000ffff047224 */ /* 0x000fe200078e0098 */
[----:B------:R-:W-:-:S04]  /*1a4e0*/  R2UR UR7, R5 ;  /* 0x00000000050772ca */ /* 0x000fc800000e0000 */
[----:B------:R-:W-:Y:S01]  /*1a4f0*/  R2UR UR6, R4 ;  /* 0x00000000040672ca */ /* 0x000fe200000e0000 */
[----:B------:R-:W-:Y:S01]  /*1a500*/  IMAD.MOV.U32 R4, RZ, RZ, R15 ;  /* 0x000000ffff047224 */ /* 0x000fe200078e000f */
[----:B------:R-:W-:-:S04]  /*1a510*/  R2UR UR11, R5 ;  /* 0x00000000050b72ca */ /* 0x000fc800000e0000 */
[----:B------:R-:W-:Y:S01]  /*1a520*/  R2UR UR10, R4 ;  /* 0x00000000040a72ca */ /* 0x000fe200000e0000 */
[----:B------:R-:W-:Y:S02]  /*1a530*/  VIADD R14, R3, 0x180 ;  /* 0x00000180030e7836 */ /* 0x000fe40000000000 */
[----:B------:R-:W-:-:S03]  /*1a540*/  IMAD.MOV.U32 R15, RZ, RZ, 0x40000040 ;  /* 0x40000040ff0f7424 */ /* 0x000fc600078e00ff */
[----:B------:R-:W-:Y:S02]  /*1a550*/  R2UR UR14, R14 ;  /* 0x000000000e0e72ca */ /* 0x000fe400000e0000 */
[----:B------:R-:W-:Y:S02]  /*1a560*/  R2UR UR15, R15 ;  /* 0x000000000f0f72ca */ /* 0x000fe400000e0000 */
[----:B--2---:R-:W-:Y:S02]  /*1a570*/  R2UR UR24, R154 ;  /* 0x000000009a1872ca */ /* 0x004fe400000e0000 */
[----:B------:R-:W-:Y:S02]  /*1a580*/  R2UR UR25, R155 ;  /* 0x000000009b1972ca */ /* 0x000fe400000e0000 */
[----:B------:R-:W2:Y:S01]  /*1a590*/  LDL.64 R154, [R1+0x40] ;  /* 0x00004000019a7983 */ /* 0x000ea20000100a00 */
[----:B---3--:R-:W-:Y:S02]  /*1a5a0*/  R2UR UR20, R156 ;  /* 0x000000009c1472ca */ /* 0x008fe400000e0000 */
[----:B------:R-:W-:-:S11]  /*1a5b0*/  R2UR UR21, R157 ;  /* 0x000000009d1572ca */ /* 0x000fd600000e0000 */
[----:B------:R-:W-:Y:S02]  /*1a5c0*/  UMOV UR16, UR20 ;  /* 0x0000001400107c82 */ /* 0x000fe40008000000 */
        /* <DEDUP_REMOVED lines=14> */
[----:B------:R-:W-:Y:S01]  /*1a6b0*/  IADD3 R4, R3, 0x200, RZ ;  /* 0x0000020003047810 */ /* 0x000fe20007ffe0ff */
        /* <DEDUP_REMOVED lines=8> */
[----:B------:R-:W-:Y:S01]  /*1a740*/  VIADD R14, R3, 0x2 ;  /* 0x00000002030e7836 */ /* 0x000fe20000000000 */
[----:B--2---:R-:W-:Y:S02]  /*1a750*/  R2UR UR26, R154 ;  /* 0x000000009a1a72ca */ /* 0x004fe400000e0000 */
[----:B------:R-:W-:-:S02]  /*1a760*/  R2UR UR27, R155 ;  /* 0x000000009b1b72ca */ /* 0x000fc400000e0000 */
[----:B------:R-:W-:-:S06]  /*1a770*/  WARPGROUP.ARRIVE ;  /* 0x00000000000079c5 */ /* 0x000fcc0000000000 */
[----:B------:R-:W-:Y:S01]  /*1a780*/  HGMMA.64x16x16.F32 R152, gdesc[UR16], RZ, !UPT, gsb0 ;  /* 0x00200000109879f0 */ /* 0x000fe2000c0008ff */
        /* <DEDUP_REMOVED lines=14> */
[----:B------:R-:W-:Y:S01]  /*1a870*/  IMAD.MOV.U32 R5, RZ, RZ, 0x40000040 ;  /* 0x40000040ff057424 */ /* 0x000fe200078e00ff */
[----:B------:R-:W-:Y:S01]  /*1a880*/  IADD3 R4, R3, 0x102, RZ ;  /* 0x0000010203047810 */ /* 0x000fe20007ffe0ff */
        /* <DEDUP_REMOVED lines=8> */
[----:B------:R-:W2:Y:S02]  /*1a910*/  LDL.64 R14, [R1+0x38] ;  /* 0x00003800010e7983 */ /* 0x000ea40000100a00 */
[----:B------:R-:W-:Y:S01]  /*1a920*/  HGMMA.64x16x16.F32 R176, gdesc[UR4], R176, gsb0 ;  /* 0x0020000004b079f0 */ /* 0x000fe200080008b0 */
[----:B------:R-:W-:Y:S02]  /*1a930*/  R2UR UR10, R4 ;  /* 0x00000000040a72ca */ /* 0x000fe400000e0000 */
[----:B------:R-:W-:Y:S01]  /*1a940*/  R2UR UR11, R5 ;  /* 0x00000000050b72ca */ /* 0x000fe200000e0000 */
[----:B------:R-:W-:Y:S01]  /*1a950*/  VIADD R4, R3, 0x182 ;  /* 0x0000018203047836 */ /* 0x000fe20000000000 */
[----:B------:R-:W-:-:S02]  /*1a960*/  WARPGROUP.DEPBAR.LE gsb0, 0x0 ;  /* 0x00008000000079c5 */ /* 0x000fc40000010000 */
[----:B------:R-:W-:-:S09]  /*1a970*/  WARPGROUP.ARRIVE ;  /* 0x00000000000079c5 */ /* 0x000fd20000000000 */
[----:B------:R-:W-:Y:S01]  /*1a980*/  HGMMA.64x16x16.F32 R168, gdesc[UR8], R168, gsb0 ;  /* 0x0020000008a879f0 */ /* 0x000fe200080008a8 */
[----:B------:R-:W-:Y:S01]  /*1a990*/  IMAD.MOV.U32 R5, RZ, RZ, 0x40000040 ;  /* 0x40000040ff057424 */ /* 0x000fe200078e00ff */
[----:B------:R-:W-:-:S04]  /*1a9a0*/  R2UR UR14, R4 ;  /* 0x00000000040e72ca */ /* 0x000fc800000e0000 */
        /* <DEDUP_REMOVED lines=53> */
[----:B--2---:R-:W-:Y:S02]  /*1ad00*/  R2UR UR24, R14 ;  /* 0x000000000e1872ca */ /* 0x004fe400000e0000 */
[----:B------:R-:W-:Y:S02]  /*1ad10*/  R2UR UR25, R15 ;  /* 0x000000000f1972ca */ /* 0x000fe400000e0000 */
[----:B------:R-:W2:Y:S01]  /*1ad20*/  LDL.64 R14, [R1+0x30] ;  /* 0x00003000010e7983 */ /* 0x000ea20000100a00 */
        /* <DEDUP_REMOVED lines=144> */
[----:B--2---:R-:W-:Y:S02]  /*1b630*/  R2UR UR26, R14 ;  /* 0x000000000e1a72ca */ /* 0x004fe400000e0000 */
[----:B------:R-:W-:Y:S02]  /*1b640*/  R2UR UR27, R15 ;  /* 0x000000000f1b72ca */ /* 0x000fe400000e0000 */
[----:B------:R-:W2:Y:S01]  /*1b650*/  LDL.64 R14, [R1+0x18] ;  /* 0x00001800010e7983 */ /* 0x000ea20000100a00 */
[----:B------:R-:W-:Y:S02]  /*1b660*/  VIADD R4, R3, 0x284 ;  /* 0x0000028403047836 */ /* 0x000fe40000000000 */
[----:B------:R-:W-:-:S03]  /*1b670*/  IMAD.MOV.U32 R5, RZ, RZ, 0x40000040 ;  /* 0x40000040ff057424 */ /* 0x000fc600078e00ff */
[----:B------:R-:W-:Y:S02]  /*1b680*/  R2UR UR22, R4 ;  /* 0x00000000041672ca */ /* 0x000fe400000e0000 */
[----:B------:R-:W-:Y:S01]  /*1b690*/  R2UR UR23, R5 ;  /* 0x00000000051772ca */ /* 0x000fe200000e0000 */
[----:B------:R-:W-:Y:S02]  /*1b6a0*/  UMOV UR20, UR26 ;  /* 0x0000001a00147c82 */ /* 0x000fe40008000000 */
[----:B------:R-:W-:Y:S01]  /*1b6b0*/  UMOV UR21, UR27 ;  /* 0x0000001b00157c82 */ /* 0x000fe20008000000 */
[----:B------:R-:W-:Y:S02]  /*1b6c0*/  WARPGROUP.DEPBAR.LE gsb0, 0x0 ;  /* 0x00008000000079c5 */ /* 0x000fe40000010000 */
[----:B------:R-:W-:-:S07]  /*1b6d0*/  WARPGROUP.ARRIVE ;  /* 0x00000000000079c5 */ /* 0x000fce0000000000 */
        /* <DEDUP_REMOVED lines=87> */
[----:B--2---:R-:W-:Y:S02]  /*1bc50*/  R2UR UR26, R14 ;  /* 0x000000000e1a72ca */ /* 0x004fe400000e0000 */
[----:B------:R-:W-:Y:S02]  /*1bc60*/  R2UR UR27, R15 ;  /* 0x000000000f1b72ca */ /* 0x000fe400000e0000 */
[----:B------:R-:W2:Y:S01]  /*1bc70*/  LDL.64 R14, [R1] ;  /* 0x00000000010e7983 */ /* 0x000ea20000100a00 */
[----:B------:R-:W-:Y:S02]  /*1bc80*/  R2UR UR22, R4 ;  /* 0x00000000041672ca */ /* 0x000fe400000e0000 */
[----:B------:R-:W-:-:S06]  /*1bc90*/  R2UR UR23, R5 ;  /* 0x00000000051772ca */ /* 0x000fcc00000e0000 */
        /* <DEDUP_REMOVED lines=44> */
[----:B------:R-:W-:Y:S02]  /*1bf60*/  R2UR UR23, R5 ;  /* 0x00000000051772ca */ /* 0x000fe400000e0000 */
[----:B--2---:R-:W-:Y:S02]  /*1bf70*/  R2UR UR24, R14 ;  /* 0x000000000e1872ca */ /* 0x004fe400000e0000 */
[----:B------:R-:W-:-:S11]  /*1bf80*/  R2UR UR25, R15 ;  /* 0x000000000f1972ca */ /* 0x000fd600000e0000 */
        /* <DEDUP_REMOVED lines=442> */
.L_x_2839:
[----:B------:R-:W-:Y:S01]  /*1db30*/  SHF.L.U32 R0, R9, 0x1f, RZ ;  /* 0x0000001f09007819 */ /* 0x000fe200000006ff */
[----:B------:R-:W-:-:S04]  /*1db40*/  IMAD R9, R10, 0x8, R16 ;  /* 0x000000080a097824 */ /* 0x000fc800078e0210 */
[----:B------:R0:W1:Y:S01]  /*1db50*/  SYNCS.PHASECHK.TRANS64.TRYWAIT P3, [R9+URZ+0x38850], R0 ;  /* 0x03885000090075a7 */ /* 0x000062000806017f */
[----:B------:R-:W-:Y:S05]  /*1db60*/  @!P0 BRA `(.L_x_2840) ;  /* 0x0000000000048947 */ /* 0x000fea0003800000 */
[----:B------:R-:W-:Y:S01]  /*1db70*/  BPT.TRAP 0x1 ;  /* 0x000000040000795c */ /* 0x000fe20000300000 */
.L_x_2840:
[----:B------:R-:W-:Y:S04]  /*1db80*/  BSSY B2, `(.L_x_2841) ;  /* 0x0000004000027945 */ /* 0x000fe80003800000 */
[----:B-1----:R-:W-:Y:S05]  /*1db90*/  @P3 BRA `(.L_x_2842) ;  /* 0x0000000000083947 */ /* 0x002fea0003800000 */
[----:B------:R-:W1:Y:S02]  /*1dba0*/  SYNCS.PHASECHK.TRANS64.TRYWAIT P3, [R9+URZ+0x38850], R0 ;  /* 0x03885000090075a7 */ /* 0x000e64000806017f */
[----:B-1----:R-:W-:Y:S05]  /*1dbb0*/  @!P3 BRA `(.L_x_2843) ;  /* 0x000001740064b947 */ /* 0x002fea0003800000 */
.L_x_2842:
[----:B------:R-:W-:Y:S05]  /*1dbc0*/  BSYNC B2 ;  /* 0x0000000000027941 */ /* 0x000fea0003800000 */
.L_x_2841:
[----:B01----:R-:W-:Y:S01]  /*1dbd0*/  VIADD R0, R16, 0x400 ;  /* 0x0000040010007836 */ /* 0x003fe20000000000 */
[----:B------:R-:W-:Y:S01]  /*1dbe0*/  WARPGROUP.ARRIVE ;  /* 0x00000000000079c5 */ /* 0x000fe20000000000 */
[----:B------:R-:W-:Y:S02]  /*1dbf0*/  IMAD.MOV.U32 R3, RZ, RZ, 0x40000040 ;  /* 0x40000040ff037424 */ /* 0x000fe400078e00ff */
[----:B------:R-:W-:Y:S01]  /*1dc00*/  FMUL.FTZ R15, R184, UR39 ;  /* 0x00000027b80f7c20 */ /* 0x000fe20008410000 */
[----:B------:R-:W-:Y:S01]  /*1dc10*/  IMAD.MOV.U32 R5, RZ, RZ, 0x40000040 ;  /* 0x40000040ff057424 */ /* 0x000fe200078e00ff */
[----:B------:R-:W-:Y:S01]  /*1dc20*/  SHF.R.U32.HI R0, RZ, 0x4, R0 ;  /* 0x00000004ff007819 */ /* 0x000fe20000011600 */
[----:B------:R-:W-:Y:S01]  /*1dc30*/  FMUL.FTZ R176, R176, UR39 ;  /* 0x00000027b0b07c20 */ /* 0x000fe20008410000 */
[----:B------:R-:W-:Y:S01]  /*1dc40*/  R2UR UR7, R3 ;  /* 0x00000000030772ca */ /* 0x000fe200000e0000 */
[----:B------:R-:W-:Y:S01]  /*1dc50*/  IMAD.MOV.U32 R3, RZ, RZ, 0x40000040 ;  /* 0x40000040ff037424 */ /* 0x000fe200078e00ff */
[----:B------:R-:W-:Y:S01]  /*1dc60*/  LOP3.LUT R0, R0, 0x3fff, RZ, 0xc0, !PT ;  /* 0x00003fff00007812 */ /* 0x000fe200078ec0ff */
[----:B------:R-:W0:Y:S01]  /*1dc70*/  MUFU.TANH R15, R15 ;  /* 0x0000000f000f7308 */ /* 0x000e220000002400 */
[----:B------:R-:W-:Y:S01]  /*1dc80*/  FMUL.FTZ R177, R177, UR39 ;  /* 0x00000027b1b17c20 */ /* 0x000fe20008410000 */
[----:B------:R-:W-:Y:S01]  /*1dc90*/  FMUL.FTZ R184, R182, UR39 ;  /* 0x00000027b6b87c20 */ /* 0x000fe20008410000 */
[----:B------:R-:W-:Y:S01]  /*1dca0*/  LOP3.LUT R0, R0, 0x2800000, RZ, 0xfc, !PT ;  /* 0x0280000000007812 */ /* 0x000fe200078efcff */
[----:B------:R-:W-:Y:S01]  /*1dcb0*/  FMUL.FTZ R183, R183, UR39 ;  /* 0x00000027b7b77c20 */ /* 0x000fe20008410000 */
[----:B------:R-:W-:Y:S01]  /*1dcc0*/  FMUL.FTZ R14, R179, UR39 ;  /* 0x00000027b30e7c20 */ /* 0x000fe20008410000 */
[----:B------:R-:W-:Y:S01]  /*1dcd0*/  FMUL.FTZ R179, R181, UR39 ;  /* 0x00000027b5b37c20 */ /* 0x000fe20008410000 */
[----:B------:R-:W-:Y:S01]  /*1dce0*/  FMUL.FTZ R153, R153, UR39 ;  /* 0x0000002799997c20 */ /* 0x000fe20008410000 */
[----:B------:R-:W-:Y:S01]  /*1dcf0*/  IMAD R2, R10, 0xa00, R0 ;  /* 0x00000a000a027824 */ /* 0x000fe200078e0200 */
[----:B------:R-:W-:Y:S01]  /*1dd00*/  MUFU.TANH R176, R176 ;  /* 0x000000b000b07308 */ /* 0x000fe20000002400 */
[----:B------:R-:W1:Y:S01]  /*1dd10*/  @P2 LDC R0, c[0x0][0x44c] ;  /* 0x00011300ff002b82 */ /* 0x000e620000000800 */
[----:B------:R-:W-:Y:S01]  /*1dd20*/  FMUL.FTZ R10, R178, UR39 ;  /* 0x00000027b20a7c20 */ /* 0x000fe20008410000 */
[----:B------:R-:W-:Y:S01]  /*1dd30*/  FMUL.FTZ R178, R180, UR39 ;  /* 0x00000027b4b27c20 */ /* 0x000fe20008410000 */
[----:B------:R-:W-:Y:S01]  /*1dd40*/  R2UR UR6, R2 ;  /* 0x00000000020672ca */ /* 0x000fe200000e0000 */
[----:B------:R-:W-:Y:S01]  /*1dd50*/  FMUL.FTZ R162, R162, UR39 ;  /* 0x00000027a2a27c20 */ /* 0x000fe20008410000 */
[----:B------:R-:W-:Y:S01]  /*1dd60*/  IADD3 R4, R2, 0x80, RZ ;  /* 0x0000008002047810 */ /* 0x000fe20007ffe0ff */
[----:B------:R-:W-:Y:S01]  /*1dd70*/  FMUL.FTZ R163, R163, UR39 ;  /* 0x00000027a3a37c20 */ /* 0x000fe20008410000 */
[----:B------:R-:W-:Y:S01]  /*1dd80*/  MUFU.TANH R177, R177 ;  /* 0x000000b100b17308 */ /* 0x000fe20000002400 */
[----:B------:R-:W-:-:S05]  /*1dd90*/  @!P1 VIADD R9, R9, 0x38860 ;  /* 0x0003886009099836 */ /* 0x000fca0000000000 */
[----:B------:R-:W-:Y:S02]  /*1dda0*/  @!P1 PRMT R9, RZ, 0x654, R9 ;  /* 0x00000654ff099816 */ /* 0x000fe40000000009 */
[----:B------:R-:W-:Y:S01]  /*1ddb0*/  MUFU.TANH R178, R178 ;  /* 0x000000b200b27308 */ /* 0x000fe20000002400 */
[----:B------:R-:W-:Y:S01]  /*1ddc0*/  HGMMA.64x256x16.F32 R24, R208, gdesc[UR4].tnspB, R24, gsb0 ;  /* 0x43e00004d0187df0 */ /* 0x000fe20008000818 */
[----:B------:R-:W-:Y:S01]  /*1ddd0*/  R2UR UR6, R4 ;  /* 0x00000000040672ca */ /* 0x000fe200000e0000 */
[----:B------:R-:W-:Y:S01]  /*1dde0*/  VIADD R4, R2, 0x100 ;  /* 0x0000010002047836 */ /* 0x000fe20000000000 */
[----:B------:R-:W-:Y:S01]  /*1ddf0*/  R2UR UR7, R5 ;  /* 0x00000000050772ca */ /* 0x000fe200000e0000 */
[----:B------:R-:W-:-:S03]  /*1de00*/  IMAD.MOV.U32 R5, RZ, RZ, 0x40000040 ;  /* 0x40000040ff057424 */ /* 0x000fc600078e00ff */
        /* <DEDUP_REMOVED lines=21> */
[----:B------:R-:W-:Y:S01]  /*1df60*/  FMUL.FTZ R5, R191, UR39 ;  /* 0x00000027bf057c20 */ /* 0x000fe20008410000 */
[----:B------:R-:W-:Y:S01]  /*1df70*/  FMUL.FTZ R191, R160, UR39 ;  /* 0x00000027a0bf7c20 */ /* 0x000fe20008410000 */
[----:B------:R-:W-:-:S04]  /*1df80*/  IMAD R160, R8, -0x50, RZ ;  /* 0xffffffb008a07824 */ /* 0x000fc800078e02ff */
[----:B------:R-:W-:Y:S01]  /*1df90*/  MUFU.TANH R5, R5 ;  /* 0x0000000500057308 */ /* 0x000fe20000002400 */
[----:B------:R-:W-:-:S07]  /*1dfa0*/  IADD3 R160, -R233, 0x1, R160 ;  /* 0x00000001e9a07810 */ /* 0x000fce0007ffe1a0 */
[----:B------:R-:W-:Y:S01]  /*1dfb0*/  MUFU.TANH R191, R191 ;  /* 0x000000bf00bf7308 */ /* 0x000fe20000002400 */
[----:B------:R-:W-:Y:S02]  /*1dfc0*/  WARPGROUP.DEPBAR.LE gsb0, 0x0 ;  /* 0x00008000000079c5 */ /* 0x000fe40000010000 */
[----:B------:R-:W-:-:S07]  /*1dfd0*/  WARPGROUP.ARRIVE ;  /* 0x00000000000079c5 */ /* 0x000fce0000000000 */
[----:B------:R-:W-:Y:S01]  /*1dfe0*/  HGMMA.64x256x16.F32 R24, R196, gdesc[UR4].tnspB, R24, gsb0 ;  /* 0x43e00004c4187df0 */ /* 0x000fe20008000818 */
[----:B------:R-:W-:Y:S02]  /*1dff0*/  R2UR UR6, R2 ;  /* 0x00000000020672ca */ /* 0x000fe400000e0000 */
[----:B------:R-:W-:Y:S01]  /*1e000*/  R2UR UR7, R3 ;  /* 0x00000000030772ca */ /* 0x000fe200000e0000 */
[----:B------:R-:W2:Y:S01]  /*1e010*/  @P2 LDC R2, c[0x0][0x450] ;  /* 0x00011400ff022b82 */ /* 0x000ea20000000800 */
[----:B------:R-:W-:-:S04]  /*1e020*/  IMAD.IADD R3, R234, 0x1, R230 ;  /* 0x00000001ea037824 */ /* 0x000fc800078e02e6 */
[----:B-1----:R-:W-:-:S04]  /*1e030*/  @P2 IMAD.HI.U32 R4, R3, R0, RZ ;  /* 0x0000000003042227 */ /* 0x002fc800078e00ff */
[----:B------:R-:W-:Y:S02]  /*1e040*/  IMAD.MOV.U32 R0, RZ, RZ, R3 ;  /* 0x000000ffff007224 */ /* 0x000fe400078e0003 */
[----:B------:R-:W-:Y:S01]  /*1e050*/  FMUL.FTZ R3, R187, UR39 ;  /* 0x00000027bb037c20 */ /* 0x000fe20008410000 */
[----:B------:R-:W-:Y:S01]  /*1e060*/  FMUL.FTZ R187, R189, UR39 ;  /* 0x00000027bdbb7c20 */ /* 0x000fe20008410000 */
[----:B------:R-:W-:-:S04]  /*1e070*/  FMUL.FTZ R189, R164, UR39 ;  /* 0x00000027a4bd7c20 */ /* 0x000fc80008410000 */
[----:B------:R-:W-:Y:S01]  /*1e080*/  MUFU.TANH R3, R3 ;  /* 0x0000000300037308 */ /* 0x000fe20000002400 */
[----:B--2---:R-:W-:Y:S01]  /*1e090*/  @P2 SHF.R.U32.HI R0, RZ, R2, R4 ;  /* 0x00000002ff002219 */ /* 0x004fe20000011604 */
[----:B------:R-:W-:Y:S01]  /*1e0a0*/  FMUL.FTZ R2, R186, UR39 ;  /* 0x00000027ba027c20 */ /* 0x000fe20008410000 */
[----:B------:R-:W-:-:S05]  /*1e0b0*/  FMUL.FTZ R186, R188, UR39 ;  /* 0x00000027bcba7c20 */ /* 0x000fca0008410000 */
[----:B------:R-:W-:Y:S01]  /*1e0c0*/  MUFU.TANH R187, R187 ;  /* 0x000000bb00bb7308 */ /* 0x000fe20000002400 */
[----:B------:R-:W-:Y:S01]  /*1e0d0*/  FMUL.FTZ R4, R190, UR39 ;  /* 0x00000027be047c20 */ /* 0x000fe20008410000 */
[----:B------:R-:W1:Y:S01]  /*1e0e0*/  SHFL.IDX PT, R188, R0, RZ, 0x1c1f ;  /* 0x001c1fff00bc7589 */ /* 0x000e6200000e0000 */
[----:B------:R-:W-:Y:S01]  /*1e0f0*/  FMUL.FTZ R190, R173, UR39 ;  /* 0x00000027adbe7c20 */ /* 0x000fe20008410000 */
[----:B------:R-:W-:-:S04]  /*1e100*/  FMUL.FTZ R173, R161, UR39 ;  /* 0x00000027a1ad7c20 */ /* 0x000fc80008410000 */
[----:B------:R-:W2:Y:S08]  /*1e110*/  MUFU.TANH R186, R186 ;  /* 0x000000ba00ba7308 */ /* 0x000eb00000002400 */
[----:B------:R-:W-:Y:S08]  /*1e120*/  MUFU.TANH R189, R189 ;  /* 0x000000bd00bd7308 */ /* 0x000ff00000002400 */
[----:B------:R-:W-:Y:S08]  /*1e130*/  MUFU.TANH R190, R190 ;  /* 0x000000be00be7308 */ /* 0x000ff00000002400 */
[----:B------:R-:W-:Y:S08]  /*1e140*/  MUFU.TANH R173, R173 ;  /* 0x000000ad00ad7308 */ /* 0x000ff00000002400 */
[----:B------:R-:W-:Y:S08]  /*1e150*/  MUFU.TANH R4, R4 ;  /* 0x0000000400047308 */ /* 0x000ff00000002400 */
[----:B------:R-:W-:Y:S01]  /*1e160*/  MUFU.TANH R2, R2 ;  /* 0x0000000200027308 */ /* 0x000fe20000002400 */
[----:B------:R-:W-:-:S02]  /*1e170*/  WARPGROUP.DEPBAR.LE gsb0, 0x0 ;  /* 0x00008000000079c5 */ /* 0x000fc40000010000 */
[----:B------:R-:W-:-:S06]  /*1e180*/  WARPGROUP.ARRIVE ;  /* 0x00000000000079c5 */ /* 0x000fcc0000000000 */
[----:B------:R-:W-:Y:S03]  /*1e190*/  HGMMA.64x256x16.F32 R24, R192, gdesc[UR4].tnspB, R24, gsb0 ;  /* 0x43e00004c0187df0 */ /* 0x000fe60008000818 */
[----:B------:R-:W-:Y:S02]  /*1e1a0*/  WARPGROUP.DEPBAR.LE gsb0, 0x0 ;  /* 0x00008000000079c5 */ /* 0x000fe40000010000 */
[----:B------:R-:W-:Y:S01]  /*1e1b0*/  FMUL.FTZ R192, R185, UR39 ;  /* 0x00000027b9c07c20 */ /* 0x000fe20008410000 */
[----:B------:R-:W-:Y:S01]  /*1e1c0*/  IADD3 R185, -R228, R160, R232 ;  /* 0x000000a0e4b97210 */ /* 0x000fe20007ffe1e8 */
[----:B------:R-:W-:Y:S01]  /*1e1d0*/  FMUL.FTZ R193, R169, UR39 ;  /* 0x00000027a9c17c20 */ /* 0x000fe20008410000 */
[----:B------:R-:W-:Y:S01]  /*1e1e0*/  FMUL.FTZ R194, R168, UR39 ;  /* 0x00000027a8c27c20 */ /* 0x000fe20008410000 */
[----:B------:R-:W-:Y:S01]  /*1e1f0*/  FMUL.FTZ R168, R172, UR39 ;  /* 0x00000027aca87c20 */ /* 0x000fe20008410000 */
[----:B-1----:R-:W-:Y:S01]  /*1e200*/  IADD3 R188, R185, R188, RZ ;  /* 0x000000bcb9bc7210 */ /* 0x002fe20007ffe0ff */
[----:B------:R-:W1:Y:S01]  /*1e210*/  MUFU.TANH R192, R192 ;  /* 0x000000c000c07308 */ /* 0x000e620000002400 */
[----:B------:R-:W-:-:S02]  /*1e220*/  FMUL.FTZ R195, R165, UR39 ;  /* 0x00000027a5c37c20 */ /* 0x000fc40008410000 */
[C---:B------:R-:W-:Y:S02]  /*1e230*/  ISETP.GT.AND P3, PT, R188.reuse, RZ, PT ;  /* 0x000000ffbc00720c */ /* 0x040fe40003f64270 */
[C---:B------:R-:W-:Y:S02]  /*1e240*/  ISETP.GT.AND P5, PT, R188.reuse, 0x8, PT ;  /* 0x00000008bc00780c */ /* 0x040fe40003fa4270 */
[----:B------:R-:W-:Y:S01]  /*1e250*/  ISETP.GT.AND P4, PT, R188, 0x1, PT ;  /* 0x00000001bc00780c */ /* 0x000fe20003f84270 */
[----:B------:R-:W3:Y:S01]  /*1e260*/  MUFU.TANH R194, R194 ;  /* 0x000000c200c27308 */ /* 0x000ee20000002400 */
[----:B0-----:R-:W-:Y:S02]  /*1e270*/  FSEL R182, R15, -INF , P3 ;  /* 0xff8000000fb67808 */ /* 0x001fe40001800000 */
[----:B--2---:R-:W-:Y:S02]  /*1e280*/  FSEL R181, R186, -INF , P5 ;  /* 0xff800000bab57808 */ /* 0x004fe40002800000 */
[----:B------:R-:W-:-:S02]  /*1e290*/  ISETP.GT.AND P6, PT, R188, 0x9, PT ;  /* 0x00000009bc00780c */ /* 0x000fc40003fc4270 */
[----:B------:R-:W-:Y:S01]  /*1e2a0*/  ISETP.GT.AND P3, PT, R188, 0x10, PT ;  /* 0x00000010bc00780c */ /* 0x000fe20003f64270 */
[----:B------:R0:W-:Y:S01]  /*1e2b0*/  MUFU.TANH R186, R183 ;  /* 0x000000b700ba7308 */ /* 0x0001e20000002400 */
[----:B-1----:R-:W-:Y:S01]  /*1e2c0*/  FSEL R169, R192, -INF , P4 ;  /* 0xff800000c0a97808 */ /* 0x002fe20002000000 */
[----:B------:R-:W-:Y:S01]  /*1e2d0*/  FMUL.FTZ R192, R167, UR39 ;  /* 0x00000027a7c07c20 */ /* 0x000fe20008410000 */
[----:B------:R-:W-:Y:S01]  /*1e2e0*/  FSEL R172, R187, -INF , P6 ;  /* 0xff800000bbac7808 */ /* 0x000fe20003000000 */
[----:B------:R-:W-:Y:S01]  /*1e2f0*/  FMUL.FTZ R187, R171, UR39 ;  /* 0x00000027abbb7c20 */ /* 0x000fe20008410000 */
[----:B------:R-:W-:Y:S02]  /*1e300*/  ISETP.GT.AND P4, PT, R188, 0x11, PT ;  /* 0x00000011bc00780c */ /* 0x000fe40003f84270 */
[----:B------:R-:W-:Y:S01]  /*1e310*/  FSEL R180, R176, -INF , P3 ;  /* 0xff800000b0b47808 */ /* 0x000fe20001800000 */
[----:B------:R-:W1:Y:S01]  /*1e320*/  MUFU.TANH R168, R168 ;  /* 0x000000a800a87308 */ /* 0x000e620000002400 */
[----:B0-----:R-:W-:-:S02]  /*1e330*/  FMNMX.FTZ R183, R182, R7, !PT ;  /* 0x00000007b6b77209 */ /* 0x001fc40007810000 */
[C---:B------:R-:W-:Y:S02]  /*1e340*/  ISETP.GT.AND P5, PT, R188.reuse, 0x18, PT ;  /* 0x00000018bc00780c */ /* 0x040fe40003fa4270 */
[----:B------:R-:W-:Y:S02]  /*1e350*/  FMNMX.FTZ R183, R169, R183, !PT ;  /* 0x000000b7a9b77209 */ /* 0x000fe40007810000 */
[----:B------:R-:W-:Y:S01]  /*1e360*/  FSEL R160, R177, -INF , P4 ;  /* 0xff800000b1a07808 */ /* 0x000fe20002000000 */
[----:B------:R-:W0:Y:S01]  /*1e370*/  MUFU.TANH R193, R193 ;  /* 0x000000c100c17308 */ /* 0x000e220000002400 */
[----:B------:R-:W-:Y:S02]  /*1e380*/  FMNMX.FTZ R183, R181, R183, !PT ;  /* 0x000000b7b5b77209 */ /* 0x000fe40007810000 */
[----:B------:R-:W-:Y:S02]  /*1e390*/  ISETP.GT.AND P6, PT, R188, 0x19, PT ;  /* 0x00000019bc00780c */ /* 0x000fe40003fc4270 */
[----:B------:R-:W-:-:S02]  /*1e3a0*/  FMNMX.FTZ R183, R172, R183, !PT ;  /* 0x000000b7acb77209 */ /* 0x000fc40007810000 */
[----:B------:R-:W-:Y:S01]  /*1e3b0*/  FSEL R15, R178, -INF , P5 ;  /* 0xff800000b20f7808 */ /* 0x000fe20002800000 */
[----:B------:R-:W2:Y:S01]  /*1e3c0*/  MUFU.TANH R195, R195 ;  /* 0x000000c300c37308 */ /* 0x000ea20000002400 */
[----:B------:R-:W-:Y:S02]  /*1e3d0*/  FMNMX.FTZ R183, R180, R183, !PT ;  /* 0x000000b7b4b77209 */ /* 0x000fe40007810000 */
[----:B------:R-:W-:Y:S02]  /*1e3e0*/  ISETP.GT.AND P3, PT, R188, 0x20, PT ;  /* 0x00000020bc00780c */ /* 0x000fe40003f64270 */
[----:B------:R-:W-:Y:S02]  /*1e3f0*/  FMNMX.FTZ R183, R160, R183, !PT ;  /* 0x000000b7a0b77209 */ /* 0x000fe40007810000 */
[----:B------:R-:W-:Y:S01]  /*1e400*/  FSEL R179, R179, -INF , P6 ;  /* 0xff800000b3b37808 */ /* 0x000fe20003000000 */
[----:B------:R-:W-:Y:S01]  /*1e410*/  MUFU.TANH R187, R187 ;  /* 0x000000bb00bb7308 */ /* 0x000fe20000002400 */
[----:B------:R-:W-:-:S02]  /*1e420*/  FMNMX.FTZ R183, R15, R183, !PT ;  /* 0x000000b70fb77209 */ /* 0x000fc40007810000 */
[C---:B------:R-:W-:Y:S02]  /*1e430*/  ISETP.GT.AND P5, PT, R188.reuse, 0x28, PT ;  /* 0x00000028bc00780c */ /* 0x040fe40003fa4270 */
[----:B------:R-:W-:Y:S02]  /*1e440*/  ISETP.GT.AND P4, PT, R188, 0x21, PT ;  /* 0x00000021bc00780c */ /* 0x000fe40003f84270 */
[----:B---3--:R-:W-:Y:S01]  /*1e450*/  FSEL R178, R194, -INF , P3 ;  /* 0xff800000c2b27808 */ /* 0x008fe20001800000 */
[----:B------:R-:W-:Y:S01]  /*1e460*/  MUFU.TANH R192, R192 ;  /* 0x000000c000c07308 */ /* 0x000fe20000002400 */
[----:B------:R-:W-:Y:S01]  /*1e470*/  FMNMX.FTZ R183, R179, R183, !PT ;  /* 0x000000b7b3b77209 */ /* 0x000fe20007810000 */
[----:B------:R-:W3:Y:S01]  /*1e480*/  SHFL.IDX PT, R194, R0, 0x1, 0x1c1f ;  /* 0x003c1f0000c27f89 */ /* 0x000ee200000e0000 */
[----:B-1----:R-:W-:Y:S02]  /*1e490*/  FSEL R168, R168, -INF , P5 ;  /* 0xff800000a8a87808 */ /* 0x002fe40002800000 */
[----:B------:R-:W-:-:S02]  /*1e4a0*/  ISETP.GT.AND P5, PT, R188, 0x38, PT ;  /* 0x00000038bc00780c */ /* 0x000fc40003fa4270 */
[----:B0-----:R-:W-:Y:S01]  /*1e4b0*/  FSEL R176, R193, -INF , P4 ;  /* 0xff800000c1b07808 */ /* 0x001fe20002000000 */
[----:B------:R-:W-:Y:S01]  /*1e4c0*/  FMUL.FTZ R193, R166, UR39 ;  /* 0x00000027a6c17c20 */ /* 0x000fe20008410000 */
[----:B------:R-:W-:Y:S02]  /*1e4d0*/  FMNMX.FTZ R183, R178, R183, !PT ;  /* 0x000000b7b2b77209 */ /* 0x000fe40007810000 */
[----:B------:R-:W-:Y:S01]  /*1e4e0*/  FSEL R165, R189, -INF , P5 ;  /* 0xff800000bda57808 */ /* 0x000fe20002800000 */
[----:B------:R-:W-:Y:S01]  /*1e4f0*/  FMUL.FTZ R189, R170, UR39 ;  /* 0x00000027aabd7c20 */ /* 0x000fe20008410000 */
[----:B------:R-:W-:Y:S01]  /*1e500*/  ISETP.GT.AND P6, PT, R188, 0x29, PT ;  /* 0x00000029bc00780c */ /* 0x000fe20003fc4270 */
[----:B------:R-:W-:Y:S01]  /*1e510*/  FMUL.FTZ R170, R152, UR39 ;  /* 0x0000002798aa7c20 */ /* 0x000fe20008410000 */
[----:B------:R-:W-:Y:S01]  /*1e520*/  FMNMX.FTZ R183, R176, R183, !PT ;  /* 0x000000b7b0b77209 */ /* 0x000fe20007810000 */
[----:B------:R-:W-:Y:S01]  /*1e530*/  FMUL.FTZ R152, R156, UR39 ;  /* 0x000000279c987c20 */ /* 0x000fe20008410000 */
[----:B------:R-:W-:Y:S01]  /*1e540*/  ISETP.GT.AND P3, PT, R188, 0x30, PT ;  /* 0x00000030bc00780c */ /* 0x000fe20003f64270 */
[----:B------:R-:W-:Y:S01]  /*1e550*/  FMUL.FTZ R156, R157, UR39 ;  /* 0x000000279d9c7c20 */ /* 0x000fe20008410000 */
[----:B------:R-:W-:Y:S01]  /*1e560*/  FSEL R177, R190, -INF , P6 ;  /* 0xff800000beb17808 */ /* 0x000fe20003000000 */
[----:B------:R-:W0:Y:S01]  /*1e570*/  MUFU.TANH R170, R170 ;  /* 0x000000aa00aa7308 */ /* 0x000e220000002400 */
[----:B------:R-:W-:Y:S01]  /*1e580*/  FMNMX.FTZ R183, R168, R183, !PT ;  /* 0x000000b7a8b77209 */ /* 0x000fe20007810000 */
[----:B------:R-:W-:Y:S01]  /*1e590*/  FMUL.FTZ R190, R154, UR39 ;  /* 0x000000279abe7c20 */ /* 0x000fe20008410000 */
[----:B------:R-:W-:-:S02]  /*1e5a0*/  ISETP.GT.AND P4, PT, R188, 0x31, PT ;  /* 0x00000031bc00780c */ /* 0x000fc40003f84270 */
[----:B------:R-:W-:Y:S01]  /*1e5b0*/  FSEL R161, R191, -INF , P3 ;  /* 0xff800000bfa17808 */ /* 0x000fe20001800000 */
[----:B---3--:R-:W-:Y:S01]  /*1e5c0*/  IMAD.IADD R194, R185, 0x1, R194 ;  /* 0x00000001b9c27824 */ /* 0x008fe200078e02c2 */
[----:B------:R-:W-:Y:S01]  /*1e5d0*/  FMNMX.FTZ R183, R177, R183, !PT ;  /* 0x000000b7b1b77209 */ /* 0x000fe20007810000 */
[----:B------:R-:W1:Y:S01]  /*1e5e0*/  MUFU.TANH R152, R152 ;  /* 0x0000009800987308 */ /* 0x000e620000002400 */
[----:B------:R-:W-:Y:S01]  /*1e5f0*/  FSEL R164, R173, -INF , P4 ;  /* 0xff800000ada47808 */ /* 0x000fe20002000000 */
[----:B------:R-:W-:Y:S01]  /*1e600*/  FMUL.FTZ R191, R175, UR39 ;  /* 0x00000027afbf7c20 */ /* 0x000fe20008410000 */
[----:B------:R-:W-:Y:S01]  /*1e610*/  FMNMX.FTZ R183, R161, R183, !PT ;  /* 0x000000b7a1b77209 */ /* 0x000fe20007810000 */
[----:B------:R-:W-:Y:S01]  /*1e620*/  FMUL.FTZ R185, R155, UR39 ;  /* 0x000000279bb97c20 */ /* 0x000fe20008410000 */
[----:B------:R-:W-:Y:S02]  /*1e630*/  ISETP.GT.AND P6, PT, R188, 0x39, PT ;  /* 0x00000039bc00780c */ /* 0x000fe40003fc4270 */
[----:B------:R-:W-:Y:S01]  /*1e640*/  FMNMX.FTZ R171, R164, R183, !PT ;  /* 0x000000b7a4ab7209 */ /* 0x000fe20007810000 */
[----:B------:R-:W3:Y:S01]  /*1e650*/  MUFU.TANH R156, R156 ;  /* 0x0000009c009c7308 */ /* 0x000ee20000002400 */
[----:B------:R-:W-:-:S02]  /*1e660*/  ISETP.GT.AND P3, PT, R188, 0x40, PT ;  /* 0x00000040bc00780c */ /* 0x000fc40003f64270 */
[----:B--2---:R-:W-:Y:S02]  /*1e670*/  FSEL R173, R195, -INF , P6 ;  /* 0xff800000c3ad7808 */ /* 0x004fe40003000000 */
[----:B------:R-:W-:Y:S02]  /*1e680*/  FMNMX.FTZ R171, R165, R171, !PT ;  /* 0x000000aba5ab7209 */ /* 0x000fe40007810000 */
[----:B------:R-:W-:Y:S01]  /*1e690*/  ISETP.GT.AND P4, PT, R188, 0x41, PT ;  /* 0x00000041bc00780c */ /* 0x000fe20003f84270 */
[----:B------:R-:W-:Y:S01]  /*1e6a0*/  MUFU.TANH R189, R189 ;  /* 0x000000bd00bd7308 */ /* 0x000fe20000002400 */
[----:B0-----:R-:W-:Y:S02]  /*1e6b0*/  FSEL R157, R170, -INF , P3 ;  /* 0xff800000aa9d7808 */ /* 0x001fe40001800000 */
[----:B------:R-:W-:Y:S02]  /*1e6c0*/  FMNMX.FTZ R171, R173, R171, !PT ;  /* 0x000000abadab7209 */ /* 0x000fe40007810000 */
[----:B------:R-:W-:-:S02]  /*1e6d0*/  ISETP.GT.AND P5, PT, R188, 0x48, PT ;  /* 0x00000048bc00780c */ /* 0x000fc40003fa4270 */
[----:B------:R-:W-:Y:S01]  /*1e6e0*/  FSEL R153, R153, -INF , P4 ;  /* 0xff80000099997808 */ /* 0x000fe20002000000 */
[----:B------:R-:W-:Y:S01]  /*1e6f0*/  MUFU.TANH R190, R190 ;  /* 0x000000be00be7308 */ /* 0x000fe20000002400 */
[----:B------:R-:W-:Y:S02]  /*1e700*/  FMNMX.FTZ R171, R157, R171, !PT ;  /* 0x000000ab9dab7209 */ /* 0x000fe40007810000 */
[----:B------:R-:W-:Y:S01]  /*1e710*/  ISETP.GT.AND P6, PT, R188, 0x49, PT ;  /* 0x00000049bc00780c */ /* 0x000fe20003fc4270 */
[----:B------:R-:W-:Y:S01]  /*1e720*/  FMUL.FTZ R188, R174, UR39 ;  /* 0x00000027aebc7c20 */ /* 0x000fe20008410000 */
[----:B-1----:R-:W-:Y:S02]  /*1e730*/  FSEL R152, R152, -INF , P5 ;  /* 0xff80000098987808 */ /* 0x002fe40002800000 */
[----:B------:R-:W-:Y:S01]  /*1e740*/  FMNMX.FTZ R171, R153, R171, !PT ;  /* 0x000000ab99ab7209 */ /* 0x000fe20007810000 */
[----:B------:R-:W-:Y:S01]  /*1e750*/  MUFU.TANH R191, R191 ;  /* 0x000000bf00bf7308 */ /* 0x000fe20000002400 */
[----:B---3--:R-:W-:-:S02]  /*1e760*/  FSEL R156, R156, -INF , P6 ;  /* 0xff8000009c9c7808 */ /* 0x008fc40003000000 */
[----:B------:R-:W-:Y:S02]  /*1e770*/  FMNMX.FTZ R171, R152, R171, !PT ;  /* 0x000000ab98ab7209 */ /* 0x000fe40007810000 */
[----:B------:R-:W-:Y:S02]  /*1e780*/  ISETP.GT.AND P5, PT, R194, 0x9, PT ;  /* 0x00000009c200780c */ /* 0x000fe40003fa4270 */
[----:B------:R-:W-:Y:S01]  /*1e790*/  FMNMX.FTZ R195, R156, R171, !PT ;  /* 0x000000ab9cc37209 */ /* 0x000fe20007810000 */
[----:B------:R-:W0:Y:S01]  /*1e7a0*/  MUFU.TANH R188, R188 ;  /* 0x000000bc00bc7308 */ /* 0x000e220000002400 */
[----:B------:R-:W-:Y:S02]  /*1e7b0*/  FSEL R166, R5, -INF , P5 ;  /* 0xff80000005a67808 */ /* 0x000fe40002800000 */
[C---:B------:R-:W-:Y:S01]  /*1e7c0*/  ISETP.GT.AND P4, PT, R194.reuse, 0x8, PT ;  /* 0x00000008c200780c */ /* 0x040fe20003f84270 */
[----:B------:R-:W1:Y:S01]  /*1e7d0*/  SHFL.BFLY PT, R0, R195, 0x2, 0x1f ;  /* 0x0c401f00c3007f89 */ /* 0x000e6200000e0000 */
[----:B------:R-:W-:-:S02]  /*1e7e0*/  ISETP.GT.AND P6, PT, R194, RZ, PT ;  /* 0x000000ffc200720c */ /* 0x000fc40003fc4270 */
[----:B------:R-:W-:Y:S01]  /*1e7f0*/  FSEL R154, R4, -INF , P4 ;  /* 0xff800000049a7808 */ /* 0x000fe20002000000 */
[----:B------:R-:W-:Y:S01]  /*1e800*/  FMUL.FTZ R4, R158, UR39 ;  /* 0x000000279e047c20 */ /* 0x000fe20008410000 */
[C---:B------:R-:W-:Y:S01]  /*1e810*/  ISETP.GT.AND P4, PT, R194.reuse, 0x18, PT ;  /* 0x00000018c200780c */ /* 0x040fe20003f84270 */
[----:B------:R-:W2:Y:S01]  /*1e820*/  MUFU.TANH R193, R193 ;  /* 0x000000c100c17308 */ /* 0x000ea20000002400 */
[----:B------:R-:W-:Y:S02]  /*1e830*/  ISETP.GT.AND P3, PT, R194, 0x1, PT ;  /* 0x00000001c200780c */ /* 0x000fe40003f64270 */
[----:B------:R-:W-:Y:S02]  /*1e840*/  FSEL R2, R2, -INF , P6 ;  /* 0xff80000002027808 */ /* 0x000fe40003000000 */
[----:B------:R-:W-:Y:S02]  /*1e850*/  ISETP.GT.AND P6, PT, R194, 0x10, PT ;  /* 0x00000010c200780c */ /* 0x000fe40003fc4270 */
[----:B------:R-:W-:Y:S01]  /*1e860*/  FSEL R171, R184, -INF , P4 ;  /* 0xff800000b8ab7808 */ /* 0x000fe20002000000 */
[----:B------:R-:W3:Y:S01]  /*1e870*/  MUFU.TANH R185, R185 ;  /* 0x000000b900b97308 */ /* 0x000ee20000002400 */
[----:B------:R-:W-:-:S02]  /*1e880*/  ISETP.GT.AND P4, PT, R194, 0x28, PT ;  /* 0x00000028c200780c */ /* 0x000fc40003f84270 */
[----:B------:R-:W-:Y:S02]  /*1e890*/  FSEL R170, R10, -INF , P6 ;  /* 0xff8000000aaa7808 */ /* 0x000fe40003000000 */
[----:B------:R-:W-:Y:S02]  /*1e8a0*/  ISETP.GT.AND P6, PT, R194, 0x20, PT ;  /* 0x00000020c200780c */ /* 0x000fe40003fc4270 */
[----:B0-----:R-:W-:Y:S01]  /*1e8b0*/  FSEL R167, R188, -INF , P4 ;  /* 0xff800000bca77808 */ /* 0x001fe20002000000 */
[----:B------:R-:W0:Y:S01]  /*1e8c0*/  MUFU.TANH R4, R4 ;  /* 0x0000000400047308 */ /* 0x000e220000002400 */
[----:B------:R-:W-:Y:S02]  /*1e8d0*/  FMNMX.FTZ R188, R2, R6, !PT ;  /* 0x0000000602bc7209 */ /* 0x000fe40007810000 */
[----:B-1----:R-:W-:Y:S02]  /*1e8e0*/  FMNMX.FTZ R195, R195, R0, !PT ;  /* 0x00000000c3c37209 */ /* 0x002fe40007810000 */
[----:B------:R-:W-:Y:S01]  /*1e8f0*/  FSEL R0, R3, -INF , P3 ;  /* 0xff80000003007808 */ /* 0x000fe20001800000 */
[----:B------:R-:W-:Y:S01]  /*1e900*/  IMAD.U32 R3, RZ, RZ, UR43 ;  /* 0x0000002bff037e24 */ /* 0x000fe2000f8e00ff */
[----:B------:R-:W-:Y:S01]  /*1e910*/  ISETP.GT.AND P3, PT, R194, 0x11, PT ;  /* 0x00000011c200780c */ /* 0x000fe20003f64270 */
[----:B------:R-:W1:Y:S01]  /*1e920*/  SHFL.BFLY PT, R5, R195, 0x1, 0x1f ;  /* 0x0c201f00c3057f89 */ /* 0x000e6200000e0000 */
[----:B------:R-:W-:-:S02]  /*1e930*/  FSEL R184, R189, -INF , P6 ;  /* 0xff800000bdb87808 */ /* 0x000fc40003000000 */
[----:B------:R-:W-:Y:S02]  /*1e940*/  FSEL R183, R14, -INF , P3 ;  /* 0xff8000000eb77808 */ /* 0x000fe40001800000 */
[C---:B------:R-:W-:Y:S02]  /*1e950*/  ISETP.GT.AND P3, PT, R194.reuse, 0x21, PT ;  /* 0x00000021c200780c */ /* 0x040fe40003f64270 */
[----:B------:R-:W-:Y:S02]  /*1e960*/  ISETP.GT.AND P6, PT, R194, 0x30, PT ;  /* 0x00000030c200780c */ /* 0x000fe40003fc4270 */
[----:B------:R-:W-:Y:S02]  /*1e970*/  FMNMX.FTZ R188, R0, R188, !PT ;  /* 0x000000bc00bc7209 */ /* 0x000fe40007810000 */
[----:B------:R-:W-:Y:S01]  /*1e980*/  FSEL R174, R187, -INF , P3 ;  /* 0xff800000bbae7808 */ /* 0x000fe20001800000 */
[----:B------:R-:W-:Y:S01]  /*1e990*/  FMUL.FTZ R187, R159, UR39 ;  /* 0x000000279fbb7c20 */ /* 0x000fe20008410000 */
[----:B------:R-:W-:-:S02]  /*1e9a0*/  ISETP.GT.AND P5, PT, R194, 0x19, PT ;  /* 0x00000019c200780c */ /* 0x000fc40003fa4270 */
[----:B------:R-:W-:Y:S02]  /*1e9b0*/  FSEL R10, R162, -INF , P6 ;  /* 0xff800000a20a7808 */ /* 0x000fe40003000000 */
[----:B------:R-:W-:Y:S01]  /*1e9c0*/  FMNMX.FTZ R159, R154, R188, !PT ;  /* 0x000000bc9a9f7209 */ /* 0x000fe20007810000 */
[----:B------:R-:W4:Y:S01]  /*1e9d0*/  MUFU.TANH R187, R187 ;  /* 0x000000bb00bb7308 */ /* 0x000f220000002400 */
[----:B------:R-:W-:Y:S02]  /*1e9e0*/  ISETP.GT.AND P6, PT, R194, 0x40, PT ;  /* 0x00000040c200780c */ /* 0x000fe40003fc4270 */
[----:B------:R-:W-:Y:S02]  /*1e9f0*/  FSEL R175, R186, -INF , P5 ;  /* 0xff800000baaf7808 */ /* 0x000fe40002800000 */
[----:B------:R-:W-:Y:S02]  /*1ea00*/  FMNMX.FTZ R159, R166, R159, !PT ;  /* 0x0000009fa69f7209 */ /* 0x000fe40007810000 */
[----:B-1----:R-:W-:-:S02]  /*1ea10*/  FMNMX.FTZ R5, R195, R5, !PT ;  /* 0x00000005c3057209 */ /* 0x002fc40007810000 */
[----:B------:R-:W-:Y:S02]  /*1ea20*/  FSEL R158, R190, -INF , P6 ;  /* 0xff800000be9e7808 */ /* 0x000fe40003000000 */
[C---:B------:R-:W-:Y:S01]  /*1ea30*/  FSETP.NEU.FTZ.AND P6, PT, R5.reuse, -INF , PT ;  /* 0xff8000000500780b */ /* 0x040fe20003fdd000 */
[----:B------:R-:W-:Y:S01]  /*1ea40*/  FMUL.FTZ R186, R5, R3 ;  /* 0x0000000305ba7220 */ /* 0x000fe20000410000 */
[----:B------:R-:W-:Y:S02]  /*1ea50*/  FMNMX.FTZ R159, R170, R159, !PT ;  /* 0x0000009faa9f7209 */ /* 0x000fe40007810000 */
[----:B------:R-:W-:Y:S02]  /*1ea60*/  ISETP.GT.AND P5, PT, R194, 0x29, PT ;  /* 0x00000029c200780c */ /* 0x000fe40003fa4270 */
[----:B------:R-:W-:Y:S02]  /*1ea70*/  FSEL R186, R186, RZ, P6 ;  /* 0x000000ffbaba7208 */ /* 0x000fe40003000000 */
[----:B------:R-:W-:-:S02]  /*1ea80*/  FMNMX.FTZ R159, R183, R159, !PT ;  /* 0x0000009fb79f7209 */ /* 0x000fc40007810000 */
[----:B------:R-:W-:Y:S01]  /*1ea90*/  FSEL R155, R191, -INF , P5 ;  /* 0xff800000bf9b7808 */ /* 0x000fe20002800000 */
[--C-:B------:R-:W-:Y:S01]  /*1eaa0*/  FFMA.FTZ R208, R182, R3, -R186.reuse ;  /* 0x00000003b6d07223 */ /* 0x100fe200000108ba */
[----:B------:R-:W-:Y:S01]  /*1eab0*/  FMNMX.FTZ R182, R171, R159, !PT ;  /* 0x0000009fabb67209 */ /* 0x000fe20007810000 */
[-CC-:B------:R-:W-:Y:S01]  /*1eac0*/  FFMA.FTZ R169, R169, R3.reuse, -R186.reuse ;  /* 0x00000003a9a97223 */ /* 0x180fe200000108ba */
[----:B------:R-:W-:Y:S01]  /*1ead0*/  ISETP.GT.AND P3, PT, R194, 0x31, PT ;  /* 0x00000031c200780c */ /* 0x000fe20003f64270 */
[-CC-:B------:R-:W-:Y:S01]  /*1eae0*/  FFMA.FTZ R204, R180, R3.reuse, -R186.reuse ;  /* 0x00000003b4cc7223 */ /* 0x180fe200000108ba */
[----:B------:R-:W-:Y:S01]  /*1eaf0*/  FMNMX.FTZ R182, R175, R182, !PT ;  /* 0x000000b6afb67209 */ /* 0x000fe20007810000 */
[----:B------:R1:W-:Y:S01]  /*1eb00*/  MUFU.EX2 R159, R169 ;  /* 0x000000a9009f7308 */ /* 0x0003e20000000800 */
[----:B------:R-:W-:Y:S01]  /*1eb10*/  ISETP.GT.AND P4, PT, R194, 0x38, PT ;  /* 0x00000038c200780c */ /* 0x000fe20003f84270 */
[-CC-:B------:R-:W-:Y:S01]  /*1eb20*/  FFMA.FTZ R210, R181, R3.reuse, -R186.reuse ;  /* 0x00000003b5d27223 */ /* 0x180fe200000108ba */
[----:B------:R-:W-:Y:S01]  /*1eb30*/  FMNMX.FTZ R182, R184, R182, !PT ;  /* 0x000000b6b8b67209 */ /* 0x000fe20007810000 */
[-CC-:B------:R-:W-:Y:S01]  /*1eb40*/  FFMA.FTZ R200, R178, R3.reuse, -R186.reuse ;  /* 0x00000003b2c87223 */ /* 0x180fe200000108ba */
[----:B------:R-:W-:Y:S01]  /*1eb50*/  FSEL R163, R163, -INF , P3 ;  /* 0xff800000a3a37808 */ /* 0x000fe20001800000 */
[-CC-:B------:R-:W-:Y:S01]  /*1eb60*/  FFMA.FTZ R172, R172, R3.reuse, -R186.reuse ;  /* 0x00000003acac7223 */ /* 0x180fe200000108ba */
[----:B------:R-:W-:Y:S01]  /*1eb70*/  FMNMX.FTZ R182, R174, R182, !PT ;  /* 0x000000b6aeb67209 */ /* 0x000fe20007810000 */
[----:B------:R-:W-:Y:S01]  /*1eb80*/  MUFU.EX2 R208, R208 ;  /* 0x000000d000d07308 */ /* 0x000fe20000000800 */
[----:B------:R-:W-:Y:S01]  /*1eb90*/  ISETP.GT.AND P5, PT, R194, 0x39, PT ;  /* 0x00000039c200780c */ /* 0x000fe20003fa4270 */
[-CC-:B------:R-:W-:Y:S01]  /*1eba0*/  FFMA.FTZ R198, R165, R3.reuse, -R186.reuse ;  /* 0x00000003a5c67223 */ /* 0x180fe200000108ba */
[----:B------:R-:W-:Y:S01]  /*1ebb0*/  FMNMX.FTZ R182, R167, R182, !PT ;  /* 0x000000b6a7b67209 */ /* 0x000fe20007810000 */
[-CC-:B------:R-:W-:Y:S01]  /*1ebc0*/  FFMA.FTZ R160, R160, R3.reuse, -R186.reuse ;  /* 0x00000003a0a07223 */ /* 0x180fe200000108ba */
[----:B--2---:R-:W-:Y:S01]  /*1ebd0*/  FSEL R162, R193, -INF , P4 ;  /* 0xff800000c1a27808 */ /* 0x004fe20002000000 */
[-CC-:B------:R-:W-:Y:S01]  /*1ebe0*/  FFMA.FTZ R206, R15, R3.reuse, -R186.reuse ;  /* 0x000000030fce7223 */ /* 0x180fe200000108ba */
[----:B------:R-:W-:Y:S01]  /*1ebf0*/  FMNMX.FTZ R182, R155, R182, !PT ;  /* 0x000000b69bb67209 */ /* 0x000fe20007810000 */
[----:B------:R-:W-:Y:S01]  /*1ec00*/  MUFU.EX2 R210, R210 ;  /* 0x000000d200d27308 */ /* 0x000fe20000000800 */
[----:B------:R-:W-:Y:S01]  /*1ec10*/  FSEL R14, R192, -INF , P5 ;  /* 0xff800000c00e7808 */ /* 0x000fe20002800000 */
[-CC-:B------:R-:W-:Y:S01]  /*1ec20*/  FFMA.FTZ R192, R157, R3.reuse, -R186.reuse ;  /* 0x000000039dc07223 */ /* 0x180fe200000108ba */
[----:B------:R-:W-:Y:S01]  /*1ec30*/  FMNMX.FTZ R182, R10, R182, !PT ;  /* 0x000000b60ab67209 */ /* 0x000fe20007810000 */
[-CC-:B------:R-:W-:Y:S01]  /*1ec40*/  FFMA.FTZ R15, R179, R3.reuse, -R186.reuse ;  /* 0x00000003b30f7223 */ /* 0x180fe200000108ba */
[----:B------:R-:W-:Y:S01]  /*1ec50*/  ISETP.GT.AND P3, PT, R194, 0x41, PT ;  /* 0x00000041c200780c */ /* 0x000fe20003f64270 */
[-CC-:B------:R-:W-:Y:S01]  /*1ec60*/  FFMA.FTZ R202, R168, R3.reuse, -R186.reuse ;  /* 0x00000003a8ca7223 */ /* 0x180fe200000108ba */
[----:B------:R-:W-:Y:S01]  /*1ec70*/  FMNMX.FTZ R182, R163, R182, !PT ;  /* 0x000000b6a3b67209 */ /* 0x000fe20007810000 */
[----:B------:R-:W-:Y:S01]  /*1ec80*/  MUFU.EX2 R172, R172 ;  /* 0x000000ac00ac7308 */ /* 0x000fe20000000800 */
[----:B------:R-:W-:Y:S01]  /*1ec90*/  ISETP.GT.AND P4, PT, R194, 0x48, PT ;  /* 0x00000048c200780c */ /* 0x000fe20003f84270 */
[-CC-:B------:R-:W-:Y:S01]  /*1eca0*/  FFMA.FTZ R168, R177, R3.reuse, -R186.reuse ;  /* 0x00000003b1a87223 */ /* 0x180fe200000108ba */
[----:B-1----:R-:W-:Y:S01]  /*1ecb0*/  FMNMX.FTZ R169, R162, R182, !PT ;  /* 0x000000b6a2a97209 */ /* 0x002fe20007810000 */
[-CC-:B------:R-:W-:Y:S01]  /*1ecc0*/  FFMA.FTZ R196, R161, R3.reuse, -R186.reuse ;  /* 0x00000003a1c47223 */ /* 0x180fe200000108ba */
[----:B---3--:R-:W-:Y:S01]  /*1ecd0*/  FSEL R180, R185, -INF , P3 ;  /* 0xff800000b9b47808 */ /* 0x008fe20001800000 */
[--C-:B------:R-:W-:Y:S01]  /*1ece0*/  FFMA.FTZ R161, R164, R3, -R186.reuse ;  /* 0x00000003a4a17223 */ /* 0x100fe200000108ba */
[----:B------:R-:W-:Y:S01]  /*1ecf0*/  FMNMX.FTZ R169, R14, R169, !PT ;  /* 0x000000a90ea97209 */ /* 0x000fe20007810000 */
[----:B------:R-:W-:Y:S01]  /*1ed00*/  MUFU.EX2 R204, R204 ;  /* 0x000000cc00cc7308 */ /* 0x000fe20000000800 */
[----:B------:R-:W-:Y:S01]  /*1ed10*/  ISETP.GT.AND P5, PT, R194, 0x49, PT ;  /* 0x00000049c200780c */ /* 0x000fe20003fa4270 */
[--C-:B------:R-:W-:Y:S01]  /*1ed20*/  FFMA.FTZ R194, R152, R3, -R186.reuse ;  /* 0x0000000398c27223 */ /* 0x100fe200000108ba */
[----:B------:R-:W-:Y:S01]  /*1ed30*/  FMNMX.FTZ R169, R158, R169, !PT ;  /* 0x000000a99ea97209 */ /* 0x000fe20007810000 */
[-CC-:B------:R-:W-:Y:S01]  /*1ed40*/  FFMA.FTZ R152, R156, R3.reuse, -R186.reuse ;  /* 0x000000039c987223 */ /* 0x180fe200000108ba */
[----:B0-----:R-:W-:Y:S01]  /*1ed50*/  FSEL R181, R4, -INF , P4 ;  /* 0xff80000004b57808 */ /* 0x001fe20002000000 */
[--C-:B------:R-:W-:Y:S01]  /*1ed60*/  FFMA.FTZ R164, R173, R3, -R186.reuse ;  /* 0x00000003ada47223 */ /* 0x100fe200000108ba */
[----:B------:R-:W-:Y:S01]  /*1ed70*/  FMNMX.FTZ R169, R180, R169, !PT ;  /* 0x000000a9b4a97209 */ /* 0x000fe20007810000 */
[----:B------:R-:W-:Y:S01]  /*1ed80*/  MUFU.EX2 R160, R160 ;  /* 0x000000a000a07308 */ /* 0x000fe20000000800 */
[----:B----4-:R-:W-:Y:S01]  /*1ed90*/  FSEL R182, R187, -INF , P5 ;  /* 0xff800000bbb67808 */ /* 0x010fe20002800000 */
[--C-:B------:R-:W-:Y:S01]  /*1eda0*/  FFMA.FTZ R153, R153, R3, -R186.reuse ;  /* 0x0000000399997223 */ /* 0x100fe200000108ba */
[----:B------:R-:W-:Y:S01]  /*1edb0*/  FMNMX.FTZ R4, R181, R169, !PT ;  /* 0x000000a9b5047209 */ /* 0x000fe20007810000 */
[----:B------:R-:W-:-:S03]  /*1edc0*/  FFMA.FTZ R169, R176, R3, -R186 ;  /* 0x00000003b0a97223 */ /* 0x000fc600000108ba */
        /* <DEDUP_REMOVED lines=9> */
[----:B------:R-:W-:Y:S08]  /*1ee60*/  MUFU.EX2 R168, R168 ;  /* 0x000000a800a87308 */ /* 0x000ff00000000800 */
[----:B------:R-:W-:Y:S08]  /*1ee70*/  MUFU.EX2 R196, R196 ;  /* 0x000000c400c47308 */ /* 0x000ff00000000800 */
[----:B------:R-:W-:Y:S01]  /*1ee80*/  MUFU.EX2 R161, R161 ;  /* 0x000000a100a17308 */ /* 0x000fe20000000800 */
[----:B0-----:R-:W-:-:S04]  /*1ee90*/  FMNMX.FTZ R4, R4, R176, !PT ;  /* 0x000000b004047209 */ /* 0x001fc80007810000 */
[C---:B------:R-:W-:Y:S01]  /*1eea0*/  FSETP.NEU.FTZ.AND P3, PT, R4.reuse, -INF , PT ;  /* 0xff8000000400780b */ /* 0x040fe20003f7d000 */
[----:B------:R-:W-:Y:S02]  /*1eeb0*/  FMUL.FTZ R157, R4, R3 ;  /* 0x00000003049d7220 */ /* 0x000fe40000410000 */
[----:B------:R-:W-:Y:S03]  /*1eec0*/  MUFU.EX2 R198, R198 ;  /* 0x000000c600c67308 */ /* 0x000fe60000000800 */
[----:B------:R-:W-:-:S05]  /*1eed0*/  FSEL R157, R157, RZ, P3 ;  /* 0x000000ff9d9d7208 */ /* 0x000fca0001800000 */
[-CC-:B------:R-:W-:Y:S01]  /*1eee0*/  FFMA.FTZ R156, R0, R3.reuse, -R157.reuse ;  /* 0x00000003009c7223 */ /* 0x180fe2000001089d */
[----:B------:R-:W-:Y:S02]  /*1eef0*/  @!P1 VIADD R0, R11, 0x38840 ;  /* 0x000388400b009836 */ /* 0x000fe40000000000 */
[-CC-:B------:R-:W-:Y:S01]  /*1ef00*/  FFMA.FTZ R209, R2, R3.reuse, -R157.reuse ;  /* 0x0000000302d17223 */ /* 0x180fe2000001089d */
[----:B------:R-:W-:Y:S01]  /*1ef10*/  FSEL R2, R4, RZ, P3 ;  /* 0x000000ff04027208 */ /* 0x000fe20001800000 */
[-CC-:B------:R-:W-:Y:S01]  /*1ef20*/  FFMA.FTZ R211, R154, R3.reuse, -R157.reuse ;  /* 0x000000039ad37223 */ /* 0x180fe2000001089d */
[-CC-:B------:R-:W-:Y:S01]  /*1ef30*/  FFMA.FTZ R165, R166, R3.reuse, -R157.reuse ;  /* 0x00000003a6a57223 */ /* 0x180fe2000001089d */
[----:B------:R-:W-:Y:S01]  /*1ef40*/  @!P1 PRMT R0, RZ, 0x654, R0 ;  /* 0x00000654ff009816 */ /* 0x000fe20000000000 */
[----:B------:R-:W-:Y:S01]  /*1ef50*/  MUFU.EX2 R156, R156 ;  /* 0x0000009c009c7308 */ /* 0x000fe20000000800 */
[----:B------:R-:W-:Y:S01]  /*1ef60*/  FADD.FTZ R2, -R2, R6 ;  /* 0x0000000602027221 */ /* 0x000fe20000010100 */
[-CC-:B------:R-:W-:Y:S01]  /*1ef70*/  FFMA.FTZ R205, R170, R3.reuse, -R157.reuse ;  /* 0x00000003aacd7223 */ /* 0x180fe2000001089d */
[----:B------:R0:W-:Y:S01]  /*1ef80*/  @!P1 SYNCS.ARRIVE.TRANS64.RED.A1T0 RZ, [R0+URZ], RZ ;  /* 0x000000ff00ff99a7 */ /* 0x0001e2000810043f */
[-CC-:B------:R-:W-:Y:S01]  /*1ef90*/  FFMA.FTZ R154, R183, R3.reuse, -R157.reuse ;  /* 0x00000003b79a7223 */ /* 0x180fe2000001089d */
[-C--:B------:R-:W-:Y:S01]  /*1efa0*/  FMUL.FTZ R2, R2, R3.reuse ;  /* 0x0000000302027220 */ /* 0x080fe20000410000 */
[-CC-:B------:R-:W-:Y:S01]  /*1efb0*/  FFMA.FTZ R207, R171, R3.reuse, -R157.reuse ;  /* 0x00000003abcf7223 */ /* 0x180fe2000001089d */
[-CC-:B------:R-:W-:Y:S01]  /*1efc0*/  FFMA.FTZ R175, R175, R3.reuse, -R157.reuse ;  /* 0x00000003afaf7223 */ /* 0x180fe2000001089d */
[----:B------:R-:W-:Y:S01]  /*1efd0*/  MUFU.EX2 R209, R209 ;  /* 0x000000d100d17308 */ /* 0x000fe20000000800 */
[-CC-:B------:R-:W-:Y:S01]  /*1efe0*/  FFMA.FTZ R201, R184, R3.reuse, -R157.reuse ;  /* 0x00000003b8c97223 */ /* 0x180fe2000001089d */
[-CC-:B------:R-:W-:Y:S01]  /*1eff0*/  FFMA.FTZ R197, R10, R3.reuse, -R157.reuse ;  /* 0x000000030ac57223 */ /* 0x180fe2000001089d */
[----:B0-----:R-:W-:Y:S01]  /*1f000*/  FSEL R0, R5, RZ, P6 ;  /* 0x000000ff05007208 */ /* 0x001fe20003000000 */
[-CC-:B------:R-:W-:Y:S01]  /*1f010*/  FFMA.FTZ R10, R14, R3.reuse, -R157.reuse ;  /* 0x000000030e0a7223 */ /* 0x180fe2000001089d */
[-CC-:B------:R-:W-:Y:S01]  /*1f020*/  FFMA.FTZ R174, R174, R3.reuse, -R157.reuse ;  /* 0x00000003aeae7223 */ /* 0x180fe2000001089d */
[-CC-:B------:R-:W-:Y:S01]  /*1f030*/  FFMA.FTZ R203, R167, R3.reuse, -R157.reuse ;  /* 0x00000003a7cb7223 */ /* 0x180fe2000001089d */
[-C--:B------:R-:W-:Y:S01]  /*1f040*/  FFMA.FTZ R6, R155, R3.reuse, -R157 ;  /* 0x000000039b067223 */ /* 0x080fe2000001089d */
[----:B------:R-:W-:Y:S01]  /*1f050*/  FADD.FTZ R0, -R0, R7 ;  /* 0x0000000700007221 */ /* 0x000fe20000010100 */
[----:B------:R-:W0:Y:S01]  /*1f060*/  MUFU.EX2 R2, R2 ;  /* 0x0000000200027308 */ /* 0x000e220000000800 */
[----:B------:R1:W-:Y:S01]  /*1f070*/  @!P1 SYNCS.ARRIVE.TRANS64.RED.A1T0 RZ, [R9+URZ], RZ ;  /* 0x000000ff09ff99a7 */ /* 0x0003e2000810043f */
[-CC-:B------:R-:W-:Y:S01]  /*1f080*/  FFMA.FTZ R199, R162, R3.reuse, -R157.reuse ;  /* 0x00000003a2c77223 */ /* 0x180fe2000001089d */
[-C--:B------:R-:W-:Y:S01]  /*1f090*/  FMUL.FTZ R0, R0, R3.reuse ;  /* 0x0000000300007220 */ /* 0x080fe20000410000 */
[-CC-:B------:R-:W-:Y:S01]  /*1f0a0*/  FFMA.FTZ R158, R158, R3.reuse, -R157.reuse ;  /* 0x000000039e9e7223 */ /* 0x180fe2000001089d */
[-CC-:B------:R-:W-:Y:S01]  /*1f0b0*/  FFMA.FTZ R180, R180, R3.reuse, -R157.reuse ;  /* 0x00000003b4b47223 */ /* 0x180fe2000001089d */
[--C-:B------:R-:W-:Y:S01]  /*1f0c0*/  FFMA.FTZ R181, R181, R3, -R157.reuse ;  /* 0x00000003b5b57223 */ /* 0x100fe2000001089d */
[----:B------:R-:W-:Y:S01]  /*1f0d0*/  ISETP.GT.AND P3, PT, R8, R21, PT ;  /* 0x000000150800720c */ /* 0x000fe20003f64270 */
[----:B------:R-:W2:Y:S01]  /*1f0e0*/  MUFU.EX2 R211, R211 ;  /* 0x000000d300d37308 */ /* 0x000ea20000000800 */
[-CC-:B-1----:R-:W-:Y:S01]  /*1f0f0*/  FFMA.FTZ R9, R163, R3.reuse, -R157.reuse ;  /* 0x00000003a3097223 */ /* 0x182fe2000001089d */
[----:B------:R-:W-:Y:S01]  /*1f100*/  FFMA.FTZ R157, R182, R3, -R157 ;  /* 0x00000003b69d7223 */ /* 0x000fe2000001089d */
[----:B------:R-:W-:-:S05]  /*1f110*/  IADD3 R8, R8, -0x1, RZ ;  /* 0xffffffff08087810 */ /* 0x000fca0007ffe0ff */
[----:B------:R-:W1:Y:S01]  /*1f120*/  MUFU.EX2 R0, R0 ;  /* 0x0000000000007308 */ /* 0x000e620000000800 */
[----:B0-----:R-:W-:Y:S01]  /*1f130*/  FFMA.FTZ R12, R2, R12, R209 ;  /* 0x0000000c020c7223 */ /* 0x001fe200000100d1 */
[----:B------:R-:W-:-:S03]  /*1f140*/  F2FP.F16.F32.PACK_AB R209, R156, R209 ;  /* 0x000000d19cd1723e */ /* 0x000fc600000000ff */
[----:B------:R-:W-:-:S03]  /*1f150*/  FADD.FTZ R12, R156, R12 ;  /* 0x0000000c9c0c7221 */ /* 0x000fc60000010000 */
[----:B------:R-:W0:Y:S01]  /*1f160*/  MUFU.EX2 R165, R165 ;  /* 0x000000a500a57308 */ /* 0x000e220000000800 */
[----:B--2---:R-:W-:-:S07]  /*1f170*/  FADD.FTZ R12, R211, R12 ;  /* 0x0000000cd30c7221 */ /* 0x004fce0000010000 */
[----:B------:R-:W2:Y:S01]  /*1f180*/  MUFU.EX2 R205, R205 ;  /* 0x000000cd00cd7308 */ /* 0x000ea20000000800 */
[----:B-1----:R-:W-:Y:S01]  /*1f190*/  FFMA.FTZ R13, R0, R13, R208 ;  /* 0x0000000d000d7223 */ /* 0x002fe200000100d0 */
[----:B------:R-:W-:-:S03]  /*1f1a0*/  F2FP.F16.F32.PACK_AB R208, R159, R208 ;  /* 0x000000d09fd0723e */ /* 0x000fc600000000ff */
[----:B------:R-:W-:-:S03]  /*1f1b0*/  FADD.FTZ R13, R159, R13 ;  /* 0x0000000d9f0d7221 */ /* 0x000fc60000010000 */
[----:B------:R-:W1:Y:S01]  /*1f1c0*/  MUFU.EX2 R154, R154 ;  /* 0x0000009a009a7308 */ /* 0x000e620000000800 */
[----:B------:R-:W-:Y:S01]  /*1f1d0*/  FADD.FTZ R13, R210, R13 ;  /* 0x0000000dd20d7221 */ /* 0x000fe20000010000 */
[C---:B0-----:R-:W-:Y:S01]  /*1f1e0*/  FADD.FTZ R12, R165.reuse, R12 ;  /* 0x0000000ca50c7221 */ /* 0x041fe20000010000 */
[C---:B------:R-:W-:Y:S02]  /*1f1f0*/  F2FP.F16.F32.PACK_AB R210, R172.reuse, R210 ;  /* 0x000000d2acd2723e */ /* 0x040fe400000000ff */
[----:B------:R-:W-:Y:S01]  /*1f200*/  FADD.FTZ R13, R172, R13 ;  /* 0x0000000dac0d7221 */ /* 0x000fe20000010000 */
[----:B------:R-:W-:Y:S02]  /*1f210*/  F2FP.F16.F32.PACK_AB R211, R165, R211 ;  /* 0x000000d3a5d3723e */ /* 0x000fe400000000ff */
[----:B------:R-:W0:Y:S01]  /*1f220*/  MUFU.EX2 R207, R207 ;  /* 0x000000cf00cf7308 */ /* 0x000e220000000800 */
[----:B------:R-:W-:Y:S01]  /*1f230*/  FADD.FTZ R14, R204, R13 ;  /* 0x0000000dcc0e7221 */ /* 0x000fe20000010000 */
[----:B--2---:R-:W-:Y:S01]  /*1f240*/  FADD.FTZ R13, R205, R12 ;  /* 0x0000000ccd0d7221 */ /* 0x004fe20000010000 */
[----:B------:R-:W-:-:S02]  /*1f250*/  F2FP.F16.F32.PACK_AB R204, R160, R204 ;  /* 0x000000cca0cc723e */ /* 0x000fc400000000ff */
[----:B------:R-:W-:-:S03]  /*1f260*/  FADD.FTZ R12, R160, R14 ;  /* 0x0000000ea00c7221 */ /* 0x000fc60000010000 */
[----:B------:R-:W2:Y:S01]  /*1f270*/  MUFU.EX2 R11, R175 ;  /* 0x000000af000b7308 */ /* 0x000ea20000000800 */
[----:B-1----:R-:W-:Y:S01]  /*1f280*/  FADD.FTZ R13, R154, R13 ;  /* 0x0000000d9a0d7221 */ /* 0x002fe20000010000 */
[----:B------:R-:W-:Y:S01]  /*1f290*/  FADD.FTZ R12, R206, R12 ;  /* 0x0000000cce0c7221 */ /* 0x000fe20000010000 */
[----:B------:R-:W-:Y:S02]  /*1f2a0*/  F2FP.F16.F32.PACK_AB R205, R154, R205 ;  /* 0x000000cd9acd723e */ /* 0x000fe400000000ff */
[C---:B------:R-:W-:Y:S01]  /*1f2b0*/  F2FP.F16.F32.PACK_AB R206, R15.reuse, R206 ;  /* 0x000000ce0fce723e */ /* 0x040fe200000000ff */
[----:B------:R-:W-:Y:S02]  /*1f2c0*/  FADD.FTZ R12, R15, R12 ;  /* 0x0000000c0f0c7221 */ /* 0x000fe40000010000 */
[----:B------:R-:W1:Y:S01]  /*1f2d0*/  MUFU.EX2 R201, R201 ;  /* 0x000000c900c97308 */ /* 0x000e620000000800 */
[----:B0-----:R-:W-:Y:S01]  /*1f2e0*/  FADD.FTZ R13, R207, R13 ;  /* 0x0000000dcf0d7221 */ /* 0x001fe20000010000 */
[----:B------:R-:W-:Y:S01]  /*1f2f0*/  FADD.FTZ R12, R200, R12 ;  /* 0x0000000cc80c7221 */ /* 0x000fe20000010000 */
[----:B------:R-:W-:-:S03]  /*1f300*/  F2FP.F16.F32.PACK_AB R200, R169, R200 ;  /* 0x000000c8a9c8723e */ /* 0x000fc600000000ff */
[----:B------:R-:W-:Y:S02]  /*1f310*/  FADD.FTZ R12, R169, R12 ;  /* 0x0000000ca90c7221 */ /* 0x000fe40000010000 */
[----:B------:R-:W0:Y:S01]  /*1f320*/  MUFU.EX2 R7, R174 ;  /* 0x000000ae00077308 */ /* 0x000e220000000800 */
[C---:B--2---:R-:W-:Y:S01]  /*1f330*/  FADD.FTZ R13, R11.reuse, R13 ;  /* 0x0000000d0b0d7221 */ /* 0x044fe20000010000 */
[----:B------:R-:W-:Y:S01]  /*1f340*/  FADD.FTZ R12, R202, R12 ;  /* 0x0000000cca0c7221 */ /* 0x000fe20000010000 */
[----:B------:R-:W-:Y:S02]  /*1f350*/  F2FP.F16.F32.PACK_AB R207, R11, R207 ;  /* 0x000000cf0bcf723e */ /* 0x000fe400000000ff */
[C---:B------:R-:W-:Y:S01]  /*1f360*/  F2FP.F16.F32.PACK_AB R202, R168.reuse, R202 ;  /* 0x000000caa8ca723e */ /* 0x040fe200000000ff */
[----:B------:R-:W-:Y:S02]  /*1f370*/  FADD.FTZ R12, R168, R12 ;  /* 0x0000000ca80c7221 */ /* 0x000fe40000010000 */
[----:B------:R-:W2:Y:S01]  /*1f380*/  MUFU.EX2 R203, R203 ;  /* 0x000000cb00cb7308 */ /* 0x000ea20000000800 */
[----:B-1----:R-:W-:Y:S01]  /*1f390*/  FADD.FTZ R13, R201, R13 ;  /* 0x0000000dc90d7221 */ /* 0x002fe20000010000 */
[----:B------:R-:W-:Y:S01]  /*1f3a0*/  FADD.FTZ R12, R196, R12 ;  /* 0x0000000cc40c7221 */ /* 0x000fe20000010000 */
[----:B------:R-:W-:-:S03]  /*1f3b0*/  F2FP.F16.F32.PACK_AB R196, R161, R196 ;  /* 0x000000c4a1c4723e */ /* 0x000fc600000000ff */
[----:B------:R-:W-:Y:S02]  /*1f3c0*/  FADD.FTZ R12, R161, R12 ;  /* 0x0000000ca10c7221 */ /* 0x000fe40000010000 */
[----:B------:R-:W1:Y:S01]  /*1f3d0*/  MUFU.EX2 R6, R6 ;  /* 0x0000000600067308 */ /* 0x000e620000000800 */
[C---:B0-----:R-:W-:Y:S01]  /*1f3e0*/  FADD.FTZ R13, R7.reuse, R13 ;  /* 0x0000000d070d7221 */ /* 0x041fe20000010000 */
[----:B------:R-:W-:Y:S01]  /*1f3f0*/  FADD.FTZ R12, R198, R12 ;  /* 0x0000000cc60c7221 */ /* 0x000fe20000010000 */
[----:B------:R-:W-:Y:S01]  /*1f400*/  F2FP.F16.F32.PACK_AB R201, R7, R201 ;  /* 0x000000c907c9723e */ /* 0x000fe200000000ff */
[----:B------:R-:W-:-:S04]  /*1f410*/  IMAD.MOV.U32 R7, RZ, RZ, R5 ;  /* 0x000000ffff077224 */ /* 0x000fc800078e0005 */
        /* <DEDUP_REMOVED lines=14> */
[C---:B0-----:R-:W-:Y:S01]  /*1f500*/  FADD.FTZ R12, R164.reuse, R12 ;  /* 0x0000000ca40c7221 */ /* 0x041fe20000010000 */
[----:B------:R-:W-:-:S06]  /*1f510*/  F2FP.F16.F32.PACK_AB R198, R164, R198 ;  /* 0x000000c6a4c6723e */ /* 0x000fcc00000000ff */
        /* <DEDUP_REMOVED lines=17> */
[----:B--2---:R-:W-:Y:S01]  /*1f630*/  FADD.FTZ R6, R181, R13 ;  /* 0x0000000db5067221 */ /* 0x004fe20000010000 */
[C---:B-1----:R-:W-:Y:S01]  /*1f640*/  FADD.FTZ R13, R152.reuse, R12 ;  /* 0x0000000c980d7221 */ /* 0x042fe20000010000 */
[----:B------:R-:W-:Y:S02]  /*1f650*/  F2FP.F16.F32.PACK_AB R194, R152, R194 ;  /* 0x000000c298c2723e */ /* 0x000fe400000000ff */
[C---:B0-----:R-:W-:Y:S01]  /*1f660*/  FADD.FTZ R12, R157.reuse, R6 ;  /* 0x000000069d0c7221 */ /* 0x041fe20000010000 */
[----:B------:R-:W-:Y:S01]  /*1f670*/  F2FP.F16.F32.PACK_AB R195, R157, R181 ;  /* 0x000000b59dc3723e */ /* 0x000fe200000000ff */
[----:B------:R-:W-:Y:S01]  /*1f680*/  IMAD.MOV.U32 R6, RZ, RZ, R4 ;  /* 0x000000ffff067224 */ /* 0x000fe200078e0004 */
[----:B------:R-:W-:Y:S06]  /*1f690*/  @P3 BRA `(.L_x_2844) ;  /* 0xffffffac001c3947 */ /* 0x000fec000383ffff */
[----:B------:R-:W-:Y:S05]  /*1f6a0*/  BSYNC B1 ;  /* 0x0000000000017941 */ /* 0x000fea0003800000 */
.L_x_2833:
[----:B------:R-:W-:Y:S05]  /*1f6b0*/  BSYNC B0 ;  /* 0x0000000000007941 */ /* 0x000fea0003800000 */
.L_x_2832:
[----:B------:R-:W-:Y:S01]  /*1f6c0*/  ISETP.GE.AND P2, PT, R8, R231, PT ;  /* 0x000000e70800720c */ /* 0x000fe20003f46270 */
[----:B------:R-:W-:-:S12]  /*1f6d0*/  BSSY B0, `(.L_x_2845) ;  /* 0x00004dd000007945 */ /* 0x000fd80003800000 */
[----:B------:R-:W-:Y:S05]  /*1f6e0*/  @!P2 BRA `(.L_x_2846) ;  /* 0x0000004c006ca947 */ /* 0x000fea0003800000 */
[----:B------:R-:W-:Y:S01]  /*1f6f0*/  MOV R6, R4 ;  /* 0x0000000400067202 */ /* 0x000fe20000000f00 */
[----:B------:R-:W-:Y:S02]  /*1f700*/  IMAD.MOV.U32 R7, RZ, RZ, R5 ;  /* 0x000000ffff077224 */ /* 0x000fe400078e0005 */
[----:B------:R-:W-:Y:S02]  /*1f710*/  IMAD.MOV.U32 R9, RZ, RZ, R218 ;  /* 0x000000ffff097224 */ /* 0x000fe400078e00da */
[----:B------:R-:W-:-:S07]  /*1f720*/  IMAD.MOV.U32 R10, RZ, RZ, R216 ;  /* 0x000000ffff0a7224 */ /* 0x000fce00078e00d8 */
.L_x_2857:
[----:B------:R-:W-:-:S05]  /*1f730*/  VIADD R11, R10, 0x1 ;  /* 0x000000010a0b7836 */ /* 0x000fca0000000000 */
[----:B------:R-:W-:-:S04]  /*1f740*/  ISETP.NE.AND P2, PT, R11, 0x2, PT ;  /* 0x000000020b00780c */ /* 0x000fc80003f45270 */
[----:B------:R-:W-:Y:S02]  /*1f750*/  SEL R11, R11, RZ, P2 ;  /* 0x000000ff0b0b7207 */ /* 0x000fe40001000000 */
[----:B------:R-:W-:Y:S02]  /*1f760*/  SEL R218, RZ, 0x1, P2 ;  /* 0x00000001ffda7807 */ /* 0x000fe40001000000 */
[----:B------:R-:W-:Y:S02]  /*1f770*/  MOV R216, R11 ;  /* 0x0000000b00d87202 */ /* 0x000fe40000000f00 */
[----:B------:R-:W-:Y:S01]  /*1f780*/  LOP3.LUT R218, R9, R218, RZ, 0x3c, !PT ;  /* 0x000000da09da7212 */ /* 0x000fe200078e3cff */
[----:B------:R-:W-:Y:S06]  /*1f790*/  @!P0 BRA `(.L_x_2847) ;  /* 0x0000000000048947 */ /* 0x000fec0003800000 */
[----:B------:R-:W-:Y:S01]  /*1f7a0*/  BPT.TRAP 0x1 ;  /* 0x000000040000795c */ /* 0x000fe20000300000 */
.L_x_2847:
[----:B------:R-:W-:Y:S01]  /*1f7b0*/  IMAD R4, R216, 0x8, R16 ;  /* 0x00000008d8047824 */ /* 0x000fe200078e0210 */
[----:B------:R-:W-:-:S04]  /*1f7c0*/  SHF.L.U32 R5, R218, 0x1f, RZ ;  /* 0x0000001fda057819 */ /* 0x000fc800000006ff */
[----:B------:R0:W1:Y:S01]  /*1f7d0*/  SYNCS.PHASECHK.TRANS64.TRYWAIT P2, [R4+URZ+0x38830], R5 ;  /* 0x03883005040075a7 */ /* 0x000062000804017f */
[----:B------:R-:W-:Y:S05]  /*1f7e0*/  @!P0 BRA `(.L_x_2848) ;  /* 0x0000000000048947 */ /* 0x000fea0003800000 */
[----:B------:R-:W-:Y:S01]  /*1f7f0*/  BPT.TRAP 0x1 ;  /* 0x000000040000795c */ /* 0x000fe20000300000 */
.L_x_2848:
[----:B------:R-:W-:Y:S01]  /*1f800*/  IMAD R3, R216, 0xa00, R20 ;  /* 0x00000a00d8037824 */ /* 0x000fe200078e0214 */
[----:B------:R-:W-:Y:S03]  /*1f810*/  BSSY B1, `(.L_x_2849) ;  /* 0x0000006000017945 */ /* 0x000fe60003800000 */
[C---:B------:R-:W-:Y:S02]  /*1f820*/  VIADD R21, R3.reuse, 0x80 ;  /* 0x0000008003157836 */ /* 0x040fe40000000000 */
[----:B------:R-:W-:Y:S01]  /*1f830*/  VIADD R15, R3, 0x100 ;  /* 0x00000100030f7836 */ /* 0x000fe20000000000 */
[----:B-1----:R-:W-:Y:S06]  /*1f840*/  @P2 BRA `(.L_x_2850) ;  /* 0x0000000000082947 */ /* 0x002fec0003800000 */
[----:B------:R-:W1:Y:S02]  /*1f850*/  SYNCS.PHASECHK.TRANS64.TRYWAIT P2, [R4+URZ+0x38830], R5 ;  /* 0x03883005040075a7 */ /* 0x000e64000804017f */
[----:B-1----:R-:W-:Y:S05]  /*1f860*/  @!P2 BRA `(.L_x_2851) ;  /* 0x00000158004ca947 */ /* 0x002fea0003800000 */
.L_x_2850:
[----:B------:R-:W-:Y:S05]  /*1f870*/  BSYNC B1 ;  /* 0x0000000000017941 */ /* 0x000fea0003800000 */
.L_x_2849:
[----:B------:R-:W2:Y:S04]  /*1f880*/  LDL.64 R152, [R1+0x48] ;  /* 0x0000480001987983 */ /* 0x000ea80000100a00 */
[----:B------:R-:W3:Y:S01]  /*1f890*/  LDL.64 R154, [R1+0x50] ;  /* 0x00005000019a7983 */ /* 0x000ee20000100a00 */
[----:B01----:R-:W-:Y:S01]  /*1f8a0*/  IMAD.MOV.U32 R4, RZ, RZ, R3 ;  /* 0x000000ffff047224 */ /* 0x003fe200078e0003 */
[----:B------:R-:W-:-:S04]  /*1f8b0*/  MOV R5, 0x40000040 ;  /* 0x4000004000057802 */ /* 0x000fc80000000f00 */
        /* <DEDUP_REMOVED lines=9> */
[----:B------:R-:W-:Y:S01]  /*1f950*/  VIADD R14, R3, 0x180 ;  /* 0x00000180030e7836 */ /* 0x000fe20000000000 */
[----:B------:R-:W-:-:S04]  /*1f960*/  MOV R15, 0x40000040 ;  /* 0x40000040000f7802 */ /* 0x000fc80000000f00 */
        /* <DEDUP_REMOVED lines=22> */
[----:B------:R-:W-:Y:S01]  /*1fad0*/  VIADD R4, R3, 0x200 ;  /* 0x0000020003047836 */ /* 0x000fe20000000000 */
        /* <DEDUP_REMOVED lines=27> */
[----:B------:R-:W-:Y:S02]  /*1fc90*/  VIADD R4, R3, 0x102 ;  /* 0x0000010203047836 */ /* 0x000fe40000000000 */
[----:B------:R-:W-:Y:S01]  /*1fca0*/  IMAD.MOV.U32 R5, RZ, RZ, 0x40000040 ;  /* 0x40000040ff057424 */ /* 0x000fe200078e00ff */
        /* <DEDUP_REMOVED lines=8> */
[----:B------:R-:W2:Y:S01]  /*1fd30*/  LDL.64 R14, [R1+0x38] ;  /* 0x00003800010e7983 */ /* 0x000ea20000100a00 */
        /* <DEDUP_REMOVED lines=801> */
.L_x_2852:
[----:B------:R-:W-:Y:S01]  /*22f50*/  SHF.L.U32 R0, R9, 0x1f, RZ ;  /* 0x0000001f09007819 */ /* 0x000fe200000006ff */
[----:B------:R-:W-:-:S04]  /*22f60*/  IMAD R9, R10, 0x8, R16 ;  /* 0x000000080a097824 */ /* 0x000fc800078e0210 */
[----:B------:R0:W1:Y:S01]  /*22f70*/  SYNCS.PHASECHK.TRANS64.TRYWAIT P2, [R9+URZ+0x38850], R0 ;  /* 0x03885000090075a7 */ /* 0x000062000804017f */
[----:B------:R-:W-:Y:S05]  /*22f80*/  @!P0 BRA `(.L_x_2853) ;  /* 0x0000000000048947 */ /* 0x000fea0003800000 */
[----:B------:R-:W-:Y:S01]  /*22f90*/  BPT.TRAP 0x1 ;  /* 0x000000040000795c */ /* 0x000fe20000300000 */
.L_x_2853:
[----:B------:R-:W-:Y:S04]  /*22fa0*/  BSSY B1, `(.L_x_2854) ;  /* 0x0000004000017945 */ /* 0x000fe80003800000 */
[----:B-1----:R-:W-:Y:S05]  /*22fb0*/  @P2 BRA `(.L_x_2855) ;  /* 0x0000000000082947 */ /* 0x002fea0003800000 */
[----:B------:R-:W1:Y:S02]  /*22fc0*/  SYNCS.PHASECHK.TRANS64.TRYWAIT P2, [R9+URZ+0x38850], R0 ;  /* 0x03885000090075a7 */ /* 0x000e64000804017f */
[----:B-1----:R-:W-:Y:S05]  /*22fd0*/  @!P2 BRA `(.L_x_2856) ;  /* 0x000001200084a947 */ /* 0x002fea0003800000 */
.L_x_2855:
[----:B------:R-:W-:Y:S05]  /*22fe0*/  BSYNC B1 ;  /* 0x0000000000017941 */ /* 0x000fea0003800000 */
.L_x_2854:
[----:B01----:R-:W-:Y:S01]  /*22ff0*/  VIADD R0, R16, 0x400 ;  /* 0x0000040010007836 */ /* 0x003fe20000000000 */
[----:B------:R-:W-:Y:S01]  /*23000*/  WARPGROUP.ARRIVE ;  /* 0x00000000000079c5 */ /* 0x000fe20000000000 */
[----:B------:R-:W-:Y:S01]  /*23010*/  IMAD.MOV.U32 R3, RZ, RZ, 0x40000040 ;  /* 0x40000040ff037424 */ /* 0x000fe200078e00ff */
[----:B------:R-:W-:Y:S01]  /*23020*/  MOV R5, 0x40000040 ;  /* 0x4000004000057802 */ /* 0x000fe20000000f00 */
[----:B------:R-:W-:Y:S01]  /*23030*/  FMUL.FTZ R21, R188, UR38 ;  /* 0x00000026bc157c20 */ /* 0x000fe20008410000 */
[----:B------:R-:W-:Y:S01]  /*23040*/  SHF.R.U32.HI R0, RZ, 0x4, R0 ;  /* 0x00000004ff007819 */ /* 0x000fe20000011600 */
[----:B------:R-:W-:Y:S01]  /*23050*/  FMUL.FTZ R177, R177, UR38 ;  /* 0x00000026b1b17c20 */ /* 0x000fe20008410000 */
[----:B------:R-:W-:Y:S01]  /*23060*/  R2UR UR7, R3 ;  /* 0x00000000030772ca */ /* 0x000fe200000e0000 */
[----:B------:R-:W-:Y:S01]  /*23070*/  FMUL.FTZ R180, R180, UR38 ;  /* 0x00000026b4b47c20 */ /* 0x000fe20008410000 */
[----:B------:R-:W-:Y:S01]  /*23080*/  LOP3.LUT R0, R0, 0x3fff, RZ, 0xc0, !PT ;  /* 0x00003fff00007812 */ /* 0x000fe200078ec0ff */
[----:B------:R-:W-:Y:S01]  /*23090*/  MUFU.TANH R21, R21 ;  /* 0x0000001500157308 */ /* 0x000fe20000002400 */
[----:B------:R-:W-:Y:S01]  /*230a0*/  FMUL.FTZ R181, R181, UR38 ;  /* 0x00000026b5b57c20 */ /* 0x000fe20008410000 */
[----:B------:R-:W-:Y:S01]  /*230b0*/  FMUL.FTZ R168, R168, UR38 ;  /* 0x00000026a8a87c20 */ /* 0x000fe20008410000 */
[----:B------:R-:W-:Y:S01]  /*230c0*/  LOP3.LUT R0, R0, 0x2800000, RZ, 0xfc, !PT ;  /* 0x0280000000007812 */ /* 0x000fe200078efcff */
[----:B------:R-:W-:Y:S01]  /*230d0*/  FMUL.FTZ R169, R169, UR38 ;  /* 0x00000026a9a97c20 */ /* 0x000fe20008410000 */
[----:B------:R-:W-:Y:S01]  /*230e0*/  FMUL.FTZ R172, R172, UR38 ;  /* 0x00000026acac7c20 */ /* 0x000fe20008410000 */
[----:B------:R-:W-:Y:S01]  /*230f0*/  FMUL.FTZ R173, R173, UR38 ;  /* 0x00000026adad7c20 */ /* 0x000fe20008410000 */
[----:B------:R-:W-:Y:S01]  /*23100*/  FMUL.FTZ R160, R160, UR38 ;  /* 0x00000026a0a07c20 */ /* 0x000fe20008410000 */
[----:B------:R-:W-:-:S02]  /*23110*/  IMAD R2, R10, 0xa00, R0 ;  /* 0x00000a000a027824 */ /* 0x000fc400078e0200 */
[----:B------:R-:W-:Y:S01]  /*23120*/  FMUL.FTZ R10, R186, UR38 ;  /* 0x00000026ba0a7c20 */ /* 0x000fe20008410000 */
[----:B------:R-:W-:Y:S01]  /*23130*/  FMUL.FTZ R186, R176, UR38 ;  /* 0x00000026b0ba7c20 */ /* 0x000fe20008410000 */
[----:B------:R-:W-:Y:S01]  /*23140*/  MUFU.TANH R177, R177 ;  /* 0x000000b100b17308 */ /* 0x000fe20000002400 */
[C---:B------:R-:W-:Y:S01]  /*23150*/  VIADD R4, R2.reuse, 0x80 ;  /* 0x0000008002047836 */ /* 0x040fe20000000000 */
[----:B------:R-:W-:Y:S01]  /*23160*/  R2UR UR6, R2 ;  /* 0x00000000020672ca */ /* 0x000fe200000e0000 */
        /* <DEDUP_REMOVED lines=11> */
[----:B------:R-:W-:Y:S01]  /*23220*/  IMAD.MOV.U32 R3, RZ, RZ, 0x40000040 ;  /* 0x40000040ff037424 */ /* 0x000fe200078e00ff */
[----:B------:R-:W-:Y:S01]  /*23230*/  HGMMA.64x256x16.F32 R24, R208, gdesc[UR4].tnspB, R24, gsb0 ;  /* 0x43e00004d0187df0 */ /* 0x000fe20008000818 */
[----:B------:R-:W-:Y:S01]  /*23240*/  R2UR UR6, R4 ;  /* 0x00000000040672ca */ /* 0x000fe200000e0000 */
[----:B------:R-:W-:Y:S01]  /*23250*/  VIADD R4, R2, 0x100 ;  /* 0x0000010002047836 */ /* 0x000fe20000000000 */
[----:B------:R-:W-:Y:S01]  /*23260*/  R2UR UR7, R5 ;  /* 0x00000000050772ca */ /* 0x000fe200000e0000 */
[----:B------:R-:W-:Y:S01]  /*23270*/  IMAD.MOV.U32 R5, RZ, RZ, 0x40000040 ;  /* 0x40000040ff057424 */ /* 0x000fe200078e00ff */
        /* <DEDUP_REMOVED lines=18> */
[----:B------:R-:W-:Y:S01]  /*233a0*/  @!P1 IMAD R11, R11, 0x8, R16 ;  /* 0x000000080b0b9824 */ /* 0x000fe200078e0210 */
[----:B------:R-:W-:-:S02]  /*233b0*/  @!P1 IADD3 R9, R9, 0x38860, RZ ;  /* 0x0003886009099810 */ /* 0x000fc40007ffe0ff */
[C---:B------:R-:W-:Y:S01]  /*233c0*/  ISETP.GT.AND P2, PT, R8.reuse, R231, PT ;  /* 0x000000e70800720c */ /* 0x040fe20003f44270 */
[----:B------:R-:W-:Y:S02]  /*233d0*/  VIADD R8, R8, 0xffffffff ;  /* 0xffffffff08087836 */ /* 0x000fe40000000000 */
        /* <DEDUP_REMOVED lines=45> */
[----:B------:R-:W-:-:S04]  /*236b0*/  FMUL.FTZ R185, R191, UR38 ;  /* 0x00000026bfb97c20 */ /* 0x000fc80008410000 */
[----:B------:R-:W-:Y:S08]  /*236c0*/  MUFU.TANH R4, R4 ;  /* 0x0000000400047308 */ /* 0x000ff00000002400 */
[----:B------:R-:W-:Y:S01]  /*236d0*/  MUFU.TANH R185, R185 ;  /* 0x000000b900b97308 */ /* 0x000fe20000002400 */
[----:B------:R-:W-:Y:S02]  /*236e0*/  WARPGROUP.DEPBAR.LE gsb0, 0x0 ;  /* 0x00008000000079c5 */ /* 0x000fe40000010000 */
[----:B------:R-:W-:-:S09]  /*236f0*/  WARPGROUP.ARRIVE ;  /* 0x00000000000079c5 */ /* 0x000fd20000000000 */
[----:B------:R-:W-:Y:S01]  /*23700*/  HGMMA.64x256x16.F32 R24, R196, gdesc[UR4].tnspB, R24, gsb0 ;  /* 0x43e00004c4187df0 */ /* 0x000fe20008000818 */
[----:B------:R-:W-:Y:S01]  /*23710*/  R2UR UR6, R2 ;  /* 0x00000000020672ca */ /* 0x000fe200000e0000 */
[----:B------:R-:W-:Y:S01]  /*23720*/  FMUL.FTZ R2, R184, UR38 ;  /* 0x00000026b8027c20 */ /* 0x000fe20008410000 */
[----:B------:R-:W-:Y:S01]  /*23730*/  FMUL.FTZ R184, R189, UR38 ;  /* 0x00000026bdb87c20 */ /* 0x000fe20008410000 */
[----:B------:R-:W-:Y:S01]  /*23740*/  R2UR UR7, R3 ;  /* 0x00000000030772ca */ /* 0x000fe200000e0000 */
[----:B------:R-:W-:-:S03]  /*23750*/  IMAD.U32 R3, RZ, RZ, UR42 ;  /* 0x0000002aff037e24 */ /* 0x000fc6000f8e00ff */
[----:B------:R-:W0:Y:S08]  /*23760*/  MUFU.TANH R2, R2 ;  /* 0x0000000200027308 */ /* 0x000e300000002400 */
[----:B------:R-:W1:Y:S01]  /*23770*/  MUFU.TANH R184, R184 ;  /* 0x000000b800b87308 */ /* 0x000e620000002400 */
[----:B0-----:R-:W-:-:S04]  /*23780*/  FMNMX.FTZ R0, R2, R7, !PT ;  /* 0x0000000702007209 */ /* 0x001fc80007810000 */
[----:B------:R-:W-:-:S04]  /*23790*/  FMNMX.FTZ R0, R4, R0, !PT ;  /* 0x0000000004007209 */ /* 0x000fc80007810000 */
[----:B------:R-:W-:-:S04]  /*237a0*/  FMNMX.FTZ R0, R21, R0, !PT ;  /* 0x0000000015007209 */ /* 0x000fc80007810000 */
[----:B-1----:R-:W-:-:S04]  /*237b0*/  FMNMX.FTZ R0, R184, R0, !PT ;  /* 0x00000000b8007209 */ /* 0x002fc80007810000 */
        /* <DEDUP_REMOVED lines=15> */
[----:B------:R-:W-:-:S05]  /*238b0*/  FMNMX.FTZ R5, R157, R0, !PT ;  /* 0x000000009d057209 */ /* 0x000fca0007810000 */
[----:B------:R-:W0:Y:S02]  /*238c0*/  SHFL.BFLY PT, R0, R5, 0x2, 0x1f ;  /* 0x0c401f0005007f89 */ /* 0x000e2400000e0000 */
[----:B0-----:R-:W-:-:S05]  /*238d0*/  FMNMX.FTZ R5, R5, R0, !PT ;  /* 0x0000000005057209 */ /* 0x001fca0007810000 */
[----:B------:R-:W0:Y:S02]  /*238e0*/  SHFL.BFLY PT, R0, R5, 0x1, 0x1f ;  /* 0x0c201f0005007f89 */ /* 0x000e2400000e0000 */
[----:B0-----:R-:W-:Y:S02]  /*238f0*/  FMNMX.FTZ R5, R5, R0, !PT ;  /* 0x0000000005057209 */ /* 0x001fe40007810000 */
[----:B------:R-:W-:-:S03]  /*23900*/  FMNMX.FTZ R0, R10, R6, !PT ;  /* 0x000000060a007209 */ /* 0x000fc60007810000 */
[----:B------:R-:W-:Y:S01]  /*23910*/  FADD.FTZ R7, -R5, R7 ;  /* 0x0000000705077221 */ /* 0x000fe20000010100 */
[----:B------:R-:W-:-:S03]  /*23920*/  FMNMX.FTZ R0, R14, R0, !PT ;  /* 0x000000000e007209 */ /* 0x000fc60007810000 */
[----:B------:R-:W-:Y:S01]  /*23930*/  FMUL.FTZ R7, R7, R3 ;  /* 0x0000000307077220 */ /* 0x000fe20000410000 */
[----:B------:R-:W-:-:S04]  /*23940*/  FMNMX.FTZ R0, R15, R0, !PT ;  /* 0x000000000f007209 */ /* 0x000fc80007810000 */
[----:B------:R-:W-:Y:S02]  /*23950*/  FMNMX.FTZ R183, R185, R0, !PT ;  /* 0x00000000b9b77209 */ /* 0x000fe40007810000 */
[----:B------:R0:W-:Y:S02]  /*23960*/  MUFU.EX2 R0, R7 ;  /* 0x0000000700007308 */ /* 0x0001e40000000800 */
[----:B------:R-:W-:-:S04]  /*23970*/  FMNMX.FTZ R183, R176, R183, !PT ;  /* 0x000000b7b0b77209 */ /* 0x000fc80007810000 */
[----:B------:R-:W-:Y:S01]  /*23980*/  FMNMX.FTZ R183, R178, R183, !PT ;  /* 0x000000b7b2b77209 */ /* 0x000fe20007810000 */
[----:B0-----:R-:W-:-:S04]  /*23990*/  FMUL.FTZ R7, R5, R3 ;  /* 0x0000000305077220 */ /* 0x001fc80000410000 */
[--C-:B------:R-:W-:Y:S01]  /*239a0*/  FFMA.FTZ R208, R2, R3, -R7.reuse ;  /* 0x0000000302d07223 */ /* 0x100fe20000010807 */
[----:B------:R-:W-:Y:S01]  /*239b0*/  FMNMX.FTZ R2, R179, R183, !PT ;  /* 0x000000b7b3027209 */ /* 0x000fe20007810000 */
[-CC-:B------:R-:W-:Y:S01]  /*239c0*/  FFMA.FTZ R4, R4, R3.reuse, -R7.reuse ;  /* 0x0000000304047223 */ /* 0x180fe20000010807 */
[-CC-:B------:R-:W-:Y:S01]  /*239d0*/  FFMA.FTZ R210, R21, R3.reuse, -R7.reuse ;  /* 0x0000000315d27223 */ /* 0x180fe20000010807 */
[-CC-:B------:R-:W-:Y:S01]  /*239e0*/  FFMA.FTZ R200, R168, R3.reuse, -R7.reuse ;  /* 0x00000003a8c87223 */ /* 0x180fe20000010807 */
[----:B------:R-:W-:Y:S01]  /*239f0*/  FMNMX.FTZ R2, R156, R2, !PT ;  /* 0x000000029c027209 */ /* 0x000fe20007810000 */
[----:B------:R-:W-:Y:S01]  /*23a00*/  MUFU.EX2 R183, R4 ;  /* 0x0000000400b77308 */ /* 0x000fe20000000800 */
[-CC-:B------:R-:W-:Y:S01]  /*23a10*/  FFMA.FTZ R21, R177, R3.reuse, -R7.reuse ;  /* 0x00000003b1157223 */ /* 0x180fe20000010807 */
[-CC-:B------:R-:W-:Y:S01]  /*23a20*/  FFMA.FTZ R168, R169, R3.reuse, -R7.reuse ;  /* 0x00000003a9a87223 */ /* 0x180fe20000010807 */
[----:B------:R-:W-:Y:S01]  /*23a30*/  FMNMX.FTZ R2, R170, R2, !PT ;  /* 0x00000002aa027209 */ /* 0x000fe20007810000 */
[-CC-:B------:R-:W-:Y:S01]  /*23a40*/  FFMA.FTZ R184, R184, R3.reuse, -R7.reuse ;  /* 0x00000003b8b87223 */ /* 0x180fe20000010807 */
[-CC-:B------:R-:W-:Y:S01]  /*23a50*/  FFMA.FTZ R204, R186, R3.reuse, -R7.reuse ;  /* 0x00000003bacc7223 */ /* 0x180fe20000010807 */
[-CC-:B------:R-:W-:Y:S01]  /*23a60*/  FFMA.FTZ R206, R180, R3.reuse, -R7.reuse ;  /* 0x00000003b4ce7223 */ /* 0x180fe20000010807 */
[----:B------:R-:W-:Y:S01]  /*23a70*/  FMNMX.FTZ R2, R171, R2, !PT ;  /* 0x00000002ab027209 */ /* 0x000fe20007810000 */
[-CC-:B------:R-:W-:Y:S01]  /*23a80*/  FFMA.FTZ R177, R181, R3.reuse, -R7.reuse ;  /* 0x00000003b5b17223 */ /* 0x180fe20000010807 */
[-CC-:B------:R-:W-:Y:S01]  /*23a90*/  FFMA.FTZ R202, R172, R3.reuse, -R7.reuse ;  /* 0x00000003acca7223 */ /* 0x180fe20000010807 */
[----:B------:R-:W-:Y:S01]  /*23aa0*/  FFMA.FTZ R169, R173, R3, -R7 ;  /* 0x00000003ada97223 */ /* 0x000fe20000010807 */
[----:B------:R-:W-:Y:S01]  /*23ab0*/  FMNMX.FTZ R2, R174, R2, !PT ;  /* 0x00000002ae027209 */ /* 0x000fe20007810000 */
[----:B------:R-:W0:Y:S03]  /*23ac0*/  MUFU.EX2 R208, R208 ;  /* 0x000000d000d07308 */ /* 0x000e260000000800 */
[----:B------:R-:W-:-:S04]  /*23ad0*/  FMNMX.FTZ R2, R175, R2, !PT ;  /* 0x00000002af027209 */ /* 0x000fc80007810000 */
[----:B------:R-:W-:Y:S01]  /*23ae0*/  FMNMX.FTZ R2, R162, R2, !PT ;  /* 0x00000002a2027209 */ /* 0x000fe20007810000 */
[----:B------:R-:W-:Y:S03]  /*23af0*/  MUFU.EX2 R210, R210 ;  /* 0x000000d200d27308 */ /* 0x000fe60000000800 */
[----:B------:R-:W-:-:S04]  /*23b00*/  FMNMX.FTZ R2, R163, R2, !PT ;  /* 0x00000002a3027209 */ /* 0x000fc80007810000 */
[----:B------:R-:W-:Y:S01]  /*23b10*/  FMNMX.FTZ R2, R166, R2, !PT ;  /* 0x00000002a6027209 */ /* 0x000fe20007810000 */
[----:B------:R-:W-:Y:S01]  /*23b20*/  MUFU.EX2 R184, R184 ;  /* 0x000000b800b87308 */ /* 0x000fe20000000800 */
        /* <DEDUP_REMOVED lines=14> */
[----:B------:R-:W-:-:S02]  /*23c10*/  WARPGROUP.DEPBAR.LE gsb0, 0x0 ;  /* 0x00008000000079c5 */ /* 0x000fc40000010000 */
[----:B------:R-:W-:Y:S01]  /*23c20*/  WARPGROUP.ARRIVE ;  /* 0x00000000000079c5 */ /* 0x000fe20000000000 */
[----:B0-----:R-:W-:Y:S01]  /*23c30*/  FMNMX.FTZ R2, R2, R4, !PT ;  /* 0x0000000402027209 */ /* 0x001fe20007810000 */
[-CC-:B------:R-:W-:Y:S01]  /*23c40*/  FFMA.FTZ R196, R160, R3.reuse, -R7.reuse ;  /* 0x00000003a0c47223 */ /* 0x180fe20000010807 */
[-CC-:B------:R-:W-:Y:S01]  /*23c50*/  FFMA.FTZ R160, R161, R3.reuse, -R7.reuse ;  /* 0x00000003a1a07223 */ /* 0x180fe20000010807 */
[-CC-:B------:R-:W-:Y:S01]  /*23c60*/  FFMA.FTZ R198, R164, R3.reuse, -R7.reuse ;  /* 0x00000003a4c67223 */ /* 0x180fe20000010807 */
[----:B------:R-:W-:Y:S01]  /*23c70*/  FFMA.FTZ R161, R165, R3, -R7 ;  /* 0x00000003a5a17223 */ /* 0x000fe20000010807 */
[----:B------:R-:W-:Y:S01]  /*23c80*/  HGMMA.64x256x16.F32 R24, R192, gdesc[UR4].tnspB, R24, gsb0 ;  /* 0x43e00004c0187df0 */ /* 0x000fe20008000818 */
[----:B------:R-:W0:Y:S01]  /*23c90*/  SHFL.BFLY PT, R4, R2, 0x1, 0x1f ;  /* 0x0c201f0002047f89 */ /* 0x000e2200000e0000 */
[----:B------:R-:W-:Y:S08]  /*23ca0*/  MUFU.EX2 R168, R168 ;  /* 0x000000a800a87308 */ /* 0x000ff00000000800 */
[----:B------:R-:W-:Y:S08]  /*23cb0*/  MUFU.EX2 R202, R202 ;  /* 0x000000ca00ca7308 */ /* 0x000ff00000000800 */
[----:B------:R-:W-:Y:S01]  /*23cc0*/  MUFU.EX2 R169, R169 ;  /* 0x000000a900a97308 */ /* 0x000fe20000000800 */
[----:B0-----:R-:W-:-:S07]  /*23cd0*/  FMNMX.FTZ R4, R2, R4, !PT ;  /* 0x0000000402047209 */ /* 0x001fce0007810000 */
[----:B------:R-:W-:Y:S01]  /*23ce0*/  MUFU.EX2 R196, R196 ;  /* 0x000000c400c47308 */ /* 0x000fe20000000800 */
[----:B------:R-:W-:-:S04]  /*23cf0*/  FADD.FTZ R2, -R4, R6 ;  /* 0x0000000604027221 */ /* 0x000fc80000010100 */
[----:B------:R-:W-:-:S03]  /*23d00*/  FMUL.FTZ R2, R2, R3 ;  /* 0x0000000302027220 */ /* 0x000fc60000410000 */
[----:B------:R-:W-:Y:S08]  /*23d10*/  MUFU.EX2 R160, R160 ;  /* 0x000000a000a07308 */ /* 0x000ff00000000800 */
[----:B------:R-:W-:Y:S08]  /*23d20*/  MUFU.EX2 R2, R2 ;  /* 0x0000000200027308 */ /* 0x000ff00000000800 */
[----:B------:R-:W-:Y:S08]  /*23d30*/  MUFU.EX2 R198, R198 ;  /* 0x000000c600c67308 */ /* 0x000ff00000000800 */
[----:B------:R-:W-:Y:S01]  /*23d40*/  MUFU.EX2 R161, R161 ;  /* 0x000000a100a17308 */ /* 0x000fe20000000800 */
[----:B------:R-:W-:-:S02]  /*23d50*/  WARPGROUP.DEPBAR.LE gsb0, 0x0 ;  /* 0x00008000000079c5 */ /* 0x000fc40000010000 */
[-CC-:B------:R-:W-:Y:S01]  /*23d60*/  FFMA.FTZ R194, R153, R3.reuse, -R7.reuse ;  /* 0x0000000399c27223 */ /* 0x180fe20000010807 */
[-C--:B------:R-:W-:Y:S01]  /*23d70*/  FMUL.FTZ R153, R4, R3.reuse ;  /* 0x0000000304997220 */ /* 0x080fe20000410000 */
[-CC-:B------:R-:W-:Y:S01]  /*23d80*/  FFMA.FTZ R192, R152, R3.reuse, -R7.reuse ;  /* 0x0000000398c07223 */ /* 0x180fe20000010807 */
[-CC-:B------:R-:W-:Y:S01]  /*23d90*/  FFMA.FTZ R152, R182, R3.reuse, -R7.reuse ;  /* 0x00000003b6987223 */ /* 0x180fe20000010807 */
[-C--:B------:R-:W-:Y:S01]  /*23da0*/  FFMA.FTZ R7, R157, R3.reuse, -R7 ;  /* 0x000000039d077223 */ /* 0x080fe20000010807 */
[-CC-:B------:R-:W-:Y:S01]  /*23db0*/  FFMA.FTZ R209, R10, R3.reuse, -R153.reuse ;  /* 0x000000030ad17223 */ /* 0x180fe20000010899 */
[-CC-:B------:R-:W-:Y:S01]  /*23dc0*/  FFMA.FTZ R211, R15, R3.reuse, -R153.reuse ;  /* 0x000000030fd37223 */ /* 0x180fe20000010899 */
[-CC-:B------:R-:W-:Y:S01]  /*23dd0*/  FFMA.FTZ R205, R176, R3.reuse, -R153.reuse ;  /* 0x00000003b0cd7223 */ /* 0x180fe20000010899 */
[----:B------:R0:W-:Y:S01]  /*23de0*/  MUFU.EX2 R6, R7 ;  /* 0x0000000700067308 */ /* 0x0001e20000000800 */
[-CC-:B------:R-:W-:Y:S01]  /*23df0*/  FFMA.FTZ R10, R178, R3.reuse, -R153.reuse ;  /* 0x00000003b20a7223 */ /* 0x180fe20000010899 */
[-CC-:B------:R-:W-:Y:S01]  /*23e00*/  FFMA.FTZ R207, R179, R3.reuse, -R153.reuse ;  /* 0x00000003b3cf7223 */ /* 0x180fe20000010899 */
[----:B------:R-:W-:Y:S01]  /*23e10*/  FFMA.FTZ R156, R156, R3, -R153 ;  /* 0x000000039c9c7223 */ /* 0x000fe20000010899 */
[----:B------:R-:W-:-:S02]  /*23e20*/  @!P1 VIADD R15, R11, 0x38840 ;  /* 0x000388400b0f9836 */ /* 0x000fc40000000000 */
[-CC-:B------:R-:W-:Y:S01]  /*23e30*/  FFMA.FTZ R201, R170, R3.reuse, -R153.reuse ;  /* 0x00000003aac97223 */ /* 0x180fe20000010899 */
[-CC-:B------:R-:W-:Y:S01]  /*23e40*/  FFMA.FTZ R171, R171, R3.reuse, -R153.reuse ;  /* 0x00000003abab7223 */ /* 0x180fe20000010899 */
[-CC-:B------:R-:W-:Y:S01]  /*23e50*/  FFMA.FTZ R203, R174, R3.reuse, -R153.reuse ;  /* 0x00000003aecb7223 */ /* 0x180fe20000010899 */
[----:B------:R-:W1:Y:S01]  /*23e60*/  MUFU.EX2 R209, R209 ;  /* 0x000000d100d17308 */ /* 0x000e620000000800 */
[-CC-:B0-----:R-:W-:Y:S01]  /*23e70*/  FFMA.FTZ R7, R14, R3.reuse, -R153.reuse ;  /* 0x000000030e077223 */ /* 0x181fe20000010899 */
[-C--:B------:R-:W-:Y:S01]  /*23e80*/  FFMA.FTZ R14, R185, R3.reuse, -R153 ;  /* 0x00000003b90e7223 */ /* 0x080fe20000010899 */
[----:B------:R-:W-:Y:S01]  /*23e90*/  @!P1 PRMT R15, RZ, 0x654, R15 ;  /* 0x00000654ff0f9816 */ /* 0x000fe2000000000f */
[-CC-:B------:R-:W-:Y:S01]  /*23ea0*/  FFMA.FTZ R197, R162, R3.reuse, -R153.reuse ;  /* 0x00000003a2c57223 */ /* 0x180fe20000010899 */
[-CC-:B------:R-:W-:Y:S01]  /*23eb0*/  FFMA.FTZ R163, R163, R3.reuse, -R153.reuse ;  /* 0x00000003a3a37223 */ /* 0x180fe20000010899 */
[-CC-:B------:R-:W-:Y:S01]  /*23ec0*/  FFMA.FTZ R199, R166, R3.reuse, -R153.reuse ;  /* 0x00000003a6c77223 */ /* 0x180fe20000010899 */
[----:B------:R0:W-:Y:S01]  /*23ed0*/  @!P1 SYNCS.ARRIVE.TRANS64.RED.A1T0 RZ, [R15+URZ], RZ ;  /* 0x000000ff0fff99a7 */ /* 0x0001e2000810043f */
[----:B------:R-:W2:Y:S01]  /*23ee0*/  MUFU.EX2 R7, R7 ;  /* 0x0000000700077308 */ /* 0x000ea20000000800 */
[-CC-:B------:R-:W-:Y:S01]  /*23ef0*/  FFMA.FTZ R167, R167, R3.reuse, -R153.reuse ;  /* 0x00000003a7a77223 */ /* 0x180fe20000010899 */
[-CC-:B------:R-:W-:Y:S01]  /*23f00*/  FFMA.FTZ R154, R154, R3.reuse, -R153.reuse ;  /* 0x000000039a9a7223 */ /* 0x180fe20000010899 */
[-CC-:B------:R-:W-:Y:S01]  /*23f10*/  FFMA.FTZ R155, R155, R3.reuse, -R153.reuse ;  /* 0x000000039b9b7223 */ /* 0x180fe20000010899 */
[----:B------:R-:W-:Y:S01]  /*23f20*/  FFMA.FTZ R158, R158, R3, -R153 ;  /* 0x000000039e9e7223 */ /* 0x000fe20000010899 */
[----:B0-----:R-:W-:-:S03]  /*23f30*/  @!P1 PRMT R15, RZ, 0x654, R9 ;  /* 0x00000654ff0f9816 */ /* 0x001fc60000000009 */
[----:B------:R-:W0:Y:S01]  /*23f40*/  MUFU.EX2 R211, R211 ;  /* 0x000000d300d37308 */ /* 0x000e220000000800 */
[----:B-1----:R-:W-:Y:S01]  /*23f50*/  FFMA.FTZ R12, R2, R12, R209 ;  /* 0x0000000c020c7223 */ /* 0x002fe200000100d1 */
[----:B------:R1:W-:Y:S06]  /*23f60*/  @!P1 SYNCS.ARRIVE.TRANS64.RED.A1T0 RZ, [R15+URZ], RZ ;  /* 0x000000ff0fff99a7 */ /* 0x0003ec000810043f */
[----:B------:R-:W3:Y:S01]  /*23f70*/  MUFU.EX2 R14, R14 ;  /* 0x0000000e000e7308 */ /* 0x000ee20000000800 */
[C---:B--2---:R-:W-:Y:S01]  /*23f80*/  FADD.FTZ R12, R7.reuse, R12 ;  /* 0x0000000c070c7221 */ /* 0x044fe20000010000 */
[----:B------:R-:W-:Y:S01]  /*23f90*/  F2FP.F16.F32.PACK_AB R209, R7, R209 ;  /* 0x000000d107d1723e */ /* 0x000fe200000000ff */
[-CC-:B-1----:R-:W-:Y:S01]  /*23fa0*/  FFMA.FTZ R15, R175, R3.reuse, -R153.reuse ;  /* 0x00000003af0f7223 */ /* 0x182fe20000010899 */
[----:B------:R-:W-:Y:S01]  /*23fb0*/  FFMA.FTZ R153, R159, R3, -R153 ;  /* 0x000000039f997223 */ /* 0x000fe20000010899 */
[----:B------:R-:W-:-:S03]  /*23fc0*/  MOV R7, R5 ;  /* 0x0000000500077202 */ /* 0x000fc60000000f00 */
[----:B------:R-:W1:Y:S08]  /*23fd0*/  MUFU.EX2 R205, R205 ;  /* 0x000000cd00cd7308 */ /* 0x000e700000000800 */
[----:B------:R-:W2:Y:S08]  /*23fe0*/  MUFU.EX2 R10, R10 ;  /* 0x0000000a000a7308 */ /* 0x000eb00000000800 */
[----:B------:R4:W-:Y:S08]  /*23ff0*/  MUFU.EX2 R11, R156 ;  /* 0x0000009c000b7308 */ /* 0x0009f00000000800 */
[----:B------:R-:W5:Y:S01]  /*24000*/  MUFU.EX2 R207, R207 ;  /* 0x000000cf00cf7308 */ /* 0x000f620000000800 */
[----:B----4-:R-:W-:Y:S01]  /*24010*/  FADD.FTZ R156, R210, R13 ;  /* 0x0000000dd29c7221 */ /* 0x010fe20000010000 */
[----:B0-----:R-:W-:Y:S01]  /*24020*/  FADD.FTZ R13, R211, R12 ;  /* 0x0000000cd30d7221 */ /* 0x001fe20000010000 */
[----:B------:R-:W-:-:S02]  /*24030*/  F2FP.F16.F32.PACK_AB R210, R184, R210 ;  /* 0x000000d2b8d2723e */ /* 0x000fc400000000ff */
[----:B------:R-:W-:Y:S01]  /*24040*/  FADD.FTZ R156, R184, R156 ;  /* 0x0000009cb89c7221 */ /* 0x000fe20000010000 */
[C---:B---3--:R-:W-:Y:S01]  /*24050*/  FADD.FTZ R13, R14.reuse, R13 ;  /* 0x0000000d0e0d7221 */ /* 0x048fe20000010000 */
[----:B------:R-:W-:Y:S01]  /*24060*/  F2FP.F16.F32.PACK_AB R211, R14, R211 ;  /* 0x000000d30ed3723e */ /* 0x000fe200000000ff */
[----:B------:R-:W0:Y:S01]  /*24070*/  MUFU.EX2 R201, R201 ;  /* 0x000000c900c97308 */ /* 0x000e220000000800 */
[----:B------:R-:W-:Y:S01]  /*24080*/  FADD.FTZ R157, R204, R156 ;  /* 0x0000009ccc9d7221 */ /* 0x000fe20000010000 */
[----:B-1----:R-:W-:Y:S01]  /*24090*/  FADD.FTZ R156, R205, R13 ;  /* 0x0000000dcd9c7221 */ /* 0x002fe20000010000 */
[C---:B--2---:R-:W-:Y:S02]  /*240a0*/  F2FP.F16.F32.PACK_AB R205, R10.reuse, R205 ;  /* 0x000000cd0acd723e */ /* 0x044fe400000000ff */
[C---:B------:R-:W-:Y:S01]  /*240b0*/  FADD.FTZ R13, R21.reuse, R157 ;  /* 0x0000009d150d7221 */ /* 0x040fe20000010000 */
[----:B------:R-:W-:Y:S01]  /*240c0*/  FADD.FTZ R156, R10, R156 ;  /* 0x0000009c0a9c7221 */ /* 0x000fe20000010000 */
[----:B------:R-:W-:Y:S01]  /*240d0*/  F2FP.F16.F32.PACK_AB R204, R21, R204 ;  /* 0x000000cc15cc723e */ /* 0x000fe200000000ff */
[----:B------:R-:W1:Y:S01]  /*240e0*/  MUFU.EX2 R9, R171 ;  /* 0x000000ab00097308 */ /* 0x000e620000000800 */
[----:B------:R-:W-:Y:S01]  /*240f0*/  FADD.FTZ R13, R206, R13 ;  /* 0x0000000dce0d7221 */ /* 0x000fe20000010000 */
[----:B-----5:R-:W-:Y:S01]  /*24100*/  FADD.FTZ R156, R207, R156 ;  /* 0x0000009ccf9c7221 */ /* 0x020fe20000010000 */
[----:B------:R-:W-:Y:S01]  /*24110*/  F2FP.F16.F32.PACK_AB R206, R177, R206 ;  /* 0x000000ceb1ce723e */ /* 0x000fe200000000ff */
[----:B------:R-:W-:-:S02]  /*24120*/  IMAD.MOV.U32 R10, RZ, RZ, R216 ;  /* 0x000000ffff0a7224 */ /* 0x000fc400078e00d8 */
[----:B------:R-:W-:Y:S01]  /*24130*/  FADD.FTZ R157, R177, R13 ;  /* 0x0000000db19d7221 */ /* 0x000fe20000010000 */
[C---:B------:R-:W-:Y:S01]  /*24140*/  FADD.FTZ R156, R11.reuse, R156 ;  /* 0x0000009c0b9c7221 */ /* 0x040fe20000010000 */
[----:B------:R-:W-:Y:S01]  /*24150*/  F2FP.F16.F32.PACK_AB R207, R11, R207 ;  /* 0x000000cf0bcf723e */ /* 0x000fe200000000ff */
[----:B------:R-:W2:Y:S01]  /*24160*/  MUFU.EX2 R203, R203 ;  /* 0x000000cb00cb7308 */ /* 0x000ea20000000800 */
[----:B------:R-:W-:Y:S01]  /*24170*/  FADD.FTZ R157, R200, R157 ;  /* 0x0000009dc89d7221 */ /* 0x000fe20000010000 */
[----:B0-----:R-:W-:Y:S01]  /*24180*/  FADD.FTZ R156, R201, R156 ;  /* 0x0000009cc99c7221 */ /* 0x001fe20000010000 */
[C---:B------:R-:W-:Y:S02]  /*24190*/  F2FP.F16.F32.PACK_AB R200, R168.reuse, R200 ;  /* 0x000000c8a8c8723e */ /* 0x040fe400000000ff */
[----:B------:R-:W-:-:S03]  /*241a0*/  FADD.FTZ R157, R168, R157 ;  /* 0x0000009da89d7221 */ /* 0x000fc60000010000 */
[----:B------:R-:W0:Y:S01]  /*241b0*/  MUFU.EX2 R15, R15 ;  /* 0x0000000f000f7308 */ /* 0x000e220000000800 */
[C---:B-1----:R-:W-:Y:S01]  /*241c0*/  FADD.FTZ R156, R9.reuse, R156 ;  /* 0x0000009c099c7221 */ /* 0x042fe20000010000 */
[----:B------:R-:W-:Y:S01]  /*241d0*/  FADD.FTZ R157, R202, R157 ;  /* 0x0000009dca9d7221 */ /* 0x000fe20000010000 */
[----:B------:R-:W-:Y:S01]  /*241e0*/  F2FP.F16.F32.PACK_AB R201, R9, R201 ;  /* 0x000000c909c9723e */ /* 0x000fe200000000ff */
[----:B------:R-:W-:Y:S01]  /*241f0*/  IMAD.MOV.U32 R9, RZ, RZ, R218 ;  /* 0x000000ffff097224 */ /* 0x000fe200078e00da */
        /* <DEDUP_REMOVED lines=34> */
[----:B0-----:R-:W-:Y:S01]  /*24420*/  FADD.FTZ R157, R194, R157 ;  /* 0x0000009dc29d7221 */ /* 0x001fe20000010000 */
[----:B------:R-:W-:-:S03]  /*24430*/  F2FP.F16.F32.PACK_AB R194, R6, R194 ;  /* 0x000000c206c2723e */ /* 0x000fc600000000ff */
[----:B------:R-:W-:Y:S01]  /*24440*/  FADD.FTZ R13, R6, R157 ;  /* 0x0000009d060d7221 */ /* 0x000fe20000010000 */
[----:B------:R-:W-:Y:S02]  /*24450*/  IMAD.MOV.U32 R6, RZ, RZ, R4 ;  /* 0x000000ffff067224 */ /* 0x000fe400078e0004 */
[----:B-1----:R-:W-:-:S04]  /*24460*/  FADD.FTZ R156, R158, R156 ;  /* 0x0000009c9e9c7221 */ /* 0x002fc80000010000 */
[C---:B--2---:R-:W-:Y:S01]  /*24470*/  FADD.FTZ R12, R153.reuse, R156 ;  /* 0x0000009c990c7221 */ /* 0x044fe20000010000 */
[----:B------:R-:W-:Y:S01]  /*24480*/  F2FP.F16.F32.PACK_AB R195, R153, R158 ;  /* 0x0000009e99c3723e */ /* 0x000fe200000000ff */
[----:B------:R-:W-:Y:S06]  /*24490*/  @P2 BRA `(.L_x_2857) ;  /* 0xffffffb000a42947 */ /* 0x000fec000383ffff */
.L_x_2846:
[----:B------:R-:W-:Y:S05]  /*244a0*/  BSYNC B0 ;  /* 0x0000000000007941 */ /* 0x000fea0003800000 */
.L_x_2845:
        /* <DEDUP_REMOVED lines=131> */
.L_x_2858:
[----:B------:R-:W-:Y:S01]  /*24ce0*/  IMAD R10, R216, 0x8, R16 ;  /* 0x00000008d80a7824 */ /* 0x000fe200078e0210 */
[----:B------:R-:W-:-:S04]  /*24cf0*/  SHF.L.U32 R0, R218, 0x1f, RZ ;  /* 0x0000001fda007819 */ /* 0x000fc800000006ff */
[----:B------:R0:W1:Y:S01]  /*24d00*/  SYNCS.PHASECHK.TRANS64.TRYWAIT P2, [R10+URZ+0x38850], R0 ;  /* 0x038850000a0075a7 */ /* 0x000062000804017f */
[----:B------:R-:W-:Y:S05]  /*24d10*/  @!P0 BRA `(.L_x_2859) ;  /* 0x0000000000048947 */ /* 0x000fea0003800000 */
[----:B------:R-:W-:Y:S01]  /*24d20*/  BPT.TRAP 0x1 ;  /* 0x000000040000795c */ /* 0x000fe20000300000 */
.L_x_2859:
[----:B------:R-:W-:Y:S04]  /*24d30*/  BSSY B0, `(.L_x_2860) ;  /* 0x0000004000007945 */ /* 0x000fe80003800000 */
[----:B-1----:R-:W-:Y:S05]  /*24d40*/  @P2 BRA `(.L_x_2861) ;  /* 0x0000000000082947 */ /* 0x002fea0003800000 */
[----:B------:R-:W1:Y:S02]  /*24d50*/  SYNCS.PHASECHK.TRANS64.TRYWAIT P0, [R10+URZ+0x38850], R0 ;  /* 0x038850000a0075a7 */ /* 0x000e64000800017f */
[----:B-1----:R-:W-:Y:S05]  /*24d60*/  @!P0 BRA `(.L_x_2862) ;  /* 0x0000010400348947 */ /* 0x002fea0003800000 */
.L_x_2861:
[----:B------:R-:W-:Y:S05]  /*24d70*/  BSYNC B0 ;  /* 0x0000000000007941 */ /* 0x000fea0003800000 */
.L_x_2860:
[----:B------:R-:W-:Y:S01]  /*24d80*/  VIADD R16, R16, 0x400 ;  /* 0x0000040010107836 */ /* 0x000fe20000000000 */
[----:B------:R-:W2:Y:S01]  /*24d90*/  LDL.LU R11, [R1+0x74] ;  /* 0x00007400010b7983 */ /* 0x000ea20000300800 */
[----:B------:R-:W-:Y:S01]  /*24da0*/  IMAD.MOV.U32 R7, RZ, RZ, 0x40000040 ;  /* 0x40000040ff077424 */ /* 0x000fe200078e00ff */
[----:B------:R-:W-:Y:S01]  /*24db0*/  WARPGROUP.ARRIVE ;  /* 0x00000000000079c5 */ /* 0x000fe20000000000 */
[----:B------:R-:W-:Y:S01]  /*24dc0*/  MOV R9, 0x40000040 ;  /* 0x4000004000097802 */ /* 0x000fe20000000f00 */
[----:B01----:R-:W0:Y:S01]  /*24dd0*/  SHFL.BFLY PT, R0, R13, 0x2, 0x1f ;  /* 0x0c401f000d007f89 */ /* 0x003e2200000e0000 */
[----:B------:R-:W-:Y:S01]  /*24de0*/  SHF.R.U32.HI R16, RZ, 0x4, R16 ;  /* 0x00000004ff107819 */ /* 0x000fe20000011610 */
[----:B------:R-:W-:Y:S01]  /*24df0*/  IMAD.MOV.U32 R154, RZ, RZ, -0x800000 ;  /* 0xff800000ff9a7424 */ /* 0x000fe200078e00ff */
[----:B------:R-:W-:Y:S01]  /*24e00*/  R2UR UR7, R7 ;  /* 0x00000000070772ca */ /* 0x000fe200000e0000 */
[----:B------:R-:W-:Y:S01]  /*24e10*/  IMAD.MOV.U32 R7, RZ, RZ, 0x40000040 ;  /* 0x40000040ff077424 */ /* 0x000fe200078e00ff */
[----:B------:R-:W-:Y:S01]  /*24e20*/  LOP3.LUT R16, R16, 0x3fff, RZ, 0xc0, !PT ;  /* 0x00003fff10107812 */ /* 0x000fe200078ec0ff */
[----:B------:R-:W-:-:S02]  /*24e30*/  @!P1 VIADD R10, R10, 0x38860 ;  /* 0x000388600a0a9836 */ /* 0x000fc40000000000 */
[----:B------:R-:W-:Y:S01]  /*24e40*/  IMAD.MOV.U32 R153, RZ, RZ, -0x800000 ;  /* 0xff800000ff997424 */ /* 0x000fe200078e00ff */
[----:B------:R-:W-:Y:S02]  /*24e50*/  LOP3.LUT R16, R16, 0x2800000, RZ, 0xfc, !PT ;  /* 0x0280000010107812 */ /* 0x000fe400078efcff */
[----:B------:R-:W-:-:S03]  /*24e60*/  @!P1 PRMT R10, RZ, 0x654, R10 ;  /* 0x00000654ff0a9816 */ /* 0x000fc6000000000a */
[C---:B------:R-:W-:Y:S01]  /*24e70*/  IMAD R6, R216.reuse, 0xa00, R16 ;  /* 0x00000a00d8067824 */ /* 0x040fe200078e0210 */
[----:B------:R-:W-:-:S03]  /*24e80*/  IADD3 R216, R216, 0x1, RZ ;  /* 0x00000001d8d87810 */ /* 0x000fc60007ffe0ff */
[C---:B------:R-:W-:Y:S01]  /*24e90*/  VIADD R8, R6.reuse, 0x80 ;  /* 0x0000008006087836 */ /* 0x040fe20000000000 */
[----:B------:R-:W-:Y:S02]  /*24ea0*/  R2UR UR6, R6 ;  /* 0x00000000060672ca */ /* 0x000fe400000e0000 */
[----:B------:R-:W-:Y:S01]  /*24eb0*/  ISETP.NE.AND P2, PT, R216, 0x2, PT ;  /* 0x00000002d800780c */ /* 0x000fe20003f45270 */
[----:B0-----:R-:W-:-:S03]  /*24ec0*/  FADD.FTZ R0, R0, R13 ;  /* 0x0000000d00007221 */ /* 0x001fc60000010000 */
[----:B------:R-:W-:Y:S02]  /*24ed0*/  SEL R216, R216, RZ, P2 ;  /* 0x000000ffd8d87207 */ /* 0x000fe40001000000 */
[----:B------:R-:W0:Y:S05]  /*24ee0*/  SHFL.BFLY PT, R2, R0, 0x1, 0x1f ;  /* 0x0c201f0000027f89 */ /* 0x000e2a00000e0000 */
[----:B------:R-:W-:Y:S01]  /*24ef0*/  HGMMA.64x256x16.F32 R24, R208, gdesc[UR4].tnspB, R24, gsb0 ;  /* 0x43e00004d0187df0 */ /* 0x000fe20008000818 */
[----:B------:R-:W-:Y:S01]  /*24f00*/  R2UR UR6, R8 ;  /* 0x00000000080672ca */ /* 0x000fe200000e0000 */
[----:B------:R-:W-:Y:S01]  /*24f10*/  VIADD R8, R6, 0x100 ;  /* 0x0000010006087836 */ /* 0x000fe20000000000 */
[----:B------:R-:W-:Y:S01]  /*24f20*/  R2UR UR7, R9 ;  /* 0x00000000090772ca */ /* 0x000fe200000e0000 */
[----:B------:R-:W-:-:S02]  /*24f30*/  IMAD.MOV.U32 R9, RZ, RZ, 0x40000040 ;  /* 0x40000040ff097424 */ /* 0x000fc400078e00ff */
[----:B0-----:R-:W-:-:S05]  /*24f40*/  FADD.FTZ R0, R0, R2 ;  /* 0x0000000200007221 */ /* 0x001fca0000010000 */
[----:B------:R-:W-:-:S13]  /*24f50*/  FSETP.NE.FTZ.AND P0, PT, R0, RZ, PT ;  /* 0x000000ff0000720b */ /* 0x000fda0003f15000 */
[----:B------:R-:W0:Y:S02]  /*24f60*/  @P0 MUFU.LG2 R2, R0 ;  /* 0x0000000000020308 */ /* 0x000e240000000c00 */
[----:B0-----:R-:W-:Y:S01]  /*24f70*/  @P0 FMUL.FTZ R2, R2, 0.69314718246459960938 ;  /* 0x3f31721802020820 */ /* 0x001fe20000410000 */
[----:B--2---:R-:W-:-:S05]  /*24f80*/  VIADD R11, R11, 0x1 ;  /* 0x000000010b0b7836 */ /* 0x004fca0000000000 */
[----:B------:R-:W-:Y:S01]  /*24f90*/  STL [R1+0x74], R11 ;  /* 0x0000740b01007387 */ /* 0x000fe20000100800 */
[----:B------:R-:W-:Y:S02]  /*24fa0*/  WARPGROUP.DEPBAR.LE gsb0, 0x0 ;  /* 0x00008000000079c5 */ /* 0x000fe40000010000 */
        /* <DEDUP_REMOVED lines=20> */
[----:B0-----:R-:W-:-:S05]  /*250f0*/  FADD.FTZ R6, R6, R12 ;  /* 0x0000000c06067221 */ /* 0x001fca0000010000 */
[----:B------:R-:W0:Y:S02]  /*25100*/  SHFL.BFLY PT, R7, R6, 0x1, 0x1f ;  /* 0x0c201f0006077f89 */ /* 0x000e2400000e0000 */
[----:B0-----:R-:W-:Y:S01]  /*25110*/  FADD.FTZ R6, R6, R7 ;  /* 0x0000000706067221 */ /* 0x001fe20000010000 */
[----:B------:R-:W-:-:S04]  /*25120*/  @P0 FMUL.FTZ R7, R3, 0.69314718246459960938 ;  /* 0x3f31721803070820 */ /* 0x000fc80000410000 */
[----:B------:R-:W-:Y:S01]  /*25130*/  FSETP.NE.FTZ.AND P3, PT, R6, RZ, PT ;  /* 0x000000ff0600720b */ /* 0x000fe20003f75000 */
[----:B------:R-:W-:Y:S01]  /*25140*/  @P0 FFMA.FTZ R154, R7, R5, R2 ;  /* 0x00000005079a0223 */ /* 0x000fe20000010002 */
[----:B------:R-:W-:-:S06]  /*25150*/  IMAD.MOV.U32 R2, RZ, RZ, RZ ;  /* 0x000000ffff027224 */ /* 0x000fcc00078e00ff */
[----:B------:R0:W-:Y:S01]  /*25160*/  @P0 MUFU.RCP R2, R0 ;  /* 0x0000000000020308 */ /* 0x0001e20000001000 */
[----:B------:R-:W-:-:S07]  /*25170*/  PLOP3.LUT P0, PT, PT, PT, PT, 0x8, 0x0 ;  /* 0x000000000000781c */ /* 0x000fce0003f0e170 */
[----:B------:R-:W1:Y:S01]  /*25180*/  @P3 MUFU.LG2 R5, R6 ;  /* 0x0000000600053308 */ /* 0x000e620000000c00 */
[----:B0-----:R-:W-:-:S07]  /*25190*/  IMAD.MOV.U32 R0, RZ, RZ, RZ ;  /* 0x000000ffff007224 */ /* 0x001fce00078e00ff */
[----:B------:R0:W2:Y:S02]  /*251a0*/  @P3 MUFU.RCP R0, R6 ;  /* 0x0000000600003308 */ /* 0x0000a40000001000 */
[----:B0-----:R-:W-:Y:S01]  /*251b0*/  @P3 FMUL.FTZ R6, R3, 0.69314718246459960938 ;  /* 0x3f31721803063820 */ /* 0x001fe20000410000 */
[----:B------:R-:W-:Y:S01]  /*251c0*/  SEL R3, RZ, 0x1, P2 ;  /* 0x00000001ff037807 */ /* 0x000fe20001000000 */
[----:B-1----:R-:W-:-:S03]  /*251d0*/  @P3 FMUL.FTZ R5, R5, 0.69314718246459960938 ;  /* 0x3f31721805053820 */ /* 0x002fc60000410000 */
        /* <DEDUP_REMOVED lines=134> */
[----:B0-----:R-:W-:-:S07]  /*25a40*/  FMUL.FTZ R151, R151, R0 ;  /* 0x0000000097977220 */ /* 0x001fce0000410000 */
.L_x_2745:
        /* <DEDUP_REMOVED lines=18> */
[----:B------:R-:W4:Y:S01]  /*25b70*/  LDL.LU R155, [R1+0x70] ;  /* 0x00007000019b7983 */ /* 0x000f220000300800 */
[----:B------:R-:W-:-:S02]  /*25b80*/  F2FP.F16.F32.PACK_AB R14, R37, R36 ;  /* 0x00000024250e723e */ /* 0x000fc400000000ff */
[----:B------:R-:W-:Y:S01]  /*25b90*/  F2FP.F16.F32.PACK_AB R15, R39, R38 ;  /* 0x00000026270f723e */ /* 0x000fe200000000ff */
[----:B-----5:R-:W4:Y:S01]  /*25ba0*/  LDL.LU R152, [R1+0x64] ;  /* 0x0000640001987983 */ /* 0x020f220000300800 */
[----:B------:R-:W-:Y:S02]  /*25bb0*/  MOV R2, R16 ;  /* 0x0000001000027202 */ /* 0x000fe40000000f00 */
[----:B---3--:R-:W-:Y:S01]  /*25bc0*/  MOV R3, R0 ;  /* 0x0000000000037202 */ /* 0x008fe20000000f00 */
[----:B------:R-:W-:Y:S02]  /*25bd0*/  BAR.SYNC.DEFER_BLOCKING 0x1, 0x100 ;  /* 0x0044000000007b1d */ /* 0x000fe40000010000 */
[----:B--2---:R-:W-:-:S03]  /*25be0*/  IMAD.WIDE R20, R8, 0x2, R2 ;  /* 0x0000000208147825 */ /* 0x004fc600078e0202 */
[----:B------:R-:W-:-:S04]  /*25bf0*/  LOP3.LUT R0, R20, 0x380, RZ, 0xc0, !PT ;  /* 0x0000038014007812 */ /* 0x000fc800078ec0ff */
[----:B------:R-:W-:Y:S02]  /*25c00*/  SHF.R.U64 R0, R0, 0x3, RZ ;  /* 0x0000000300007819 */ /* 0x000fe400000012ff */
[----:B------:R-:W-:Y:S02]  /*25c10*/  MOV R9, R21 ;  /* 0x0000001500097202 */ /* 0x000fe40000000f00 */
        /* <DEDUP_REMOVED lines=156> */
[----:B------:R-:W-:Y:S02]  /*265e0*/  IADD3.X R21, RZ, R21, RZ, P0, !PT ;  /* 0x00000015ff157210 */ /* 0x000fe400007fe4ff */
[----:B-1----:R-:W-:Y:S02]  /*265f0*/  LOP3.LUT R4, R0, 0x380, RZ, 0xc0, !PT ;  /* 0x0000038000047812 */ /* 0x002fe400078ec0ff */
[----:B----4-:R-:W-:Y:S02]  /*26600*/  IADD3 R10, P0, R156, UR4, RZ ;  /* 0x000000049c0a7c10 */ /* 0x010fe4000ff1e0ff */
[----:B------:R-:W-:Y:S02]  /*26610*/  SHF.R.U64 R4, R4, 0x3, RZ ;  /* 0x0000000304047819 */ /* 0x000fe400000012ff */
[----:B------:R-:W-:Y:S02]  /*26620*/  IADD3.X R11, R155, UR5, RZ, P0, !PT ;  /* 0x000000059b0b7c10 */ /* 0x000fe400087fe4ff */
[----:B------:R-:W-:-:S02]  /*26630*/  ISETP.NE.U32.AND P0, PT, RZ, UR6, PT ;  /* 0x00000006ff007c0c */ /* 0x000fc4000bf05070 */
[----:B------:R-:W-:Y:S02]  /*26640*/  LOP3.LUT R20, R4, R0, RZ, 0x3c, !PT ;  /* 0x0000000004147212 */ /* 0x000fe400078e3cff */
[----:B------:R-:W-:Y:S02]  /*26650*/  ISETP.NE.AND.EX P0, PT, RZ, UR7, PT, P0 ;  /* 0x00000007ff007c0c */ /* 0x000fe4000bf05300 */
[----:B------:R-:W-:Y:S02]  /*26660*/  MOV R20, R20 ;  /* 0x0000001400147202 */ /* 0x000fe40000000f00 */
[----:B------:R-:W-:Y:S02]  /*26670*/  F2FP.F16.F32.PACK_AB R12, R145, R144 ;  /* 0x00000090910c723e */ /* 0x000fe400000000ff */
[----:B------:R-:W-:Y:S02]  /*26680*/  F2FP.F16.F32.PACK_AB R13, R147, R146 ;  /* 0x00000092930d723e */ /* 0x000fe400000000ff */
[----:B------:R-:W-:-:S02]  /*26690*/  F2FP.F16.F32.PACK_AB R14, R149, R148 ;  /* 0x00000094950e723e */ /* 0x000fc400000000ff */
[----:B------:R-:W-:-:S05]  /*266a0*/  F2FP.F16.F32.PACK_AB R15, R151, R150 ;  /* 0x00000096970f723e */ /* 0x000fca00000000ff */
[----:B------:R1:W-:Y:S01]  /*266b0*/  STSM.16.M88.4 [R20], R12 ;  /* 0x0000000c14007844 */ /* 0x0003e20000000200 */
[----:B------:R-:W-:Y:S01]  /*266c0*/  IMAD.MOV.U32 R21, RZ, RZ, 0x9b8 ;  /* 0x000009b8ff157424 */ /* 0x000fe200078e00ff */
[----:B------:R-:W-:Y:S01]  /*266d0*/  BAR.SYNC.DEFER_BLOCKING 0x1, 0x100 ;  /* 0x0044000000007b1d */ /* 0x000fe20000010000 */
[----:B-1----:R-:W-:-:S05]  /*266e0*/  @P0 IADD3 R12, P2, R156, UR6, RZ ;  /* 0x000000069c0c0c10 */ /* 0x002fca000ff5e0ff */
[----:B------:R-:W-:Y:S01]  /*266f0*/  ULDC UR6, c[0x0][0xa88] ;  /* 0x0002a20000067ab9 */ /* 0x000fe20000000800 */
[----:B------:R-:W-:Y:S01]  /*26700*/  @P0 IADD3.X R13, R155, UR7, RZ, P2, !PT ;  /* 0x000000079b0d0c10 */ /* 0x000fe200097fe4ff */
[----:B------:R-:W-:Y:S01]  /*26710*/  IMAD.U32 R0, RZ, RZ, UR6 ;  /* 0x00000006ff007e24 */ /* 0x000fe2000f8e00ff */
[----:B------:R-:W-:Y:S01]  /*26720*/  ISETP.NE.AND P2, PT, R152, RZ, PT ;  /* 0x000000ff9800720c */ /* 0x000fe20003f45270 */
[----:B------:R-:W-:-:S03]  /*26730*/  ULDC UR6, c[0x0][0xad4] ;  /* 0x0002b50000067ab9 */ /* 0x000fc60000000800 */
[----:B------:R-:W-:-:S04]  /*26740*/  SEL R4, R152, UR6, P2 ;  /* 0x0000000698047c07 */ /* 0x000fc80009000000 */
[----:B------:R-:W-:Y:S01]  /*26750*/  ISETP.GT.AND P2, PT, R4, 0x1, PT ;  /* 0x000000010400780c */ /* 0x000fe20003f44270 */
[----:B------:R-:W-:Y:S02]  /*26760*/  ULDC.64 UR8, c[0x0][0x208] ;  /* 0x0000820000087ab9 */ /* 0x000fe40000000a00 */
[----:B------:R1:W5:Y:S01]  /*26770*/  @P0 LDG.E R0, desc[UR8][R12.64] ;  /* 0x000000080c000981 */ /* 0x000362000c1e1900 */
[----:B------:R-:W-:-:S04]  /*26780*/  SEL R21, R21, 0x978, P2 ;  /* 0x0000097815157807 */ /* 0x000fc80001000000 */
[----:B------:R2:W3:Y:S08]  /*26790*/  LDC.64 R14, c[0x0][R21+0x220] ;  /* 0x00008800150e7b82 */ /* 0x0004f00000000a00 */
[----:B-1----:R2:W1:Y:S01]  /*267a0*/  LDC.64 R12, c[0x0][R21+0x218] ;  /* 0x00008600150c7b82 */ /* 0x0024620000000a00 */
[----:B------:R-:W-:-:S04]  /*267b0*/  ISETP.NE.U32.AND P1, PT, RZ, UR4, PT ;  /* 0x00000004ff007c0c */ /* 0x000fc8000bf25070 */
[----:B------:R-:W-:Y:S01]  /*267c0*/  ISETP.NE.AND.EX P1, PT, RZ, UR5, PT, P1 ;  /* 0x00000005ff007c0c */ /* 0x000fe2000bf25310 */
[----:B------:R-:W-:-:S12]  /*267d0*/  IMAD.MOV.U32 R9, RZ, RZ, RZ ;  /* 0x000000ffff097224 */ /* 0x000fd800078e00ff */
[----:B------:R2:W5:Y:S01]  /*267e0*/  @P1 LDG.E R9, desc[UR8][R10.64] ;  /* 0x000000080a091981 */ /* 0x000562000c1e1900 */
[----:B------:R-:W-:Y:S05]  /*267f0*/  @P0 BRA `(.L_x_2865) ;  /* 0x0000000000140947 */ /* 0x000fea0003800000 */
[----:B------:R-:W-:Y:S05]  /*26800*/  @!P1 BRA `(.L_x_2865) ;  /* 0x0000000000109947 */ /* 0x000fea0003800000 */
[----:B------:R-:W-:Y:S02]  /*26810*/  ULDC.64 UR6, c[0x0][0x208] ;  /* 0x0000820000067ab9 */ /* 0x000fe40000000a00 */
[----:B-----5:R-:W4:Y:S04]  /*26820*/  LDG.E R0, desc[UR6][R10.64] ;  /* 0x000000060a007981 */ /* 0x020f28000c1e1900 */
[----:B--2---:R-:W4:Y:S02]  /*26830*/  LDG.E R10, desc[UR6][R10.64+0x4] ;  /* 0x000004060a0a7981 */ /* 0x004f24000c1e1900 */
[----:B----4-:R-:W-:-:S07]  /*26840*/  IMAD.IADD R0, R10, 0x1, -R0 ;  /* 0x000000010a007824 */ /* 0x010fce00078e0a00 */
.L_x_2865:
[----:B------:R-:W4:Y:S01]  /*26850*/  LDL.LU R8, [R1+0x68] ;  /* 0x0000680001087983 */ /* 0x000f220000300800 */
[----:B------:R-:W0:Y:S03]  /*26860*/  LDC R157, c[0x0][0xbe8] ;  /* 0x0002fa00ff9d7b82 */ /* 0x000e260000000800 */
[----:B------:R-:W3:Y:S04]  /*26870*/  LDL.LU R4, [R1+0x88] ;  /* 0x0000880001047983 */ /* 0x000ee80000300800 */
[----:B------:R-:W3:Y:S01]  /*26880*/  LDL R158, [R1+0x84] ;  /* 0x00008400019e7983 */ /* 0x000ee20000100800 */
[----:B--2---:R-:W2:Y:S01]  /*26890*/  LDC.64 R10, c[0x0][R21+0x228] ;  /* 0x00008a00150a7b82 */ /* 0x004ea20000000a00 */
[----:B------:R-:W-:-:S02]  /*268a0*/  ISETP.NE.U32.AND P0, PT, RZ, UR4, PT ;  /* 0x00000004ff007c0c */ /* 0x000fc4000bf05070 */
[----:B------:R-:W2:Y:S02]  /*268b0*/  LDL R160, [R1+0xb4] ;  /* 0x0000b40001a07983 */ /* 0x000ea40000100800 */
[----:B------:R-:W-:Y:S02]  /*268c0*/  ISETP.NE.AND.EX P0, PT, RZ, UR5, PT, P0 ;  /* 0x00000005ff007c0c */ /* 0x000fe4000bf05300 */
[----:B------:R-:W2:Y:S01]  /*268d0*/  LDL R159, [R1+0xa0] ;  /* 0x0000a000019f7983 */ /* 0x000ea20000100800 */
[----:B0-----:R-:W-:Y:S01]  /*268e0*/  ISETP.NE.AND P1, PT, R157, 0x1, PT ;  /* 0x000000019d00780c */ /* 0x001fe20003f25270 */
[-C--:B-1----:R-:W-:Y:S02]  /*268f0*/  IMAD R20, R13, R236.reuse, RZ ;  /* 0x000000ec0d147224 */ /* 0x082fe400078e02ff */
[----:B------:R-:W-:-:S10]  /*26900*/  IMAD.WIDE.U32 R12, R12, R236, RZ ;  /* 0x000000ec0c0c7225 */ /* 0x000fd400078e00ff */
[----:B------:R-:W0:Y:S08]  /*26910*/  @P1 LDC R155, c[0x0][0xbec] ;  /* 0x0002fb00ff9b1b82 */ /* 0x000e300000000800 */
[----:B------:R-:W1:Y:S01]  /*26920*/  @P1 LDC R156, c[0x0][0xbf0] ;  /* 0x0002fc00ff9c1b82 */ /* 0x000e620000000800 */
[----:B------:R-:W-:Y:S02]  /*26930*/  IMAD.IADD R20, R13, 0x1, R20 ;  /* 0x000000010d147824 */ /* 0x000fe400078e0214 */
[----:B-----5:R-:W-:Y:S01]  /*26940*/  IMAD R0, R0, R157, RZ ;  /* 0x0000009d00007224 */ /* 0x020fe200078e02ff */
[----:B------:R-:W-:Y:S01]  /*26950*/  ULDC.64 UR6, c[0x0][0x208] ;  /* 0x0000820000067ab9 */ /* 0x000fe20000000a00 */
[----:B----4-:R-:W-:-:S02]  /*26960*/  SEL R8, R8, RZ, !P0 ;  /* 0x000000ff08087207 */ /* 0x010fc40004000000 */
[----:B---3--:R-:W-:-:S03]  /*26970*/  SEL R4, R4, RZ, !P0 ;  /* 0x000000ff04047207 */ /* 0x008fc60004000000 */
[----:B------:R-:W-:-:S04]  /*26980*/  IMAD R15, R15, R8, RZ ;  /* 0x000000080f0f7224 */ /* 0x000fc800078e02ff */
[C---:B------:R-:W-:Y:S02]  /*26990*/  IMAD R4, R14.reuse, R4, R15 ;  /* 0x000000040e047224 */ /* 0x040fe400078e020f */
[----:B------:R-:W-:-:S05]  /*269a0*/  IMAD.WIDE.U32 R14, R14, R8, RZ ;  /* 0x000000080e0e7225 */ /* 0x000fca00078e00ff */
[----:B------:R-:W-:Y:S02]  /*269b0*/  IADD3 R15, R15, R4, RZ ;  /* 0x000000040f0f7210 */ /* 0x000fe40007ffe0ff */
[--C-:B------:R-:W-:Y:S02]  /*269c0*/  IADD3 R14, P0, P3, R14, R12, R9.reuse ;  /* 0x0000000c0e0e7210 */ /* 0x100fe40007b1e009 */
[----:B------:R-:W-:Y:S02]  /*269d0*/  SHF.R.S32.HI R4, RZ, 0x1f, R9 ;  /* 0x0000001fff047819 */ /* 0x000fe40000011409 */
[----:B------:R-:W-:Y:S02]  /*269e0*/  SEL R12, R158, RZ, P2 ;  /* 0x000000ff9e0c7207 */ /* 0x000fe40001000000 */
[----:B------:R-:W-:Y:S01]  /*269f0*/  IADD3.X R15, R15, R20, R4, P0, P3 ;  /* 0x000000140f0f7210 */ /* 0x000fe200007e6404 */
[----:B------:R-:W-:Y:S02]  /*26a00*/  IMAD.IADD R20, R234, 0x1, R230 ;  /* 0x00000001ea147824 */ /* 0x000fe400078e02e6 */
[----:B--2---:R-:W-:-:S02]  /*26a10*/  IMAD R152, R11, R12, RZ ;  /* 0x0000000c0b987224 */ /* 0x004fc400078e02ff */
[----:B------:R-:W-:-:S04]  /*26a20*/  IMAD.WIDE.U32 R12, R10, R12, RZ ;  /* 0x0000000c0a0c7225 */ /* 0x000fc800078e00ff */
[----:B0-----:R-:W-:-:S04]  /*26a30*/  @P1 IMAD.HI.U32 R10, R20, R155, RZ ;  /* 0x0000009b140a1227 */ /* 0x001fc800078e00ff */
[----:B------:R-:W-:Y:S01]  /*26a40*/  IMAD.MOV.U32 R155, RZ, RZ, R20 ;  /* 0x000000ffff9b7224 */ /* 0x000fe200078e0014 */
[----:B-1----:R-:W-:Y:S02]  /*26a50*/  @P1 SHF.R.U32.HI R155, RZ, R156, R10 ;  /* 0x0000009cff9b1219 */ /* 0x002fe4000001160a */
[----:B------:R0:W1:Y:S02]  /*26a60*/  LDC.64 R10, c[0x0][R21+0x210] ;  /* 0x00008400150a7b82 */ /* 0x0000640000000a00 */
[----:B0-----:R-:W-:-:S05]  /*26a70*/  IADD3 R21, -R155, RZ, RZ ;  /* 0x000000ff9b157210 */ /* 0x001fca0007ffe1ff */
[----:B------:R-:W-:Y:S01]  /*26a80*/  IMAD R21, R157, R21, R20 ;  /* 0x000000159d157224 */ /* 0x000fe200078e0214 */
[----:B------:R-:W-:Y:S01]  /*26a90*/  IADD3 R12, P0, P3, R155, R14, R12 ;  /* 0x0000000e9b0c7210 */ /* 0x000fe20007b1e00c */
[----:B------:R-:W-:Y:S01]  /*26aa0*/  IMAD.IADD R152, R13, 0x1, R152 ;  /* 0x000000010d987824 */ /* 0x000fe200078e0298 */
[----:B------:R-:W-:Y:S02]  /*26ab0*/  SHF.R.S32.HI R13, RZ, 0x1f, R155 ;  /* 0x0000001fff0d7819 */ /* 0x000fe4000001149b */
[----:B------:R-:W-:Y:S02]  /*26ac0*/  SHF.R.S32.HI R14, RZ, 0x1f, R21 ;  /* 0x0000001fff0e7819 */ /* 0x000fe40000011415 */
[----:B------:R-:W-:Y:S01]  /*26ad0*/  IADD3.X R13, R13, R15, R152, P0, P3 ;  /* 0x0000000f0d0d7210 */ /* 0x000fe200007e6498 */
[----:B-1----:R-:W-:-:S04]  /*26ae0*/  IMAD R11, R11, R21, RZ ;  /* 0x000000150b0b7224 */ /* 0x002fc800078e02ff */
[C---:B------:R-:W-:Y:S02]  /*26af0*/  IMAD R11, R10.reuse, R14, R11 ;  /* 0x0000000e0a0b7224 */ /* 0x040fe400078e020b */
[----:B------:R-:W0:Y:S01]  /*26b00*/  LDC.64 R14, c[0x0][0xba8] ;  /* 0x0002ea00ff0e7b82 */ /* 0x000e220000000a00 */
[----:B------:R-:W-:-:S07]  /*26b10*/  IMAD.WIDE.U32 R12, R10, R21, R12 ;  /* 0x000000150a0c7225 */ /* 0x000fce00078e000c */
[----:B0-----:R-:W0:Y:S08]  /*26b20*/  @!P2 LDC R14, c[0x0][0xb50] ;  /* 0x0002d400ff0eab82 */ /* 0x001e300000000800 */
[----:B------:R-:W1:Y:S01]  /*26b30*/  @!P2 LDC R15, c[0x0][0xb54] ;  /* 0x0002d500ff0fab82 */ /* 0x000e620000000800 */
[----:B------:R-:W-:Y:S01]  /*26b40*/  IMAD.IADD R11, R13, 0x1, R11 ;  /* 0x000000010d0b7824 */ /* 0x000fe200078e020b */
[----:B0-----:R-:W-:-:S04]  /*26b50*/  LEA R14, P0, R12, R14, 0x2 ;  /* 0x0000000e0c0e7211 */ /* 0x001fc800078010ff */
[----:B-1----:R-:W-:Y:S01]  /*26b60*/  LEA.HI.X R15, R12, R15, R11, 0x2, P0 ;  /* 0x0000000f0c0f7211 */ /* 0x002fe200000f140b */
[----:B------:R-:W-:Y:S04]  /*26b70*/  SHFL.IDX PT, R10, R14, RZ, 0x1c1f ;  /* 0x001c1fff0e0a7589 */ /* 0x000fe800000e0000 */
[----:B------:R-:W0:Y:S04]  /*26b80*/  SHFL.IDX PT, R11, R15, RZ, 0x1c1f ;  /* 0x001c1fff0f0b7589 */ /* 0x000e2800000e0000 */
[----:B------:R-:W-:Y:S04]  /*26b90*/  SHFL.IDX PT, R12, R14, 0x1, 0x1c1f ;  /* 0x003c1f000e0c7f89 */ /* 0x000fe800000e0000 */
[----:B------:R1:W2:Y:S01]  /*26ba0*/  SHFL.IDX PT, R13, R15, 0x1, 0x1c1f ;  /* 0x003c1f000f0d7f89 */ /* 0x0002a200000e0000 */
[----:B------:R-:W-:Y:S01]  /*26bb0*/  LOP3.LUT P0, RZ, R159, 0x3, RZ, 0xc0, !PT ;  /* 0x000000039fff7812 */ /* 0x000fe2000780c0ff */
[----:B-1----:R-:W-:-:S04]  /*26bc0*/  IMAD.IADD R15, R160, 0x1, R230 ;  /* 0x00000001a00f7824 */ /* 0x002fc800078e02e6 */
[C---:B------:R-:W-:Y:S01]  /*26bd0*/  VIADD R14, R15.reuse, 0x8 ;  /* 0x000000080f0e7836 */ /* 0x040fe20000000000 */
[----:B------:R-:W-:-:S04]  /*26be0*/  ISETP.GE.OR P3, PT, R15, R0, P0 ;  /* 0x000000000f00720c */ /* 0x000fc80000766670 */
[----:B------:R-:W-:-:S09]  /*26bf0*/  ISETP.GE.OR P0, PT, R14, R0, P0 ;  /* 0x000000000e00720c */ /* 0x000fd20000706670 */
[----:B0-----:R0:W-:Y:S04]  /*26c00*/  @!P3 ST.E desc[UR6][R10.64], R154 ;  /* 0x0000009a0a00b985 */ /* 0x0011e8000c101906 */
[----:B--2---:R0:W-:Y:S01]  /*26c10*/  @!P0 ST.E desc[UR6][R12.64], R153 ;  /* 0x000000990c008985 */ /* 0x0041e2000c101906 */
[----:B------:R-:W-:Y:S05]  /*26c20*/  @P2 BRA `(.L_x_2866) ;  /* 0x0000000c00ec2947 */ /* 0x000fea0003800000 */
[----:B------:R1:W5:Y:S01]  /*26c30*/  LDL R90, [R1+0x9c] ;  /* 0x00009c00015a7983 */ /* 0x0003620000100800 */
[----:B------:R-:W-:Y:S01]  /*26c40*/  IMAD.SHL.U32 R159, R212, 0x40, RZ ;  /* 0x00000040d49f7824 */ /* 0x000fe200078e00ff */
[----:B------:R-:W2:Y:S02]  /*26c50*/  @P1 LDC R21, c[0x0][0xbec] ;  /* 0x0002fb00ff151b82 */ /* 0x000ea40000000800 */
[----:B------:R1:W5:Y:S02]  /*26c60*/  LDL R89, [R1+0x78] ;  /* 0x0000780001597983 */ /* 0x0003640000100800 */
[----:B0-----:R-:W-:Y:S02]  /*26c70*/  LEA R11, R237, R159, 0x3 ;  /* 0x0000009fed0b7211 */ /* 0x001fe400078e18ff */
[----:B------:R1:W5:Y:S04]  /*26c80*/  LDL R88, [R1+0x80] ;  /* 0x0000800001587983 */ /* 0x0003680000100800 */
[----:B------:R1:W5:Y:S01]  /*26c90*/  LDL R86, [R1+0x7c] ;  /* 0x00007c0001567983 */ /* 0x0003620000100800 */
[----:B------:R-:W-:Y:S01]  /*26ca0*/  IMAD.WIDE R2, R11, 0x2, R2 ;  /* 0x000000020b027825 */ /* 0x000fe200078e0202 */
[----:B------:R-:W-:Y:S01]  /*26cb0*/  ULDC.64 UR4, c[0x0][0x208] ;  /* 0x0000820000047ab9 */ /* 0x000fe20000000a00 */
[----:B------:R-:W0:Y:S01]  /*26cc0*/  @P1 LDC R85, c[0x0][0xbf0] ;  /* 0x0002fc00ff551b82 */ /* 0x000e220000000800 */
[----:B------:R-:W-:-:S02]  /*26cd0*/  IADD3 R25, P4, R2, 0x1000, RZ ;  /* 0x0000100002197810 */ /* 0x000fc40007f9e0ff */
[C---:B------:R-:W-:Y:S02]  /*26ce0*/  IADD3 R29, P3, R2.reuse, 0x2000, RZ ;  /* 0x00002000021d7810 */ /* 0x040fe40007f7e0ff */
[----:B------:R-:W-:Y:S02]  /*26cf0*/  IADD3 R33, P2, R2, 0x3000, RZ ;  /* 0x0000300002217810 */ /* 0x000fe40007f5e0ff */
[----:B------:R-:W-:Y:S02]  /*26d00*/  LOP3.LUT R24, R25, 0x380, RZ, 0xc0, !PT ;  /* 0x0000038019187812 */ /* 0x000fe400078ec0ff */
[----:B------:R-:W-:Y:S02]  /*26d10*/  LOP3.LUT R28, R29, 0x380, RZ, 0xc0, !PT ;  /* 0x000003801d1c7812 */ /* 0x000fe400078ec0ff */
[----:B------:R-:W-:Y:S02]  /*26d20*/  LOP3.LUT R32, R33, 0x380, RZ, 0xc0, !PT ;  /* 0x0000038021207812 */ /* 0x000fe400078ec0ff */
[----:B------:R-:W-:-:S02]  /*26d30*/  SHF.R.U64 R24, R24, 0x3, RZ ;  /* 0x0000000318187819 */ /* 0x000fc400000012ff */
        /* <DEDUP_REMOVED lines=30> */
[----:B------:R-:W-:Y:S01]  /*26f20*/  IMAD.X R37, RZ, RZ, R3, P0 ;  /* 0x000000ffff257224 */ /* 0x000fe200000e0603 */
[----:B------:R-:W-:-:S02]  /*26f30*/  LOP3.LUT R40, R40, R41, RZ, 0x3c, !PT ;  /* 0x0000002928287212 */ /* 0x000fc400078e3cff */
        /* <DEDUP_REMOVED lines=17> */
[C---:B------:R-:W-:Y:S01]  /*27050*/  LOP3.LUT R13, R2.reuse, 0x380, RZ, 0xc0, !PT ;  /* 0x00000380020d7812 */ /* 0x040fe200078ec0ff */
        /* <DEDUP_REMOVED lines=9> */
[----:B------:R-:W-:-:S02]  /*270f0*/  SHF.R.U64 R13, R13, 0x3, RZ ;  /* 0x000000030d0d7819 */ /* 0x000fc400000012ff */
[----:B------:R-:W-:Y:S02]  /*27100*/  LOP3.LUT R10, R11, 0x380, RZ, 0xc0, !PT ;  /* 0x000003800b0a7812 */ /* 0x000fe400078ec0ff */
[----:B------:R-:W-:Y:S02]  /*27110*/  SHF.R.U64 R60, R60, 0x3, RZ ;  /* 0x000000033c3c7819 */ /* 0x000fe400000012ff */
[----:B------:R-:W-:Y:S02]  /*27120*/  SHF.R.U64 R64, R64, 0x3, RZ ;  /* 0x0000000340407819 */ /* 0x000fe400000012ff */
[----:B------:R-:W-:Y:S02]  /*27130*/  SHF.R.U64 R68, R68, 0x3, RZ ;  /* 0x0000000344447819 */ /* 0x000fe400000012ff */
[----:B------:R-:W-:Y:S02]  /*27140*/  SHF.R.U64 R72, R72, 0x3, RZ ;  /* 0x0000000348487819 */ /* 0x000fe400000012ff */
[----:B------:R-:W-:-:S02]  /*27150*/  SHF.R.U64 R76, R76, 0x3, RZ ;  /* 0x000000034c4c7819 */ /* 0x000fc400000012ff */
[----:B------:R-:W-:Y:S02]  /*27160*/  LOP3.LUT R12, R13, R2, RZ, 0x3c, !PT ;  /* 0x000000020d0c7212 */ /* 0x000fe400078e3cff */
[----:B------:R-:W-:Y:S01]  /*27170*/  SHF.R.U64 R2, R10, 0x3, RZ ;  /* 0x000000030a027819 */ /* 0x000fe200000012ff */
[--C-:B------:R-:W-:Y:S01]  /*27180*/  IMAD.MOV.U32 R13, RZ, RZ, R3.reuse ;  /* 0x000000ffff0d7224 */ /* 0x100fe200078e0003 */
[----:B------:R-:W-:Y:S02]  /*27190*/  LOP3.LUT R60, R60, R61, RZ, 0x3c, !PT ;  /* 0x0000003d3c3c7212 */ /* 0x000fe400078e3cff */
        /* <DEDUP_REMOVED lines=8> */
[-C--:B------:R-:W-:Y:S01]  /*27220*/  IADD3.X R61, RZ, R3.reuse, RZ, P0, !PT ;  /* 0x00000003ff3d7210 */ /* 0x080fe200007fe4ff */
[----:B------:R-:W5:Y:S01]  /*27230*/  LD.E.128 R12, desc[UR4][R12.64] ;  /* 0x000000040c0c7980 */ /* 0x000f62000c101d00 */
[----:B------:R-:W-:-:S02]  /*27240*/  IADD3.X R81, RZ, R3, RZ, P2, !PT ;  /* 0x00000003ff517210 */ /* 0x000fc400017fe4ff */
        /* <DEDUP_REMOVED lines=14> */
[----:B---3--:R-:W3:Y:S01]  /*27330*/  FENCE.VIEW.ASYNC.S ;  /* 0x00000000000073c6 */ /* 0x008ee20000000000 */
[----:B------:R-:W-:-:S04]  /*27340*/  IMAD.WIDE.U32 R2, R9, UR4, RZ ;  /* 0x0000000409027c25 */ /* 0x000fc8000f8e00ff */
[----:B------:R-:W-:Y:S01]  /*27350*/  IMAD R11, R9, UR5, R4 ;  /* 0x00000005090b7c24 */ /* 0x000fe2000f8e0204 */
[----:B------:R-:W-:Y:S01]  /*27360*/  ULDC.64 UR4, c[0x0][0xae8] ;  /* 0x0002ba0000047ab9 */ /* 0x000fe20000000a00 */
[----:B------:R-:W-:Y:S02]  /*27370*/  IMAD R9, R237, 0x20, R212 ;  /* 0x00000020ed097824 */ /* 0x000fe400078e02d4 */
[----:B------:R-:W-:Y:S02]  /*27380*/  IMAD.IADD R3, R3, 0x1, R11 ;  /* 0x0000000103037824 */ /* 0x000fe400078e020b */
[----:B------:R-:W-:Y:S02]  /*27390*/  IMAD.IADD R10, R230, 0x1, R9 ;  /* 0x00000001e60a7824 */ /* 0x000fe400078e0209 */
[----:B------:R-:W-:Y:S01]  /*273a0*/  IMAD.WIDE.U32 R2, R236, UR4, R2 ;  /* 0x00000004ec027c25 */ /* 0x000fe2000f8e0002 */
[----:B------:R-:W-:-:S03]  /*273b0*/  SHF.R.S32.HI R11, RZ, 0x1f, R8 ;  /* 0x0000001fff0b7819 */ /* 0x000fc60000011408 */
[----:B--2---:R-:W-:Y:S01]  /*273c0*/  @P1 IMAD.HI.U32 R4, R10, R21, RZ ;  /* 0x000000150a041227 */ /* 0x004fe200078e00ff */
[----:B------:R-:W-:-:S03]  /*273d0*/  MOV R9, R10 ;  /* 0x0000000a00097202 */ /* 0x000fc60000000f00 */
[----:B------:R-:W-:Y:S01]  /*273e0*/  IMAD R3, R236, UR5, R3 ;  /* 0x00000005ec037c24 */ /* 0x000fe2000f8e0203 */
[----:B------:R-:W-:Y:S01]  /*273f0*/  ULDC.64 UR4, c[0x0][0xaf0] ;  /* 0x0002bc0000047ab9 */ /* 0x000fe20000000a00 */
[----:B0-----:R-:W-:Y:S01]  /*27400*/  @P1 SHF.R.U32.HI R9, RZ, R85, R4 ;  /* 0x00000055ff091219 */ /* 0x001fe20000011604 */
[----:B------:R-:W-:Y:S02]  /*27410*/  IMAD R11, R11, UR4, RZ ;  /* 0x000000040b0b7c24 */ /* 0x000fe4000f8e02ff */
[----:B------:R-:W-:Y:S01]  /*27420*/  IMAD.WIDE.U32 R2, R8, UR4, R2 ;  /* 0x0000000408027c25 */ /* 0x000fe2000f8e0002 */
[----:B------:R-:W-:-:S03]  /*27430*/  SHF.R.S32.HI R4, RZ, 0x1f, R9 ;  /* 0x0000001fff047819 */ /* 0x000fc60000011409 */
[----:B------:R-:W-:Y:S01]  /*27440*/  IMAD R11, R8, UR5, R11 ;  /* 0x00000005080b7c24 */ /* 0x000fe2000f8e020b */
[----:B------:R-:W-:Y:S01]  /*27450*/  ULDC.64 UR4, c[0x0][0xae0] ;  /* 0x0002b80000047ab9 */ /* 0x000fe20000000a00 */
[----:B------:R-:W-:Y:S02]  /*27460*/  IMAD.MOV R8, RZ, RZ, -R9 ;  /* 0x000000ffff087224 */ /* 0x000fe400078e0a09 */
[----:B------:R-:W-:Y:S02]  /*27470*/  IMAD R4, R4, UR4, RZ ;  /* 0x0000000404047c24 */ /* 0x000fe4000f8e02ff */
[----:B------:R-:W-:Y:S02]  /*27480*/  IMAD R157, R157, R8, R10 ;  /* 0x000000089d9d7224 */ /* 0x000fe400078e020a */
[----:B------:R-:W-:Y:S02]  /*27490*/  IMAD.IADD R3, R3, 0x1, R11 ;  /* 0x0000000103037824 */ /* 0x000fe400078e020b */
[C---:B------:R-:W-:Y:S01]  /*274a0*/  IMAD R11, R9.reuse, UR5, R4 ;  /* 0x00000005090b7c24 */ /* 0x040fe2000f8e0204 */
[----:B------:R-:W-:Y:S01]  /*274b0*/  SHF.R.S32.HI R4, RZ, 0x1f, R157 ;  /* 0x0000001fff047819 */ /* 0x000fe2000001149d */
[----:B------:R-:W-:Y:S01]  /*274c0*/  IMAD.WIDE.U32 R2, R9, UR4, R2 ;  /* 0x0000000409027c25 */ /* 0x000fe2000f8e0002 */
[----:B------:R-:W-:-:S03]  /*274d0*/  ULDC.64 UR4, c[0x0][0xad8] ;  /* 0x0002b60000047ab9 */ /* 0x000fc60000000a00 */
[----:B------:R-:W-:Y:S02]  /*274e0*/  IMAD.IADD R3, R3, 0x1, R11 ;  /* 0x0000000103037824 */ /* 0x000fe400078e020b */
[----:B------:R-:W-:Y:S02]  /*274f0*/  IMAD R4, R4, UR4, RZ ;  /* 0x0000000404047c24 */ /* 0x000fe4000f8e02ff */
[----:B------:R-:W-:Y:S02]  /*27500*/  IMAD.IADD R85, R212, 0x1, R230 ;  /* 0x00000001d4557824 */ /* 0x000fe400078e02e6 */
        /* <DEDUP_REMOVED lines=12> */
[----:B---3--:R1:W-:Y:S01]  /*275d0*/  SYNCS.ARRIVE.TRANS64.RED.A1T0 RZ, [R8+URZ], RZ ;  /* 0x000000ff08ff79a7 */ /* 0x0083e2000810043f */
[----:B------:R1:W0:Y:S01]  /*275e0*/  SHFL.IDX PT, R87, R4, RZ, 0x181f ;  /* 0x00181fff04577589 */ /* 0x00022200000e0000 */
[----:B------:R-:W-:Y:S03]  /*275f0*/  BSSY B1, `(.L_x_2867) ;  /* 0x0000016000017945 */ /* 0x000fe60003800000 */
        /* <DEDUP_REMOVED lines=10> */
[----:B--2---:R-:W-:Y:S02]  /*276a0*/  @!P5 LEA.HI.X R3, R18, R21, R19, 0x1, P6 ;  /* 0x000000151203d211 */ /* 0x004fe400030f0c13 */
        /* <DEDUP_REMOVED lines=10> */
.L_x_2868:
[----:B------:R-:W-:Y:S05]  /*27750*/  BSYNC B1 ;  /* 0x0000000000017941 */ /* 0x000fea0003800000 */
.L_x_2867:
[----:B---3-5:R3:W4:Y:S01]  /*27760*/  SHFL.IDX PT, R13, R84, 0x1, 0x181f ;  /* 0x00381f00540d7f89 */ /* 0x02872200000e0000 */
        /* <DEDUP_REMOVED lines=10> */
[C---:B-1----:R-:W-:Y:S02]  /*27810*/  @!P3 LEA R8, P5, R89.reuse, R11, 0x1 ;  /* 0x0000000b5908b211 */ /* 0x042fe400078a08ff */
        /* <DEDUP_REMOVED lines=10> */
.L_x_2870:
[----:B------:R-:W-:Y:S05]  /*278c0*/  BSYNC B1 ;  /* 0x0000000000017941 */ /* 0x000fea0003800000 */
.L_x_2869:
        /* <DEDUP_REMOVED lines=11> */
[-C--:B-1----:R-:W-:Y:S02]  /*27980*/  @!P2 LEA R8, P5, R89, R9.reuse, 0x1 ;  /* 0x000000095908a211 */ /* 0x082fe400078a08ff */
        /* <DEDUP_REMOVED lines=10> */
.L_x_2872:
[----:B------:R-:W-:Y:S05]  /*27a30*/  BSYNC B1 ;  /* 0x0000000000017941 */ /* 0x000fea0003800000 */
.L_x_2871:
        /* <DEDUP_REMOVED lines=11> */
[----:B-1----:R-:W-:Y:S02]  /*27af0*/  @!P4 LEA R8, P1, R89, R15, 0x1 ;  /* 0x0000000f5908c211 */ /* 0x002fe400078208ff */
[----:B----4-:R-:W-:Y:S02]  /*27b00*/  @!P3 LEA.HI.X R3, R18, R13, R19, 0x1, P0 ;  /* 0x0000000d1203b211 */ /* 0x010fe400000f0c13 */
        /* <DEDUP_REMOVED lines=13> */
.L_x_2866:
        /* <DEDUP_REMOVED lines=12> */
[C---:B------:R-:W-:Y:S01]  /*27ca0*/  IADD3 R185, R233.reuse, 0x78, RZ ;  /* 0x00000078e9b97810 */ /* 0x040fe20007ffe0ff */
[C---:B------:R-:W-:Y:S01]  /*27cb0*/  VIADD R163, R233.reuse, 0xd0 ;  /* 0x000000d0e9a37836 */ /* 0x040fe20000000000 */
[C---:B------:R-:W-:Y:S01]  /*27cc0*/  IADD3 R195, R233.reuse, 0x50, RZ ;  /* 0x00000050e9c37810 */ /* 0x040fe20007ffe0ff */
[C---:B------:R-:W-:Y:S01]  /*27cd0*/  VIADD R167, R233.reuse, 0xc0 ;  /* 0x000000c0e9a77836 */ /* 0x040fe20000000000 */
[C---:B------:R-:W-:Y:S01]  /*27ce0*/  IADD3 R205, R233.reuse, 0x28, RZ ;  /* 0x00000028e9cd7810 */ /* 0x040fe20007ffe0ff */
[C---:B------:R-:W-:Y:S01]  /*27cf0*/  VIADD R169, R233.reuse, 0xb8 ;  /* 0x000000b8e9a97836 */ /* 0x040fe20000000000 */
[----:B------:R-:W-:Y:S01]  /*27d00*/  BSSY B1, `(.L_x_2874) ;  /* 0x00000fb000017945 */ /* 0x000fe20003800000 */
[C---:B------:R-:W-:Y:S01]  /*27d10*/  VIADD R171, R233.reuse, 0xb0 ;  /* 0x000000b0e9ab7836 */ /* 0x040fe20000000000 */
[----:B------:R-:W-:Y:S01]  /*27d20*/  SHF.R.S32.HI R153, RZ, 0x1f, R153 ;  /* 0x0000001fff997819 */ /* 0x000fe20000011499 */
[C---:B------:R-:W-:Y:S01]  /*27d30*/  VIADD R173, R233.reuse, 0xa8 ;  /* 0x000000a8e9ad7836 */ /* 0x040fe20000000000 */
[----:B------:R-:W-:Y:S01]  /*27d40*/  SHF.R.S32.HI R155, RZ, 0x1f, R155 ;  /* 0x0000001fff9b7819 */ /* 0x000fe2000001149b */
[C---:B------:R-:W-:Y:S01]  /*27d50*/  VIADD R177, R233.reuse, 0x98 ;  /* 0x00000098e9b17836 */ /* 0x040fe20000000000 */
[----:B------:R-:W-:Y:S01]  /*27d60*/  SHF.R.S32.HI R159, RZ, 0x1f, R159 ;  /* 0x0000001fff9f7819 */ /* 0x000fe2000001149f */
[----:B-1----:R-:W-:Y:S01]  /*27d70*/  @P1 IMAD.HI.U32 R3, R20, R3, RZ ;  /* 0x0000000314031227 */ /* 0x002fe200078e00ff */
[----:B------:R-:W-:-:S02]  /*27d80*/  IADD3 R160, R233, 0xd8, RZ ;  /* 0x000000d8e9a07810 */ /* 0x000fc40007ffe0ff */
[----:B------:R-:W-:Y:S01]  /*27d90*/  SHF.R.S32.HI R161, RZ, 0x1f, R161 ;  /* 0x0000001fffa17819 */ /* 0x000fe200000114a1 */
        /* <DEDUP_REMOVED lines=13> */
[C---:B------:R-:W-:Y:S01]  /*27e70*/  IADD3 R170, R233.reuse, 0xb0, RZ ;  /* 0x000000b0e9aa7810 */ /* 0x040fe20007ffe0ff */
[----:B------:R-:W-:Y:S01]  /*27e80*/  IMAD R3, R236, UR5, R3 ;  /* 0x00000005ec037c24 */ /* 0x000fe2000f8e0203 */
[----:B------:R-:W-:Y:S01]  /*27e90*/  ULDC.64 UR4, c[0x0][0xb40] ;  /* 0x0002d00000047ab9 */ /* 0x000fe20000000a00 */
[C---:B------:R-:W-:Y:S01]  /*27ea0*/  VIADD R187, R233.reuse, 0x70 ;  /* 0x00000070e9bb7836 */ /* 0x040fe20000000000 */
[----:B------:R-:W-:Y:S01]  /*27eb0*/  SHF.R.S32.HI R171, RZ, 0x1f, R171 ;  /* 0x0000001fffab7819 */ /* 0x000fe200000114ab */
[----:B------:R-:W-:Y:S01]  /*27ec0*/  IMAD R4, R4, UR4, RZ ;  /* 0x0000000404047c24 */ /* 0x000fe2000f8e02ff */
[----:B------:R-:W-:Y:S01]  /*27ed0*/  SHF.R.S32.HI R173, RZ, 0x1f, R173 ;  /* 0x0000001fffad7819 */ /* 0x000fe200000114ad */
[C---:B------:R-:W-:Y:S01]  /*27ee0*/  IMAD.WIDE.U32 R2, R8.reuse, UR4, R2 ;  /* 0x0000000408027c25 */ /* 0x040fe2000f8e0002 */
[----:B------:R-:W-:Y:S02]  /*27ef0*/  SHF.R.S32.HI R175, RZ, 0x1f, R175 ;  /* 0x0000001fffaf7819 */ /* 0x000fe400000114af */
[----:B------:R-:W-:Y:S01]  /*27f00*/  SHF.R.S32.HI R177, RZ, 0x1f, R177 ;  /* 0x0000001fffb17819 */ /* 0x000fe200000114b1 */
[----:B------:R-:W-:Y:S01]  /*27f10*/  IMAD R4, R8, UR5, R4 ;  /* 0x0000000508047c24 */ /* 0x000fe2000f8e0204 */
[----:B------:R-:W-:Y:S01]  /*27f20*/  ULDC.64 UR4, c[0x0][0xb48] ;  /* 0x0002d20000047ab9 */ /* 0x000fe20000000a00 */
[----:B------:R-:W-:Y:S01]  /*27f30*/  SHF.R.S32.HI R8, RZ, 0x1f, R10 ;  /* 0x0000001fff087819 */ /* 0x000fe2000001140a */
[----:B------:R-:W-:Y:S01]  /*27f40*/  VIADD R189, R233, 0x68 ;  /* 0x00000068e9bd7836 */ /* 0x000fe20000000000 */
[----:B------:R-:W-:Y:S01]  /*27f50*/  SHF.R.S32.HI R179, RZ, 0x1f, R179 ;  /* 0x0000001fffb37819 */ /* 0x000fe200000114b3 */
[----:B------:R-:W-:Y:S01]  /*27f60*/  IMAD.IADD R3, R3, 0x1, R4 ;  /* 0x0000000103037824 */ /* 0x000fe200078e0204 */
[----:B------:R-:W-:Y:S01]  /*27f70*/  IADD3 R180, R233, 0x88, RZ ;  /* 0x00000088e9b47810 */ /* 0x000fe20007ffe0ff */
[----:B------:R-:W-:Y:S01]  /*27f80*/  IMAD.MOV R4, RZ, RZ, -R10 ;  /* 0x000000ffff047224 */ /* 0x000fe200078e0a0a */
[----:B------:R-:W-:Y:S01]  /*27f90*/  SHF.R.S32.HI R181, RZ, 0x1f, R181 ;  /* 0x0000001fffb57819 */ /* 0x000fe200000114b5 */
[----:B------:R-:W-:Y:S01]  /*27fa0*/  IMAD.WIDE.U32 R2, R158, UR4, R2 ;  /* 0x000000049e027c25 */ /* 0x000fe2000f8e0002 */
[----:B------:R-:W-:-:S02]  /*27fb0*/  SHF.R.S32.HI R183, RZ, 0x1f, R183 ;  /* 0x0000001fffb77819 */ /* 0x000fc400000114b7 */
[----:B------:R-:W-:Y:S01]  /*27fc0*/  SHF.R.S32.HI R185, RZ, 0x1f, R185 ;  /* 0x0000001fffb97819 */ /* 0x000fe200000114b9 */
[----:B------:R-:W-:Y:S01]  /*27fd0*/  IMAD R3, R158, UR5, R3 ;  /* 0x000000059e037c24 */ /* 0x000fe2000f8e0203 */
[----:B------:R-:W-:Y:S01]  /*27fe0*/  ULDC.64 UR4, c[0x0][0xb30] ;  /* 0x0002cc0000047ab9 */ /* 0x000fe20000000a00 */
[----:B------:R-:W-:Y:S01]  /*27ff0*/  IMAD R4, R157, R4, R20 ;  /* 0x000000049d047224 */ /* 0x000fe200078e0214 */
[----:B------:R-:W-:Y:S01]  /*28000*/  SHF.R.S32.HI R187, RZ, 0x1f, R187 ;  /* 0x0000001fffbb7819 */ /* 0x000fe200000114bb */
[----:B------:R-:W-:Y:S01]  /*28010*/  IMAD R8, R8, UR4, RZ ;  /* 0x0000000408087c24 */ /* 0x000fe2000f8e02ff */
[----:B------:R-:W-:Y:S01]  /*28020*/  SHF.R.S32.HI R189, RZ, 0x1f, R189 ;  /* 0x0000001fffbd7819 */ /* 0x000fe200000114bd */
[C---:B------:R-:W-:Y:S01]  /*28030*/  IMAD.WIDE.U32 R2, R10.reuse, UR4, R2 ;  /* 0x000000040a027c25 */ /* 0x040fe2000f8e0002 */
[----:B------:R-:W-:Y:S02]  /*28040*/  SHF.R.S32.HI R9, RZ, 0x1f, R4 ;  /* 0x0000001fff097819 */ /* 0x000fe40000011404 */
[C---:B------:R-:W-:Y:S01]  /*28050*/  IADD3 R190, R233.reuse, 0x60, RZ ;  /* 0x00000060e9be7810 */ /* 0x040fe20007ffe0ff */
[----:B------:R-:W-:Y:S01]  /*28060*/  IMAD R8, R10, UR5, R8 ;  /* 0x000000050a087c24 */ /* 0x000fe2000f8e0208 */
[----:B------:R-:W-:Y:S01]  /*28070*/  ULDC.64 UR4, c[0x0][0xb28] ;  /* 0x0002ca0000047ab9 */ /* 0x000fe20000000a00 */
[----:B------:R-:W-:Y:S01]  /*28080*/  VIADD R157, R233, 0xe8 ;  /* 0x000000e8e99d7836 */ /* 0x000fe20000000000 */
[----:B------:R-:W-:Y:S01]  /*28090*/  SHF.R.S32.HI R195, RZ, 0x1f, R195 ;  /* 0x0000001fffc37819 */ /* 0x000fe200000114c3 */
[----:B------:R-:W-:Y:S01]  /*280a0*/  IMAD.IADD R3, R3, 0x1, R8 ;  /* 0x0000000103037824 */ /* 0x000fe200078e0208 */
[----:B------:R-:W-:Y:S01]  /*280b0*/  IADD3 R200, R233, 0x38, RZ ;  /* 0x00000038e9c87810 */ /* 0x000fe20007ffe0ff */
[----:B------:R-:W-:Y:S01]  /*280c0*/  IMAD R9, R9, UR4, RZ ;  /* 0x0000000409097c24 */ /* 0x000fe2000f8e02ff */
[----:B------:R-:W-:Y:S01]  /*280d0*/  SHF.R.S32.HI R157, RZ, 0x1f, R157 ;  /* 0x0000001fff9d7819 */ /* 0x000fe2000001149d */
[----:B------:R-:W-:Y:S01]  /*280e0*/  IMAD.WIDE.U32 R2, R4, UR4, R2 ;  /* 0x0000000404027c25 */ /* 0x000fe2000f8e0002 */
[----:B------:R-:W-:-:S02]  /*280f0*/  SHF.R.S32.HI R205, RZ, 0x1f, R205 ;  /* 0x0000001fffcd7819 */ /* 0x000fc400000114cd */
[C---:B------:R-:W-:Y:S01]  /*28100*/  IADD3 R210, R233.reuse, 0x10, RZ ;  /* 0x00000010e9d27810 */ /* 0x040fe20007ffe0ff */
[----:B------:R-:W-:Y:S01]  /*28110*/  IMAD R9, R4, UR5, R9 ;  /* 0x0000000504097c24 */ /* 0x000fe2000f8e0209 */
[----:B------:R-:W-:Y:S01]  /*28120*/  ULDC.64 UR4, c[0x0][0xb00] ;  /* 0x0002c00000047ab9 */ /* 0x000fe20000000a00 */
[C---:B------:R-:W-:Y:S01]  /*28130*/  VIADD R191, R233.reuse, 0x60 ;  /* 0x00000060e9bf7836 */ /* 0x040fe20000000000 */
[C---:B------:R-:W-:Y:S01]  /*28140*/  LEA R4, P0, R2.reuse, UR4, 0x2 ;  /* 0x0000000402047c11 */ /* 0x040fe2000f8010ff */
[----:B------:R-:W-:Y:S01]  /*28150*/  VIADD R193, R233, 0x58 ;  /* 0x00000058e9c17836 */ /* 0x000fe20000000000 */
[----:B------:R-:W-:Y:S01]  /*28160*/  IADD3 R9, R3, R9, RZ ;  /* 0x0000000903097210 */ /* 0x000fe20007ffe0ff */
[C---:B------:R-:W-:Y:S01]  /*28170*/  VIADD R197, R233.reuse, 0x48 ;  /* 0x00000048e9c57836 */ /* 0x040fe20000000000 */
[----:B------:R-:W-:Y:S01]  /*28180*/  SHF.R.S32.HI R191, RZ, 0x1f, R191 ;  /* 0x0000001fffbf7819 */ /* 0x000fe200000114bf */
[----:B------:R-:W-:Y:S01]  /*28190*/  VIADD R199, R233, 0x40 ;  /* 0x00000040e9c77836 */ /* 0x000fe20000000000 */
[----:B------:R-:W-:Y:S01]  /*281a0*/  LEA.HI.X R20, R2, UR5, R9, 0x2, P0 ;  /* 0x0000000502147c11 */ /* 0x000fe200080f1409 */
[----:B------:R-:W-:Y:S01]  /*281b0*/  VIADD R2, R16, 0x38820 ;  /* 0x0003882010027836 */ /* 0x000fe20000000000 */
[----:B------:R-:W-:Y:S01]  /*281c0*/  ISETP.GE.AND P0, PT, R15, R0, PT ;  /* 0x000000000f00720c */ /* 0x000fe20003f06270 */
[C---:B------:R-:W-:Y:S01]  /*281d0*/  VIADD R201, R233.reuse, 0x38 ;  /* 0x00000038e9c97836 */ /* 0x040fe20000000000 */
[----:B------:R-:W-:Y:S01]  /*281e0*/  SHF.R.S32.HI R193, RZ, 0x1f, R193 ;  /* 0x0000001fffc17819 */ /* 0x000fe200000114c1 */
[C---:B------:R-:W-:Y:S01]  /*281f0*/  VIADD R203, R233.reuse, 0x30 ;  /* 0x00000030e9cb7836 */ /* 0x040fe20000000000 */
[----:B------:R-:W-:Y:S01]  /*28200*/  PRMT R2, RZ, 0x654, R2 ;  /* 0x00000654ff027816 */ /* 0x000fe20000000002 */
[C---:B------:R-:W-:Y:S01]  /*28210*/  VIADD R207, R233.reuse, 0x20 ;  /* 0x00000020e9cf7836 */ /* 0x040fe20000000000 */
[----:B------:R0:W1:Y:S01]  /*28220*/  SHFL.IDX PT, R3, R20, RZ, 0x1c1f ;  /* 0x001c1fff14037589 */ /* 0x00006200000e0000 */
        /* <DEDUP_REMOVED lines=9> */
[----:B--2---:R0:W2:Y:S01]  /*282c0*/  SHFL.IDX PT, R2, R4, RZ, 0x1c1f ;  /* 0x001c1fff04027589 */ /* 0x0040a200000e0000 */
        /* <DEDUP_REMOVED lines=35> */
[----:B------:R-:W-:-:S05]  /*28500*/  @!P0 IMAD.WIDE R8, R233, 0x4, R2 ;  /* 0x00000004e9088825 */ /* 0x000fca00078e0202 */
        /* <DEDUP_REMOVED lines=71> */
[-C--:B------:R-:W-:Y:S02]  /*28980*/  @!P4 LEA.HI.X R11, R178, R3.reuse, R179, 0x2, P0 ;  /* 0x00000003b20bc211 */ /* 0x080fe400000f14b3 */
[----:B------:R-:W-:Y:S02]  /*28990*/  ISETP.GE.AND P0, PT, R170, UR4, PT ;  /* 0x00000004aa007c0c */ /* 0x000fe4000bf06270 */
[-C--:B--2---:R-:W-:Y:S01]  /*289a0*/  @!P5 LEA R12, P6, R176, R2.reuse, 0x2 ;  /* 0x00000002b00cd211 */ /* 0x084fe200078c10ff */
[----:B------:R1:W-:Y:S01]  /*289b0*/  @!P4 ST.E.64 desc[UR6][R10.64], R96 ;  /* 0x000000600a00c985 */ /* 0x0003e2000c101b06 */
[----:B------:R-:W-:Y:S02]  /*289c0*/  ISETP.GE.AND P4, PT, R166, UR4, PT ;  /* 0x00000004a6007c0c */ /* 0x000fe4000bf86270 */
[----:B------:R-:W-:Y:S02]  /*289d0*/  @!P5 LEA.HI.X R13, R176, R3, R177, 0x2, P6 ;  /* 0x00000003b00dd211 */ /* 0x000fe400030f14b1 */
[----:B0-----:R-:W-:-:S03]  /*289e0*/  @!P2 LEA R8, P6, R174, R2, 0x2 ;  /* 0x00000002ae08a211 */ /* 0x001fc600078c10ff */
[----:B------:R0:W-:Y:S01]  /*289f0*/  @!P5 ST.E.64 desc[UR6][R12.64], R100 ;  /* 0x000000640c00d985 */ /* 0x0001e2000c101b06 */
[----:B------:R-:W-:Y:S02]  /*28a00*/  ISETP.GE.AND P5, PT, R168, UR4, PT ;  /* 0x00000004a8007c0c */ /* 0x000fe4000bfa6270 */
        /* <DEDUP_REMOVED lines=26> */
[C---:B-1----:R-:W-:Y:S01]  /*28bb0*/  @!P1 LEA R10, P6, R160.reuse, R2, 0x2 ;  /* 0x00000002a00a9211 */ /* 0x042fe200078c10ff */
[----:B------:R1:W-:Y:S03]  /*28bc0*/  @!P0 ST.E.64 desc[UR6][R8.64], R128 ;  /* 0x0000008008008985 */ /* 0x0003e6000c101b06 */
[----:B------:R-:W-:-:S03]  /*28bd0*/  @!P1 LEA.HI.X R11, R160, R3, R161, 0x2, P6 ;  /* 0x00000003a00b9211 */ /* 0x000fc600030f14a1 */
[CC--:B0-----:R-:W-:Y:S02]  /*28be0*/  @!P3 LEA R12, P6, R156.reuse, R2.reuse, 0x2 ;  /* 0x000000029c0cb211 */ /* 0x0c1fe400078c10ff */
[----:B------:R0:W-:Y:S02]  /*28bf0*/  @!P1 ST.E.64 desc[UR6][R10.64], R132 ;  /* 0x000000840a009985 */ /* 0x0001e4000c101b06 */
[----:B------:R-:W-:Y:S02]  /*28c00*/  @!P3 LEA.HI.X R13, R156, R3, R157, 0x2, P6 ;  /* 0x000000039c0db211 */ /* 0x000fe400030f149d */
[----:B-1----:R-:W-:-:S04]  /*28c10*/  @!P4 LEA R8, P0, R158, R2, 0x2 ;  /* 0x000000029e08c211 */ /* 0x002fc800078010ff */
[----:B------:R-:W-:Y:S02]  /*28c20*/  @!P4 LEA.HI.X R9, R158, R3, R159, 0x2, P0 ;  /* 0x000000039e09c211 */ /* 0x000fe400000f149f */
[----:B0-----:R-:W-:-:S03]  /*28c30*/  @!P2 LEA R10, P1, R154, R2, 0x2 ;  /* 0x000000029a0aa211 */ /* 0x001fc600078210ff */
[----:B------:R0:W-:Y:S01]  /*28c40*/  @!P4 ST.E.64 desc[UR6][R8.64], R136 ;  /* 0x000000880800c985 */ /* 0x0001e2000c101b06 */
[----:B------:R-:W-:Y:S02]  /*28c50*/  @!P5 LEA R2, P0, R152, R2, 0x2 ;  /* 0x000000029802d211 */ /* 0x000fe400078010ff */
[-C--:B------:R-:W-:Y:S01]  /*28c60*/  @!P2 LEA.HI.X R11, R154, R3.reuse, R155, 0x2, P1 ;  /* 0x000000039a0ba211 */ /* 0x080fe200008f149b */
[----:B------:R0:W-:Y:S01]  /*28c70*/  @!P3 ST.E.64 desc[UR6][R12.64], R140 ;  /* 0x0000008c0c00b985 */ /* 0x0001e2000c101b06 */
[----:B------:R-:W-:-:S03]  /*28c80*/  @!P5 LEA.HI.X R3, R152, R3, R153, 0x2, P0 ;  /* 0x000000039803d211 */ /* 0x000fc600000f1499 */
[----:B------:R0:W-:Y:S04]  /*28c90*/  @!P2 ST.E.64 desc[UR6][R10.64], R144 ;  /* 0x000000900a00a985 */ /* 0x0001e8000c101b06 */
[----:B------:R0:W-:Y:S02]  /*28ca0*/  @!P5 ST.E.64 desc[UR6][R2.64], R148 ;  /* 0x000000940200d985 */ /* 0x0001e4000c101b06 */
.L_x_2875:
[----:B------:R-:W-:Y:S05]  /*28cb0*/  BSYNC B1 ;  /* 0x0000000000017941 */ /* 0x000fea0003800000 */
.L_x_2874:
[----:B------:R-:W-:Y:S01]  /*28cc0*/  ISETP.GE.AND P0, PT, R14, R0, PT ;  /* 0x000000000e00720c */ /* 0x000fe20003f06270 */
[----:B------:R1:W2:Y:S04]  /*28cd0*/  SHFL.IDX PT, R21, R20, 0x1, 0x1c1f ;  /* 0x003c1f0014157f89 */ /* 0x0002a800000e0000 */
[----:B------:R1:W3:Y:S08]  /*28ce0*/  SHFL.IDX PT, R20, R4, 0x1, 0x1c1f ;  /* 0x003c1f0004147f89 */ /* 0x0002f000000e0000 */
[----:B-1----:R-:W-:Y:S05]  /*28cf0*/  @P0 BRA `(.L_x_2873) ;  /* 0x0000001400b00947 */ /* 0x002fea0003800000 */
[----:B------:R-:W-:Y:S01]  /*28d00*/  ULDC UR4, c[0x0][0xac8] ;  /* 0x0002b20000047ab9 */ /* 0x000fe20000000800 */
[----:B------:R-:W-:Y:S01]  /*28d10*/  ULDC.64 UR6, c[0x0][0x208] ;  /* 0x0000820000067ab9 */ /* 0x000fe20000000a00 */
[----:B------:R-:W-:Y:S02]  /*28d20*/  ISETP.GE.AND P3, PT, R233, UR4, PT ;  /* 0x00000004e9007c0c */ /* 0x000fe4000bf66270 */
[----:B------:R-:W-:Y:S02]  /*28d30*/  ISETP.GE.AND P2, PT, R228, UR4, PT ;  /* 0x00000004e4007c0c */ /* 0x000fe4000bf46270 */
[----:B------:R-:W-:Y:S02]  /*28d40*/  ISETP.GE.AND P1, PT, R210, UR4, PT ;  /* 0x00000004d2007c0c */ /* 0x000fe4000bf26270 */
[----:B------:R-:W-:Y:S02]  /*28d50*/  ISETP.GE.AND P0, PT, R208, UR4, PT ;  /* 0x00000004d0007c0c */ /* 0x000fe4000bf06270 */
[----:B------:R-:W-:-:S05]  /*28d60*/  ISETP.GE.AND P4, PT, R204, UR4, PT ;  /* 0x00000004cc007c0c */ /* 0x000fca000bf86270 */
[----:B0-23--:R-:W-:-:S04]  /*28d70*/  @!P3 IMAD.WIDE R2, R233, 0x4, R20 ;  /* 0x00000004e902b825 */ /* 0x00dfc800078e0214 */
        /* <DEDUP_REMOVED lines=17> */
[-C--:B------:R-:W-:Y:S01]  /*28e90*/  @!P4 LEA.HI.X R9, R204, R21.reuse, R205, 0x2, P2 ;  /* 0x00000015cc09c211 */ /* 0x080fe200010f14cd */
[----:B------:R0:W-:Y:S01]  /*28ea0*/  @!P3 ST.E.64 desc[UR6][R2.64], R42 ;  /* 0x0000002a0200b985 */ /* 0x0001e2000c101b06 */
[----:B------:R-:W-:Y:S02]  /*28eb0*/  ISETP.GE.AND P2, PT, R196, UR4, PT ;  /* 0x00000004c4007c0c */ /* 0x000fe4000bf46270 */
[----:B--2---:R-:W-:Y:S01]  /*28ec0*/  @!P5 LEA R10, P6, R202, R20, 0x2 ;  /* 0x00000014ca0ad211 */ /* 0x004fe200078c10ff */
[----:B------:R1:W-:Y:S01]  /*28ed0*/  @!P4 ST.E.64 desc[UR6][R8.64], R46 ;  /* 0x0000002e0800c985 */ /* 0x0003e2000c101b06 */
[----:B------:R-:W-:Y:S02]  /*28ee0*/  ISETP.GE.AND P3, PT, R194, UR4, PT ;  /* 0x00000004c2007c0c */ /* 0x000fe4000bf66270 */
[----:B------:R-:W-:-:S02]  /*28ef0*/  @!P5 LEA.HI.X R11, R202, R21, R203, 0x2, P6 ;  /* 0x00000015ca0bd211 */ /* 0x000fc400030f14cb */
        /* <DEDUP_REMOVED lines=95> */
[----:B-1----:R-:W-:Y:S01]  /*294f0*/  LEA R2, P0, R152, R20, 0x2 ;  /* 0x0000001498027211 */ /* 0x002fe200078010ff */
[----:B------:R-:W-:-:S03]  /*29500*/  ULDC.64 UR4, c[0x0][0x208] ;  /* 0x0000820000047ab9 */ /* 0x000fc60000000a00 */
[----:B------:R-:W-:-:S05]  /*29510*/  LEA.HI.X R3, R152, R21, R153, 0x2, P0 ;  /* 0x0000001598037211 */ /* 0x000fca00000f1499 */
[----:B------:R4:W-:Y:S01]  /*29520*/  ST.E.64 desc[UR4][R2.64], R150 ;  /* 0x0000009602007985 */ /* 0x0009e2000c101b04 */
[----:B------:R-:W-:Y:S05]  /*29530*/  BRA `(.L_x_2873) ;  /* 0x0000000c00a07947 */ /* 0x000fea0003800000 */
.L_x_2864:
[----:B-1----:R-:W2:Y:S01]  /*29540*/  LDL.LU R4, [R1+0x6c] ;  /* 0x00006c0001047983 */ /* 0x002ea20000300800 */
[----:B------:R-:W-:Y:S01]  /*29550*/  ULDC.64 UR4, c[0x0][0xc08] ;  /* 0x0003020000047ab9 */ /* 0x000fe20000000a00 */
[----:B------:R-:W-:Y:S02]  /*29560*/  ULDC.64 UR6, c[0x0][0xc00] ;  /* 0x0003000000067ab9 */ /* 0x000fe40000000a00 */
[----:B------:R-:W3:Y:S04]  /*29570*/  LDL.LU R0, [R1+0x70] ;  /* 0x0000700001007983 */ /* 0x000ee80000300800 */
[----:B------:R-:W4:Y:S01]  /*29580*/  LDL R10, [R1+0x64] ;  /* 0x00006400010a7983 */ /* 0x000f220000100800 */
[----:B------:R-:W-:Y:S01]  /*29590*/  ISETP.NE.U32.AND P1, PT, RZ, UR4, PT ;  /* 0x00000004ff007c0c */ /* 0x000fe2000bf25070 */
[----:B------:R-:W-:Y:S01]  /*295a0*/  IMAD.MOV.U32 R25, RZ, RZ, RZ ;  /* 0x000000ffff197224 */ /* 0x000fe200078e00ff */
[----:B------:R-:W-:Y:S01]  /*295b0*/  ISETP.NE.U32.AND P0, PT, RZ, UR6, PT ;  /* 0x00000006ff007c0c */ /* 0x000fe2000bf05070 */
[----:B------:R-:W-:Y:S01]  /*295c0*/  ULDC.64 UR8, c[0x0][0x208] ;  /* 0x0000820000087ab9 */ /* 0x000fe20000000a00 */
[----:B------:R-:W-:Y:S01]  /*295d0*/  ISETP.NE.AND.EX P1, PT, RZ, UR5, PT, P1 ;  /* 0x00000005ff007c0c */ /* 0x000fe2000bf25310 */
[----:B------:R-:W1:Y:S01]  /*295e0*/  S2R R35, SR_TID.X ;  /* 0x0000000000237919 */ /* 0x000e620000002100 */
[----:B------:R-:W-:-:S02]  /*295f0*/  ISETP.NE.AND.EX P0, PT, RZ, UR7, PT, P0 ;  /* 0x00000007ff007c0c */ /* 0x000fc4000bf05300 */
[----:B--2---:R-:W-:-:S04]  /*29600*/  IADD3 R2, P2, R4, UR6, RZ ;  /* 0x0000000604027c10 */ /* 0x004fc8000ff5e0ff */
[----:B---3--:R-:W-:-:S05]  /*29610*/  IADD3.X R3, R0, UR7, RZ, P2, !PT ;  /* 0x0000000700037c10 */ /* 0x008fca00097fe4ff */
[----:B------:R-:W-:Y:S02]  /*29620*/  @P1 IADD3 R8, P2, R4, UR4, RZ ;  /* 0x0000000404081c10 */ /* 0x000fe4000ff5e0ff */
[----:B------:R2:W5:Y:S02]  /*29630*/  @P0 LDG.E R25, desc[UR8][R2.64] ;  /* 0x0000000802190981 */ /* 0x000564000c1e1900 */
[----:B------:R-:W-:Y:S01]  /*29640*/  @P1 IADD3.X R9, R0, UR5, RZ, P2, !PT ;  /* 0x0000000500091c10 */ /* 0x000fe200097fe4ff */
[----:B------:R-:W-:Y:S01]  /*29650*/  ULDC UR4, c[0x0][0xa88] ;  /* 0x0002a20000047ab9 */ /* 0x000fe20000000800 */
[----:B----4-:R-:W-:Y:S02]  /*29660*/  ISETP.NE.AND P2, PT, R10, RZ, PT ;  /* 0x000000ff0a00720c */ /* 0x010fe40003f45270 */
[----:B------:R-:W-:Y:S01]  /*29670*/  MOV R0, UR4 ;  /* 0x0000000400007c02 */ /* 0x000fe20008000f00 */
[----:B-1----:R-:W-:-:S05]  /*29680*/  VIADD R4, R35, 0xffffff80 ;  /* 0xffffff8023047836 */ /* 0x002fca0000000000 */
[----:B------:R2:W5:Y:S01]  /*29690*/  @P1 LDG.E R0, desc[UR8][R8.64] ;  /* 0x0000000808001981 */ /* 0x000562000c1e1900 */
[----:B------:R-:W-:-:S04]  /*296a0*/  ISETP.GT.AND P3, PT, R4, 0x7f, PT ;  /* 0x0000007f0400780c */ /* 0x000fc80003f64270 */
[----:B------:R-:W1:Y:S02]  /*296b0*/  @!P2 LDC R10, c[0x0][0xad4] ;  /* 0x0002b500ff0aab82 */ /* 0x000e640000000800 */
[----:B-1----:R2:W-:Y:S01]  /*296c0*/  @!P2 STL [R1+0x64], R10 ;  /* 0x0000640a0100a387 */ /* 0x0025e20000100800 */
[----:B------:R-:W-:Y:S01]  /*296d0*/  ISETP.GT.AND P2, PT, R10, 0x1, PT ;  /* 0x000000010a00780c */ /* 0x000fe20003f44270 */
[----:B------:R-:W-:-:S12]  /*296e0*/  @P1 BRA `(.L_x_2876) ;  /* 0x0000000000141947 */ /* 0x000fd80003800000 */
[----:B------:R-:W-:Y:S05]  /*296f0*/  @!P0 BRA `(.L_x_2876) ;  /* 0x0000000000108947 */ /* 0x000fea0003800000 */
[----:B------:R-:W-:Y:S02]  /*29700*/  ULDC.64 UR4, c[0x0][0x208] ;  /* 0x0000820000047ab9 */ /* 0x000fe40000000a00 */
[----:B--2---:R-:W2:Y:S04]  /*29710*/  LDG.E R9, desc[UR4][R2.64] ;  /* 0x0000000402097981 */ /* 0x004ea8000c1e1900 */
[----:B-----5:R-:W2:Y:S02]  /*29720*/  LDG.E R0, desc[UR4][R2.64+0x4] ;  /* 0x0000040402007981 */ /* 0x020ea4000c1e1900 */
[----:B--2---:R-:W-:-:S07]  /*29730*/  IMAD.IADD R0, R0, 0x1, -R9 ;  /* 0x0000000100007824 */ /* 0x004fce00078e0a09 */
.L_x_2876:
[----:B--2---:R-:W2:Y:S04]  /*29740*/  LDL.LU R3, [R1+0x68] ;  /* 0x0000680001037983 */ /* 0x004ea80000300800 */
[----:B------:R-:W3:Y:S01]  /*29750*/  LDL.LU R2, [R1+0x88] ;  /* 0x0000880001027983 */ /* 0x000ee20000300800 */
[----:B------:R-:W-:Y:S01]  /*29760*/  BSSY B1, `(.L_x_2877) ;  /* 0x0000037000017945 */ /* 0x000fe20003800000 */
[----:B-----5:R-:W-:Y:S02]  /*29770*/  SHF.R.S32.HI R26, RZ, 0x1f, R25 ;  /* 0x0000001fff1a7819 */ /* 0x020fe40000011419 */
[----:B--2---:R-:W-:Y:S02]  /*29780*/  SEL R33, R3, RZ, !P0 ;  /* 0x000000ff03217207 */ /* 0x004fe40004000000 */
[----:B---3--:R-:W-:Y:S01]  /*29790*/  SEL R28, R2, RZ, !P0 ;  /* 0x000000ff021c7207 */ /* 0x008fe20004000000 */
[----:B------:R-:W-:Y:S06]  /*297a0*/  @P3 BRA `(.L_x_2878) ;  /* 0x0000000000c83947 */ /* 0x000fec0003800000 */
[----:B------:R-:W1:Y:S01]  /*297b0*/  LDC R37, c[0x0][0xbe8] ;  /* 0x0002fa00ff257b82 */ /* 0x000e620000000800 */
[----:B------:R-:W-:Y:S01]  /*297c0*/  IADD3 R35, R230, -0x80, R35 ;  /* 0xffffff80e6237810 */ /* 0x000fe20007ffe023 */
[----:B-1----:R-:W-:-:S05]  /*297d0*/  IMAD R2, R0, R37, RZ ;  /* 0x0000002500027224 */ /* 0x002fca00078e02ff */
[----:B------:R-:W-:-:S13]  /*297e0*/  ISETP.GE.AND P0, PT, R35, R2, PT ;  /* 0x000000022300720c */ /* 0x000fda0003f06270 */
[----:B------:R-:W-:Y:S05]  /*297f0*/  @P0 BRA `(.L_x_2878) ;  /* 0x0000000000b40947 */ /* 0x000fea0003800000 */
[----:B------:R-:W2:Y:S01]  /*29800*/  LDL.LU R30, [R1+0x84] ;  /* 0x00008400011e7983 */ /* 0x000ea20000300800 */
[----:B------:R-:W-:Y:S01]  /*29810*/  IMAD.MOV.U32 R24, RZ, RZ, 0x9b8 ;  /* 0x000009b8ff187424 */ /* 0x000fe200078e00ff */
[----:B------:R-:W-:Y:S01]  /*29820*/  ISETP.GT.AND P0, PT, R10, 0x1, PT ;  /* 0x000000010a00780c */ /* 0x000fe20003f04270 */
[----:B------:R-:W1:Y:S01]  /*29830*/  LDC.64 R12, c[0x0][0xba8] ;  /* 0x0002ea00ff0c7b82 */ /* 0x000e620000000a00 */
[----:B------:R-:W-:Y:S01]  /*29840*/  ISETP.NE.AND P1, PT, R37, 0x1, PT ;  /* 0x000000012500780c */ /* 0x000fe20003f25270 */
[----:B------:R-:W-:Y:S01]  /*29850*/  IMAD.MOV.U32 R27, RZ, RZ, R35 ;  /* 0x000000ffff1b7224 */ /* 0x000fe200078e0023 */
[----:B------:R-:W-:Y:S01]  /*29860*/  SEL R24, R24, 0x978, P0 ;  /* 0x0000097818187807 */ /* 0x000fe20000000000 */
[----:B------:R-:W-:-:S04]  /*29870*/  ULDC.64 UR4, c[0x0][0x208] ;  /* 0x0000820000047ab9 */ /* 0x000fc80000000a00 */
[----:B------:R-:W3:Y:S08]  /*29880*/  LDC.64 R2, c[0x0][R24+0x220] ;  /* 0x0000880018027b82 */ /* 0x000ef00000000a00 */
[----:B------:R-:W4:Y:S08]  /*29890*/  LDC.64 R14, c[0x0][R24+0x218] ;  /* 0x00008600180e7b82 */ /* 0x000f300000000a00 */
[----:B------:R-:W5:Y:S08]  /*298a0*/  LDC.64 R8, c[0x0][R24+0x228] ;  /* 0x00008a0018087b82 */ /* 0x000f700000000a00 */
[----:B------:R-:W0:Y:S08]  /*298b0*/  @P1 LDC R4, c[0x0][0xbec] ;  /* 0x0002fb00ff041b82 */ /* 0x000e300000000800 */
[----:B------:R-:W5:Y:S08]  /*298c0*/  LDC.64 R10, c[0x0][R24+0x210] ;  /* 0x00008400180a7b82 */ /* 0x000f700000000a00 */
[----:B------:R-:W5:Y:S01]  /*298d0*/  @P1 LDC R31, c[0x0][0xbf0] ;  /* 0x0002fc00ff1f1b82 */ /* 0x000f620000000800 */
[----:B0-----:R-:W-:-:S07]  /*298e0*/  @P1 IMAD.HI.U32 R4, R35, R4, RZ ;  /* 0x0000000423041227 */ /* 0x001fce00078e00ff */
[----:B-1----:R-:W0:Y:S01]  /*298f0*/  @!P0 LDC R12, c[0x0][0xb50] ;  /* 0x0002d400ff0c8b82 */ /* 0x002e220000000800 */
[-C--:B---3--:R-:W-:Y:S02]  /*29900*/  IMAD R3, R3, R33.reuse, RZ ;  /* 0x0000002103037224 */ /* 0x088fe400078e02ff */
[----:B------:R-:W-:-:S05]  /*29910*/  IMAD.WIDE.U32 R20, R2, R33, RZ ;  /* 0x0000002102147225 */ /* 0x000fca00078e00ff */
[----:B------:R-:W1:Y:S01]  /*29920*/  @!P0 LDC R13, c[0x0][0xb54] ;  /* 0x0002d500ff0d8b82 */ /* 0x000e620000000800 */
[-C--:B----4-:R-:W-:Y:S02]  /*29930*/  IMAD R29, R15, R236.reuse, RZ ;  /* 0x000000ec0f1d7224 */ /* 0x090fe400078e02ff */
[----:B------:R-:W-:Y:S01]  /*29940*/  IMAD.WIDE.U32 R14, R14, R236, RZ ;  /* 0x000000ec0e0e7225 */ /* 0x000fe200078e00ff */
[----:B-----5:R-:W-:-:S03]  /*29950*/  @P1 SHF.R.U32.HI R27, RZ, R31, R4 ;  /* 0x0000001fff1b1219 */ /* 0x020fc60000011604 */
        /* <DEDUP_REMOVED lines=16> */
[----:B------:R-:W-:Y:S01]  /*29a60*/  IMAD.WIDE.U32 R8, R10, R3, R8 ;  /* 0x000000030a087225 */ /* 0x000fe200078e0008 */
[----:B------:R-:W-:-:S03]  /*29a70*/  MOV R3, 0xff800000 ;  /* 0xff80000000037802 */ /* 0x000fc60000000f00 */
[----:B------:R-:W-:Y:S01]  /*29a80*/  IMAD R15, R10, R15, R2 ;  /* 0x0000000f0a0f7224 */ /* 0x000fe200078e0202 */
[----:B0-----:R-:W-:-:S03]  /*29a90*/  LEA R12, P0, R8, R12, 0x2 ;  /* 0x0000000c080c7211 */ /* 0x001fc600078010ff */
[----:B------:R-:W-:-:S05]  /*29aa0*/  IMAD.IADD R2, R9, 0x1, R15 ;  /* 0x0000000109027824 */ /* 0x000fca00078e020f */
[----:B-1----:R-:W-:-:S05]  /*29ab0*/  LEA.HI.X R13, R8, R13, R2, 0x2, P0 ;  /* 0x0000000d080d7211 */ /* 0x002fca00000f1402 */
[----:B------:R1:W-:Y:S02]  /*29ac0*/  STG.E desc[UR4][R12.64], R3 ;  /* 0x000000030c007986 */ /* 0x0003e4000c101904 */
.L_x_2878:
[----:B------:R-:W-:Y:S05]  /*29ad0*/  BSYNC B1 ;  /* 0x0000000000017941 */ /* 0x000fea0003800000 */
.L_x_2877:
[----:B------:R-:W-:Y:S05]  /*29ae0*/  @P2 BRA `(.L_x_2873) ;  /* 0x0000000800342947 */ /* 0x000fea0003800000 */
[----:B------:R2:W5:Y:S01]  /*29af0*/  LDL R27, [R1+0x60] ;  /* 0x00006000011b7983 */ /* 0x0005620000100800 */
[----:B------:R-:W3:Y:S01]  /*29b00*/  LDC R15, c[0x0][0xbe8] ;  /* 0x0002fa00ff0f7b82 */ /* 0x000ee20000000800 */
[----:B------:R-:W-:Y:S02]  /*29b10*/  ULDC.64 UR4, c[0x0][0xaa0] ;  /* 0x0002a80000047ab9 */ /* 0x000fe40000000a00 */
[----:B------:R2:W5:Y:S04]  /*29b20*/  LDL R24, [R1+0x80] ;  /* 0x0000800001187983 */ /* 0x0005680000100800 */
[----:B------:R2:W5:Y:S01]  /*29b30*/  LDL R20, [R1+0x7c] ;  /* 0x00007c0001147983 */ /* 0x0005620000100800 */
[----:B------:R-:W-:Y:S01]  /*29b40*/  IMAD R2, R26, UR4, RZ ;  /* 0x000000041a027c24 */ /* 0x000fe2000f8e02ff */
[----:B------:R-:W-:Y:S01]  /*29b50*/  ULDC.64 UR6, c[0x0][0xaf0] ;  /* 0x0002bc0000067ab9 */ /* 0x000fe20000000a00 */
[----:B------:R-:W-:Y:S01]  /*29b60*/  IMAD R11, R237, 0x20, R212 ;  /* 0x00000020ed0b7824 */ /* 0x000fe200078e02d4 */
[----:B------:R-:W-:Y:S01]  /*29b70*/  BSSY B1, `(.L_x_2879) ;  /* 0x000003f000017945 */ /* 0x000fe20003800000 */
[----:B------:R-:W-:-:S02]  /*29b80*/  IMAD R9, R25, UR5, R2 ;  /* 0x0000000519097c24 */ /* 0x000fc4000f8e0202 */
[----:B-1----:R-:W-:Y:S01]  /*29b90*/  IMAD.WIDE.U32 R2, R25, UR4, RZ ;  /* 0x0000000419027c25 */ /* 0x002fe2000f8e00ff */
[----:B------:R-:W-:-:S03]  /*29ba0*/  ULDC.64 UR4, c[0x0][0xae8] ;  /* 0x0002ba0000047ab9 */ /* 0x000fc60000000a00 */
[----:B------:R-:W-:Y:S02]  /*29bb0*/  IMAD.IADD R13, R230, 0x1, R11 ;  /* 0x00000001e60d7824 */ /* 0x000fe400078e020b */
[----:B------:R-:W-:Y:S02]  /*29bc0*/  IMAD.IADD R3, R3, 0x1, R9 ;  /* 0x0000000103037824 */ /* 0x000fe400078e0209 */
[----:B------:R-:W-:Y:S01]  /*29bd0*/  IMAD.MOV.U32 R9, RZ, RZ, R13 ;  /* 0x000000ffff097224 */ /* 0x000fe200078e000d */
[----:B---3--:R-:W-:Y:S01]  /*29be0*/  ISETP.NE.AND P0, PT, R15, 0x1, PT ;  /* 0x000000010f00780c */ /* 0x008fe20003f05270 */
[----:B------:R-:W-:-:S04]  /*29bf0*/  IMAD.WIDE.U32 R2, R236, UR4, R2 ;  /* 0x00000004ec027c25 */ /* 0x000fc8000f8e0002 */
[----:B------:R-:W-:Y:S02]  /*29c00*/  IMAD R8, R28, UR6, RZ ;  /* 0x000000061c087c24 */ /* 0x000fe4000f8e02ff */
[----:B------:R-:W-:Y:S01]  /*29c10*/  IMAD R3, R236, UR5, R3 ;  /* 0x00000005ec037c24 */ /* 0x000fe2000f8e0203 */
[----:B------:R-:W-:Y:S01]  /*29c20*/  ULDC.64 UR4, c[0x0][0xae0] ;  /* 0x0002b80000047ab9 */ /* 0x000fe20000000a00 */
[C---:B------:R-:W-:Y:S02]  /*29c30*/  IMAD R11, R33.reuse, UR7, R8 ;  /* 0x00000007210b7c24 */ /* 0x040fe4000f8e0208 */
[----:B------:R-:W-:Y:S02]  /*29c40*/  IMAD.WIDE.U32 R2, R33, UR6, R2 ;  /* 0x0000000621027c25 */ /* 0x000fe4000f8e0002 */
[----:B------:R-:W1:Y:S02]  /*29c50*/  @P0 LDC R4, c[0x0][0xbec] ;  /* 0x0002fb00ff040b82 */ /* 0x000e640000000800 */
[----:B------:R-:W-:-:S02]  /*29c60*/  IMAD.IADD R3, R3, 0x1, R11 ;  /* 0x0000000103037824 */ /* 0x000fc400078e020b */
[----:B------:R-:W-:-:S04]  /*29c70*/  IMAD.IADD R230, R212, 0x1, R230 ;  /* 0x00000001d4e67824 */ /* 0x000fc800078e02e6 */
[----:B------:R-:W3:Y:S01]  /*29c80*/  @P0 LDC R21, c[0x0][0xbf0] ;  /* 0x0002fc00ff150b82 */ /* 0x000ee20000000800 */
[----:B-1----:R-:W-:-:S05]  /*29c90*/  @P0 IMAD.HI.U32 R4, R13, R4, RZ ;  /* 0x000000040d040227 */ /* 0x002fca00078e00ff */
[----:B---3--:R-:W-:-:S04]  /*29ca0*/  @P0 SHF.R.U32.HI R9, RZ, R21, R4 ;  /* 0x00000015ff090219 */ /* 0x008fc80000011604 */
[----:B------:R-:W-:Y:S01]  /*29cb0*/  SHF.R.S32.HI R4, RZ, 0x1f, R9 ;  /* 0x0000001fff047819 */ /* 0x000fe20000011409 */
[C---:B------:R-:W-:Y:S01]  /*29cc0*/  IMAD.WIDE.U32 R2, R9.reuse, UR4, R2 ;  /* 0x0000000409027c25 */ /* 0x040fe2000f8e0002 */
[----:B------:R-:W-:-:S03]  /*29cd0*/  IADD3 R8, -R9, RZ, RZ ;  /* 0x000000ff09087210 */ /* 0x000fc60007ffe1ff */
[----:B------:R-:W-:Y:S02]  /*29ce0*/  IMAD R4, R4, UR4, RZ ;  /* 0x0000000404047c24 */ /* 0x000fe4000f8e02ff */
[----:B------:R-:W-:Y:S02]  /*29cf0*/  IMAD R11, R15, R8, R13 ;  /* 0x000000080f0b7224 */ /* 0x000fe400078e020d */
[----:B------:R-:W-:Y:S01]  /*29d00*/  IMAD R13, R9, UR5, R4 ;  /* 0x00000005090d7c24 */ /* 0x000fe2000f8e0204 */
[----:B------:R-:W-:Y:S01]  /*29d10*/  ULDC.64 UR4, c[0x0][0xad8] ;  /* 0x0002b60000047ab9 */ /* 0x000fe20000000a00 */
[----:B------:R-:W-:Y:S01]  /*29d20*/  IMAD R15, R0, R15, RZ ;  /* 0x0000000f000f7224 */ /* 0x000fe200078e02ff */
[----:B------:R-:W-:Y:S01]  /*29d30*/  SHF.R.S32.HI R4, RZ, 0x1f, R11 ;  /* 0x0000001fff047819 */ /* 0x000fe2000001140b */
[----:B------:R-:W-:Y:S02]  /*29d40*/  IMAD.IADD R3, R3, 0x1, R13 ;  /* 0x0000000103037824 */ /* 0x000fe400078e020d */
[C---:B------:R-:W-:Y:S01]  /*29d50*/  VIADD R0, R230.reuse, 0x20 ;  /* 0x00000020e6007836 */ /* 0x040fe20000000000 */
[----:B------:R-:W-:Y:S01]  /*29d60*/  ISETP.GE.AND P2, PT, R230, R15, PT ;  /* 0x0000000fe600720c */ /* 0x000fe20003f46270 */
[----:B------:R-:W-:-:S02]  /*29d70*/  IMAD R4, R4, UR4, RZ ;  /* 0x0000000404047c24 */ /* 0x000fc4000f8e02ff */
[C---:B------:R-:W-:Y:S01]  /*29d80*/  IMAD.WIDE.U32 R2, R11.reuse, UR4, R2 ;  /* 0x000000040b027c25 */ /* 0x040fe2000f8e0002 */
[-C--:B------:R-:W-:Y:S02]  /*29d90*/  ISETP.GE.AND P1, PT, R0, R15.reuse, PT ;  /* 0x0000000f0000720c */ /* 0x080fe40003f26270 */
[----:B------:R-:W-:Y:S01]  /*29da0*/  IADD3 R0, R230, 0x40, RZ ;  /* 0x00000040e6007810 */ /* 0x000fe20007ffe0ff */
[----:B------:R-:W-:Y:S01]  /*29db0*/  IMAD R9, R11, UR5, R4 ;  /* 0x000000050b097c24 */ /* 0x000fe2000f8e0204 */
[----:B------:R-:W-:Y:S02]  /*29dc0*/  ULDC.64 UR4, c[0x0][0xa80] ;  /* 0x0002a00000047ab9 */ /* 0x000fe40000000a00 */
[----:B------:R-:W-:Y:S01]  /*29dd0*/  LEA R4, P3, R2, UR4, 0x1 ;  /* 0x0000000402047c11 */ /* 0x000fe2000f8608ff */
[----:B------:R-:W-:Y:S01]  /*29de0*/  IMAD.IADD R3, R3, 0x1, R9 ;  /* 0x0000000103037824 */ /* 0x000fe200078e0209 */
[----:B------:R-:W-:-:S03]  /*29df0*/  ISETP.GE.AND P0, PT, R0, R15, PT ;  /* 0x0000000f0000720c */ /* 0x000fc60003f06270 */
[----:B------:R2:W1:Y:S01]  /*29e00*/  SHFL.IDX PT, R12, R4, RZ, 0x181f ;  /* 0x00181fff040c7589 */ /* 0x00046200000e0000 */
[----:B------:R-:W-:-:S05]  /*29e10*/  LEA.HI.X R14, R2, UR5, R3, 0x1, P3 ;  /* 0x00000005020e7c11 */ /* 0x000fca00098f0c03 */
[----:B------:R2:W3:Y:S01]  /*29e20*/  SHFL.IDX PT, R13, R14, RZ, 0x181f ;  /* 0x00181fff0e0d7589 */ /* 0x0004e200000e0000 */
[----:B------:R-:W-:Y:S05]  /*29e30*/  @P2 BRA `(.L_x_2880) ;  /* 0x0000000000482947 */ /* 0x000fea0003800000 */
[----:B------:R-:W-:Y:S01]  /*29e40*/  ULDC UR4, c[0x0][0xac8] ;  /* 0x0002b20000047ab9 */ /* 0x000fe20000000800 */
[----:B------:R-:W-:Y:S01]  /*29e50*/  ULDC.64 UR6, c[0x0][0x208] ;  /* 0x0000820000067ab9 */ /* 0x000fe20000000a00 */
[----:B------:R-:W-:Y:S02]  /*29e60*/  ISETP.GE.AND P5, PT, R18, UR4, PT ;  /* 0x0000000412007c0c */ /* 0x000fe4000bfa6270 */
[----:B------:R-:W-:Y:S02]  /*29e70*/  ISETP.GE.AND P3, PT, R220, UR4, PT ;  /* 0x00000004dc007c0c */ /* 0x000fe4000bf66270 */
[----:B------:R-:W-:Y:S02]  /*29e80*/  ISETP.GE.AND P2, PT, R221, UR4, PT ;  /* 0x00000004dd007c0c */ /* 0x000fe4000bf46270 */
[----:B------:R-:W-:-:S07]  /*29e90*/  ISETP.GE.AND P4, PT, R213, UR4, PT ;  /* 0x00000004d5007c0c */ /* 0x000fce000bf86270 */
[----:B-1----:R-:W-:-:S04]  /*29ea0*/  @!P5 LEA R10, P6, R18, R12, 0x1 ;  /* 0x0000000c120ad211 */ /* 0x002fc800078c08ff */
[-C--:B---3--:R-:W-:Y:S02]  /*29eb0*/  @!P5 LEA.HI.X R11, R18, R13.reuse, R19, 0x1, P6 ;  /* 0x0000000d120bd211 */ /* 0x088fe400030f0c13 */
        /* <DEDUP_REMOVED lines=10> */
.L_x_2880:
[----:B------:R-:W-:Y:S05]  /*29f60*/  BSYNC B1 ;  /* 0x0000000000017941 */ /* 0x000fea0003800000 */
.L_x_2879:
[----:B---34-:R3:W4:Y:S01]  /*29f70*/  SHFL.IDX PT, R13, R14, 0x1, 0x181f ;  /* 0x00381f000e0d7f89 */ /* 0x01872200000e0000 */
[----:B------:R-:W-:Y:S03]  /*29f80*/  BSSY B1, `(.L_x_2881) ;  /* 0x0000015000017945 */ /* 0x000fe60003800000 */
[----:B-1----:R3:W1:Y:S01]  /*29f90*/  SHFL.IDX PT, R12, R4, 0x1, 0x181f ;  /* 0x00381f00040c7f89 */ /* 0x00266200000e0000 */
        /* <DEDUP_REMOVED lines=9> */
[-C--:B----4-:R-:W-:Y:S02]  /*2a030*/  @!P4 LEA.HI.X R11, R18, R13.reuse, R19, 0x1, P6 ;  /* 0x0000000d120bc211 */ /* 0x090fe400030f0c13 */
        /* <DEDUP_REMOVED lines=9> */
.L_x_2882:
[----:B------:R-:W-:Y:S05]  /*2a0d0*/  BSYNC B1 ;  /* 0x0000000000017941 */ /* 0x000fea0003800000 */
.L_x_2881:
[----:B-1--4-:R1:W4:Y:S01]  /*2a0e0*/  SHFL.IDX PT, R13, R14, 0x2, 0x181f ;  /* 0x00581f000e0d7f89 */ /* 0x01232200000e0000 */
        /* <DEDUP_REMOVED lines=21> */
.L_x_2884:
[----:B------:R-:W-:Y:S05]  /*2a240*/  BSYNC B1 ;  /* 0x0000000000017941 */ /* 0x000fea0003800000 */
.L_x_2883:
[----:B------:R-:W-:Y:S01]  /*2a250*/  IADD3 R0, R230, 0x60, RZ ;  /* 0x00000060e6007810 */ /* 0x000fe20007ffe0ff */
[----:B0---4-:R0:W4:Y:S03]  /*2a260*/  SHFL.IDX PT, R13, R14, 0x3, 0x181f ;  /* 0x00781f000e0d7f89 */ /* 0x01112600000e0000 */
[----:B------:R-:W-:Y:S01]  /*2a270*/  ISETP.GE.AND P0, PT, R0, R15, PT ;  /* 0x0000000f0000720c */ /* 0x000fe20003f06270 */
[----:B------:R0:W0:-:S12]  /*2a280*/  SHFL.IDX PT, R12, R4, 0x3, 0x181f ;  /* 0x00781f00040c7f89 */ /* 0x00001800000e0000 */
        /* <DEDUP_REMOVED lines=19> */
.L_x_2873:
[----:B------:R-:W-:Y:S05]  /*2a3c0*/  BSYNC B0 ;  /* 0x0000000000007941 */ /* 0x000fea0003800000 */
.L_x_2863:
[----:B------:R-:W-:Y:S02]  /*2a3d0*/  ULDC UR4, c[0x0][0xc3c] ;  /* 0x00030f0000047ab9 */ /* 0x000fe40000000800 */
[----:B------:R-:W-:-:S13]  /*2a3e0*/  ISETP.GE.AND P0, PT, R7, UR4, PT ;  /* 0x0000000407007c0c */ /* 0x000fda000bf06270 */
[----:B------:R-:W-:Y:S05]  /*2a3f0*/  @!P0 BRA `(.L_x_2885) ;  /* 0xfffffd7000e48947 */ /* 0x000fea000383ffff */
[----:B------:R-:W-:Y:S05]  /*2a400*/  BRA `(.L_x_2622) ;  /* 0x0000009c00107947 */ /* 0x000fea0003800000 */
.L_x_2620:
        /* <DEDUP_REMOVED lines=20> */
.L_x_2886:
        /* <DEDUP_REMOVED lines=41> */
[----:B------:R-:W-:Y:S01]  /*2a7e0*/  MOV R9, R4 ;  /* 0x0000000400097202 */ /* 0x000fe20000000f00 */
[----:B------:R-:W-:Y:S01]  /*2a7f0*/  UMOV UR4, URZ ;  /* 0x0000003f00047c82 */ /* 0x000fe20008000000 */
[----:B------:R-:W-:-:S05]  /*2a800*/  ULDC UR5, c[0x0][0xc38] ;  /* 0x00030e0000057ab9 */ /* 0x000fca0000000800 */
.L_x_2890:
        /* <DEDUP_REMOVED lines=39> */
[----:B------:R-:W-:-:S07]  /*2aa80*/  IMAD.MOV.U32 R5, RZ, RZ, R2 ;  /* 0x000000ffff057224 */ /* 0x000fce00078e0002 */
.L_x_2888:
        /* <DEDUP_REMOVED lines=12> */
.L_x_2891:
[----:B----4-:R-:W-:Y:S01]  /*2ab50*/  IMAD R3, R3, UR5, R10 ;  /* 0x0000000503037c24 */ /* 0x010fe2000f8e020a */
[----:B------:R-:W-:Y:S02]  /*2ab60*/  IADD3 R14, R9, UR4, RZ ;  /* 0x00000004090e7c10 */ /* 0x000fe4000fffe0ff */
[----:B-1----:R-:W-:Y:S02]  /*2ab70*/  ISETP.NE.AND P0, PT, R8, 0x1, PT ;  /* 0x000000010800780c */ /* 0x002fe40003f05270 */
[----:B------:R1:W-:Y:S01]  /*2ab80*/  STL [R1], R3 ;  /* 0x0000000301007387 */ /* 0x0003e20000100800 */
[----:B---3--:R-:W-:-:S03]  /*2ab90*/  IADD3 R5, -R3, UR6, RZ ;  /* 0x0000000603057c10 */ /* 0x008fc6000fffe1ff */
[----:B------:R1:W-:Y:S07]  /*2aba0*/  STL [R1+0xc], R14 ;  /* 0x00000c0e01007387 */ /* 0x0003ee0000100800 */
        /* <DEDUP_REMOVED lines=18> */
[----:B------:R-:W-:Y:S02]  /*2acd0*/  ISETP.GT.U32.AND P1, PT, R7, R12, PT ;  /* 0x0000000c0700720c */ /* 0x000fe40003f24070 */
[----:B0-----:R-:W-:-:S06]  /*2ace0*/  IADD3 R3, R2, 0xffffffe, RZ ;  /* 0x0ffffffe02037810 */ /* 0x001fcc0007ffe0ff */
[----:B------:R-:W0:Y:S05]  /*2acf0*/  F2I.FTZ.U32.TRUNC.NTZ R3, R3 ;  /* 0x0000000300037305 */ /* 0x000e2a000021f000 */
[----:B------:R-:W-:Y:S02]  /*2ad00*/  @!P1 IMAD.IADD R12, R12, 0x1, -R7 ;  /* 0x000000010c0c9824 */ /* 0x000fe400078e0a07 */
[----:B------:R-:W-:Y:S01]  /*2ad10*/  @!P1 VIADD R10, R10, 0x1 ;  /* 0x000000010a0a9836 */ /* 0x000fe20000000000 */
[----:B------:R-:W-:Y:S02]  /*2ad20*/  ISETP.NE.AND P1, PT, R4, RZ, PT ;  /* 0x000000ff0400720c */ /* 0x000fe40003f25270 */
[----:B------:R-:W-:Y:S01]  /*2ad30*/  ISETP.GE.U32.AND P0, PT, R12, R7, PT ;  /* 0x000000070c00720c */ /* 0x000fe20003f06070 */
[----:B0-----:R-:W-:-:S04]  /*2ad40*/  IMAD.MOV R2, RZ, RZ, -R3 ;  /* 0x000000ffff027224 */ /* 0x001fc800078e0a03 */
[----:B------:R-:W-:Y:S02]  /*2ad50*/  IMAD R7, R2, R9, RZ ;  /* 0x0000000902077224 */ /* 0x000fe400078e02ff */
[----:B------:R-:W-:-:S06]  /*2ad60*/  IMAD.MOV.U32 R2, RZ, RZ, RZ ;  /* 0x000000ffff027224 */ /* 0x000fcc00078e00ff */
[----:B------:R-:W-:Y:S01]  /*2ad70*/  @P0 IADD3 R10, R10, 0x1, RZ ;  /* 0x000000010a0a0810 */ /* 0x000fe20007ffe0ff */
        /* <DEDUP_REMOVED lines=19> */
[----:B------:R-:W-:-:S06]  /*2aeb0*/  @P0 IADD3 R7, R7, 0x1, RZ ;  /* 0x0000000107070810 */ /* 0x000fcc0007ffe0ff */
[----:B------:R-:W-:Y:S01]  /*2aec0*/  @!P2 IMAD.MOV R7, RZ, RZ, -R7 ;  /* 0x000000ffff07a224 */ /* 0x000fe200078e0a07 */
[----:B------:R-:W-:-:S05]  /*2aed0*/  @!P1 LOP3.LUT R7, RZ, R8, RZ, 0x33, !PT ;  /* 0x00000008ff079212 */ /* 0x000fca00078e33ff */
[--C-:B------:R-:W-:Y:S02]  /*2aee0*/  IMAD.MOV R3, RZ, RZ, -R7.reuse ;  /* 0x000000ffff037224 */ /* 0x100fe400078e0a07 */
[C---:B------:R-:W-:Y:S02]  /*2aef0*/  IMAD R7, R8.reuse, 0x1000000, R7 ;  /* 0x0100000008077824 */ /* 0x040fe400078e0207 */
[----:B------:R-:W-:-:S05]  /*2af00*/  IMAD R8, R8, R3, R10 ;  /* 0x0000000308087224 */ /* 0x000fca00078e020a */
[----:B------:R-:W-:-:S05]  /*2af10*/  LEA R3, R8, R7, 0x10 ;  /* 0x0000000708037211 */ /* 0x000fca00078e80ff */
[----:B------:R0:W-:Y:S01]  /*2af20*/  STL [R1+0x8], R3 ;  /* 0x0000080301007387 */ /* 0x0001e20000100800 */
[----:B------:R-:W-:Y:S05]  /*2af30*/  BRA `(.L_x_2893) ;  /* 0x0000000000f87947 */ /* 0x000fea0003800000 */
.L_x_2892:
        /* <DEDUP_REMOVED lines=39> */
[----:B0-----:R-:W-:-:S02]  /*2b1b0*/  IADD3 R3, R11, 0xffffffe, RZ ;  /* 0x0ffffffe0b037810 */ /* 0x001fc40007ffe0ff */
[----:B------:R-:W-:-:S04]  /*2b1c0*/  IABS R11, R7 ;  /* 0x00000007000b7213 */ /* 0x000fc80000000000 */
        /* <DEDUP_REMOVED lines=9> */
[-C--:B------:R-:W-:Y:S01]  /*2b260*/  @!P1 IADD3 R3, R3, -R10.reuse, RZ ;  /* 0x8000000a03039210 */ /* 0x080fe20007ffe0ff */
        /* <DEDUP_REMOVED lines=11> */
.L_x_2893:
[----:B01----:R-:W-:-:S04]  /*2b320*/  LOP3.LUT R3, RZ, R2, RZ, 0x33, !PT ;  /* 0x00000002ff037212 */ /* 0x003fc800078e33ff */
[----:B------:R-:W-:-:S05]  /*2b330*/  IADD3 R2, R4, R3, RZ ;  /* 0x0000000304027210 */ /* 0x000fca0007ffe0ff */
[----:B------:R1:W-:Y:S01]  /*2b340*/  STL [R1+0x4], R2 ;  /* 0x0000040201007387 */ /* 0x0003e20000100800 */
[----:B------:R-:W-:Y:S05]  /*2b350*/  BRA `(.L_x_2894) ;  /* 0x0000000000107947 */ /* 0x000fea0003800000 */
.L_x_2889:
[----:B------:R-:W-:Y:S01]  /*2b360*/  IMAD.U32 R2, RZ, RZ, UR6 ;  /* 0x00000006ff027e24 */ /* 0x000fe2000f8e00ff */
[----:B------:R0:W-:Y:S04]  /*2b370*/  STL [R1+0x4], RZ ;  /* 0x000004ff01007387 */ /* 0x0001e80000100800 */
[----:B------:R0:W-:Y:S04]  /*2b380*/  STL [R1+0x8], RZ ;  /* 0x000008ff01007387 */ /* 0x0001e80000100800 */
[----:B------:R0:W-:Y:S02]  /*2b390*/  STL [R1], R2 ;  /* 0x0000000201007387 */ /* 0x0001e40000100800 */
.L_x_2894:
        /* <DEDUP_REMOVED lines=10> */
.L_x_2887:
        /* <DEDUP_REMOVED lines=13> */
[----:B------:R-:W-:Y:S01]  /*2b510*/  MOV R19, RZ ;  /* 0x000000ff00137202 */ /* 0x000fe20000000f00 */
[----:B------:R-:W-:Y:S01]  /*2b520*/  ULDC.64 UR36, c[0x0][0x198] ;  /* 0x0000660000247ab9 */ /* 0x000fe20000000a00 */
[----:B------:R-:W-:Y:S01]  /*2b530*/  LOP3.LUT R3, R0, 0x1f8, RZ, 0xc0, !PT ;  /* 0x000001f800037812 */ /* 0x000fe200078ec0ff */
[----:B------:R-:W-:Y:S01]  /*2b540*/  ULDC UR38, c[0x0][0xc] ;  /* 0x0000030000267ab9 */ /* 0x000fe20000000800 */
[----:B01----:R-:W-:Y:S02]  /*2b550*/  SHF.L.U32 R2, R4, 0x3, RZ ;  /* 0x0000000304027819 */ /* 0x003fe400000006ff */
[----:B------:R-:W-:Y:S01]  /*2b560*/  LOP3.LUT R3, R3, 0x38, R6, 0x78, !PT ;  /* 0x0000003803037812 */ /* 0x000fe200078e7806 */
[----:B------:R-:W-:Y:S01]  /*2b570*/  IMAD.SHL.U32 R6, R6, 0x10, RZ ;  /* 0x0000001006067824 */ /* 0x000fe200078e00ff */
[----:B------:R-:W-:-:S02]  /*2b580*/  LOP3.LUT R0, R0, 0x38, RZ, 0xc0, !PT ;  /* 0x0000003800007812 */ /* 0x000fc400078ec0ff */
[----:B------:R-:W-:Y:S02]  /*2b590*/  LOP3.LUT R3, R3, 0x200, R2, 0xf8, !PT ;  /* 0x0000020003037812 */ /* 0x000fe400078ef802 */
[----:B------:R-:W-:-:S04]  /*2b5a0*/  SHF.R.U32.HI R2, RZ, 0x3, R4 ;  /* 0x00000003ff027819 */ /* 0x000fc80000011604 */
[----:B------:R-:W-:Y:S01]  /*2b5b0*/  LOP3.LUT R4, R2, 0x70, R6, 0xf8, !PT ;  /* 0x0000007002047812 */ /* 0x000fe200078ef806 */
[----:B------:R-:W-:Y:S01]  /*2b5c0*/  IMAD.MOV.U32 R2, RZ, RZ, 0x1 ;  /* 0x00000001ff027424 */ /* 0x000fe200078e00ff */
[----:B---3--:R-:W-:Y:S01]  /*2b5d0*/  ULEA UR4, UR5, UR4, 0x18 ;  /* 0x0000000405047291 */ /* 0x008fe2000f8ec03f */
[----:B------:R-:W-:-:S05]  /*2b5e0*/  IMAD.MOV.U32 R4, RZ, RZ, 0x1 ;  /* 0x00000001ff047424 */ /* 0x000fca00078e00ff */
        /* <DEDUP_REMOVED lines=10> */
.L_x_3056:
[----:B------:R-:W2:Y:S01]  /*2b690*/  LDL R0, [R1+0xc] ;  /* 0x00000c0001007983 */ /* 0x000ea20000100800 */
[----:B------:R-:W2:Y:S01]  /*2b6a0*/  LDC.64 R2, c[0x0][0xc88] ;  /* 0x00032200ff027b82 */ /* 0x000ea20000000a00 */
[----:B------:R-:W-:Y:S01]  /*2b6b0*/  ULDC.64 UR4, c[0x0][0x208] ;  /* 0x0000820000047ab9 */ /* 0x000fe20000000a00 */
[----:B--2---:R-:W-:-:S05]  /*2b6c0*/  IMAD.WIDE R2, R0, 0x4, R2 ;  /* 0x0000000400027825 */ /* 0x004fca00078e0202 */
[----:B01----:R-:W2:Y:S01]  /*2b6d0*/  LDG.E R4, desc[UR4][R2.64] ;  /* 0x0000000402047981 */ /* 0x003ea2000c1e1900 */
[----:B------:R-:W-:Y:S05]  /*2b6e0*/  YIELD ;  /* 0x0000000000007946 */ /* 0x000fea0003800000 */
[----:B------:R-:W-:Y:S01]  /*2b6f0*/  ULDC.64 UR4, c[0x0][0xa28] ;  /* 0x00028a0000047ab9 */ /* 0x000fe20000000a00 */
[----:B------:R-:W-:Y:S01]  /*2b700*/  IMAD.MOV.U32 R0, RZ, RZ, RZ ;  /* 0x000000ffff007224 */ /* 0x000fe200078e00ff */
[----:B------:R-:W-:Y:S01]  /*2b710*/  ISETP.NE.U32.AND P0, PT, RZ, UR4, PT ;  /* 0x00000004ff007c0c */ /* 0x000fe2000bf05070 */
[----:B------:R-:W-:Y:S01]  /*2b720*/  ULDC.64 UR12, c[0x0][0x208] ;  /* 0x00008200000c7ab9 */ /* 0x000fe20000000a00 */
[----:B------:R-:W-:Y:S01]  /*2b730*/  IMAD.MOV.U32 R8, RZ, RZ, RZ ;  /* 0x000000ffff087224 */ /* 0x000fe200078e00ff */
[----:B------:R-:W-:Y:S01]  /*2b740*/  ULDC.64 UR10, c[0x0][0xa18] ;  /* 0x00028600000a7ab9 */ /* 0x000fe20000000a00 */
[----:B------:R-:W-:Y:S01]  /*2b750*/  ISETP.NE.AND.EX P0, PT, RZ, UR5, PT, P0 ;  /* 0x00000005ff007c0c */ /* 0x000fe2000bf05300 */
[----:B------:R-:W-:Y:S01]  /*2b760*/  ULDC.64 UR8, c[0x0][0xa10] ;  /* 0x0002840000087ab9 */ /* 0x000fe20000000a00 */
[----:B------:R-:W-:Y:S01]  /*2b770*/  ULDC.64 UR6, c[0x0][0xa08] ;  /* 0x0002820000067ab9 */ /* 0x000fe20000000a00 */
[----:B--2---:R-:W-:Y:S01]  /*2b780*/  SHF.R.S32.HI R5, RZ, 0x1f, R4 ;  /* 0x0000001fff057819 */ /* 0x004fe20000011404 */
[----:B------:R-:W-:-:S09]  /*2b790*/  IMAD.SHL.U32 R15, R4, 0x4, RZ ;  /* 0x00000004040f7824 */ /* 0x000fd200078e00ff */
[C---:B------:R-:W-:Y:S01]  /*2b7a0*/  @P0 LEA R2, P1, R4.reuse, UR4, 0x2 ;  /* 0x0000000404020c11 */ /* 0x040fe2000f8210ff */
[----:B------:R0:W-:Y:S03]  /*2b7b0*/  STL [R1+0x34], R4 ;  /* 0x0000340401007387 */ /* 0x0001e60000100800 */
        /* <DEDUP_REMOVED lines=14> */
[C---:B--2---:R-:W-:Y:S02]  /*2b8a0*/  IADD3 R2, P4, R15.reuse, UR4, RZ ;  /* 0x000000040f027c10 */ /* 0x044fe4000ff9e0ff */
[----:B------:R-:W-:Y:S02]  /*2b8b0*/  ISETP.NE.AND.EX P3, PT, RZ, UR11, PT, P3 ;  /* 0x0000000bff007c0c */ /* 0x000fe4000bf65330 */
[C---:B------:R-:W-:Y:S02]  /*2b8c0*/  IADD3.X R3, R14.reuse, UR5, RZ, P4, !PT ;  /* 0x000000050e037c10 */ /* 0x040fe4000a7fe4ff */
[----:B0-----:R-:W-:Y:S02]  /*2b8d0*/  IADD3 R4, P4, R15, UR8, RZ ;  /* 0x000000080f047c10 */ /* 0x001fe4000ff9e0ff */
[----:B------:R-:W-:Y:S01]  /*2b8e0*/  ISETP.NE.AND.EX P0, PT, RZ, UR7, PT, P0 ;  /* 0x00000007ff007c0c */ /* 0x000fe2000bf05300 */
[----:B------:R-:W2:Y:S01]  /*2b8f0*/  @P2 LDG.E R8, desc[UR12][R2.64] ;  /* 0x0000000c02082981 */ /* 0x000ea2000c1e1900 */
[----:B-1----:R-:W-:Y:S01]  /*2b900*/  IADD3.X R5, R14, UR9, RZ, P4, !PT ;  /* 0x000000090e057c10 */ /* 0x002fe2000a7fe4ff */
[----:B------:R-:W-:Y:S01]  /*2b910*/  ULDC UR4, c[0x0][0x288] ;  /* 0x0000a20000047ab9 */ /* 0x000fe20000000800 */
[----:B------:R-:W-:-:S02]  /*2b920*/  ISETP.NE.AND.EX P1, PT, RZ, UR9, PT, P1 ;  /* 0x00000009ff007c0c */ /* 0x000fc4000bf25310 */
[----:B------:R-:W-:Y:S01]  /*2b930*/  MOV R12, UR4 ;  /* 0x00000004000c7c02 */ /* 0x000fe20008000f00 */
[----:B------:R-:W-:Y:S01]  /*2b940*/  ULDC.64 UR4, c[0x0][0x418] ;  /* 0x0001060000047ab9 */ /* 0x000fe20000000a00 */
[----:B------:R-:W-:Y:S01]  /*2b950*/  IADD3.X R7, R14, UR7, RZ, P5, !PT ;  /* 0x000000070e077c10 */ /* 0x000fe2000affe4ff */
[----:B--2---:R0:W-:Y:S01]  /*2b960*/  STL [R1+0x4c], R8 ;  /* 0x00004c0801007387 */ /* 0x0041e20000100800 */
[----:B------:R-:W-:-:S03]  /*2b970*/  UISETP.NE.U32.AND UP0, UPT, UR4, URZ, UPT ;  /* 0x0000003f0400728c */ /* 0x000fc6000bf05070 */
[----:B------:R-:W-:Y:S01]  /*2b980*/  ULDC UR4, c[0x0][0x424] ;  /* 0x0001090000047ab9 */ /* 0x000fe20000000800 */
[----:B------:R1:W5:Y:S04]  /*2b990*/  @P0 LDG.E R11, desc[UR12][R6.64] ;  /* 0x0000000c060b0981 */ /* 0x000368000c1e1900 */
[----:B------:R1:W5:Y:S01]  /*2b9a0*/  @P1 LDG.E R10, desc[UR12][R4.64] ;  /* 0x0000000c040a1981 */ /* 0x000362000c1e1900 */
[----:B0-----:R-:W-:-:S04]  /*2b9b0*/  @P3 IADD3 R8, P4, R15, UR10, RZ ;  /* 0x0000000a0f083c10 */ /* 0x001fc8000ff9e0ff */
[----:B------:R-:W-:-:S05]  /*2b9c0*/  @P3 IADD3.X R9, R14, UR11, RZ, P4, !PT ;  /* 0x0000000b0e093c10 */ /* 0x000fca000a7fe4ff */
[----:B------:R-:W2:Y:S01]  /*2b9d0*/  @P3 LDG.E R12, desc[UR12][R8.64] ;  /* 0x0000000c080c3981 */ /* 0x000ea2000c1e1900 */
[----:B------:R-:W-:-:S03]  /*2b9e0*/  UISETP.NE.AND.EX UP0, UPT, UR5, URZ, UPT, UP0 ;  /* 0x0000003f0500728c */ /* 0x000fc6000bf05300 */
[----:B------:R-:W-:Y:S01]  /*2b9f0*/  ULDC UR5, c[0x0][0x2f0] ;  /* 0x0000bc0000057ab9 */ /* 0x000fe20000000800 */
[----:B------:R-:W-:-:S04]  /*2ba00*/  USEL UR4, UR4, 0x1, UP0 ;  /* 0x0000000104047887 */ /* 0x000fc80008000000 */
[----:B------:R-:W-:Y:S01]  /*2ba10*/  UIMAD UR4, UR4, UR5, URZ ;  /* 0x00000005040472a4 */ /* 0x000fe2000f8e023f */
[----:B--2---:R1:W-:Y:S04]  /*2ba20*/  STL [R1+0x50], R12 ;  /* 0x0000500c01007387 */ /* 0x0043e80000100800 */
[----:B------:R1:W5:Y:S01]  /*2ba30*/  LDL R13, [R1+0x50] ;  /* 0x00005000010d7983 */ /* 0x0003620000100800 */
[----:B------:R-:W-:Y:S01]  /*2ba40*/  ULDC UR5, c[0x0][0x348] ;  /* 0x0000d20000057ab9 */ /* 0x000fe20000000800 */
[----:B------:R-:W-:Y:S02]  /*2ba50*/  IMAD.U32 R8, RZ, RZ, UR4 ;  /* 0x00000004ff087e24 */ /* 0x000fe4000f8e00ff */
[----:B------:R-:W-:Y:S01]  /*2ba60*/  IMAD.U32 R9, RZ, RZ, UR5 ;  /* 0x00000005ff097e24 */ /* 0x000fe2000f8e00ff */
[----:B------:R-:W-:Y:S06]  /*2ba70*/  @P3 BRA `(.L_x_2896) ;  /* 0x0000000000183947 */ /* 0x000fec0003800000 */
[----:B------:R-:W-:Y:S05]  /*2ba80*/  @!P2 BRA `(.L_x_2896) ;  /* 0x000000000014a947 */ /* 0x000fea0003800000 */
[----:B------:R-:W-:Y:S02]  /*2ba90*/  ULDC.64 UR4, c[0x0][0x208] ;  /* 0x0000820000047ab9 */ /* 0x000fe40000000a00 */
[----:B-1----:R-:W2:Y:S04]  /*2baa0*/  LDG.E R12, desc[UR4][R2.64] ;  /* 0x00000004020c7981 */ /* 0x002ea8000c1e1900 */
[----:B------:R-:W2:Y:S02]  /*2bab0*/  LDG.E R2, desc[UR4][R2.64+0x4] ;  /* 0x0000040402027981 */ /* 0x000ea4000c1e1900 */
[----:B--2--5:R-:W-:-:S05]  /*2bac0*/  IMAD.IADD R13, R2, 0x1, -R12 ;  /* 0x00000001020d7824 */ /* 0x024fca00078e0a0c */
[----:B------:R0:W-:Y:S02]  /*2bad0*/  STL [R1+0x50], R13 ;  /* 0x0000500d01007387 */ /* 0x0001e40000100800 */
.L_x_2896:
[----:B------:R-:W2:Y:S01]  /*2bae0*/  LDL.LU R3, [R1+0x8] ;  /* 0x0000080001037983 */ /* 0x000ea20000300800 */
[----:B------:R-:W-:Y:S02]  /*2baf0*/  ULDC.64 UR4, c[0x0][0xa20] ;  /* 0x0002880000047ab9 */ /* 0x000fe40000000a00 */
[----:B------:R-:W-:Y:S01]  /*2bb00*/  ISETP.NE.U32.AND P2, PT, RZ, UR4, PT ;  /* 0x00000004ff007c0c */ /* 0x000fe2000bf45070 */
[----:B-1----:R-:W3:Y:S03]  /*2bb10*/  LDL R12, [R1+0x34] ;  /* 0x00003400010c7983 */ /* 0x002ee60000100800 */
[----:B------:R-:W-:Y:S02]  /*2bb20*/  ISETP.NE.AND.EX P2, PT, RZ, UR5, PT, P2 ;  /* 0x00000005ff007c0c */ /* 0x000fe4000bf45320 */
[C---:B--2---:R-:W-:Y:S02]  /*2bb30*/  LOP3.LUT R17, R3.reuse, 0xff000000, RZ, 0xc0, !PT ;  /* 0xff00000003117812 */ /* 0x044fe400078ec0ff */
[----:B------:R-:W-:-:S02]  /*2bb40*/  LOP3.LUT R2, R3, 0xff0000, RZ, 0xc0, !PT ;  /* 0x00ff000003027812 */ /* 0x000fc400078ec0ff */
[----:B------:R-:W-:Y:S02]  /*2bb50*/  SHF.R.U32.HI R17, RZ, 0x8, R17 ;  /* 0x00000008ff117819 */ /* 0x000fe40000011611 */
[----:B------:R-:W-:Y:S02]  /*2bb60*/  LOP3.LUT R16, R3, 0xffff, RZ, 0xc0, !PT ;  /* 0x0000ffff03107812 */ /* 0x000fe400078ec0ff */
[----:B------:R-:W-:Y:S01]  /*2bb70*/  LEA.HI R17, R2, R17, RZ, 0x10 ;  /* 0x0000001102117211 */ /* 0x000fe200078f80ff */
[----:B-----5:R-:W-:-:S05]  /*2bb80*/  IMAD.IADD R2, R11, 0x1, R0 ;  /* 0x000000010b027824 */ /* 0x020fca00078e0200 */
[----:B------:R1:W-:Y:S04]  /*2bb90*/  STL [R1+0x1c], R2 ;  /* 0x00001c0201007387 */ /* 0x0003e80000100800 */
[----:B---3--:R1:W-:Y:S01]  /*2bba0*/  STL [R1+0x14], R12 ;  /* 0x0000140c01007387 */ /* 0x0083e20000100800 */
[----:B------:R-:W-:Y:S05]  /*2bbb0*/  @!P2 BRA `(.L_x_2897) ;  /* 0x000000000014a947 */ /* 0x000fea0003800000 */
[----:B-1----:R-:W-:Y:S01]  /*2bbc0*/  IADD3 R2, P0, R15, UR4, RZ ;  /* 0x000000040f027c10 */ /* 0x002fe2000ff1e0ff */
[----:B------:R-:W-:-:S03]  /*2bbd0*/  ULDC.64 UR6, c[0x0][0x208] ;  /* 0x0000820000067ab9 */ /* 0x000fc60000000a00 */
[----:B------:R-:W-:-:S05]  /*2bbe0*/  IADD3.X R3, R14, UR5, RZ, P0, !PT ;  /* 0x000000050e037c10 */ /* 0x000fca00087fe4ff */
[----:B------:R2:W5:Y:S01]  /*2bbf0*/  LDG.E R8, desc[UR6][R2.64] ;  /* 0x0000000602087981 */ /* 0x000562000c1e1900 */
[----:B------:R-:W-:Y:S05]  /*2bc00*/  BRA `(.L_x_2898) ;  /* 0x0000000000147947 */ /* 0x000fea0003800000 */
.L_x_2897:
[----:B------:R-:W-:Y:S05]  /*2bc10*/  @!P0 BRA `(.L_x_2898) ;  /* 0x0000000000108947 */ /* 0x000fea0003800000 */
[----:B------:R-:W-:Y:S02]  /*2bc20*/  ULDC.64 UR4, c[0x0][0x208] ;  /* 0x0000820000047ab9 */ /* 0x000fe40000000a00 */
[----:B------:R-:W2:Y:S04]  /*2bc30*/  LDG.E R8, desc[UR4][R6.64] ;  /* 0x0000000406087981 */ /* 0x000ea8000c1e1900 */
[----:B------:R-:W2:Y:S02]  /*2bc40*/  LDG.E R6, desc[UR4][R6.64+0x4] ;  /* 0x0000040406067981 */ /* 0x000ea4000c1e1900 */
[----:B--2---:R-:W-:-:S07]  /*2bc50*/  IADD3 R8, -R8, R6, RZ ;  /* 0x0000000608087210 */ /* 0x004fce0007ffe1ff */
.L_x_2898:
[----:B------:R-:W-:Y:S01]  /*2bc60*/  ULDC.64 UR4, c[0x0][0x208] ;  /* 0x0000820000047ab9 */ /* 0x000fe20000000a00 */
[----:B------:R-:W3:Y:S01]  /*2bc70*/  LDL R6, [R1+0x4] ;  /* 0x0000040001067983 */ /* 0x000ee20000100800 */
[----:B--2---:R-:W2:Y:S03]  /*2bc80*/  LDC R3, c[0x0][0x448] ;  /* 0x00011200ff037b82 */ /* 0x004ea60000000800 */
[----:B-1----:R-:W4:Y:S04]  /*2bc90*/  @P1 LDG.E R2, desc[UR4][R4.64] ;  /* 0x0000000404021981 */ /* 0x002f28000c1e1900 */
[----:B------:R1:W4:Y:S01]  /*2bca0*/  @P1 LDG.E R4, desc[UR4][R4.64+0x4] ;  /* 0x0000040404041981 */ /* 0x000322000c1e1900 */
[----:B-----5:R-:W-:Y:S01]  /*2bcb0*/  IMAD.IADD R7, R8, 0x1, -R0 ;  /* 0x0000000108077824 */ /* 0x020fe200078e0a00 */
[----:B------:R-:W-:Y:S01]  /*2bcc0*/  LOP3.LUT R11, R17, 0xff, RZ, 0xc0, !PT ;  /* 0x000000ff110b7812 */ /* 0x000fe200078ec0ff */
[----:B------:R-:W-:Y:S01]  /*2bcd0*/  BSSY B0, `(.L_x_2899) ;  /* 0x0000036000007945 */ /* 0x000fe20003800000 */
[----:B------:R-:W-:-:S03]  /*2bce0*/  SHF.R.U32.HI R17, RZ, 0x10, R17 ;  /* 0x00000010ff117819 */ /* 0x000fc60000011611 */
[----:B------:R0:W-:Y:S01]  /*2bcf0*/  STL [R1+0x60], R11 ;  /* 0x0000600b01007387 */ /* 0x0001e20000100800 */
[----:B--2---:R-:W-:-:S13]  /*2bd00*/  ISETP.NE.AND P0, PT, R3, 0x1, PT ;  /* 0x000000010300780c */ /* 0x004fda0003f05270 */
[----:B------:R-:W2:Y:S08]  /*2bd10*/  @P0 LDC R3, c[0x0][0x44c] ;  /* 0x00011300ff030b82 */ /* 0x000eb00000000800 */
[----:B-1----:R-:W1:Y:S01]  /*2bd20*/  @P0 LDC R5, c[0x0][0x450] ;  /* 0x00011400ff050b82 */ /* 0x002e620000000800 */
[----:B----4-:R-:W-:Y:S02]  /*2bd30*/  @P1 IMAD.IADD R9, R4, 0x1, -R2 ;  /* 0x0000000104091824 */ /* 0x010fe400078e0a02 */
[----:B---3--:R-:W-:-:S04]  /*2bd40*/  IMAD.SHL.U32 R2, R6, 0x80, RZ ;  /* 0x0000008006027824 */ /* 0x008fc800078e00ff */
[----:B------:R-:W-:-:S04]  /*2bd50*/  VIADD R2, R2, 0x7f ;  /* 0x0000007f02027836 */ /* 0x000fc80000000000 */
[----:B--2---:R-:W-:-:S05]  /*2bd60*/  @P0 IMAD.HI.U32 R0, R2, R3, RZ ;  /* 0x0000000302000227 */ /* 0x004fca00078e00ff */
[----:B-1----:R-:W-:Y:S02]  /*2bd70*/  @P0 SHF.R.U32.HI R2, RZ, R5, R0 ;  /* 0x00000005ff020219 */ /* 0x002fe40000011600 */
[----:B------:R-:W-:-:S04]  /*2bd80*/  IADD3 R0, R7, R9, RZ ;  /* 0x0000000907007210 */ /* 0x000fc80007ffe0ff */
[C---:B------:R-:W-:Y:S01]  /*2bd90*/  IADD3 R21, R0.reuse, 0x50, -R13 ;  /* 0x0000005000157810 */ /* 0x040fe20007ffe80d */
[----:B------:R-:W-:-:S04]  /*2bda0*/  VIADD R3, R0, 0x4f ;  /* 0x0000004f00037836 */ /* 0x000fc80000000000 */
[----:B------:R-:W-:Y:S02]  /*2bdb0*/  IMAD.IADD R2, R21, 0x1, R2 ;  /* 0x0000000115027824 */ /* 0x000fe400078e0202 */
[----:B------:R-:W-:-:S04]  /*2bdc0*/  IMAD.HI R0, R3, 0x66666667, RZ ;  /* 0x6666666703007827 */ /* 0x000fc800078e02ff */
[----:B------:R-:W-:Y:S01]  /*2bdd0*/  IMAD.HI R2, R2, 0x66666667, RZ ;  /* 0x6666666702027827 */ /* 0x000fe200078e02ff */
[----:B------:R-:W-:-:S03]  /*2bde0*/  SHF.R.U32.HI R20, RZ, 0x1f, R0 ;  /* 0x0000001fff147819 */ /* 0x000fc60000011600 */
[----:B------:R-:W-:Y:S01]  /*2bdf0*/  IMAD.MOV.U32 R3, RZ, RZ, RZ ;  /* 0x000000ffff037224 */ /* 0x000fe200078e00ff */
[----:B------:R-:W-:Y:S02]  /*2be00*/  SHF.R.U32.HI R6, RZ, 0x1f, R2 ;  /* 0x0000001fff067819 */ /* 0x000fe40000011602 */
[----:B------:R-:W-:Y:S02]  /*2be10*/  LEA.HI.SX32 R20, R0, R20, 0x1b ;  /* 0x0000001400147211 */ /* 0x000fe400078fdaff */
[----:B------:R-:W-:-:S04]  /*2be20*/  LEA.HI.SX32 R6, R2, R6, 0x1b ;  /* 0x0000000602067211 */ /* 0x000fc800078fdaff */
[----:B------:R-:W-:-:S04]  /*2be30*/  VIMNMX R6, R20, R6, PT ;  /* 0x0000000614067248 */ /* 0x000fc80003fe0100 */
[----:B------:R-:W-:-:S13]  /*2be40*/  ISETP.GE.AND P0, PT, R6, 0x1, PT ;  /* 0x000000010600780c */ /* 0x000fda0003f06270 */
[----:B0-----:R-:W-:Y:S05]  /*2be50*/  @!P0 BRA `(.L_x_2900) ;  /* 0x0000000000748947 */ /* 0x001fea0003800000 */
[----:B------:R-:W-:Y:S01]  /*2be60*/  ISETP.NE.AND P0, PT, R17, RZ, PT ;  /* 0x000000ff1100720c */ /* 0x000fe20003f05270 */
[----:B------:R-:W-:-:S03]  /*2be70*/  ULDC UR4, c[0x0][0x9f0] ;  /* 0x00027c0000047ab9 */ /* 0x000fc60000000800 */
[----:B------:R-:W-:-:S04]  /*2be80*/  SEL R0, R17, UR4, P0 ;  /* 0x0000000411007c07 */ /* 0x000fc80008000000 */
[----:B------:R-:W-:Y:S02]  /*2be90*/  IABS R2, R0 ;  /* 0x0000000000027213 */ /* 0x000fe40000000000 */
[----:B------:R-:W-:Y:S02]  /*2bea0*/  IADD3 R3, R0, -0x1, R6 ;  /* 0xffffffff00037810 */ /* 0x000fe40007ffe006 */
[----:B------:R-:W0:Y:S08]  /*2beb0*/  I2F.RP R4, R2 ;  /* 0x0000000200047306 */ /* 0x000e300000209400 */
[----:B0-----:R-:W0:Y:S02]  /*2bec0*/  MUFU.RCP R4, R4 ;  /* 0x0000000400047308 */ /* 0x001e240000001000 */
[----:B0-----:R-:W-:-:S06]  /*2bed0*/  VIADD R4, R4, 0xffffffe ;  /* 0x0ffffffe04047836 */ /* 0x001fcc0000000000 */
[----:B------:R0:W1:Y:S02]  /*2bee0*/  F2I.FTZ.U32.TRUNC.NTZ R5, R4 ;  /* 0x0000000400057305 */ /* 0x000064000021f000 */
[----:B0-----:R-:W-:-:S04]  /*2bef0*/  LOP3.LUT R4, R3, R0, RZ, 0x3c, !PT ;  /* 0x0000000003047212 */ /* 0x001fc800078e3cff */
[----:B------:R-:W-:Y:S02]  /*2bf00*/  ISETP.GE.AND P3, PT, R4, RZ, PT ;  /* 0x000000ff0400720c */ /* 0x000fe40003f66270 */
[----:B-1----:R-:W-:-:S05]  /*2bf10*/  IADD3 R4, RZ, -R5, RZ ;  /* 0x80000005ff047210 */ /* 0x002fca0007ffe0ff */
        /* <DEDUP_REMOVED lines=16> */
[----:B------:R-:W-:-:S07]  /*2c020*/  @!P2 LOP3.LUT R3, RZ, R0, RZ, 0x33, !PT ;  /* 0x00000000ff03a212 */ /* 0x000fce00078e33ff */
.L_x_2900:
[----:B------:R-:W-:Y:S05]  /*2c030*/  BSYNC B0 ;  /* 0x0000000000007941 */ /* 0x000fea0003800000 */
.L_x_2899:
        /* <DEDUP_REMOVED lines=9> */
[----:B------:R-:W-:Y:S01]  /*2c0d0*/  @P0 VIADD R4, R9, 0x4f ;  /* 0x0000004f09040836 */ /* 0x000fe20000000000 */
        /* <DEDUP_REMOVED lines=11> */
[----:B------:R-:W0:Y:S02]  /*2c190*/  S2R R2, SR_TID.X ;  /* 0x0000000000027919 */ /* 0x000e240000002100 */
[----:B0-----:R-:W-:-:S04]  /*2c1a0*/  SHF.R.U32.HI R2, RZ, 0x5, R2 ;  /* 0x00000005ff027819 */ /* 0x001fc80000011602 */
[----:B------:R-:W-:-:S05]  /*2c1b0*/  LOP3.LUT R2, R2, 0x3, RZ, 0xc0, !PT ;  /* 0x0000000302027812 */ /* 0x000fca00078ec0ff */
[----:B------:R0:W1:Y:S02]  /*2c1c0*/  SHFL.IDX PT, R14, R2, RZ, 0x1f ;  /* 0x00001fff020e7589 */ /* 0x00006400000e0000 */
.L_x_3123:
[----:B-1----:R-:W-:Y:S02]  /*2c1d0*/  ISETP.NE.AND P0, PT, R14, RZ, PT ;  /* 0x000000ff0e00720c */ /* 0x002fe40003f05270 */
[----:B------:R-:W-:-:S11]  /*2c1e0*/  PLOP3.LUT P6, PT, PT, PT, PT, 0x8, 0x0 ;  /* 0x000000000000781c */ /* 0x000fd60003fce170 */
[----:B------:R-:W-:Y:S05]  /*2c1f0*/  @P0 BRA `(.L_x_2904) ;  /* 0x00000000000c0947 */ /* 0x000fea0003800000 */
[----:B------:R-:W-:-:S03]  /*2c200*/  UMOV UR4, 0xffffffff ;  /* 0xffffffff00047882 */ /* 0x000fc60000000000 */
[----:B------:R-:W-:Y:S05]  /*2c210*/  BRA.DIV UR4, `(.L_x_2905) ;  /* 0x0000009204507947 */ /* 0x000fea000b800000 */
[----:B------:R-:W-:-:S13]  /*2c220*/  ELECT P6, URZ, PT ;  /* 0x00000000003f782f */ /* 0x000fda00038c0000 */
.L_x_2904:
[----:B0-----:R-:W2:Y:S01]  /*2c230*/  LDL R2, [R1+0x64] ;  /* 0x0000640001027983 */ /* 0x001ea20000100800 */
[----:B------:R-:W-:Y:S01]  /*2c240*/  BSSY B1, `(.L_x_2906) ;  /* 0x0000008000017945 */ /* 0x000fe20003800000 */
[----:B--2---:R-:W-:-:S04]  /*2c250*/  IADD3 R2, R2, 0x1, RZ ;  /* 0x0000000102027810 */ /* 0x004fc80007ffe0ff */
[----:B------:R-:W-:-:S04]  /*2c260*/  LEA.HI R3, R2, R2, RZ, 0x1 ;  /* 0x0000000202037211 */ /* 0x000fc800078f08ff */
[----:B------:R-:W-:-:S05]  /*2c270*/  LOP3.LUT R3, R3, 0xfffffffe, RZ, 0xc0, !PT ;  /* 0xfffffffe03037812 */ /* 0x000fca00078ec0ff */
[----:B------:R-:W-:-:S05]  /*2c280*/  IMAD.IADD R2, R2, 0x1, -R3 ;  /* 0x0000000102027824 */ /* 0x000fca00078e0a03 */
[----:B------:R-:W-:-:S04]  /*2c290*/  SHF.L.U32 R2, R2, 0x1f, RZ ;  /* 0x0000001f02027819 */ /* 0x000fc800000006ff */
[----:B------:R-:W0:Y:S02]  /*2c2a0*/  SYNCS.PHASECHK.TRANS64.TRYWAIT P0, [R18+URZ+0x38820], R2 ;  /* 0x03882002120075a7 */ /* 0x000e24000800017f */
[----:B0-----:R-:W-:Y:S05]  /*2c2b0*/  @!P0 BRA `(.L_x_2907) ;  /* 0x0000009000488947 */ /* 0x001fea0003800000 */
.L_x_3126:
[----:B------:R-:W-:Y:S05]  /*2c2c0*/  BSYNC B1 ;  /* 0x0000000000017941 */ /* 0x000fea0003800000 */
.L_x_2906:
[----:B------:R-:W-:Y:S04]  /*2c2d0*/  BSSY B1, `(.L_x_2908) ;  /* 0x00000ae000017945 */ /* 0x000fe80003800000 */
[----:B------:R-:W-:Y:S05]  /*2c2e0*/  @!P6 BRA `(.L_x_2909) ;  /* 0x0000000800b0e947 */ /* 0x000fea0003800000 */
[----:B------:R-:W2:Y:S04]  /*2c2f0*/  LDL R5, [R1+0x20] ;  /* 0x0000200001057983 */ /* 0x000ea80000100800 */
[----:B------:R-:W3:Y:S01]  /*2c300*/  LDL R4, [R1+0x24] ;  /* 0x0000240001047983 */ /* 0x000ee20000100800 */
[----:B------:R-:W-:Y:S01]  /*2c310*/  BSSY B2, `(.L_x_2910) ;  /* 0x0000008000027945 */ /* 0x000fe20003800000 */
[----:B------:R-:W1:Y:S02]  /*2c320*/  S2R R3, SR_TID.X ;  /* 0x0000000000037919 */ /* 0x000e640000002100 */
[----:B-1----:R-:W-:-:S04]  /*2c330*/  LOP3.LUT R3, R3, 0x7f, RZ, 0xc0, !PT ;  /* 0x0000007f03037812 */ /* 0x002fc800078ec0ff */
[----:B------:R-:W-:Y:S01]  /*2c340*/  ISETP.NE.AND P1, PT, R3, RZ, PT ;  /* 0x000000ff0300720c */ /* 0x000fe20003f25270 */
[----:B--2---:R-:W-:Y:S01]  /*2c350*/  IMAD R6, R5, 0x8, R18 ;  /* 0x0000000805067824 */ /* 0x004fe200078e0212 */
[----:B---3--:R-:W-:-:S04]  /*2c360*/  SHF.L.U32 R8, R4, 0x1f, RZ ;  /* 0x0000001f04087819 */ /* 0x008fc800000006ff */
[----:B------:R-:W1:Y:S02]  /*2c370*/  SYNCS.PHASECHK.TRANS64.TRYWAIT P0, [R6+URZ+0x388a0], R8 ;  /* 0x0388a008060075a7 */ /* 0x000e64000800017f */
[----:B-1----:R-:W-:Y:S05]  /*2c380*/  @!P0 BRA `(.L_x_2911) ;  /* 0x0000009000288947 */ /* 0x002fea0003800000 */
.L_x_3127:
[----:B------:R-:W-:Y:S05]  /*2c390*/  BSYNC B2 ;  /* 0x0000000000027941 */ /* 0x000fea0003800000 */
.L_x_2910:
[----:B------:R-:W-:Y:S04]  /*2c3a0*/  BSSY B2, `(.L_x_2912) ;  /* 0x0000009000027945 */ /* 0x000fe80003800000 */
[----:B------:R-:W-:Y:S05]  /*2c3b0*/  @P1 BRA `(.L_x_2913) ;  /* 0x00000000001c1947 */ /* 0x000fea0003800000 */
[----:B------:R-:W2:Y:S01]  /*2c3c0*/  S2R R3, SR_TID.X ;  /* 0x0000000000037919 */ /* 0x000ea20000002100 */
[----:B0-----:R-:W-:-:S04]  /*2c3d0*/  IMAD.MOV.U32 R2, RZ, RZ, 0xa000 ;  /* 0x0000a000ff027424 */ /* 0x001fc800078e00ff */
[----:B------:R3:W-:Y:S01]  /*2c3e0*/  SYNCS.ARRIVE.TRANS64 RZ, [R6+URZ+0x38890], R2 ;  /* 0x0388900206ff79a7 */ /* 0x0007e2000800003f */
[----:B--2---:R-:W-:-:S04]  /*2c3f0*/  LOP3.LUT R3, R3, 0x1f, RZ, 0xc0, !PT ;  /* 0x0000001f03037812 */ /* 0x004fc800078ec0ff */
[----:B------:R-:W-:-:S13]  /*2c400*/  ISETP.NE.AND P0, PT, R3, RZ, PT ;  /* 0x000000ff0300720c */ /* 0x000fda0003f05270 */
[----:B---3--:R-:W-:Y:S05]  /*2c410*/  @!P0 BRA `(.L_x_2913) ;  /* 0x0000000000048947 */ /* 0x008fea0003800000 */
[----:B------:R-:W-:Y:S01]  /*2c420*/  BPT.TRAP 0x1 ;  /* 0x000000040000795c */ /* 0x000fe20000300000 */
.L_x_2913:
[----:B------:R-:W-:Y:S05]  /*2c430*/  BSYNC B2 ;  /* 0x0000000000027941 */ /* 0x000fea0003800000 */
.L_x_2912:
[----:B0-----:R-:W2:Y:S01]  /*2c440*/  LDL R2, [R1+0x20] ;  /* 0x0000200001027983 */ /* 0x001ea20000100800 */
[----:B------:R-:W-:Y:S01]  /*2c450*/  IMAD.MOV.U32 R3, RZ, RZ, RZ ;  /* 0x000000ffff037224 */ /* 0x000fe200078e00ff */
[----:B------:R-:W-:Y:S01]  /*2c460*/  UIADD3 UR4, UP0, UR36, 0x570, URZ ;  /* 0x0000057024047890 */ /* 0x000fe2000ff1e03f */
[----:B------:R-:W-:Y:S01]  /*2c470*/  PLOP3.LUT P0, PT, PT, PT, PT, 0x80, 0x0 ;  /* 0x000000000000781c */ /* 0x000fe20003f0f070 */
[----:B------:R-:W-:Y:S01]  /*2c480*/  UMOV UR6, 0x0 ;  /* 0x0000000000067882 */ /* 0x000fe20000000000 */
[----:B------:R-:W-:Y:S01]  /*2c490*/  UMOV UR7, 0x12f00000 ;  /* 0x12f0000000077882 */ /* 0x000fe20000000000 */
[----:B------:R-:W-:Y:S01]  /*2c4a0*/  R2UR UR10, R3 ;  /* 0x00000000030a72ca */ /* 0x000fe200000e0000 */
[----:B------:R-:W-:Y:S01]  /*2c4b0*/  IMAD R3, R7, 0x50, R10 ;  /* 0x0000005007037824 */ /* 0x000fe200078e020a */
[----:B------:R-:W-:-:S04]  /*2c4c0*/  UIADD3.X UR5, URZ, UR37, URZ, UP0, !UPT ;  /* 0x000000253f057290 */ /* 0x000fc800087fe43f */
[----:B------:R-:W-:Y:S01]  /*2c4d0*/  IADD3 R3, R3, -0x50, RZ ;  /* 0xffffffb003037810 */ /* 0x000fe20007ffe0ff */
[----:B--2---:R-:W-:Y:S02]  /*2c4e0*/  IMAD R4, R2, 0xa000, R18 ;  /* 0x0000a00002047824 */ /* 0x004fe400078e0212 */
[----:B------:R-:W-:Y:S02]  /*2c4f0*/  VIADD R2, R6, 0x38890 ;  /* 0x0003889006027836 */ /* 0x000fe40000000000 */
[----:B------:R-:W-:-:S07]  /*2c500*/  VIADD R5, R4, 0x24400 ;  /* 0x0002440004057836 */ /* 0x000fce0000000000 */
.L_x_2914:
        /* <DEDUP_REMOVED lines=16> */
.L_x_2915:
        /* <DEDUP_REMOVED lines=16> */
.L_x_2916:
        /* <DEDUP_REMOVED lines=16> */
.L_x_2917:
        /* <DEDUP_REMOVED lines=13> */
.L_x_3128:
[----:B------:R-:W-:Y:S05]  /*2c8e0*/  BSYNC B2 ;  /* 0x0000000000027941 */ /* 0x000fea0003800000 */
.L_x_2918:
[----:B------:R-:W-:Y:S01]  /*2c8f0*/  BSSY B2, `(.L_x_2920) ;  /* 0x000000b000027945 */ /* 0x000fe20003800000 */
[----:B------:R-:W-:Y:S01]  /*2c900*/  IMAD.MOV.U32 R12, RZ, RZ, 0x0 ;  /* 0x00000000ff0c7424 */ /* 0x000fe200078e00ff */
[----:B------:R-:W-:Y:S02]  /*2c910*/  MOV R13, 0x12f00000 ;  /* 0x12f00000000d7802 */ /* 0x000fe40000000f00 */
        /* <DEDUP_REMOVED lines=8> */
.L_x_2921:
[----:B------:R-:W-:Y:S05]  /*2c9a0*/  BSYNC B2 ;  /* 0x0000000000027941 */ /* 0x000fea0003800000 */
.L_x_2920:
[----:B------:R-:W-:Y:S01]  /*2c9b0*/  R2UR UR6, R12 ;  /* 0x000000000c0672ca */ /* 0x000fe200000e0000 */
[----:B------:R-:W-:Y:S01]  /*2c9c0*/  IMAD.MOV.U32 R2, RZ, RZ, RZ ;  /* 0x000000ffff027224 */ /* 0x000fe200078e00ff */
[----:B------:R-:W-:Y:S01]  /*2c9d0*/  R2UR UR7, R13 ;  /* 0x000000000d0772ca */ /* 0x000fe200000e0000 */
[----:B------:R-:W-:Y:S01]  /*2c9e0*/  UIADD3 UR4, UP0, UR36, 0x670, URZ ;  /* 0x0000067024047890 */ /* 0x000fe2000ff1e03f */
[----:B------:R-:W-:Y:S01]  /*2c9f0*/  PLOP3.LUT P0, PT, PT, PT, PT, 0x80, 0x0 ;  /* 0x000000000000781c */ /* 0x000fe20003f0f070 */
[----:B01----:R-:W-:Y:S01]  /*2ca00*/  VIADD R6, R6, 0x388b0 ;  /* 0x000388b006067836 */ /* 0x003fe20000000000 */
[----:B------:R-:W-:Y:S01]  /*2ca10*/  R2UR UR10, R2 ;  /* 0x00000000020a72ca */ /* 0x000fe200000e0000 */
[----:B------:R-:W-:Y:S01]  /*2ca20*/  VIADD R2, R4, 0x400 ;  /* 0x0000040004027836 */ /* 0x000fe20000000000 */
[----:B------:R-:W-:-:S13]  /*2ca30*/  UIADD3.X UR5, URZ, UR37, URZ, UP0, !UPT ;  /* 0x000000253f057290 */ /* 0x000fda00087fe43f */
.L_x_2922:
        /* <DEDUP_REMOVED lines=15> */
.L_x_2923:
        /* <DEDUP_REMOVED lines=15> */
.L_x_2924:
        /* <DEDUP_REMOVED lines=15> */
.L_x_2925:
        /* <DEDUP_REMOVED lines=10> */
.L_x_2909:
[----:B------:R-:W-:Y:S05]  /*2cdb0*/  BSYNC B1 ;  /* 0x0000000000017941 */ /* 0x000fea0003800000 */
.L_x_2908:
[----:B0-----:R-:W2:Y:S04]  /*2cdc0*/  LDL.LU R2, [R1+0x20] ;  /* 0x0000200001027983 */ /* 0x001ea80000300800 */
[----:B------:R-:W3:Y:S01]  /*2cdd0*/  LDL.LU R5, [R1+0x24] ;  /* 0x0000240001057983 */ /* 0x000ee20000300800 */
[----:B------:R-:W-:Y:S01]  /*2cde0*/  VIADD R7, R7, 0xfffffffe ;  /* 0xfffffffe07077836 */ /* 0x000fe20000000000 */
[----:B------:R-:W-:-:S04]  /*2cdf0*/  PLOP3.LUT P0, PT, PT, PT, PT, 0x8, 0x0 ;  /* 0x000000000000781c */ /* 0x000fc80003f0e170 */
[----:B------:R-:W-:Y:S01]  /*2ce00*/  ISETP.GE.AND P2, PT, R7, R9, PT ;  /* 0x000000090700720c */ /* 0x000fe20003f46270 */
[----:B--2---:R-:W-:-:S05]  /*2ce10*/  VIADD R2, R2, 0x1 ;  /* 0x0000000102027836 */ /* 0x004fca0000000000 */
[----:B------:R-:W-:-:S04]  /*2ce20*/  ISETP.NE.AND P1, PT, R2, 0x2, PT ;  /* 0x000000020200780c */ /* 0x000fc80003f25270 */
[----:B------:R-:W-:Y:S02]  /*2ce30*/  SEL R3, RZ, 0x1, P1 ;  /* 0x00000001ff037807 */ /* 0x000fe40000800000 */
[----:B------:R-:W-:Y:S02]  /*2ce40*/  SEL R2, R2, RZ, P1 ;  /* 0x000000ff02027207 */ /* 0x000fe40000800000 */
[----:B---3--:R-:W-:-:S03]  /*2ce50*/  LOP3.LUT R5, R5, R3, RZ, 0x3c, !PT ;  /* 0x0000000305057212 */ /* 0x008fc600078e3cff */
[----:B------:R0:W-:Y:S04]  /*2ce60*/  STL [R1+0x20], R2 ;  /* 0x0000200201007387 */ /* 0x0001e80000100800 */
[----:B------:R0:W-:Y:S01]  /*2ce70*/  STL [R1+0x24], R5 ;  /* 0x0000240501007387 */ /* 0x0001e20000100800 */
[----:B------:R-:W-:Y:S05]  /*2ce80*/  @!P2 BRA `(.L_x_2902) ;  /* 0x0000000800eca947 */ /* 0x000fea0003800000 */
.L_x_2944:
[----:B------:R-:W-:Y:S05]  /*2ce90*/  YIELD ;  /* 0x0000000000007946 */ /* 0x000fea0003800000 */
[----:B------:R-:W-:Y:S04]  /*2cea0*/  BSSY B1, `(.L_x_2926) ;  /* 0x00000ad000017945 */ /* 0x000fe80003800000 */
[----:B-1----:R-:W-:Y:S05]  /*2ceb0*/  @!P6 BRA `(.L_x_2927) ;  /* 0x0000000800ace947 */ /* 0x002fea0003800000 */
[----:B------:R-:W2:Y:S04]  /*2cec0*/  LDL R4, [R1+0x20] ;  /* 0x0000200001047983 */ /* 0x000ea80000100800 */
[----:B------:R-:W3:Y:S01]  /*2ced0*/  LDL R3, [R1+0x24] ;  /* 0x0000240001037983 */ /* 0x000ee20000100800 */
[----:B------:R-:W-:Y:S01]  /*2cee0*/  BSSY B2, `(.L_x_2928) ;  /* 0x0000008000027945 */ /* 0x000fe20003800000 */
[----:B0-----:R-:W0:Y:S02]  /*2cef0*/  S2R R2, SR_TID.X ;  /* 0x0000000000027919 */ /* 0x001e240000002100 */
[----:B0-----:R-:W-:-:S04]  /*2cf00*/  LOP3.LUT R2, R2, 0x7f, RZ, 0xc0, !PT ;  /* 0x0000007f02027812 */ /* 0x001fc800078ec0ff */
[----:B------:R-:W-:Y:S02]  /*2cf10*/  ISETP.NE.AND P2, PT, R2, RZ, PT ;  /* 0x000000ff0200720c */ /* 0x000fe40003f45270 */
[----:B--2---:R-:W-:Y:S02]  /*2cf20*/  LEA R6, R4, R18, 0x3 ;  /* 0x0000001204067211 */ /* 0x004fe400078e18ff */
[----:B---3--:R-:W-:-:S04]  /*2cf30*/  SHF.L.U32 R5, R3, 0x1f, RZ ;  /* 0x0000001f03057819 */ /* 0x008fc800000006ff */
[----:B------:R-:W0:Y:S02]  /*2cf40*/  SYNCS.PHASECHK.TRANS64.TRYWAIT P1, [R6+URZ+0x388a0], R5 ;  /* 0x0388a005060075a7 */ /* 0x000e24000802017f */
[----:B0-----:R-:W-:Y:S05]  /*2cf50*/  @!P1 BRA `(.L_x_2929) ;  /* 0x00000084005c9947 */ /* 0x001fea0003800000 */
.L_x_3129:
[----:B------:R-:W-:Y:S05]  /*2cf60*/  BSYNC B2 ;  /* 0x0000000000027941 */ /* 0x000fea0003800000 */
.L_x_2928:
[----:B------:R-:W-:Y:S04]  /*2cf70*/  BSSY B2, `(.L_x_2930) ;  /* 0x0000009000027945 */ /* 0x000fe80003800000 */
        /* <DEDUP_REMOVED lines=8> */
.L_x_2931:
[----:B------:R-:W-:Y:S05]  /*2d000*/  BSYNC B2 ;  /* 0x0000000000027941 */ /* 0x000fea0003800000 */
.L_x_2930:
        /* <DEDUP_REMOVED lines=9> */
[----:B--2---:R-:W-:Y:S02]  /*2d0a0*/  IMAD R4, R2, 0xa000, R18 ;  /* 0x0000a00002047824 */ /* 0x004fe400078e0212 */
[----:B------:R-:W-:-:S02]  /*2d0b0*/  VIADD R2, R6, 0x38890 ;  /* 0x0003889006027836 */ /* 0x000fc40000000000 */
[----:B------:R-:W-:-:S08]  /*2d0c0*/  VIADD R8, R4, 0x24400 ;  /* 0x0002440004087836 */ /* 0x000fd00000000000 */
.L_x_2932:
        /* <DEDUP_REMOVED lines=11> */
[----:B------:R-:W-:Y:S01]  /*2d180*/  UMOV UR6, 0x0 ;  /* 0x0000000000067882 */ /* 0x000fe20000000000 */
[----:B------:R-:W-:Y:S01]  /*2d190*/  PLOP3.LUT P1, PT, PT, PT, PT, 0x80, 0x0 ;  /* 0x000000000000781c */ /* 0x000fe20003f2f070 */
[----:B------:R-:W-:Y:S01]  /*2d1a0*/  UMOV UR7, 0x12f00000 ;  /* 0x12f0000000077882 */ /* 0x000fe20000000000 */
[----:B------:R-:W-:Y:S01]  /*2d1b0*/  R2UR UR10, R8 ;  /* 0x00000000080a72ca */ /* 0x000fe200000e0000 */
[----:B------:R-:W-:-:S14]  /*2d1c0*/  VIADD R8, R4, 0x26c00 ;  /* 0x00026c0004087836 */ /* 0x000fdc0000000000 */
.L_x_2933:
        /* <DEDUP_REMOVED lines=16> */
.L_x_2934:
        /* <DEDUP_REMOVED lines=13> */
[----:B------:R-:W-:Y:S01]  /*2d3a0*/  IADD3 R8, R4, 0x2bc00, RZ ;  /* 0x0002bc0004087810 */ /* 0x000fe20007ffe0ff */
[----:B------:R-:W-:Y:S01]  /*2d3b0*/  UMOV UR7, 0x12f00000 ;  /* 0x12f0000000077882 */ /* 0x000fe20000000000 */
[----:B------:R-:W-:-:S15]  /*2d3c0*/  R2UR UR10, R14 ;  /* 0x000000000e0a72ca */ /* 0x000fde00000e0000 */
.L_x_2935:
        /* <DEDUP_REMOVED lines=10> */
[----:B------:R-:W1:Y:S01]  /*2d470*/  SYNCS.PHASECHK.TRANS64.TRYWAIT P1, [R6+URZ+0x388c0], R5 ;  /* 0x0388c005060075a7 */ /* 0x000e62000802017f */
[----:B------:R-:W-:Y:S04]  /*2d480*/  BSSY B2, `(.L_x_2936) ;  /* 0x0000002000027945 */ /* 0x000fe80003800000 */
[----:B-1----:R-:W-:Y:S05]  /*2d490*/  @!P1 BRA `(.L_x_2937) ;  /* 0x0000008000209947 */ /* 0x002fea0003800000 */
.L_x_3130:
[----:B------:R-:W-:Y:S05]  /*2d4a0*/  BSYNC B2 ;  /* 0x0000000000027941 */ /* 0x000fea0003800000 */
.L_x_2936:
        /* <DEDUP_REMOVED lines=11> */
.L_x_2939:
[----:B------:R-:W-:Y:S05]  /*2d560*/  BSYNC B2 ;  /* 0x0000000000027941 */ /* 0x000fea0003800000 */
.L_x_2938:
[----:B------:R-:W-:Y:S01]  /*2d570*/  R2UR UR10, R11 ;  /* 0x000000000b0a72ca */ /* 0x000fe200000e0000 */
[----:B------:R-:W-:Y:S01]  /*2d580*/  UIADD3 UR4, UP0, UR36, 0x670, URZ ;  /* 0x0000067024047890 */ /* 0x000fe2000ff1e03f */
[----:B------:R-:W-:Y:S01]  /*2d590*/  R2UR UR6, R12 ;  /* 0x000000000c0672ca */ /* 0x000fe200000e0000 */
[----:B01----:R-:W-:Y:S01]  /*2d5a0*/  VIADD R6, R6, 0x388b0 ;  /* 0x000388b006067836 */ /* 0x003fe20000000000 */
[----:B------:R-:W-:Y:S01]  /*2d5b0*/  R2UR UR7, R13 ;  /* 0x000000000d0772ca */ /* 0x000fe200000e0000 */
[----:B------:R-:W-:Y:S01]  /*2d5c0*/  UIADD3.X UR5, URZ, UR37, URZ, UP0, !UPT ;  /* 0x000000253f057290 */ /* 0x000fe200087fe43f */
[----:B------:R-:W-:Y:S02]  /*2d5d0*/  PLOP3.LUT P1, PT, PT, PT, PT, 0x80, 0x0 ;  /* 0x000000000000781c */ /* 0x000fe40003f2f070 */
[----:B------:R-:W-:-:S11]  /*2d5e0*/  IADD3 R2, R4, 0x400, RZ ;  /* 0x0000040004027810 */ /* 0x000fd60007ffe0ff */
.L_x_2940:
        /* <DEDUP_REMOVED lines=16> */
.L_x_2941:
        /* <DEDUP_REMOVED lines=15> */
.L_x_2942:
        /* <DEDUP_REMOVED lines=15> */
.L_x_2943:
        /* <DEDUP_REMOVED lines=10> */
.L_x_2927:
[----:B------:R-:W-:Y:S05]  /*2d970*/  BSYNC B1 ;  /* 0x0000000000017941 */ /* 0x000fea0003800000 */
.L_x_2926:
[----:B0-----:R-:W2:Y:S04]  /*2d980*/  LDL.LU R2, [R1+0x20] ;  /* 0x0000200001027983 */ /* 0x001ea80000300800 */
        /* <DEDUP_REMOVED lines=11> */
.L_x_2902:
[----:B------:R-:W-:Y:S05]  /*2da40*/  BSYNC B0 ;  /* 0x0000000000007941 */ /* 0x000fea0003800000 */
.L_x_2901:
[----:B------:R-:W2:Y:S01]  /*2da50*/  LDL R4, [R1+0x4] ;  /* 0x0000040001047983 */ /* 0x000ea20000100800 */
[----:B------:R-:W3:Y:S01]  /*2da60*/  LDC R0, c[0x0][0x448] ;  /* 0x00011200ff007b82 */ /* 0x000ee20000000800 */
[----:B------:R-:W-:Y:S01]  /*2da70*/  ISETP.NE.AND P2, PT, R17, RZ, PT ;  /* 0x000000ff1100720c */ /* 0x000fe20003f45270 */
[----:B------:R-:W-:Y:S05]  /*2da80*/  @!P0 WARPSYNC.ALL ;  /* 0x0000000000008948 */ /* 0x000fea0003800000 */
[----:B------:R-:W-:Y:S07]  /*2da90*/  BSSY B0, `(.L_x_2945) ;  /* 0x000002d000007945 */ /* 0x000fee0003800000 */
[----:B------:R-:W4:Y:S08]  /*2daa0*/  @!P2 LDC R17, c[0x0][0x9f0] ;  /* 0x00027c00ff11ab82 */ /* 0x000f300000000800 */
[----:B------:R-:W-:Y:S01]  /*2dab0*/  @!P0 BAR.SYNC.DEFER_BLOCKING 0xc, 0x180 ;  /* 0x0306000000008b1d */ /* 0x000fe20000010000 */
[----:B---3--:R-:W-:-:S13]  /*2dac0*/  ISETP.NE.AND P1, PT, R0, 0x1, PT ;  /* 0x000000010000780c */ /* 0x008fda0003f25270 */
[----:B01----:R-:W0:Y:S08]  /*2dad0*/  @P1 LDC R2, c[0x0][0x44c] ;  /* 0x00011300ff021b82 */ /* 0x003e300000000800 */
[----:B------:R-:W1:Y:S01]  /*2dae0*/  @P1 LDC R3, c[0x0][0x450] ;  /* 0x00011400ff031b82 */ /* 0x000e620000000800 */
[----:B--2---:R-:W-:-:S05]  /*2daf0*/  LEA R0, R4, 0x7f, 0x7 ;  /* 0x0000007f04007811 */ /* 0x004fca00078e38ff */
[----:B0-----:R-:W-:-:S05]  /*2db00*/  @P1 IMAD.HI.U32 R2, R0, R2, RZ ;  /* 0x0000000200021227 */ /* 0x001fca00078e00ff */
[----:B-1----:R-:W-:-:S05]  /*2db10*/  @P1 SHF.R.U32.HI R0, RZ, R3, R2 ;  /* 0x00000003ff001219 */ /* 0x002fca0000011602 */
[----:B------:R-:W-:-:S04]  /*2db20*/  IMAD.IADD R0, R21, 0x1, R0 ;  /* 0x0000000115007824 */ /* 0x000fc800078e0200 */
[----:B------:R-:W-:-:S05]  /*2db30*/  IMAD.HI R0, R0, 0x66666667, RZ ;  /* 0x6666666700007827 */ /* 0x000fca00078e02ff */
[----:B------:R-:W-:-:S04]  /*2db40*/  SHF.R.U32.HI R2, RZ, 0x1f, R0 ;  /* 0x0000001fff027819 */ /* 0x000fc80000011600 */
[----:B------:R-:W-:-:S04]  /*2db50*/  LEA.HI.SX32 R0, R0, R2, 0x1b ;  /* 0x0000000200007211 */ /* 0x000fc800078fdaff */
[----:B------:R-:W-:-:S04]  /*2db60*/  VIMNMX R7, R20, R0, PT ;  /* 0x0000000014077248 */ /* 0x000fc80003fe0100 */
[----:B------:R-:W-:Y:S01]  /*2db70*/  ISETP.GE.AND P1, PT, R7, 0x1, PT ;  /* 0x000000010700780c */ /* 0x000fe20003f26270 */
[----:B------:R0:W-:Y:S04]  /*2db80*/  STL [R1+0x40], R7 ;  /* 0x0000400701007387 */ /* 0x0001e80000100800 */
[----:B------:R0:W-:Y:S08]  /*2db90*/  STL [R1+0x44], RZ ;  /* 0x000044ff01007387 */ /* 0x0001f00000100800 */
[----:B0---4-:R-:W-:Y:S05]  /*2dba0*/  @!P1 BRA `(.L_x_2946) ;  /* 0x00000000006c9947 */ /* 0x011fea0003800000 */
[----:B------:R-:W-:-:S04]  /*2dbb0*/  IABS R0, R17 ;  /* 0x0000001100007213 */ /* 0x000fc80000000000 */
[----:B------:R-:W0:Y:S08]  /*2dbc0*/  I2F.RP R2, R0 ;  /* 0x0000000000027306 */ /* 0x000e300000209400 */
[----:B0-----:R-:W0:Y:S02]  /*2dbd0*/  MUFU.RCP R2, R2 ;  /* 0x0000000200027308 */ /* 0x001e240000001000 */
[----:B0-----:R-:W-:-:S06]  /*2dbe0*/  VIADD R2, R2, 0xffffffe ;  /* 0x0ffffffe02027836 */ /* 0x001fcc0000000000 */
[----:B------:R-:W0:Y:S02]  /*2dbf0*/  F2I.FTZ.U32.TRUNC.NTZ R3, R2 ;  /* 0x0000000200037305 */ /* 0x000e24000021f000 */
[----:B0-----:R-:W-:-:S04]  /*2dc00*/  IMAD.MOV R2, RZ, RZ, -R3 ;  /* 0x000000ffff027224 */ /* 0x001fc800078e0a03 */
[----:B------:R-:W-:Y:S01]  /*2dc10*/  IMAD R4, R2, R0, RZ ;  /* 0x0000000002047224 */ /* 0x000fe200078e02ff */
[----:B------:R-:W-:-:S05]  /*2dc20*/  MOV R2, RZ ;  /* 0x000000ff00027202 */ /* 0x000fca0000000f00 */
        /* <DEDUP_REMOVED lines=18> */
[----:B------:R0:W-:Y:S02]  /*2dd50*/  STL [R1+0x44], R2 ;  /* 0x0000440201007387 */ /* 0x0001e40000100800 */
.L_x_2946:
[----:B------:R-:W-:Y:S05]  /*2dd60*/  BSYNC B0 ;  /* 0x0000000000007941 */ /* 0x000fea0003800000 */
.L_x_2945:
[----:B------:R-:W2:Y:S04]  /*2dd70*/  LDL R0, [R1+0x44] ;  /* 0x0000440001007983 */ /* 0x000ea80000100800 */
[----:B0-----:R-:W2:Y:S01]  /*2dd80*/  LDL R2, [R1+0x60] ;  /* 0x0000600001027983 */ /* 0x001ea20000100800 */
[----:B------:R-:W-:Y:S01]  /*2dd90*/  BSSY B7, `(.L_x_2947) ;  /* 0x00004ce000077945 */ /* 0x000fe20003800000 */
[----:B--2---:R-:W-:-:S05]  /*2dda0*/  IMAD R2, R2, R0, RZ ;  /* 0x0000000002027224 */ /* 0x004fca00078e02ff */
[----:B------:R-:W-:Y:S01]  /*2ddb0*/  VIADDMNMX R0, R2, R0, R7, PT ;  /* 0x0000000002007246 */ /* 0x000fe20003800107 */
[----:B------:R0:W-:Y:S03]  /*2ddc0*/  STL [R1+0x30], R2 ;  /* 0x0000300201007387 */ /* 0x0001e60000100800 */
[----:B------:R-:W-:Y:S01]  /*2ddd0*/  ISETP.GT.AND P0, PT, R0, R2, PT ;  /* 0x000000020000720c */ /* 0x000fe20003f04270 */
[----:B------:R0:W-:-:S12]  /*2dde0*/  STL [R1+0x48], R0 ;  /* 0x0000480001007387 */ /* 0x0001d80000100800 */
[----:B0-----:R-:W-:Y:S05]  /*2ddf0*/  @P0 BRA `(.L_x_2948) ;  /* 0x00000000004c0947 */ /* 0x001fea0003800000 */
[----:B------:R-:W0:Y:S02]  /*2de00*/  S2R R0, SR_TID.X ;  /* 0x0000000000007919 */ /* 0x000e240000002100 */
[----:B0-----:R-:W-:-:S04]  /*2de10*/  LOP3.LUT R0, R0, 0x7f, RZ, 0xc0, !PT ;  /* 0x0000007f00007812 */ /* 0x001fc800078ec0ff */
[----:B------:R-:W-:-:S13]  /*2de20*/  ISETP.NE.AND P0, PT, R0, RZ, PT ;  /* 0x000000ff0000720c */ /* 0x000fda0003f05270 */
[----:B------:R-:W-:Y:S05]  /*2de30*/  @P0 BRA `(.L_x_2949) ;  /* 0x0000004c000c0947 */ /* 0x000fea0003800000 */
[----:B------:R-:W0:Y:S01]  /*2de40*/  S2R R3, SR_LANEID ;  /* 0x0000000000037919 */ /* 0x000e220000000000 */
[----:B------:R-:W-:Y:S01]  /*2de50*/  VOTEU.ANY UR4, UPT, PT ;  /* 0x0000000000047886 */ /* 0x000fe200038e0100 */
[----:B------:R-:W1:Y:S01]  /*2de60*/  LDC.64 R4, c[0x0][0xc60] ;  /* 0x00031800ff047b82 */ /* 0x000e620000000a00 */
[----:B------:R-:W0:Y:S01]  /*2de70*/  FLO.U32 R0, UR4 ;  /* 0x0000000400007d00 */ /* 0x000e2200080e0000 */
[----:B------:R-:W-:-:S07]  /*2de80*/  ULDC.64 UR6, c[0x0][0x208] ;  /* 0x0000820000067ab9 */ /* 0x000fce0000000a00 */
[----:B------:R-:W1:Y:S01]  /*2de90*/  POPC R2, UR4 ;  /* 0x0000000400027d09 */ /* 0x000e620008000000 */
[----:B0-----:R-:W-:-:S13]  /*2dea0*/  ISETP.EQ.U32.AND P0, PT, R0, R3, PT ;  /* 0x000000030000720c */ /* 0x001fda0003f02070 */
[----:B-1----:R-:W2:Y:S01]  /*2deb0*/  @P0 ATOMG.E.ADD.STRONG.GPU PT, R5, desc[UR6][R4.64], R2 ;  /* 0x00000002040509a8 */ /* 0x002ea200081ee1c6 */
[----:B------:R-:W0:Y:S02]  /*2dec0*/  S2R R3, SR_LTMASK ;  /* 0x0000000000037919 */ /* 0x000e240000003900 */
[----:B0-----:R-:W-:-:S06]  /*2ded0*/  LOP3.LUT R3, R3, UR4, RZ, 0xc0, !PT ;  /* 0x0000000403037c12 */ /* 0x001fcc000f8ec0ff */
[----:B------:R-:W0:Y:S01]  /*2dee0*/  POPC R3, R3 ;  /* 0x0000000300037309 */ /* 0x000e220000000000 */
[----:B--2---:R-:W0:Y:S02]  /*2def0*/  SHFL.IDX PT, R0, R5, R0, 0x1f ;  /* 0x00001f0005007589 */ /* 0x004e2400000e0000 */
[----:B0-----:R-:W-:-:S05]  /*2df00*/  IADD3 R0, R0, UR38, R3 ;  /* 0x0000002600007c10 */ /* 0x001fca000fffe003 */
[----:B------:R0:W-:Y:S01]  /*2df10*/  STL [R1], R0 ;  /* 0x0000000001007387 */ /* 0x0001e20000100800 */
[----:B------:R-:W-:Y:S05]  /*2df20*/  BRA `(.L_x_2949) ;  /* 0x0000004800d07947 */ /* 0x000fea0003800000 */
.L_x_2948:
        /* <DEDUP_REMOVED lines=20> */
.L_x_2951:
[----:B------:R-:W-:Y:S05]  /*2e070*/  BSYNC B6 ;  /* 0x0000000000067941 */ /* 0x000fea0003800000 */
.L_x_2950:
        /* <DEDUP_REMOVED lines=20> */
.L_x_2954:
        /* <DEDUP_REMOVED lines=15> */
.L_x_2953:
[----:B------:R-:W-:Y:S05]  /*2e2b0*/  BSYNC B6 ;  /* 0x0000000000067941 */ /* 0x000fea0003800000 */
.L_x_2952:
        /* <DEDUP_REMOVED lines=12> */
[----:B0-----:R-:W0:Y:S01]  /*2e380*/  LDC.64 R2, c[0x0][0x418] ;  /* 0x00010600ff027b82 */ /* 0x001e220000000a00 */
[----:B-----5:R-:W-:Y:S01]  /*2e390*/  VIADD R0, R17, 0xffffffff ;  /* 0xffffffff11007836 */ /* 0x020fe20000000000 */
[----:B--2---:R-:W-:Y:S01]  /*2e3a0*/  SHF.R.S32.HI R8, RZ, 0x1f, R7 ;  /* 0x0000001fff087819 */ /* 0x004fe20000011407 */
[----:B------:R1:W-:Y:S04]  /*2e3b0*/  @P0 STL [R1+0x14], R7 ;  /* 0x0000140701000387 */ /* 0x0003e80000100800 */
[----:B------:R1:W-:Y:S01]  /*2e3c0*/  STL [R1+0x28], R8 ;  /* 0x0000280801007387 */ /* 0x0003e20000100800 */
[----:B0-----:R-:W-:Y:S01]  /*2e3d0*/  LOP3.LUT P0, RZ, R2, UR4, RZ, 0xfc, !PT ;  /* 0x0000000402ff7c12 */ /* 0x001fe2000f80fcff */
[----:B------:R-:W-:-:S03]  /*2e3e0*/  UMOV UR4, 0xffffffff ;  /* 0xffffffff00047882 */ /* 0x000fc60000000000 */
[----:B------:R-:W-:-:S04]  /*2e3f0*/  LOP3.LUT P0, RZ, R3, UR5, RZ, 0xfc, P0 ;  /* 0x0000000503ff7c12 */ /* 0x000fc8000800fcff */
[----:B------:R-:W-:Y:S01]  /*2e400*/  SEL R17, R7, RZ, !P0 ;  /* 0x000000ff07117207 */ /* 0x000fe20004000000 */
[----:B-1----:R-:W-:Y:S08]  /*2e410*/  BRA.DIV UR4, `(.L_x_2955) ;  /* 0x0000007204547947 */ /* 0x002ff0000b800000 */
[----:B------:R-:W0:Y:S02]  /*2e420*/  S2R R4, SR_TID.X ;  /* 0x0000000000047919 */ /* 0x000e240000002100 */
[----:B0-----:R-:W-:-:S04]  /*2e430*/  SHF.R.U32.HI R4, RZ, 0x5, R4 ;  /* 0x00000005ff047819 */ /* 0x001fc80000011604 */
[----:B------:R-:W-:-:S05]  /*2e440*/  LOP3.LUT R4, R4, 0x3, RZ, 0xc0, !PT ;  /* 0x0000000304047812 */ /* 0x000fca00078ec0ff */
[----:B------:R0:W1:Y:S02]  /*2e450*/  SHFL.IDX PT, R14, R4, RZ, 0x1f ;  /* 0x00001fff040e7589 */ /* 0x00006400000e0000 */
.L_x_3133:
[----:B0-----:R-:W2:Y:S01]  /*2e460*/  LDL.LU R4, [R1+0x10] ;  /* 0x0000100001047983 */ /* 0x001ea20000300800 */
[----:B------:R-:W-:Y:S02]  /*2e470*/  PLOP3.LUT P1, PT, PT, PT, PT, 0x8, 0x0 ;  /* 0x000000000000781c */ /* 0x000fe40003f2e170 */
[----:B-1----:R-:W-:Y:S01]  /*2e480*/  ISETP.NE.AND P0, PT, R14, RZ, PT ;  /* 0x000000ff0e00720c */ /* 0x002fe20003f05270 */
        /* <DEDUP_REMOVED lines=8> */
.L_x_3136:
[----:B------:R-:W-:Y:S05]  /*2e510*/  @!P6 BRA `(.L_x_2956) ;  /* 0x00000004003ce947 */ /* 0x000fea0003800000 */
[----:B------:R-:W-:-:S04]  /*2e520*/  ISETP.NE.U32.AND P0, PT, R2, RZ, PT ;  /* 0x000000ff0200720c */ /* 0x000fc80003f05070 */
[----:B------:R-:W-:-:S13]  /*2e530*/  ISETP.NE.AND.EX P0, PT, R3, RZ, PT, P0 ;  /* 0x000000ff0300720c */ /* 0x000fda0003f05300 */
[----:B------:R-:W-:Y:S05]  /*2e540*/  @!P0 BRA `(.L_x_2958) ;  /* 0x0000000000548947 */ /* 0x000fea0003800000 */
[----:B------:R-:W1:Y:S01]  /*2e550*/  LDC R6, c[0x0][0x43c] ;  /* 0x00010f00ff067b82 */ /* 0x000e620000000800 */
[----:B------:R-:W-:Y:S01]  /*2e560*/  IMAD.MOV.U32 R9, RZ, RZ, R0 ;  /* 0x000000ffff097224 */ /* 0x000fe200078e0000 */
[----:B------:R-:W-:Y:S01]  /*2e570*/  ULDC.64 UR4, c[0x0][0x428] ;  /* 0x00010a0000047ab9 */ /* 0x000fe20000000a00 */
[----:B------:R-:W-:Y:S02]  /*2e580*/  ULDC.64 UR6, c[0x0][0x208] ;  /* 0x0000820000067ab9 */ /* 0x000fe40000000a00 */
[----:B0-----:R-:W-:Y:S01]  /*2e590*/  IMAD.MOV.U32 R0, RZ, RZ, R9 ;  /* 0x000000ffff007224 */ /* 0x001fe200078e0009 */
[----:B-1----:R-:W-:-:S13]  /*2e5a0*/  ISETP.NE.AND P0, PT, R6, 0x1, PT ;  /* 0x000000010600780c */ /* 0x002fda0003f05270 */
[----:B------:R-:W0:Y:S02]  /*2e5b0*/  @P0 LDC.64 R4, c[0x0][0x440] ;  /* 0x00011000ff040b82 */ /* 0x000e240000000a00 */
[----:B0-----:R-:W-:-:S05]  /*2e5c0*/  @P0 IMAD.HI.U32 R4, R9, R4, RZ ;  /* 0x0000000409040227 */ /* 0x001fca00078e00ff */
        /* <DEDUP_REMOVED lines=13> */
.L_x_2958:
[----:B-1----:R-:W2:Y:S01]  /*2e6a0*/  LDL R2, [R1+0x18] ;  /* 0x0000180001027983 */ /* 0x002ea20000100800 */
[----:B0-----:R-:W-:Y:S01]  /*2e6b0*/  IMAD R0, R19, 0x8, R18 ;  /* 0x0000000813007824 */ /* 0x001fe200078e0212 */
[----:B--2---:R-:W-:-:S04]  /*2e6c0*/  SHF.L.U32 R2, R2, 0x1f, RZ ;  /* 0x0000001f02027819 */ /* 0x004fc800000006ff */
[----:B------:R-:W0:Y:S02]  /*2e6d0*/  SYNCS.PHASECHK.TRANS64.TRYWAIT P0, [R0+URZ+0x38840], R2 ;  /* 0x03884002000075a7 */ /* 0x000e24000800017f */
[----:B0-----:R-:W-:Y:S05]  /*2e6e0*/  @!P0 BRA `(.L_x_2959) ;  /* 0x0000006c00f48947 */ /* 0x001fea0003800000 */
.L_x_3137:
        /* <DEDUP_REMOVED lines=9> */
[----:B--2---:R-:W-:Y:S05]  /*2e780*/  @!P0 BRA `(.L_x_2960) ;  /* 0x0000000000048947 */ /* 0x004fea0003800000 */
[----:B------:R-:W-:Y:S01]  /*2e790*/  BPT.TRAP 0x1 ;  /* 0x000000040000795c */ /* 0x000fe20000300000 */
.L_x_2960:
[----:B0-----:R-:W2:Y:S04]  /*2e7a0*/  LDL R2, [R1+0x1c] ;  /* 0x00001c0001027983 */ /* 0x001ea80000100800 */
        /* <DEDUP_REMOVED lines=23> */
[----:B0-----:R-:W-:Y:S01]  /*2e920*/  UMOV UR8, UR15 ;  /* 0x0000000f00087c82 */ /* 0x001fe20008000000 */
[----:B------:R-:W-:Y:S01]  /*2e930*/  UMOV UR10, UR17 ;  /* 0x00000011000a7c82 */ /* 0x000fe20008000000 */
[----:B------:R-:W-:Y:S01]  /*2e940*/  UMOV UR15, 0x80 ;  /* 0x00000080000f7882 */ /* 0x000fe20000000000 */
[----:B------:R0:W-:Y:S02]  /*2e950*/  UTMALDG.4D [UR8], [UR4], desc[UR6] ;  /* 0x00000608040075b4 */ /* 0x0001e40008019000 */
[----:B0-----:R-:W-:Y:S01]  /*2e960*/  UMOV UR8, UR16 ;  /* 0x0000001000087c82 */ /* 0x001fe20008000000 */
[----:B------:R-:W-:Y:S01]  /*2e970*/  UMOV UR10, UR15 ;  /* 0x0000000f000a7c82 */ /* 0x000fe20008000000 */
[----:B------:R-:W-:Y:S01]  /*2e980*/  UMOV UR15, 0xc0 ;  /* 0x000000c0000f7882 */ /* 0x000fe20000000000 */
[----:B------:R0:W-:Y:S02]  /*2e990*/  UTMALDG.4D [UR8], [UR4], desc[UR6] ;  /* 0x00000608040075b4 */ /* 0x0001e40008019000 */
[----:B0-----:R-:W-:Y:S01]  /*2e9a0*/  UMOV UR8, UR14 ;  /* 0x0000000e00087c82 */ /* 0x001fe20008000000 */
[----:B------:R-:W-:-:S02]  /*2e9b0*/  UMOV UR10, UR15 ;  /* 0x0000000f000a7c82 */ /* 0x000fc40008000000 */
[----:B------:R1:W-:Y:S01]  /*2e9c0*/  UTMALDG.4D [UR8], [UR4], desc[UR6] ;  /* 0x00000608040075b4 */ /* 0x0003e20008019000 */
[----:B--2---:R-:W-:-:S04]  /*2e9d0*/  LOP3.LUT R2, R2, 0xfffffffe, RZ, 0xc0, !PT ;  /* 0xfffffffe02027812 */ /* 0x004fc800078ec0ff */
[----:B------:R-:W-:-:S05]  /*2e9e0*/  @P0 LOP3.LUT R2, R2, 0x1, RZ, 0xfc, !PT ;  /* 0x0000000102020812 */ /* 0x000fca00078efcff */
[----:B------:R1:W-:Y:S01]  /*2e9f0*/  STL [R1+0x10], R2 ;  /* 0x0000100201007387 */ /* 0x0003e20000100800 */
[----:B------:R-:W-:Y:S01]  /*2ea00*/  NOP ;  /* 0x0000000000007918 */ /* 0x000fe20000000000 */
.L_x_2956:
[----:B------:R-:W2:Y:S04]  /*2ea10*/  LDL.LU R3, [R1+0x4c] ;  /* 0x00004c0001037983 */ /* 0x000ea80000300800 */
[----:B------:R-:W3:Y:S04]  /*2ea20*/  LDL.LU R5, [R1+0x34] ;  /* 0x0000340001057983 */ /* 0x000ee80000300800 */
[----:B0-----:R-:W4:Y:S01]  /*2ea30*/  LDL.LU R4, [R1+0x54] ;  /* 0x0000540001047983 */ /* 0x001f220000300800 */
[----:B------:R-:W-:Y:S05]  /*2ea40*/  WARPSYNC.ALL ;  /* 0x0000000000007948 */ /* 0x000fea0003800000 */
[----:B-1----:R-:W-:Y:S01]  /*2ea50*/  ULDC.64 UR4, c[0x0][0x298] ;  /* 0x0000a60000047ab9 */ /* 0x002fe20000000a00 */
[----:B------:R-:W-:Y:S01]  /*2ea60*/  ULDC.64 UR6, c[0x0][0xa00] ;  /* 0x0002800000067ab9 */ /* 0x000fe20000000a00 */
[----:B------:R-:W-:Y:S01]  /*2ea70*/  VIADD R2, R18, 0x14400 ;  /* 0x0001440012027836 */ /* 0x000fe20000000000 */
[----:B------:R-:W-:Y:S01]  /*2ea80*/  BAR.SYNC.DEFER_BLOCKING 0x8, 0x180 ;  /* 0x0206000000007b1d */ /* 0x000fe20000010000 */
[----:B------:R-:W-:-:S03]  /*2ea90*/  ISETP.NE.U32.AND P0, PT, RZ, UR6, PT ;  /* 0x00000006ff007c0c */ /* 0x000fc6000bf05070 */
[----:B------:R-:W-:Y:S02]  /*2eaa0*/  LOP3.LUT P1, RZ, R2, 0x3ff, RZ, 0xc0, !PT ;  /* 0x000003ff02ff7812 */ /* 0x000fe4000782c0ff */
[----:B------:R-:W-:Y:S01]  /*2eab0*/  ISETP.NE.AND.EX P0, PT, RZ, UR7, PT, P0 ;  /* 0x00000007ff007c0c */ /* 0x000fe2000bf05300 */
[----:B------:R-:W-:Y:S01]  /*2eac0*/  BSSY B6, `(.L_x_2961) ;  /* 0x000001d000067945 */ /* 0x000fe20003800000 */
[----:B--2---:R-:W-:Y:S02]  /*2ead0*/  SHF.R.S32.HI R0, RZ, 0x1f, R3 ;  /* 0x0000001fff007819 */ /* 0x004fe40000011403 */
[----:B---3--:R-:W-:-:S03]  /*2eae0*/  SEL R5, R5, RZ, !P0 ;  /* 0x000000ff05057207 */ /* 0x008fc60004000000 */
[----:B------:R-:W-:Y:S01]  /*2eaf0*/  IMAD R0, R0, UR4, RZ ;  /* 0x0000000400007c24 */ /* 0x000fe2000f8e02ff */
[----:B----4-:R-:W-:-:S03]  /*2eb00*/  SEL R4, R4, RZ, !P0 ;  /* 0x000000ff04047207 */ /* 0x010fc60004000000 */
[C---:B------:R-:W-:Y:S02]  /*2eb10*/  IMAD R0, R3.reuse, UR5, R0 ;  /* 0x0000000503007c24 */ /* 0x040fe4000f8e0200 */
[----:B------:R-:W-:-:S05]  /*2eb20*/  IMAD.WIDE.U32 R2, R3, UR4, RZ ;  /* 0x0000000403027c25 */ /* 0x000fca000f8e00ff */
[----:B------:R-:W-:Y:S01]  /*2eb30*/  IADD3 R0, R3, R0, RZ ;  /* 0x0000000003007210 */ /* 0x000fe20007ffe0ff */
        /* <DEDUP_REMOVED lines=21> */
.L_x_2962:
[----:B------:R-:W-:Y:S05]  /*2ec90*/  BSYNC B6 ;  /* 0x0000000000067941 */ /* 0x000fea0003800000 */
.L_x_2961:
[----:B0-----:R-:W2:Y:S01]  /*2eca0*/  LDL.LU R0, [R1+0x4c] ;  /* 0x00004c0001007983 */ /* 0x001ea20000300800 */
[----:B------:R-:W-:Y:S01]  /*2ecb0*/  ULDC.64 UR4, c[0x0][0x2d8] ;  /* 0x0000b60000047ab9 */ /* 0x000fe20000000a00 */
[----:B------:R-:W0:Y:S01]  /*2ecc0*/  LDC R7, c[0x0][0x448] ;  /* 0x00011200ff077b82 */ /* 0x000e220000000800 */
[----:B------:R-:W-:Y:S01]  /*2ecd0*/  ULDC.64 UR6, c[0x0][0x280] ;  /* 0x0000a00000067ab9 */ /* 0x000fe20000000a00 */
[----:B------:R-:W3:Y:S04]  /*2ece0*/  LDL.LU R4, [R1+0x38] ;  /* 0x0000380001047983 */ /* 0x000ee80000300800 */
[----:B------:R-:W3:Y:S04]  /*2ecf0*/  LDL.LU.64 R2, [R1+0x58] ;  /* 0x0000580001027983 */ /* 0x000ee80000300a00 */
[----:B------:R-:W4:Y:S04]  /*2ed00*/  LDL.LU R5, [R1+0x34] ;  /* 0x0000340001057983 */ /* 0x000f280000300800 */
[----:B------:R-:W4:Y:S01]  /*2ed10*/  LDL R8, [R1+0x4] ;  /* 0x0000040001087983 */ /* 0x000f220000100800 */
[----:B------:R-:W1:Y:S01]  /*2ed20*/  S2R R9, SR_TID.X ;  /* 0x0000000000097919 */ /* 0x000e620000002100 */
[----:B------:R-:W1:Y:S01]  /*2ed30*/  S2R R10, SR_TID.X ;  /* 0x00000000000a7919 */ /* 0x000e620000002100 */
[----:B0-----:R-:W-:-:S13]  /*2ed40*/  ISETP.NE.AND P0, PT, R7, 0x1, PT ;  /* 0x000000010700780c */ /* 0x001fda0003f05270 */
[----:B------:R-:W0:Y:S01]  /*2ed50*/  @P0 LDC R6, c[0x0][0x450] ;  /* 0x00011400ff060b82 */ /* 0x000e220000000800 */
[----:B-1----:R-:W-:Y:S02]  /*2ed60*/  IMAD.SHL.U32 R9, R9, 0x8, RZ ;  /* 0x0000000809097824 */ /* 0x002fe400078e00ff */
[----:B------:R-:W-:-:S03]  /*2ed70*/  IMAD.SHL.U32 R10, R10, 0x8, RZ ;  /* 0x000000080a0a7824 */ /* 0x000fc600078e00ff */
[----:B------:R-:W-:-:S04]  /*2ed80*/  LOP3.LUT R9, R9, 0x38, RZ, 0xc0, !PT ;  /* 0x0000003809097812 */ /* 0x000fc800078ec0ff */
[C---:B------:R-:W-:Y:S02]  /*2ed90*/  LOP3.LUT R12, R9.reuse, 0x40, RZ, 0xfc, !PT ;  /* 0x00000040090c7812 */ /* 0x040fe400078efcff */
[C---:B------:R-:W-:Y:S02]  /*2eda0*/  LOP3.LUT R11, R9.reuse, 0x80, RZ, 0xfc, !PT ;  /* 0x00000080090b7812 */ /* 0x040fe400078efcff */
[----:B------:R-:W-:Y:S02]  /*2edb0*/  LOP3.LUT R9, R9, 0xc0, RZ, 0xfc, !PT ;  /* 0x000000c009097812 */ /* 0x000fe400078efcff */
[----:B------:R-:W-:Y:S02]  /*2edc0*/  LOP3.LUT R10, R10, 0x38, RZ, 0xc0, !PT ;  /* 0x000000380a0a7812 */ /* 0x000fe400078ec0ff */
[----:B---3--:R-:W-:Y:S02]  /*2edd0*/  MOV R3, R4 ;  /* 0x0000000400037202 */ /* 0x008fe40000000f00 */
[----:B------:R-:W1:Y:S01]  /*2ede0*/  S2R R4, SR_TID.X ;  /* 0x0000000000047919 */ /* 0x000e620000002100 */
[----:B------:R-:W-:-:S04]  /*2edf0*/  IMAD.WIDE.U32 R2, R16, UR4, R2 ;  /* 0x0000000410027c25 */ /* 0x000fc8000f8e0002 */
[----:B------:R-:W-:Y:S01]  /*2ee00*/  IMAD R3, R16, UR5, R3 ;  /* 0x0000000510037c24 */ /* 0x000fe2000f8e0203 */
[----:B------:R-:W-:Y:S02]  /*2ee10*/  ULDC.64 UR4, c[0x0][0x2e0] ;  /* 0x0000b80000047ab9 */ /* 0x000fe40000000a00 */
[----:B--2---:R-:W-:Y:S02]  /*2ee20*/  IMAD R0, R0, UR4, RZ ;  /* 0x0000000400007c24 */ /* 0x004fe4000f8e02ff */
[----:B----4-:R-:W-:-:S04]  /*2ee30*/  IMAD.WIDE.U32 R2, R5, UR4, R2 ;  /* 0x0000000405027c25 */ /* 0x010fc8000f8e0002 */
        /* <DEDUP_REMOVED lines=12> */
[----:B0-----:R-:W-:-:S04]  /*2ef00*/  @P0 SHF.R.U32.HI R0, RZ, R6, R5 ;  /* 0x00000006ff000219 */ /* 0x001fc80000011605 */
[C---:B------:R-:W-:Y:S01]  /*2ef10*/  IADD3 R5, -R0.reuse, RZ, RZ ;  /* 0x000000ff00057210 */ /* 0x040fe20007ffe1ff */
        /* <DEDUP_REMOVED lines=30> */
[----:B---3--:R-:W-:-:S03]  /*2f100*/  LEA R0, R8, R11, 0x7 ;  /* 0x0000000b08007211 */ /* 0x008fc600078e38ff */
[----:B------:R-:W1:Y:S01]  /*2f110*/  SHFL.IDX PT, R6, R3, RZ, 0x181f ;  /* 0x00181fff03067589 */ /* 0x000e6200000e0000 */
        /* <DEDUP_REMOVED lines=77> */
[----:B------:R-:W-:Y:S01]  /*2f5f0*/  @!P5 IMAD.MOV.U32 R7, RZ, RZ, R6 ;  /* 0x000000ffff07d224 */ /* 0x000fe200078e0006 */
[----:B------:R-:W-:Y:S02]  /*2f600*/  @!P5 MOV R6, R5 ;  /* 0x000000050006d202 */ /* 0x000fe40000000f00 */
[----:B------:R0:W1:Y:S04]  /*2f610*/  SHFL.IDX PT, R5, R3, 0x7, 0x181f ;  /* 0x00f81f0003057f89 */ /* 0x00006800000e0000 */
[----:B------:R0:W-:Y:S04]  /*2f620*/  @!P5 LDGSTS.E.BYPASS.LTC128B.128 [R9+0x17400], desc[UR4][R6.64], !P0 ;  /* 0x174000000609dfae */ /* 0x0001e8000c101d44 */
[----:B------:R0:W-:Y:S04]  /*2f630*/  @!P5 LDGSTS.E.BYPASS.LTC128B.128 [R9+0x1b400], desc[UR4][R6.64+0x80], !P1 ;  /* 0x1b4000800609dfae */ /* 0x0001e8000c901d44 */
[----:B------:R0:W-:Y:S04]  /*2f640*/  @!P5 LDGSTS.E.BYPASS.LTC128B.128 [R9+0x1f400], desc[UR4][R6.64+0x100], !P2 ;  /* 0x1f4001000609dfae */ /* 0x0001e8000d101d44 */
[----:B------:R0:W-:Y:S04]  /*2f650*/  @!P5 LDGSTS.E.BYPASS.LTC128B.128 [R9+0x23400], desc[UR4][R6.64+0x180], !P3 ;  /* 0x234001800609dfae */ /* 0x0001e8000d901d44 */
[----:B------:R0:W2:Y:S02]  /*2f660*/  SHFL.IDX PT, R3, R4, 0x7, 0x181f ;  /* 0x00f81f0004037f89 */ /* 0x0000a400000e0000 */
.L_x_3154:
        /* <DEDUP_REMOVED lines=14> */
.L_x_2965:
[----:B------:R-:W-:Y:S05]  /*2f750*/  BSYNC B0 ;  /* 0x0000000000007941 */ /* 0x000fea0003800000 */
.L_x_2964:
[----:B------:R-:W-:Y:S01]  /*2f760*/  NOP ;  /* 0x0000000000007918 */ /* 0x000fe20000000000 */
[----:B------:R-:W-:Y:S01]  /*2f770*/  PLOP3.LUT P0, PT, PT, PT, PT, 0x80, 0x0 ;  /* 0x000000000000781c */ /* 0x000fe20003f0f070 */
[----:B------:R-:W-:-:S12]  /*2f780*/  VIADD R11, R18, 0x38800 ;  /* 0x00038800120b7836 */ /* 0x000fd80000000000 */
.L_x_2966:
        /* <DEDUP_REMOVED lines=10> */
[----:B------:R-:W-:-:S04]  /*2f830*/  LOP3.LUT R0, R0, 0xfffffffe, RZ, 0xc0, !PT ;  /* 0xfffffffe00007812 */ /* 0x000fc800078ec0ff */
[----:B------:R-:W-:-:S04]  /*2f840*/  IADD3 R0, R2, -R0, RZ ;  /* 0x8000000002007210 */ /* 0x000fc80007ffe0ff */
[----:B------:R-:W-:Y:S01]  /*2f850*/  SHF.L.U32 R0, R0, 0x1f, RZ ;  /* 0x0000001f00007819 */ /* 0x000fe200000006ff */
[----:B------:R-:W-:Y:S01]  /*2f860*/  NOP ;  /* 0x0000000000007918 */ /* 0x000fe20000000000 */
[----:B------:R3:W-:Y:S01]  /*2f870*/  SYNCS.ARRIVE.TRANS64.A1T0 RZ, [R18+URZ+0x38800], RZ ;  /* 0x038800ff12ff79a7 */ /* 0x0007e2000810003f */
[----:B------:R-:W-:Y:S01]  /*2f880*/  BSSY B0, `(.L_x_2967) ;  /* 0x0000003000007945 */ /* 0x000fe20003800000 */
[----:B------:R-:W4:Y:S03]  /*2f890*/  SYNCS.PHASECHK.TRANS64.TRYWAIT P0, [R18+URZ+0x38820], R0 ;  /* 0x03882000120075a7 */ /* 0x000f26000800017f */
[----:B---34-:R-:W-:Y:S05]  /*2f8a0*/  @!P0 BRA `(.L_x_2968) ;  /* 0x0000006800a48947 */ /* 0x018fea0003800000 */
.L_x_3155:
[----:B------:R-:W-:Y:S05]  /*2f8b0*/  BSYNC B0 ;  /* 0x0000000000007941 */ /* 0x000fea0003800000 */
.L_x_2967:
        /* <DEDUP_REMOVED lines=55> */
.L_x_2975:
[----:B------:R-:W-:Y:S01]  /*2fc30*/  LEA R3, R8, R18, 0x3 ;  /* 0x0000001208037211 */ /* 0x000fe200078e18ff */
[----:B------:R-:W-:Y:S01]  /*2fc40*/  BSSY B3, `(.L_x_2976) ;  /* 0x0000004000037945 */ /* 0x000fe20003800000 */
[----:B------:R-:W-:-:S04]  /*2fc50*/  SHF.L.U32 R2, R10, 0x1f, RZ ;  /* 0x0000001f0a027819 */ /* 0x000fc800000006ff */
[----:B------:R-:W1:Y:S02]  /*2fc60*/  SYNCS.PHASECHK.TRANS64.TRYWAIT P0, [R3+URZ+0x38840], R2 ;  /* 0x03884002030075a7 */ /* 0x000e64000800017f */
[----:B-1----:R-:W-:Y:S05]  /*2fc70*/  @!P0 BRA `(.L_x_2977) ;  /* 0x0000006400c48947 */ /* 0x002fea0003800000 */
.L_x_3156:
[----:B------:R-:W-:Y:S05]  /*2fc80*/  BSYNC B3 ;  /* 0x0000000000037941 */ /* 0x000fea0003800000 */
.L_x_2976:
        /* <DEDUP_REMOVED lines=12> */
.L_x_2979:
[----:B------:R-:W-:Y:S05]  /*2fd50*/  BSYNC B3 ;  /* 0x0000000000037941 */ /* 0x000fea0003800000 */
.L_x_2978:
        /* <DEDUP_REMOVED lines=12> */
.L_x_2980:
        /* <DEDUP_REMOVED lines=16> */
.L_x_2981:
        /* <DEDUP_REMOVED lines=16> */
.L_x_2982:
        /* <DEDUP_REMOVED lines=16> */
.L_x_2983:
        /* <DEDUP_REMOVED lines=16> */
.L_x_3157:
[----:B------:R-:W-:Y:S05]  /*30220*/  BSYNC B3 ;  /* 0x0000000000037941 */ /* 0x000fea0003800000 */
.L_x_2984:
[----:B------:R-:W-:Y:S01]  /*30230*/  BSSY B3, `(.L_x_2986) ;  /* 0x000000c000037945 */ /* 0x000fe20003800000 */
[----:B------:R-:W-:Y:S02]  /*30240*/  IMAD.MOV.U32 R12, RZ, RZ, 0x0 ;  /* 0x00000000ff0c7424 */ /* 0x000fe400078e00ff */
[----:B------:R-:W-:Y:S01]  /*30250*/  IMAD.MOV.U32 R13, RZ, RZ, 0x14f00000 ;  /* 0x14f00000ff0d7424 */ /* 0x000fe200078e00ff */
[----:B------:R-:W-:Y:S06]  /*30260*/  @P1 BRA `(.L_x_2987) ;  /* 0x0000000000201947 */ /* 0x000fec0003800000 */
[----:B------:R-:W1:Y:S01]  /*30270*/  S2R R5, SR_TID.X ;  /* 0x0000000000057919 */ /* 0x000e620000002100 */
[----:B0-----:R-:W-:Y:S01]  /*30280*/  IMAD R2, R19, 0x8, R18 ;  /* 0x0000000813027824 */ /* 0x001fe200078e0212 */
[----:B------:R-:W-:-:S04]  /*30290*/  MOV R3, 0xa000 ;  /* 0x0000a00000037802 */ /* 0x000fc80000000f00 */
[----:B------:R2:W-:Y:S01]  /*302a0*/  SYNCS.ARRIVE.TRANS64 RZ, [R2+URZ+0x38850], R3 ;  /* 0x0388500302ff79a7 */ /* 0x0005e2000800003f */
[----:B-1----:R-:W-:-:S04]  /*302b0*/  LOP3.LUT R5, R5, 0x1f, RZ, 0xc0, !PT ;  /* 0x0000001f05057812 */ /* 0x002fc800078ec0ff */
[----:B------:R-:W-:-:S13]  /*302c0*/  ISETP.NE.AND P0, PT, R5, RZ, PT ;  /* 0x000000ff0500720c */ /* 0x000fda0003f05270 */
[----:B--2---:R-:W-:Y:S05]  /*302d0*/  @!P0 BRA `(.L_x_2987) ;  /* 0x0000000000048947 */ /* 0x004fea0003800000 */
[----:B------:R-:W-:Y:S01]  /*302e0*/  BPT.TRAP 0x1 ;  /* 0x000000040000795c */ /* 0x000fe20000300000 */
.L_x_2987:
[----:B------:R-:W-:Y:S05]  /*302f0*/  BSYNC B3 ;  /* 0x0000000000037941 */ /* 0x000fea0003800000 */
.L_x_2986:
        /* <DEDUP_REMOVED lines=13> */
.L_x_2988:
        /* <DEDUP_REMOVED lines=15> */
.L_x_2989:
        /* <DEDUP_REMOVED lines=15> */
.L_x_2990:
        /* <DEDUP_REMOVED lines=15> */
.L_x_2991:
        /* <DEDUP_REMOVED lines=12> */
.L_x_2974:
[----:B------:R-:W-:Y:S05]  /*30760*/  BSYNC B1 ;  /* 0x0000000000017941 */ /* 0x000fea0003800000 */
.L_x_2973:
[----:B0-----:R-:W2:Y:S01]  /*30770*/  LDL.LU R0, [R1+0x48] ;  /* 0x0000480001007983 */ /* 0x001ea20000300800 */
[----:B------:R-:W-:-:S03]  /*30780*/  IMAD.MOV.U32 R19, RZ, RZ, R8 ;  /* 0x000000ffff137224 */ /* 0x000fc600078e0008 */
[----:B------:R0:W-:Y:S02]  /*30790*/  STL [R1+0x18], R10 ;  /* 0x0000180a01007387 */ /* 0x0001e40000100800 */
[----:B0-2---:R-:W-:-:S07]  /*307a0*/  VIADD R0, R0, 0xfffffffd ;  /* 0xfffffffd00007836 */ /* 0x005fce0000000000 */
.L_x_2972:
[----:B------:R-:W-:Y:S05]  /*307b0*/  BSYNC B2 ;  /* 0x0000000000027941 */ /* 0x000fea0003800000 */
.L_x_2971:
[----:B------:R-:W-:Y:S02]  /*307c0*/  IADD3 R9, R9, -0x2, RZ ;  /* 0xfffffffe09097810 */ /* 0x000fe40007ffe0ff */
[----:B------:R-:W-:-:S04]  /*307d0*/  LOP3.LUT R7, RZ, R7, RZ, 0x33, !PT ;  /* 0x00000007ff077212 */ /* 0x000fc800078e33ff */
[----:B------:R-:W-:-:S13]  /*307e0*/  ISETP.NE.AND P0, PT, R9, R7, PT ;  /* 0x000000070900720c */ /* 0x000fda0003f05270 */
[----:B------:R-:W-:Y:S05]  /*307f0*/  @!P0 BRA `(.L_x_2970) ;  /* 0x0000001800c48947 */ /* 0x000fea0003800000 */
[----:B------:R-:W-:-:S07]  /*30800*/  IMAD.MOV.U32 R9, RZ, RZ, R17 ;  /* 0x000000ffff097224 */ /* 0x000fce00078e0011 */
.L_x_3030:
        /* <DEDUP_REMOVED lines=26> */
[----:B------:R-:W-:Y:S02]  /*309b0*/  IADD3 R6, -R2, RZ, RZ ;  /* 0x000000ff02067210 */ /* 0x000fe40007ffe1ff */
[----:B------:R-:W-:-:S03]  /*309c0*/  SHF.R.S32.HI R3, RZ, 0x1f, R2 ;  /* 0x0000001fff037819 */ /* 0x000fc60000011402 */
        /* <DEDUP_REMOVED lines=8> */
.L_x_2994:
[----:B------:R-:W-:Y:S01]  /*30a50*/  IMAD R3, R4, 0x8, R18 ;  /* 0x0000000804037824 */ /* 0x000fe200078e0212 */
[----:B------:R-:W-:Y:S01]  /*30a60*/  SHF.L.U32 R2, R5, 0x1f, RZ ;  /* 0x0000001f05027819 */ /* 0x000fe200000006ff */
[----:B------:R-:W-:Y:S03]  /*30a70*/  BSSY B2, `(.L_x_2995) ;  /* 0x0000003000027945 */ /* 0x000fe60003800000 */
[----:B------:R-:W1:Y:S02]  /*30a80*/  SYNCS.PHASECHK.TRANS64.TRYWAIT P0, [R3+URZ+0x38840], R2 ;  /* 0x03884002030075a7 */ /* 0x000e64000800017f */
[----:B-1----:R-:W-:Y:S05]  /*30a90*/  @!P0 BRA `(.L_x_2996) ;  /* 0x0000005800648947 */ /* 0x002fea0003800000 */
.L_x_3158:
[----:B------:R-:W-:Y:S05]  /*30aa0*/  BSYNC B2 ;  /* 0x0000000000027941 */ /* 0x000fea0003800000 */
.L_x_2995:
        /* <DEDUP_REMOVED lines=12> */
.L_x_2998:
[----:B------:R-:W-:Y:S05]  /*30b70*/  BSYNC B2 ;  /* 0x0000000000027941 */ /* 0x000fea0003800000 */
.L_x_2997:
[----:B-1----:R-:W2:Y:S01]  /*30b80*/  LDL R2, [R1+0x1c] ;  /* 0x00001c0001027983 */ /* 0x002ea20000100800 */
[----:B------:R-:W-:Y:S01]  /*30b90*/  IMAD.MOV.U32 R10, RZ, RZ, RZ ;  /* 0x000000ffff0a7224 */ /* 0x000fe200078e00ff */
[----:B------:R-:W-:Y:S01]  /*30ba0*/  UIADD3 UR4, UP0, UR36, 0x370, URZ ;  /* 0x0000037024047890 */ /* 0x000fe2000ff1e03f */
[----:B------:R-:W-:Y:S01]  /*30bb0*/  IMAD R7, R4, 0xa000, R18 ;  /* 0x0000a00004077824 */ /* 0x000fe200078e0212 */
[----:B------:R-:W-:Y:S01]  /*30bc0*/  PLOP3.LUT P0, PT, PT, PT, PT, 0x80, 0x0 ;  /* 0x000000000000781c */ /* 0x000fe20003f0f070 */
[----:B------:R-:W-:Y:S01]  /*30bd0*/  UMOV UR6, 0x0 ;  /* 0x0000000000067882 */ /* 0x000fe20000000000 */
[----:B------:R-:W-:Y:S01]  /*30be0*/  R2UR UR10, R10 ;  /* 0x000000000a0a72ca */ /* 0x000fe200000e0000 */
[----:B0-----:R-:W-:Y:S01]  /*30bf0*/  VIADD R8, R7, 0x24400 ;  /* 0x0002440007087836 */ /* 0x001fe20000000000 */
[----:B------:R-:W-:Y:S01]  /*30c00*/  IADD3 R3, R3, 0x38830, RZ ;  /* 0x0003883003037810 */ /* 0x000fe20007ffe0ff */
[----:B------:R-:W-:Y:S01]  /*30c10*/  UIADD3.X UR5, URZ, UR37, URZ, UP0, !UPT ;  /* 0x000000253f057290 */ /* 0x000fe200087fe43f */
[----:B------:R-:W-:Y:S01]  /*30c20*/  UMOV UR7, 0x14f00000 ;  /* 0x14f0000000077882 */ /* 0x000fe20000000000 */
[----:B--2---:R-:W-:-:S10]  /*30c30*/  IMAD R2, R6, 0x50, R2 ;  /* 0x0000005006027824 */ /* 0x004fd400078e0202 */
.L_x_2999:
        /* <DEDUP_REMOVED lines=16> */
.L_x_3000:
        /* <DEDUP_REMOVED lines=16> */
.L_x_3001:
        /* <DEDUP_REMOVED lines=16> */
.L_x_3002:
        /* <DEDUP_REMOVED lines=16> */
.L_x_3159:
[----:B------:R-:W-:Y:S05]  /*31040*/  BSYNC B2 ;  /* 0x0000000000027941 */ /* 0x000fea0003800000 */
.L_x_3003:
[----:B------:R-:W-:Y:S01]  /*31050*/  BSSY B2, `(.L_x_3005) ;  /* 0x000000b000027945 */ /* 0x000fe20003800000 */
[----:B------:R-:W-:Y:S01]  /*31060*/  IMAD.MOV.U32 R12, RZ, RZ, 0x0 ;  /* 0x00000000ff0c7424 */ /* 0x000fe200078e00ff */
[----:B------:R-:W-:Y:S02]  /*31070*/  MOV R13, 0x14f00000 ;  /* 0x14f00000000d7802 */ /* 0x000fe40000000f00 */
        /* <DEDUP_REMOVED lines=8> */
.L_x_3006:
[----:B------:R-:W-:Y:S05]  /*31100*/  BSYNC B2 ;  /* 0x0000000000027941 */ /* 0x000fea0003800000 */
.L_x_3005:
        /* <DEDUP_REMOVED lines=12> */
.L_x_3007:
        /* <DEDUP_REMOVED lines=15> */
.L_x_3008:
        /* <DEDUP_REMOVED lines=15> */
.L_x_3009:
        /* <DEDUP_REMOVED lines=15> */
.L_x_3010:
        /* <DEDUP_REMOVED lines=12> */
.L_x_2993:
[----:B------:R-:W-:Y:S05]  /*31560*/  BSYNC B1 ;  /* 0x0000000000017941 */ /* 0x000fea0003800000 */
.L_x_2992:
        /* <DEDUP_REMOVED lines=36> */
.L_x_3013:
[----:B------:R-:W-:Y:S01]  /*317b0*/  IMAD R2, R19, 0x8, R18 ;  /* 0x0000000813027824 */ /* 0x000fe200078e0212 */
[----:B------:R-:W-:Y:S01]  /*317c0*/  SHF.L.U32 R3, R10, 0x1f, RZ ;  /* 0x0000001f0a037819 */ /* 0x000fe200000006ff */
[----:B------:R-:W-:Y:S03]  /*317d0*/  BSSY B2, `(.L_x_3014) ;  /* 0x0000003000027945 */ /* 0x000fe60003800000 */
[----:B------:R-:W2:Y:S02]  /*317e0*/  SYNCS.PHASECHK.TRANS64.TRYWAIT P0, [R2+URZ+0x38840], R3 ;  /* 0x03884003020075a7 */ /* 0x000ea4000800017f */
[----:B--2---:R-:W-:Y:S05]  /*317f0*/  @!P0 BRA `(.L_x_3015) ;  /* 0x0000004c00348947 */ /* 0x004fea0003800000 */
.L_x_3160:
[----:B------:R-:W-:Y:S05]  /*31800*/  BSYNC B2 ;  /* 0x0000000000027941 */ /* 0x000fea0003800000 */
.L_x_3014:
[----:B-1----:R-:W1:Y:S01]  /*31810*/  S2R R8, SR_TID.X ;  /* 0x0000000000087919 */ /* 0x002e620000002100 */
[----:B------:R-:W-:Y:S01]  /*31820*/  BSSY B2, `(.L_x_3016) ;  /* 0x000000b000027945 */ /* 0x000fe20003800000 */
[----:B-1----:R-:W-:-:S04]  /*31830*/  LOP3.LUT R8, R8, 0x7f, RZ, 0xc0, !PT ;  /* 0x0000007f08087812 */ /* 0x002fc800078ec0ff */
[----:B------:R-:W-:-:S13]  /*31840*/  ISETP.NE.AND P1, PT, R8, RZ, PT ;  /* 0x000000ff0800720c */ /* 0x000fda0003f25270 */
[----:B------:R-:W-:Y:S05]  /*31850*/  @P1 BRA `(.L_x_3017) ;  /* 0x00000000001c1947 */ /* 0x000fea0003800000 */
[----:B------:R-:W1:Y:S01]  /*31860*/  S2R R8, SR_TID.X ;  /* 0x0000000000087919 */ /* 0x000e620000002100 */
[----:B--2---:R-:W-:-:S04]  /*31870*/  MOV R3, 0xa000 ;  /* 0x0000a00000037802 */ /* 0x004fc80000000f00 */
[----:B------:R3:W-:Y:S01]  /*31880*/  SYNCS.ARRIVE.TRANS64 RZ, [R2+URZ+0x38830], R3 ;  /* 0x0388300302ff79a7 */ /* 0x0007e2000800003f */
[----:B-1----:R-:W-:-:S04]  /*31890*/  LOP3.LUT R8, R8, 0x1f, RZ, 0xc0, !PT ;  /* 0x0000001f08087812 */ /* 0x002fc800078ec0ff */
[----:B------:R-:W-:-:S13]  /*318a0*/  ISETP.NE.AND P0, PT, R8, RZ, PT ;  /* 0x000000ff0800720c */ /* 0x000fda0003f05270 */
[----:B---3--:R-:W-:Y:S05]  /*318b0*/  @!P0 BRA `(.L_x_3017) ;  /* 0x0000000000048947 */ /* 0x008fea0003800000 */
[----:B------:R-:W-:Y:S01]  /*318c0*/  BPT.TRAP 0x1 ;  /* 0x000000040000795c */ /* 0x000fe20000300000 */
.L_x_3017:
[----:B------:R-:W-:Y:S05]  /*318d0*/  BSYNC B2 ;  /* 0x0000000000027941 */ /* 0x000fea0003800000 */
.L_x_3016:
[----:B--2---:R-:W2:Y:S01]  /*318e0*/  LDL R2, [R1+0x1c] ;  /* 0x00001c0001027983 */ /* 0x004ea20000100800 */
[----:B------:R-:W-:Y:S01]  /*318f0*/  IMAD.MOV.U32 R14, RZ, RZ, RZ ;  /* 0x000000ffff0e7224 */ /* 0x000fe200078e00ff */
[----:B------:R-:W-:Y:S01]  /*31900*/  UIADD3 UR4, UP0, UR36, 0x370, URZ ;  /* 0x0000037024047890 */ /* 0x000fe2000ff1e03f */
[C---:B------:R-:W-:Y:S01]  /*31910*/  IMAD R3, R19.reuse, 0x8, R11 ;  /* 0x0000000813037824 */ /* 0x040fe200078e020b */
[----:B------:R-:W-:Y:S01]  /*31920*/  PLOP3.LUT P0, PT, PT, PT, PT, 0x80, 0x0 ;  /* 0x000000000000781c */ /* 0x000fe20003f0f070 */
[----:B------:R-:W-:Y:S01]  /*31930*/  IMAD R8, R19, 0xa000, R18 ;  /* 0x0000a00013087824 */ /* 0x000fe200078e0212 */
[----:B------:R-:W-:Y:S01]  /*31940*/  R2UR UR10, R14 ;  /* 0x000000000e0a72ca */ /* 0x000fe200000e0000 */
[----:B------:R-:W-:Y:S01]  /*31950*/  VIADD R3, R3, 0x30 ;  /* 0x0000003003037836 */ /* 0x000fe20000000000 */
[----:B------:R-:W-:Y:S01]  /*31960*/  UIADD3.X UR5, URZ, UR37, URZ, UP0, !UPT ;  /* 0x000000253f057290 */ /* 0x000fe200087fe43f */
[----:B0-----:R-:W-:Y:S01]  /*31970*/  VIADD R10, R8, 0x24400 ;  /* 0x00024400080a7836 */ /* 0x001fe20000000000 */
[----:B------:R-:W-:Y:S01]  /*31980*/  UMOV UR6, 0x0 ;  /* 0x0000000000067882 */ /* 0x000fe20000000000 */
[----:B------:R-:W-:Y:S01]  /*31990*/  UMOV UR7, 0x14f00000 ;  /* 0x14f0000000077882 */ /* 0x000fe20000000000 */
[----:B--2---:R-:W-:-:S09]  /*319a0*/  IMAD R2, R7, 0x50, R2 ;  /* 0x0000005007027824 */ /* 0x004fd200078e0202 */
.L_x_3018:
        /* <DEDUP_REMOVED lines=16> */
.L_x_3019:
        /* <DEDUP_REMOVED lines=16> */
.L_x_3020:
        /* <DEDUP_REMOVED lines=16> */
.L_x_3021:
        /* <DEDUP_REMOVED lines=15> */
.L_x_3161:
[----:B------:R-:W-:Y:S05]  /*31da0*/  BSYNC B2 ;  /* 0x0000000000027941 */ /* 0x000fea0003800000 */
.L_x_3022:
        /* <DEDUP_REMOVED lines=9> */
[----:B--2---:R-:W-:Y:S05]  /*31e40*/  @!P0 BRA `(.L_x_3025) ;  /* 0x0000000000048947 */ /* 0x004fea0003800000 */
[----:B------:R-:W-:Y:S01]  /*31e50*/  BPT.TRAP 0x1 ;  /* 0x000000040000795c */ /* 0x000fe20000300000 */
.L_x_3025:
[----:B------:R-:W-:Y:S05]  /*31e60*/  BSYNC B2 ;  /* 0x0000000000027941 */ /* 0x000fea0003800000 */
.L_x_3024:
[----:B0-----:R-:W2:Y:S04]  /*31e70*/  LDL R5, [R1+0x1c] ;  /* 0x00001c0001057983 */ /* 0x001ea80000100800 */
[----:B------:R-:W2:Y:S01]  /*31e80*/  LDL.LU R3, [R1+0x8] ;  /* 0x0000080001037983 */ /* 0x000ea20000300800 */
[----:B------:R-:W-:Y:S01]  /*31e90*/  R2UR UR10, R14 ;  /* 0x000000000e0a72ca */ /* 0x000fe200000e0000 */
[----:B------:R-:W-:Y:S01]  /*31ea0*/  IMAD R4, R4, 0xa000, R18 ;  /* 0x0000a00004047824 */ /* 0x000fe200078e0212 */
[----:B------:R-:W-:Y:S01]  /*31eb0*/  R2UR UR6, R12 ;  /* 0x000000000c0672ca */ /* 0x000fe200000e0000 */
[----:B------:R-:W-:Y:S01]  /*31ec0*/  UIADD3 UR4, UP0, UR36, 0x470, URZ ;  /* 0x0000047024047890 */ /* 0x000fe2000ff1e03f */
[----:B------:R-:W-:Y:S02]  /*31ed0*/  R2UR UR7, R13 ;  /* 0x000000000d0772ca */ /* 0x000fe400000e0000 */
[----:B------:R-:W-:Y:S01]  /*31ee0*/  PLOP3.LUT P0, PT, PT, PT, PT, 0x80, 0x0 ;  /* 0x000000000000781c */ /* 0x000fe20003f0f070 */
[----:B------:R-:W-:Y:S01]  /*31ef0*/  UIADD3.X UR5, URZ, UR37, URZ, UP0, !UPT ;  /* 0x000000253f057290 */ /* 0x000fe200087fe43f */
[----:B------:R-:W-:Y:S01]  /*31f00*/  IADD3 R2, R2, 0x50, RZ ;  /* 0x0000005002027810 */ /* 0x000fe20007ffe0ff */
[----:B--2---:R-:W-:-:S02]  /*31f10*/  IMAD R3, R3, 0x50, R5 ;  /* 0x0000005003037824 */ /* 0x004fc400078e0205 */
[----:B------:R-:W-:-:S08]  /*31f20*/  VIADD R5, R4, 0x400 ;  /* 0x0000040004057836 */ /* 0x000fd00000000000 */
.L_x_3026:
        /* <DEDUP_REMOVED lines=15> */
.L_x_3027:
        /* <DEDUP_REMOVED lines=15> */
.L_x_3028:
        /* <DEDUP_REMOVED lines=15> */
.L_x_3029:
        /* <DEDUP_REMOVED lines=12> */
.L_x_3012:
[----:B------:R-:W-:Y:S05]  /*322c0*/  BSYNC B1 ;  /* 0x0000000000017941 */ /* 0x000fea0003800000 */
.L_x_3011:
[----:B------:R-:W2:Y:S01]  /*322d0*/  LDL R2, [R1+0x30] ;  /* 0x0000300001027983 */ /* 0x000ea20000100800 */
[----:B------:R-:W-:Y:S01]  /*322e0*/  VIADD R0, R0, 0xfffffffe ;  /* 0xfffffffe00007836 */ /* 0x000fe20000000000 */
[----:B--2---:R-:W-:-:S13]  /*322f0*/  ISETP.GT.AND P0, PT, R6, R2, PT ;  /* 0x000000020600720c */ /* 0x004fda0003f04270 */
[----:B------:R-:W-:Y:S05]  /*32300*/  @P0 BRA `(.L_x_3030) ;  /* 0xffffffe400400947 */ /* 0x000fea000383ffff */
.L_x_2970:
[----:B------:R-:W-:Y:S05]  /*32310*/  BSYNC B0 ;  /* 0x0000000000007941 */ /* 0x000fea0003800000 */
.L_x_2969:
        /* <DEDUP_REMOVED lines=19> */
.L_x_3032:
[----:B------:R-:W-:Y:S05]  /*32450*/  BSYNC B0 ;  /* 0x0000000000007941 */ /* 0x000fea0003800000 */
.L_x_3031:
        /* <DEDUP_REMOVED lines=11> */
.L_x_3162:
[----:B------:R-:W-:Y:S05]  /*32510*/  BSYNC B1 ;  /* 0x0000000000017941 */ /* 0x000fea0003800000 */
.L_x_3035:
        /* <DEDUP_REMOVED lines=9> */
.L_x_3038:
[----:B------:R-:W-:Y:S05]  /*325b0*/  BSYNC B1 ;  /* 0x0000000000017941 */ /* 0x000fea0003800000 */
.L_x_3037:
        /* <DEDUP_REMOVED lines=12> */
.L_x_3039:
        /* <DEDUP_REMOVED lines=15> */
.L_x_3040:
        /* <DEDUP_REMOVED lines=15> */
.L_x_3041:
        /* <DEDUP_REMOVED lines=15> */
.L_x_3042:
        /* <DEDUP_REMOVED lines=10> */
.L_x_3034:
[----:B------:R-:W-:Y:S05]  /*329f0*/  BSYNC B0 ;  /* 0x0000000000007941 */ /* 0x000fea0003800000 */
.L_x_3033:
[----:B------:R-:W2:Y:S01]  /*32a00*/  LDL.LU R4, [R1+0x18] ;  /* 0x0000180001047983 */ /* 0x000ea20000300800 */
[----:B------:R-:W-:-:S05]  /*32a10*/  VIADD R19, R19, 0x1 ;  /* 0x0000000113137836 */ /* 0x000fca0000000000 */
[----:B------:R-:W-:-:S04]  /*32a20*/  ISETP.NE.AND P0, PT, R19, 0x2, PT ;  /* 0x000000021300780c */ /* 0x000fc80003f05270 */
[----:B------:R-:W-:Y:S02]  /*32a30*/  SEL R0, RZ, 0x1, P0 ;  /* 0x00000001ff007807 */ /* 0x000fe40000000000 */
[----:B------:R-:W-:Y:S02]  /*32a40*/  SEL R19, R19, RZ, P0 ;  /* 0x000000ff13137207 */ /* 0x000fe40000000000 */
[----:B--2---:R-:W-:-:S05]  /*32a50*/  LOP3.LUT R4, R4, R0, RZ, 0x3c, !PT ;  /* 0x0000000004047212 */ /* 0x004fca00078e3cff */
[----:B------:R2:W-:Y:S02]  /*32a60*/  STL [R1+0x18], R4 ;  /* 0x0000180401007387 */ /* 0x0005e40000100800 */
.L_x_2949:
[----:B------:R-:W-:Y:S05]  /*32a70*/  BSYNC B7 ;  /* 0x0000000000077941 */ /* 0x000fea0003800000 */
.L_x_2947:
[----:B0-----:R-:W3:Y:S02]  /*32a80*/  LDL R0, [R1+0x10] ;  /* 0x0000100001007983 */ /* 0x001ee40000100800 */
[----:B---3--:R-:W-:-:S13]  /*32a90*/  LOP3.LUT P0, RZ, R0, 0x2, RZ, 0xc0, !PT ;  /* 0x0000000200ff7812 */ /* 0x008fda000780c0ff */
[----:B------:R-:W-:Y:S05]  /*32aa0*/  @!P0 BRA `(.L_x_3043) ;  /* 0x00000000002c8947 */ /* 0x000fea0003800000 */
[----:B------:R-:W-:Y:S05]  /*32ab0*/  WARPSYNC.ALL ;  /* 0x0000000000007948 */ /* 0x000fea0003800000 */
[----:B------:R-:W0:Y:S08]  /*32ac0*/  S2UR UR5, SR_CgaCtaId ;  /* 0x00000000000579c3 */ /* 0x000e300000008800 */
[----:B------:R-:W-:Y:S06]  /*32ad0*/  BAR.SYNC.DEFER_BLOCKING 0x5, 0x180 ;  /* 0x0146000000007b1d */ /* 0x000fec0000010000 */
[----:B------:R-:W-:-:S02]  /*32ae0*/  UMOV UR4, 0x400 ;  /* 0x0000040000047882 */ /* 0x000fc40000000000 */
[----:B0-----:R-:W-:-:S06]  /*32af0*/  ULEA UR4, UR5, UR4, 0x18 ;  /* 0x0000000405047291 */ /* 0x001fcc000f8ec03f */
[----:B------:R-:W-:-:S05]  /*32b00*/  MOV R18, UR4 ;  /* 0x0000000400127c02 */ /* 0x000fca0008000f00 */
[----:B-12---:R-:W0:Y:S04]  /*32b10*/  LDS.128 R4, [R18+0x388d0] ;  /* 0x0388d00012047984 */ /* 0x006e280000000c00 */
[----:B0-----:R1:W-:Y:S04]  /*32b20*/  STL.64 [R1], R4 ;  /* 0x0000000401007387 */ /* 0x0013e80000100a00 */
[----:B------:R1:W-:Y:S01]  /*32b30*/  STL.64 [R1+0x8], R6 ;  /* 0x0000080601007387 */ /* 0x0003e20000100a00 */
[----:B------:R-:W-:Y:S06]  /*32b40*/  BAR.ARV 0x4, 0x180 ;  /* 0x0106000000007b1d */ /* 0x000fec0000002000 */
[----:B------:R-:W-:Y:S05]  /*32b50*/  BRA `(.L_x_3044) ;  /* 0x0000001000407947 */ /* 0x000fea0003800000 */
.L_x_3043:
[----:B------:R-:W0:Y:S01]  /*32b60*/  S2R R16, SR_TID.X ;  /* 0x0000000000107919 */ /* 0x000e220000002100 */
[----:B------:R-:W-:Y:S01]  /*32b70*/  UMOV UR4, 0xffffffff ;  /* 0xffffffff00047882 */ /* 0x000fe20000000000 */
[----:B0-----:R-:W-:-:S04]  /*32b80*/  LOP3.LUT R16, R16, 0x1f, RZ, 0xc0, !PT ;  /* 0x0000001f10107812 */ /* 0x001fc800078ec0ff */
[----:B------:R-:W-:Y:S01]  /*32b90*/  ISETP.NE.AND P0, PT, R16, 0x1f, PT ;  /* 0x0000001f1000780c */ /* 0x000fe20003f05270 */
[----:B------:R-:W-:-:S12]  /*32ba0*/  BRA.DIV UR4, `(.L_x_3045) ;  /* 0x0000003a04847947 */ /* 0x000fd8000b800000 */
[----:B------:R-:W3:Y:S01]  /*32bb0*/  LDL.LU R2, [R1] ;  /* 0x0000000001027983 */ /* 0x000ee20000300800 */
[----:B------:R-:W-:-:S03]  /*32bc0*/  ULDC UR4, c[0x0][0xc3c] ;  /* 0x00030f0000047ab9 */ /* 0x000fc60000000800 */
[----:B------:R-:W4:Y:S01]  /*32bd0*/  LDL R3, [R1+0xc] ;  /* 0x00000c0001037983 */ /* 0x000f220000100800 */
[----:B------:R-:W-:Y:S01]  /*32be0*/  ULDC.64 UR6, c[0x0][0x208] ;  /* 0x0000820000067ab9 */ /* 0x000fe20000000a00 */
[----:B---3--:R-:W-:Y:S02]  /*32bf0*/  IMAD.MOV.U32 R10, RZ, RZ, R2 ;  /* 0x000000ffff0a7224 */ /* 0x008fe400078e0002 */
[----:B----4-:R-:W-:-:S05]  /*32c00*/  IMAD.IADD R0, R3, 0x1, R16 ;  /* 0x0000000103007824 */ /* 0x010fca00078e0210 */
[----:B------:R-:W-:-:S13]  /*32c10*/  ISETP.GE.OR P1, PT, R0, UR4, !P0 ;  /* 0x0000000400007c0c */ /* 0x000fda000c726670 */
[----:B------:R-:W0:Y:S08]  /*32c20*/  @!P1 LDC.64 R2, c[0x0][0xc80] ;  /* 0x00032000ff029b82 */ /* 0x000e300000000a00 */
[----:B-1----:R-:W1:Y:S01]  /*32c30*/  @!P1 LDC.64 R6, c[0x0][0xc78] ;  /* 0x00031e00ff069b82 */ /* 0x002e620000000a00 */
[----:B0-----:R-:W-:-:S05]  /*32c40*/  @!P1 IMAD.WIDE R2, R0, 0x4, R2 ;  /* 0x0000000400029825 */ /* 0x001fca00078e0202 */
[----:B------:R1:W3:Y:S02]  /*32c50*/  @!P1 LDG.E R8, desc[UR6][R2.64] ;  /* 0x0000000602089981 */ /* 0x0002e4000c1e1900 */
[----:B-1----:R-:W-:-:S06]  /*32c60*/  @!P1 IMAD.WIDE R2, R0, 0x4, R6 ;  /* 0x0000000400029825 */ /* 0x002fcc00078e0206 */
[----:B------:R-:W4:Y:S01]  /*32c70*/  @!P1 LDG.E R2, desc[UR6][R2.64] ;  /* 0x0000000602029981 */ /* 0x000f22000c1e1900 */
[----:B--2---:R-:W-:Y:S01]  /*32c80*/  IMAD.MOV.U32 R4, RZ, RZ, RZ ;  /* 0x000000ffff047224 */ /* 0x004fe200078e00ff */
[----:B------:R-:W-:Y:S02]  /*32c90*/  MOV R6, RZ ;  /* 0x000000ff00067202 */ /* 0x000fe40000000f00 */
[C---:B------:R-:W-:Y:S01]  /*32ca0*/  ISETP.GE.U32.AND P2, PT, R16.reuse, 0x2, PT ;  /* 0x000000021000780c */ /* 0x040fe20003f46070 */
[----:B------:R-:W-:Y:S01]  /*32cb0*/  SHFL.IDX PT, R5, R10, RZ, 0x1f ;  /* 0x00001fff0a057589 */ /* 0x000fe200000e0000 */
[C---:B------:R-:W-:Y:S02]  /*32cc0*/  ISETP.GE.U32.AND P3, PT, R16.reuse, 0x4, PT ;  /* 0x000000041000780c */ /* 0x040fe40003f66070 */
[C---:B------:R-:W-:Y:S01]  /*32cd0*/  ISETP.GE.U32.AND P4, PT, R16.reuse, 0x8, PT ;  /* 0x000000081000780c */ /* 0x040fe20003f86070 */
[----:B------:R-:W-:Y:S01]  /*32ce0*/  SHFL.IDX PT, R0, R10, 0x1, 0x1f ;  /* 0x00201f000a007f89 */ /* 0x000fe200000e0000 */
[----:B------:R-:W-:Y:S01]  /*32cf0*/  ISETP.GE.U32.AND P5, PT, R16, 0x10, PT ;  /* 0x000000101000780c */ /* 0x000fe20003fa6070 */
[----:B---3--:R-:W-:-:S02]  /*32d00*/  @!P1 IMAD.MOV.U32 R4, RZ, RZ, R8 ;  /* 0x000000ffff049224 */ /* 0x008fc400078e0008 */
[----:B------:R-:W-:Y:S02]  /*32d10*/  IMAD.MOV.U32 R8, RZ, RZ, RZ ;  /* 0x000000ffff087224 */ /* 0x000fe400078e00ff */
[----:B----4-:R-:W-:Y:S01]  /*32d20*/  @!P1 IMAD.MOV.U32 R6, RZ, RZ, R2 ;  /* 0x000000ffff069224 */ /* 0x010fe200078e0002 */
        /* <DEDUP_REMOVED lines=18> */
.L_x_3172:
[----:B------:R-:W-:Y:S02]  /*32e50*/  ULDC UR4, c[0x0][0xc38] ;  /* 0x00030e0000047ab9 */ /* 0x000fe40000000800 */
[----:B------:R-:W-:-:S04]  /*32e60*/  IMAD.U32 R2, RZ, RZ, UR4 ;  /* 0x00000004ff027e24 */ /* 0x000fc8000f8e00ff */
[----:B-1----:R-:W-:-:S04]  /*32e70*/  IMAD R9, R9, R2, RZ ;  /* 0x0000000209097224 */ /* 0x002fc800078e02ff */
[----:B------:R-:W-:-:S05]  /*32e80*/  IMAD.IADD R0, R0, 0x1, R9 ;  /* 0x0000000100007824 */ /* 0x000fca00078e0209 */
[----:B------:R-:W-:-:S13]  /*32e90*/  ISETP.GT.AND P6, PT, R0, R5, PT ;  /* 0x000000050000720c */ /* 0x000fda0003fc4270 */
[----:B------:R-:W-:Y:S05]  /*32ea0*/  @P6 BRA `(.L_x_3046) ;  /* 0x0000000000b06947 */ /* 0x000fea0003800000 */
.L_x_3049:
[----:B------:R-:W2:Y:S01]  /*32eb0*/  LDL.LU R3, [R1+0xc] ;  /* 0x00000c0001037983 */ /* 0x000ea20000300800 */
[----:B------:R-:W1:Y:S01]  /*32ec0*/  LDC R2, c[0x0][0xc3c] ;  /* 0x00030f00ff027b82 */ /* 0x000e620000000800 */
[----:B--2---:R-:W-:-:S04]  /*32ed0*/  IADD3 R3, R3, 0x1f, RZ ;  /* 0x0000001f03037810 */ /* 0x004fc80007ffe0ff */
        /* <DEDUP_REMOVED lines=33> */
[----:B0-----:R-:W-:-:S05]  /*330f0*/  IMAD.IADD R7, R2, 0x1, R3 ;  /* 0x0000000102077824 */ /* 0x001fca00078e0203 */
[----:B------:R0:W1:Y:S02]  /*33100*/  SHFL.IDX PT, R9, R7, 0x1f, 0x1f ;  /* 0x03e01f0007097f89 */ /* 0x00006400000e0000 */
.L_x_3180:
[----:B------:R-:W-:Y:S02]  /*33110*/  ULDC UR4, c[0x0][0xc38] ;  /* 0x00030e0000047ab9 */ /* 0x000fe40000000800 */
[----:B------:R-:W-:-:S04]  /*33120*/  IMAD.U32 R2, RZ, RZ, UR4 ;  /* 0x00000004ff027e24 */ /* 0x000fc8000f8e00ff */
[----:B-1----:R-:W-:-:S05]  /*33130*/  IMAD R9, R9, R2, RZ ;  /* 0x0000000209097224 */ /* 0x002fca00078e02ff */
[----:B------:R-:W-:-:S04]  /*33140*/  IADD3 R0, R9, R0, RZ ;  /* 0x0000000009007210 */ /* 0x000fc80007ffe0ff */
[----:B------:R-:W-:-:S13]  /*33150*/  ISETP.GT.AND P6, PT, R0, R5, PT ;  /* 0x000000050000720c */ /* 0x000fda0003fc4270 */
[----:B------:R-:W-:Y:S05]  /*33160*/  @!P6 BRA `(.L_x_3049) ;  /* 0xfffffffc0050e947 */ /* 0x000fea000383ffff */
.L_x_3046:
        /* <DEDUP_REMOVED lines=12> */
.L_x_3185:
[----:B------:R-:W-:-:S13]  /*33230*/  ISETP.NE.AND P0, PT, R0, RZ, PT ;  /* 0x000000ff0000720c */ /* 0x000fda0003f05270 */
[----:B------:R-:W-:Y:S05]  /*33240*/  @!P0 BRA `(.L_x_3051) ;  /* 0x0000000000148947 */ /* 0x000fea0003800000 */
[----:B------:R-:W-:Y:S01]  /*33250*/  UMOV UR4, 0xffffffff ;  /* 0xffffffff00047882 */ /* 0x000fe20000000000 */
[----:B-1----:R-:W-:Y:S02]  /*33260*/  VIADD R3, R3, 0xffffffff ;  /* 0xffffffff03037836 */ /* 0x002fe40000000000 */
[----:B------:R-:W-:Y:S05]  /*33270*/  BRA.DIV UR4, `(.L_x_3052) ;  /* 0x0000003e04747947 */ /* 0x000fea000b800000 */
[----:B------:R1:W3:Y:S02]  /*33280*/  SHFL.IDX PT, R3, R7, R3, 0x1f ;  /* 0x00001f0307037589 */ /* 0x0002e400000e0000 */
.L_x_3188:
[----:B---3--:R-:W-:-:S07]  /*33290*/  IMAD.MOV.U32 R8, RZ, RZ, R3 ;  /* 0x000000ffff087224 */ /* 0x008fce00078e0003 */
.L_x_3051:
[----:B------:R-:W-:Y:S01]  /*332a0*/  ISETP.NE.AND P0, PT, R6, 0x1, PT ;  /* 0x000000010600780c */ /* 0x000fe20003f05270 */
[----:B------:R-:W-:-:S05]  /*332b0*/  IMAD R0, R8, R2, R9 ;  /* 0x0000000208007224 */ /* 0x000fca00078e0209 */
[----:B------:R3:W-:Y:S02]  /*332c0*/  STL [R1], R0 ;  /* 0x0000000001007387 */ /* 0x0007e40000100800 */
[----:B---3--:R-:W-:-:S05]  /*332d0*/  IADD3 R0, R5, -R0, RZ ;  /* 0x8000000005007210 */ /* 0x008fca0007ffe0ff */
        /* <DEDUP_REMOVED lines=16> */
[-C--:B------:R-:W-:Y:S01]  /*333e0*/  @!P1 IADD3 R2, R2, -R5.reuse, RZ ;  /* 0x8000000502029210 */ /* 0x080fe20007ffe0ff */
        /* <DEDUP_REMOVED lines=28> */
[----:B------:R-:W-:-:S05]  /*335b0*/  IADD3 R2, -R3, RZ, RZ ;  /* 0x000000ff03027210 */ /* 0x000fca0007ffe1ff */
[----:B------:R-:W-:Y:S01]  /*335c0*/  IMAD R0, R4, R2, R0 ;  /* 0x0000000204007224 */ /* 0x000fe200078e0200 */
[----:B------:R-:W-:-:S04]  /*335d0*/  LOP3.LUT R2, R3, R6, RZ, 0x3c, !PT ;  /* 0x0000000603027212 */ /* 0x000fc800078e3cff */
[----:B------:R-:W-:Y:S01]  /*335e0*/  ISETP.GE.AND P2, PT, R2, RZ, PT ;  /* 0x000000ff0200720c */ /* 0x000fe20003f46270 */
[----:B------:R-:W-:-:S12]  /*335f0*/  @P0 VIADD R7, R7, 0x1 ;  /* 0x0000000107070836 */ /* 0x000fd80000000000 */
[----:B------:R-:W-:Y:S01]  /*33600*/  @!P2 IMAD.MOV R7, RZ, RZ, -R7 ;  /* 0x000000ffff07a224 */ /* 0x000fe200078e0a07 */
[----:B------:R-:W-:-:S05]  /*33610*/  @!P1 LOP3.LUT R7, RZ, R6, RZ, 0x33, !PT ;  /* 0x00000006ff079212 */ /* 0x000fca00078e33ff */
[----:B------:R-:W-:-:S04]  /*33620*/  IMAD.MOV R2, RZ, RZ, -R7 ;  /* 0x000000ffff027224 */ /* 0x000fc800078e0a07 */
[C---:B------:R-:W-:Y:S01]  /*33630*/  IMAD R2, R6.reuse, R2, R3 ;  /* 0x0000000206027224 */ /* 0x040fe200078e0203 */
[----:B------:R-:W-:-:S05]  /*33640*/  LEA R6, R6, R7, 0x18 ;  /* 0x0000000706067211 */ /* 0x000fca00078ec0ff */
[----:B------:R-:W-:-:S05]  /*33650*/  IMAD R2, R2, 0x10000, R6 ;  /* 0x0001000002027824 */ /* 0x000fca00078e0206 */
[----:B------:R1:W-:Y:S01]  /*33660*/  STL [R1+0x8], R2 ;  /* 0x0000080201007387 */ /* 0x0003e20000100800 */
[----:B------:R-:W-:Y:S05]  /*33670*/  BRA `(.L_x_3054) ;  /* 0x0000000400007947 */ /* 0x000fea0003800000 */
.L_x_3053:
        /* <DEDUP_REMOVED lines=31> */
[----:B------:R-:W-:-:S03]  /*33870*/  IMAD.MOV R6, RZ, RZ, -R6 ;  /* 0x000000ffff067224 */ /* 0x000fc600078e0a06 */
[----:B------:R-:W-:Y:S01]  /*33880*/  IADD3 R8, -R7, RZ, RZ ;  /* 0x000000ff07087210 */ /* 0x000fe20007ffe1ff */
[----:B------:R-:W-:-:S03]  /*33890*/  IMAD R6, R5, R6, R0 ;  /* 0x0000000605067224 */ /* 0x000fc600078e0200 */
[----:B------:R-:W-:-:S04]  /*338a0*/  VIADDMNMX R8, R8, R2, R3, PT ;  /* 0x0000000208087246 */ /* 0x000fc80003800103 */
[----:B------:R-:W-:-:S04]  /*338b0*/  IABS R9, R8 ;  /* 0x0000000800097213 */ /* 0x000fc80000000000 */
[----:B------:R-:W0:Y:S08]  /*338c0*/  I2F.RP R2, R9 ;  /* 0x0000000900027306 */ /* 0x000e300000209400 */
[----:B0-----:R-:W0:Y:S02]  /*338d0*/  MUFU.RCP R2, R2 ;  /* 0x0000000200027308 */ /* 0x001e240000001000 */
[----:B0-----:R-:W-:-:S06]  /*338e0*/  VIADD R2, R2, 0xffffffe ;  /* 0x0ffffffe02027836 */ /* 0x001fcc0000000000 */
[----:B------:R0:W1:Y:S02]  /*338f0*/  F2I.FTZ.U32.TRUNC.NTZ R3, R2 ;  /* 0x0000000200037305 */ /* 0x000064000021f000 */
[----:B0-----:R-:W-:Y:S02]  /*33900*/  IMAD.MOV.U32 R2, RZ, RZ, RZ ;  /* 0x000000ffff027224 */ /* 0x001fe400078e00ff */
[----:B-1----:R-:W-:-:S04]  /*33910*/  IMAD.MOV R0, RZ, RZ, -R3 ;  /* 0x000000ffff007224 */ /* 0x002fc800078e0a03 */
[----:B------:R-:W-:-:S04]  /*33920*/  IMAD R0, R0, R9, RZ ;  /* 0x0000000900007224 */ /* 0x000fc800078e02ff */
        /* <DEDUP_REMOVED lines=21> */
.L_x_3054:
[----:B------:R-:W-:-:S05]  /*33a80*/  LOP3.LUT R0, RZ, R0, RZ, 0x33, !PT ;  /* 0x00000000ff007212 */ /* 0x000fca00078e33ff */
[----:B------:R-:W-:-:S05]  /*33a90*/  IMAD.IADD R0, R4, 0x1, R0 ;  /* 0x0000000104007824 */ /* 0x000fca00078e0200 */
[----:B------:R3:W-:Y:S01]  /*33aa0*/  STL [R1+0x4], R0 ;  /* 0x0000040001007387 */ /* 0x0007e20000100800 */
[----:B------:R-:W-:Y:S05]  /*33ab0*/  BRA `(.L_x_3055) ;  /* 0x0000000000287947 */ /* 0x000fea0003800000 */
.L_x_3047:
        /* <DEDUP_REMOVED lines=10> */
.L_x_3055:
[----:B01----:R-:W4:Y:S04]  /*33b60*/  LDL R2, [R1+0xc] ;  /* 0x00000c0001027983 */ /* 0x003f280000100800 */
        /* <DEDUP_REMOVED lines=10> */
[----:B------:R-:W-:Y:S01]  /*33c10*/  @!P0 MOV R2, 0x400 ;  /* 0x0000040000028802 */ /* 0x000fe20000000f00 */
[----:B-----5:R-:W-:-:S03]  /*33c20*/  IMAD.MOV.U32 R6, RZ, RZ, R3 ;  /* 0x000000ffff067224 */ /* 0x020fc600078e0003 */
[----:B0-----:R-:W-:-:S05]  /*33c30*/  @!P0 LEA R18, R0, R2, 0x18 ;  /* 0x0000000200128211 */ /* 0x001fca00078ec0ff */
[----:B--2---:R0:W-:Y:S01]  /*33c40*/  @!P0 STS.128 [R18+0x388d0], R4 ;  /* 0x0388d00412008388 */ /* 0x0041e20000000c00 */
[----:B------:R-:W-:Y:S06]  /*33c50*/  BAR.ARV 0x5, 0x180 ;  /* 0x0146000000007b1d */ /* 0x000fec0000002000 */
.L_x_3044:
[----:B------:R-:W2:Y:S01]  /*33c60*/  LDL R0, [R1+0xc] ;  /* 0x00000c0001007983 */ /* 0x000ea20000100800 */
[----:B------:R-:W-:Y:S02]  /*33c70*/  ULDC UR4, c[0x0][0xc3c] ;  /* 0x00030f0000047ab9 */ /* 0x000fe40000000800 */
[----:B--2---:R-:W-:-:S13]  /*33c80*/  ISETP.GE.AND P0, PT, R0, UR4, PT ;  /* 0x0000000400007c0c */ /* 0x004fda000bf06270 */
[----:B------:R-:W-:Y:S05]  /*33c90*/  @!P0 BRA `(.L_x_3056) ;  /* 0xffffff78007c8947 */ /* 0x000fea000383ffff */
[----:B------:R-:W-:Y:S05]  /*33ca0*/  BSYNC B8 ;  /* 0x0000000000087941 */ /* 0x000fea0003800000 */
.L_x_2895:
        /* <DEDUP_REMOVED lines=12> */
.L_x_3189:
[----:B------:R-:W-:Y:S05]  /*33d70*/  BSYNC B0 ;  /* 0x0000000000007941 */ /* 0x000fea0003800000 */
.L_x_3057:
[----:B------:R-:W-:-:S03]  /*33d80*/  UMOV UR4, 0xffffffff ;  /* 0xffffffff00047882 */ /* 0x000fc60000000000 */
[----:B------:R-:W-:Y:S05]  /*33d90*/  BRA.DIV UR4, `(.L_x_3059) ;  /* 0x0000003204ec7947 */ /* 0x000fea000b800000 */
[----:B------:R-:W1:Y:S02]  /*33da0*/  S2R R2, SR_TID.X ;  /* 0x0000000000027919 */ /* 0x000e640000002100 */
[----:B-1----:R-:W-:-:S04]  /*33db0*/  SHF.R.U32.HI R2, RZ, 0x5, R2 ;  /* 0x00000005ff027819 */ /* 0x002fc80000011602 */
[----:B------:R-:W-:-:S05]  /*33dc0*/  LOP3.LUT R2, R2, 0x3, RZ, 0xc0, !PT ;  /* 0x0000000302027812 */ /* 0x000fca00078ec0ff */
[----:B------:R1:W2:Y:S02]  /*33dd0*/  SHFL.IDX PT, R14, R2, RZ, 0x1f ;  /* 0x00001fff020e7589 */ /* 0x0002a400000e0000 */
.L_x_3192:
[----:B--2---:R-:W-:-:S13]  /*33de0*/  ISETP.NE.AND P0, PT, R14, RZ, PT ;  /* 0x000000ff0e00720c */ /* 0x004fda0003f05270 */
[----:B------:R-:W-:Y:S05]  /*33df0*/  @P0 BRA `(.L_x_2622) ;  /* 0x0000000000940947 */ /* 0x000fea0003800000 */
[----:B------:R-:W-:-:S03]  /*33e00*/  UMOV UR4, 0xffffffff ;  /* 0xffffffff00047882 */ /* 0x000fc60000000000 */
[----:B------:R-:W-:Y:S05]  /*33e10*/  BRA.DIV UR4, `(.L_x_3060) ;  /* 0x0000003604007947 */ /* 0x000fea000b800000 */
[----:B------:R-:W-:-:S13]  /*33e20*/  ELECT P6, URZ, PT ;  /* 0x00000000003f782f */ /* 0x000fda00038c0000 */
.L_x_3195:
[----:B------:R-:W-:Y:S05]  /*33e30*/  @!P6 BRA `(.L_x_2622) ;  /* 0x000000000084e947 */ /* 0x000fea0003800000 */
[----:B-1----:R-:W2:Y:S02]  /*33e40*/  LDL R2, [R1+0xbc] ;  /* 0x0000bc0001027983 */ /* 0x002ea40000100800 */
[----:B--2---:R-:W-:-:S13]  /*33e50*/  R2UR UR4, R2 ;  /* 0x00000000020472ca */ /* 0x004fda00000e0000 */
[----:B------:R-:W-:-:S06]  /*33e60*/  ULOP3.LUT UR4, UR4, 0x2, URZ, 0xfc, !UPT ;  /* 0x0000000204047892 */ /* 0x000fcc000f8efc3f */
[----:B------:R-:W-:-:S04]  /*33e70*/  MOV R2, UR4 ;  /* 0x0000000400027c02 */ /* 0x000fc80008000f00 */
[----:B------:R-:W-:-:S13]  /*33e80*/  ISETP.NE.AND P2, PT, R2, 0x3, PT ;  /* 0x000000030200780c */ /* 0x000fda0003f45270 */
[----:B------:R-:W-:Y:S05]  /*33e90*/  @!P2 BRA `(.L_x_3061) ;  /* 0x000000000004a947 */ /* 0x000fea0003800000 */
[----:B------:R-:W-:Y:S01]  /*33ea0*/  BPT.TRAP 0x1 ;  /* 0x000000040000795c */ /* 0x000fe20000300000 */
.L_x_3061:
        /* <DEDUP_REMOVED lines=13> */
.L_x_3196:
[----:B------:R-:W1:Y:S02]  /*33f80*/  SYNCS.PHASECHK.TRANS64.TRYWAIT P0, [R7+URZ], R2 ;  /* 0x00000002070075a7 */ /* 0x000e64000800017f */
[----:B-1----:R-:W-:Y:S05]  /*33f90*/  @!P0 BRA `(.L_x_3063) ;  /* 0x0000003000d48947 */ /* 0x002fea0003800000 */
.L_x_3197:
[----:B------:R-:W-:Y:S05]  /*33fa0*/  @!P2 BRA `(.L_x_3064) ;  /* 0x000000000004a947 */ /* 0x000fea0003800000 */
[----:B------:R-:W-:Y:S01]  /*33fb0*/  BPT.TRAP 0x1 ;  /* 0x000000040000795c */ /* 0x000fe20000300000 */
.L_x_3064:
[----:B------:R-:W-:-:S05]  /*33fc0*/  IADD3 R0, R0, 0x38860, RZ ;  /* 0x0003886000007810 */ /* 0x000fca0007ffe0ff */
[----:B------:R-:W-:-:S04]  /*33fd0*/  IMAD R4, R19, 0x8, R0 ;  /* 0x0000000813047824 */ /* 0x000fc800078e0200 */
[----:B------:R-:W2:Y:S02]  /*33fe0*/  SYNCS.PHASECHK.TRANS64.TRYWAIT P0, [R4+URZ], R5 ;  /* 0x00000005040075a7 */ /* 0x000ea4000800017f */
[----:B--2---:R-:W-:Y:S05]  /*33ff0*/  @!P0 BRA `(.L_x_3065) ;  /* 0x0000003000d08947 */ /* 0x004fea0003800000 */
.L_x_3198:
[----:B------:R-:W-:-:S07]  /*34000*/  IMAD R3, R3, 0x8, R0 ;  /* 0x0000000803037824 */ /* 0x000fce00078e0200 */
.L_x_3066:
[----:B---3--:R3:W4:Y:S02]  /*34010*/  SYNCS.PHASECHK.TRANS64.TRYWAIT P0, [R3+URZ], R2 ;  /* 0x00000002030075a7 */ /* 0x008724000800017f */
[----:B----4-:R-:W-:Y:S05]  /*34020*/  @!P0 NANOSLEEP.SYNCS 0x989680 ;  /* 0x009896800000895d */ /* 0x010fea0003900000 */
[----:B------:R-:W4:Y:S02]  /*34030*/  @!P0 SYNCS.PHASECHK.TRANS64 P0, [R3+URZ], R2 ;  /* 0x00000002030085a7 */ /* 0x000f24000800007f */
[----:B----4-:R-:W-:Y:S05]  /*34040*/  @!P0 BRA `(.L_x_3066) ;  /* 0xfffffffc00f08947 */ /* 0x010fea000383ffff */
.L_x_2622:
[----:B------:R-:W-:Y:S05]  /*34050*/  BSYNC B9 ;  /* 0x0000000000097941 */ /* 0x000fea0003800000 */
.L_x_2619:
[----:B------:R-:W-:Y:S05]  /*34060*/  EXIT ;  /* 0x000000000000794d */ /* 0x000fea0003800000 */
.L_x_2644:
[----:B0-----:R0:W1:Y:S02]  /*34070*/  SYNCS.PHASECHK.TRANS64.TRYWAIT P6, [R0+URZ+0x38890], R114 ;  /* 0x03889072000075a7 */ /* 0x00106400080c017f */
[----:B-1----:R-:W-:Y:S05]  /*34080*/  @!P6 NANOSLEEP.SYNCS 0x989680 ;  /* 0x009896800000e95d */ /* 0x002fea0003900000 */
[----:B------:R-:W1:Y:S02]  /*34090*/  @!P6 SYNCS.PHASECHK.TRANS64 P6, [R0+URZ+0x38890], R114 ;  /* 0x038890720000e5a7 */ /* 0x000e6400080c007f */
[----:B-1----:R-:W-:Y:S05]  /*340a0*/  @!P6 BRA `(.L_x_2644) ;  /* 0xfffffffc00f0e947 */ /* 0x002fea000383ffff */
[----:B------:R-:W-:Y:S05]  /*340b0*/  BRA `(.L_x_3067) ;  /* 0xfffffcfc00b87947 */ /* 0x000fea000383ffff */
.L_x_2700:
[----:B-1----:R1:W2:Y:S02]  /*340c0*/  SYNCS.PHASECHK.TRANS64.TRYWAIT P5, [R0+URZ+0x38890], R114 ;  /* 0x03889072000075a7 */ /* 0x0022a400080a017f */
[----:B--2---:R-:W-:Y:S05]  /*340d0*/  @!P5 NANOSLEEP.SYNCS 0x989680 ;  /* 0x009896800000d95d */ /* 0x004fea0003900000 */
[----:B------:R-:W2:Y:S02]  /*340e0*/  @!P5 SYNCS.PHASECHK.TRANS64 P5, [R0+URZ+0x38890], R114 ;  /* 0x038890720000d5a7 */ /* 0x000ea400080a007f */
[----:B--2---:R-:W-:Y:S05]  /*340f0*/  @!P5 BRA `(.L_x_2700) ;  /* 0xfffffffc00f0d947 */ /* 0x004fea000383ffff */
[----:B------:R-:W-:Y:S05]  /*34100*/  BRA `(.L_x_3068) ;  /* 0xfffffd3400207947 */ /* 0x000fea000383ffff */
.L_x_2725:
[----:B-1----:R1:W2:Y:S02]  /*34110*/  SYNCS.PHASECHK.TRANS64.TRYWAIT P3, [R0+URZ+0x38890], R114 ;  /* 0x03889072000075a7 */ /* 0x0022a4000806017f */
[----:B--2---:R-:W-:Y:S05]  /*34120*/  @!P3 NANOSLEEP.SYNCS 0x989680 ;  /* 0x009896800000b95d */ /* 0x004fea0003900000 */
[----:B------:R-:W2:Y:S02]  /*34130*/  @!P3 SYNCS.PHASECHK.TRANS64 P3, [R0+URZ+0x38890], R114 ;  /* 0x038890720000b5a7 */ /* 0x000ea4000806007f */
[----:B--2---:R-:W-:Y:S05]  /*34140*/  @!P3 BRA `(.L_x_2725) ;  /* 0xfffffffc00f0b947 */ /* 0x004fea000383ffff */
[----:B------:R-:W-:Y:S05]  /*34150*/  BRA `(.L_x_3069) ;  /* 0xfffffd6400b47947 */ /* 0x000fea000383ffff */
.L_x_2733:
[----:B0-----:R0:W1:Y:S02]  /*34160*/  SYNCS.PHASECHK.TRANS64.TRYWAIT P2, [R0+URZ+0x388b0], R114 ;  /* 0x0388b072000075a7 */ /* 0x001064000804017f */
[----:B-1----:R-:W-:Y:S05]  /*34170*/  @!P2 NANOSLEEP.SYNCS 0x989680 ;  /* 0x009896800000a95d */ /* 0x002fea0003900000 */
[----:B------:R-:W1:Y:S02]  /*34180*/  @!P2 SYNCS.PHASECHK.TRANS64 P2, [R0+URZ+0x388b0], R114 ;  /* 0x0388b0720000a5a7 */ /* 0x000e64000804007f */
[----:B-1----:R-:W-:Y:S05]  /*34190*/  @!P2 BRA `(.L_x_2733) ;  /* 0xfffffffc00f0a947 */ /* 0x002fea000383ffff */
[----:B------:R-:W-:Y:S05]  /*341a0*/  BRA `(.L_x_3070) ;  /* 0xfffffd6800e47947 */ /* 0x000fea000383ffff */
.L_x_2755:
        /* <DEDUP_REMOVED lines=8> */
.L_x_3072:
[----:B------:R-:W-:Y:S05]  /*34230*/  BSYNC B1 ;  /* 0x0000000000017941 */ /* 0x000fea0003800000 */
.L_x_3071:
[----:B------:R-:W-:Y:S01]  /*34240*/  IMAD.MOV.U32 R13, RZ, RZ, R30 ;  /* 0x000000ffff0d7224 */ /* 0x000fe200078e001e */
[----:B------:R-:W-:Y:S01]  /*34250*/  MOV R11, 0x181f ;  /* 0x0000181f000b7802 */ /* 0x000fe20000000f00 */
[----:B------:R-:W-:Y:S02]  /*34260*/  IMAD.MOV.U32 R12, RZ, RZ, RZ ;  /* 0x000000ffff0c7224 */ /* 0x000fe400078e00ff */
[----:B------:R-:W-:Y:S02]  /*34270*/  IMAD.MOV.U32 R15, RZ, RZ, -0x1 ;  /* 0xffffffffff0f7424 */ /* 0x000fe400078e00ff */
[----:B------:R-:W-:-:S07]  /*34280*/  IMAD.MOV.U32 R7, RZ, RZ, R14 ;  /* 0x000000ffff077224 */ /* 0x000fce00078e000e */
[----:B------:R-:W-:Y:S05]  /*34290*/  WARPSYNC.COLLECTIVE R15, `(.L_x_3073) ;  /* 0x000000000f087348 */ /* 0x000fea0003c00000 */
[----:B------:R0:W1:Y:S02]  /*342a0*/  SHFL.IDX P6, R14, R13, R12, R11 ;  /* 0x0000000c0d0e7389 */ /* 0x00006400000c000b */
[----:B01----:R-:W-:Y:S01]  /*342b0*/  ENDCOLLECTIVE ;  /* 0x000000000000791b */ /* 0x003fe20003800000 */
.L_x_3073:
[----:B------:R-:W-:Y:S02]  /*342c0*/  IMAD.MOV.U32 R13, RZ, RZ, R33 ;  /* 0x000000ffff0d7224 */ /* 0x000fe400078e0021 */
[----:B------:R-:W-:-:S07]  /*342d0*/  IMAD.MOV.U32 R6, RZ, RZ, R14 ;  /* 0x000000ffff067224 */ /* 0x000fce00078e000e */
[----:B------:R-:W-:Y:S05]  /*342e0*/  WARPSYNC.COLLECTIVE R15, `(.L_x_3074) ;  /* 0x000000000f087348 */ /* 0x000fea0003c00000 */
[----:B------:R0:W1:Y:S02]  /*342f0*/  SHFL.IDX P6, R14, R13, R12, R11 ;  /* 0x0000000c0d0e7389 */ /* 0x00006400000c000b */
[----:B01----:R-:W-:Y:S01]  /*34300*/  ENDCOLLECTIVE ;  /* 0x000000000000791b */ /* 0x003fe20003800000 */
.L_x_3074:
[----:B------:R-:W-:Y:S01]  /*34310*/  MOV R13, R31 ;  /* 0x0000001f000d7202 */ /* 0x000fe20000000f00 */
[----:B------:R-:W-:-:S07]  /*34320*/  IMAD.MOV.U32 R9, RZ, RZ, R14 ;  /* 0x000000ffff097224 */ /* 0x000fce00078e000e */
[----:B------:R-:W-:Y:S05]  /*34330*/  WARPSYNC.COLLECTIVE R15, `(.L_x_3075) ;  /* 0x000000000f087348 */ /* 0x000fea0003c00000 */
[----:B------:R0:W1:Y:S02]  /*34340*/  SHFL.IDX P6, R14, R13, R12, R11 ;  /* 0x0000000c0d0e7389 */ /* 0x00006400000c000b */
[----:B01----:R-:W-:Y:S01]  /*34350*/  ENDCOLLECTIVE ;  /* 0x000000000000791b */ /* 0x003fe20003800000 */
.L_x_3075:
[----:B------:R-:W-:Y:S01]  /*34360*/  IMAD.MOV.U32 R8, RZ, RZ, R14 ;  /* 0x000000ffff087224 */ /* 0x000fe200078e000e */
[----:B------:R-:W-:Y:S06]  /*34370*/  BRA `(.L_x_3076) ;  /* 0xfffffd80001c7947 */ /* 0x000fec000383ffff */
.L_x_2758:
[----:B------:R-:W-:Y:S01]  /*34380*/  BSSY B1, `(.L_x_3077) ;  /* 0x0000008000017945 */ /* 0x000fe20003800000 */
[----:B------:R-:W-:Y:S01]  /*34390*/  IMAD.MOV.U32 R13, RZ, RZ, R32 ;  /* 0x000000ffff0d7224 */ /* 0x000fe200078e0020 */
[----:B------:R-:W-:Y:S01]  /*343a0*/  MOV R15, 0xffffffff ;  /* 0xffffffff000f7802 */ /* 0x000fe20000000f00 */
[----:B------:R-:W-:Y:S02]  /*343b0*/  IMAD.MOV.U32 R12, RZ, RZ, 0x1 ;  /* 0x00000001ff0c7424 */ /* 0x000fe400078e00ff */
[----:B------:R-:W-:-:S07]  /*343c0*/  IMAD.MOV.U32 R11, RZ, RZ, 0x181f ;  /* 0x0000181fff0b7424 */ /* 0x000fce00078e00ff */
[----:B0--34-:R-:W-:Y:S05]  /*343d0*/  WARPSYNC.COLLECTIVE R15, `(.L_x_3078) ;  /* 0x000000000f087348 */ /* 0x019fea0003c00000 */
[----:B------:R1:W2:Y:S02]  /*343e0*/  SHFL.IDX P6, R14, R13, R12, R11 ;  /* 0x0000000c0d0e7389 */ /* 0x0002a400000c000b */
[----:B01234-:R-:W-:Y:S01]  /*343f0*/  ENDCOLLECTIVE ;  /* 0x000000000000791b */ /* 0x01ffe20003800000 */
.L_x_3078:
[----:B------:R-:W-:Y:S05]  /*34400*/  BSYNC B1 ;  /* 0x0000000000017941 */ /* 0x000fea0003800000 */
.L_x_3077:
        /* <DEDUP_REMOVED lines=8> */
.L_x_3079:
[----:B------:R-:W-:Y:S02]  /*34490*/  IMAD.MOV.U32 R13, RZ, RZ, R33 ;  /* 0x000000ffff0d7224 */ /* 0x000fe400078e0021 */
[----:B------:R-:W-:-:S07]  /*344a0*/  IMAD.MOV.U32 R6, RZ, RZ, R14 ;  /* 0x000000ffff067224 */ /* 0x000fce00078e000e */
[----:B------:R-:W-:Y:S05]  /*344b0*/  WARPSYNC.COLLECTIVE R15, `(.L_x_3080) ;  /* 0x000000000f087348 */ /* 0x000fea0003c00000 */
[----:B------:R0:W1:Y:S02]  /*344c0*/  SHFL.IDX P6, R14, R13, R12, R11 ;  /* 0x0000000c0d0e7389 */ /* 0x00006400000c000b */
[----:B01----:R-:W-:Y:S01]  /*344d0*/  ENDCOLLECTIVE ;  /* 0x000000000000791b */ /* 0x003fe20003800000 */
.L_x_3080:
[----:B------:R-:W-:Y:S02]  /*344e0*/  IMAD.MOV.U32 R13, RZ, RZ, R31 ;  /* 0x000000ffff0d7224 */ /* 0x000fe400078e001f */
[----:B------:R-:W-:-:S07]  /*344f0*/  IMAD.MOV.U32 R9, RZ, RZ, R14 ;  /* 0x000000ffff097224 */ /* 0x000fce00078e000e */
[----:B------:R-:W-:Y:S05]  /*34500*/  WARPSYNC.COLLECTIVE R15, `(.L_x_3081) ;  /* 0x000000000f087348 */ /* 0x000fea0003c00000 */
[----:B------:R0:W1:Y:S02]  /*34510*/  SHFL.IDX P6, R14, R13, R12, R11 ;  /* 0x0000000c0d0e7389 */ /* 0x00006400000c000b */
[----:B01----:R-:W-:Y:S01]  /*34520*/  ENDCOLLECTIVE ;  /* 0x000000000000791b */ /* 0x003fe20003800000 */
.L_x_3081:
[----:B------:R-:W-:Y:S01]  /*34530*/  MOV R8, R14 ;  /* 0x0000000e00087202 */ /* 0x000fe20000000f00 */
[----:B------:R-:W-:Y:S06]  /*34540*/  BRA `(.L_x_3082) ;  /* 0xfffffd84003c7947 */ /* 0x000fec000383ffff */
.L_x_2761:
[----:B------:R-:W-:Y:S01]  /*34550*/  BSSY B1, `(.L_x_3083) ;  /* 0x0000008000017945 */ /* 0x000fe20003800000 */
[----:B------:R-:W-:Y:S02]  /*34560*/  IMAD.MOV.U32 R13, RZ, RZ, R32 ;  /* 0x000000ffff0d7224 */ /* 0x000fe400078e0020 */
[----:B------:R-:W-:Y:S02]  /*34570*/  IMAD.MOV.U32 R12, RZ, RZ, 0x2 ;  /* 0x00000002ff0c7424 */ /* 0x000fe400078e00ff */
[----:B------:R-:W-:Y:S02]  /*34580*/  IMAD.MOV.U32 R11, RZ, RZ, 0x181f ;  /* 0x0000181fff0b7424 */ /* 0x000fe400078e00ff */
[----:B------:R-:W-:-:S07]  /*34590*/  IMAD.MOV.U32 R15, RZ, RZ, -0x1 ;  /* 0xffffffffff0f7424 */ /* 0x000fce00078e00ff */
[----:B-1-34-:R-:W-:Y:S05]  /*345a0*/  WARPSYNC.COLLECTIVE R15, `(.L_x_3084) ;  /* 0x000000000f087348 */ /* 0x01afea0003c00000 */
[----:B------:R0:W2:Y:S02]  /*345b0*/  SHFL.IDX P6, R14, R13, R12, R11 ;  /* 0x0000000c0d0e7389 */ /* 0x0000a400000c000b */
[----:B01234-:R-:W-:Y:S01]  /*345c0*/  ENDCOLLECTIVE ;  /* 0x000000000000791b */ /* 0x01ffe20003800000 */
.L_x_3084:
[----:B------:R-:W-:Y:S05]  /*345d0*/  BSYNC B1 ;  /* 0x0000000000017941 */ /* 0x000fea0003800000 */
.L_x_3083:
        /* <DEDUP_REMOVED lines=8> */
.L_x_3085:
[----:B------:R-:W-:Y:S01]  /*34660*/  IMAD.MOV.U32 R13, RZ, RZ, R33 ;  /* 0x000000ffff0d7224 */ /* 0x000fe200078e0021 */
[----:B------:R-:W-:-:S07]  /*34670*/  MOV R6, R14 ;  /* 0x0000000e00067202 */ /* 0x000fce0000000f00 */
[----:B------:R-:W-:Y:S05]  /*34680*/  WARPSYNC.COLLECTIVE R15, `(.L_x_3086) ;  /* 0x000000000f087348 */ /* 0x000fea0003c00000 */
[----:B------:R0:W1:Y:S02]  /*34690*/  SHFL.IDX P6, R14, R13, R12, R11 ;  /* 0x0000000c0d0e7389 */ /* 0x00006400000c000b */
[----:B01----:R-:W-:Y:S01]  /*346a0*/  ENDCOLLECTIVE ;  /* 0x000000000000791b */ /* 0x003fe20003800000 */
.L_x_3086:
[----:B------:R-:W-:Y:S02]  /*346b0*/  IMAD.MOV.U32 R13, RZ, RZ, R31 ;  /* 0x000000ffff0d7224 */ /* 0x000fe400078e001f */
[----:B------:R-:W-:-:S07]  /*346c0*/  IMAD.MOV.U32 R9, RZ, RZ, R14 ;  /* 0x000000ffff097224 */ /* 0x000fce00078e000e */
[----:B------:R-:W-:Y:S05]  /*346d0*/  WARPSYNC.COLLECTIVE R15, `(.L_x_3087) ;  /* 0x000000000f087348 */ /* 0x000fea0003c00000 */
[----:B------:R0:W1:Y:S02]  /*346e0*/  SHFL.IDX P6, R14, R13, R12, R11 ;  /* 0x0000000c0d0e7389 */ /* 0x00006400000c000b */
[----:B01----:R-:W-:Y:S01]  /*346f0*/  ENDCOLLECTIVE ;  /* 0x000000000000791b */ /* 0x003fe20003800000 */
.L_x_3087:
[----:B------:R-:W-:Y:S01]  /*34700*/  IMAD.MOV.U32 R8, RZ, RZ, R14 ;  /* 0x000000ffff087224 */ /* 0x000fe200078e000e */
[----:B------:R-:W-:Y:S06]  /*34710*/  BRA `(.L_x_3088) ;  /* 0xfffffd8800347947 */ /* 0x000fec000383ffff */
.L_x_2764:
[----:B------:R-:W-:Y:S01]  /*34720*/  BSSY B1, `(.L_x_3089) ;  /* 0x0000008000017945 */ /* 0x000fe20003800000 */
[----:B------:R-:W-:Y:S01]  /*34730*/  MOV R13, R32 ;  /* 0x00000020000d7202 */ /* 0x000fe20000000f00 */
[----:B------:R-:W-:Y:S02]  /*34740*/  IMAD.MOV.U32 R12, RZ, RZ, 0x3 ;  /* 0x00000003ff0c7424 */ /* 0x000fe400078e00ff */
[----:B------:R-:W-:Y:S02]  /*34750*/  IMAD.MOV.U32 R11, RZ, RZ, 0x181f ;  /* 0x0000181fff0b7424 */ /* 0x000fe400078e00ff */
[----:B------:R-:W-:-:S07]  /*34760*/  IMAD.MOV.U32 R15, RZ, RZ, -0x1 ;  /* 0xffffffffff0f7424 */ /* 0x000fce00078e00ff */
[----:B-1-34-:R-:W-:Y:S05]  /*34770*/  WARPSYNC.COLLECTIVE R15, `(.L_x_3090) ;  /* 0x000000000f087348 */ /* 0x01afea0003c00000 */
[----:B------:R0:W2:Y:S02]  /*34780*/  SHFL.IDX P6, R14, R13, R12, R11 ;  /* 0x0000000c0d0e7389 */ /* 0x0000a400000c000b */
[----:B01234-:R-:W-:Y:S01]  /*34790*/  ENDCOLLECTIVE ;  /* 0x000000000000791b */ /* 0x01ffe20003800000 */
.L_x_3090:
[----:B------:R-:W-:Y:S05]  /*347a0*/  BSYNC B1 ;  /* 0x0000000000017941 */ /* 0x000fea0003800000 */
.L_x_3089:
[----:B------:R-:W-:Y:S01]  /*347b0*/  MOV R13, R30 ;  /* 0x0000001e000d7202 */ /* 0x000fe20000000f00 */
[----:B------:R-:W-:Y:S02]  /*347c0*/  IMAD.MOV.U32 R12, RZ, RZ, 0x3 ;  /* 0x00000003ff0c7424 */ /* 0x000fe400078e00ff */
[----:B------:R-:W-:Y:S02]  /*347d0*/  IMAD.MOV.U32 R11, RZ, RZ, 0x181f ;  /* 0x0000181fff0b7424 */ /* 0x000fe400078e00ff */
[----:B------:R-:W-:Y:S02]  /*347e0*/  IMAD.MOV.U32 R15, RZ, RZ, -0x1 ;  /* 0xffffffffff0f7424 */ /* 0x000fe400078e00ff */
[----:B------:R-:W-:-:S07]  /*347f0*/  IMAD.MOV.U32 R9, RZ, RZ, R14 ;  /* 0x000000ffff097224 */ /* 0x000fce00078e000e */
[----:B------:R-:W-:Y:S05]  /*34800*/  WARPSYNC.COLLECTIVE R15, `(.L_x_3091) ;  /* 0x000000000f087348 */ /* 0x000fea0003c00000 */
[----:B------:R0:W1:Y:S02]  /*34810*/  SHFL.IDX P6, R14, R13, R12, R11 ;  /* 0x0000000c0d0e7389 */ /* 0x00006400000c000b */
[----:B01----:R-:W-:Y:S01]  /*34820*/  ENDCOLLECTIVE ;  /* 0x000000000000791b */ /* 0x003fe20003800000 */
.L_x_3091:
[----:B------:R-:W-:Y:S01]  /*34830*/  MOV R13, R33 ;  /* 0x00000021000d7202 */ /* 0x000fe20000000f00 */
[----:B------:R-:W-:-:S07]  /*34840*/  IMAD.MOV.U32 R8, RZ, RZ, R14 ;  /* 0x000000ffff087224 */ /* 0x000fce00078e000e */
[----:B------:R-:W-:Y:S05]  /*34850*/  WARPSYNC.COLLECTIVE R15, `(.L_x_3092) ;  /* 0x000000000f087348 */ /* 0x000fea0003c00000 */
[----:B------:R0:W1:Y:S02]  /*34860*/  SHFL.IDX P6, R14, R13, R12, R11 ;  /* 0x0000000c0d0e7389 */ /* 0x00006400000c000b */
[----:B01----:R-:W-:Y:S01]  /*34870*/  ENDCOLLECTIVE ;  /* 0x000000000000791b */ /* 0x003fe20003800000 */
.L_x_3092:
[----:B------:R-:W-:Y:S02]  /*34880*/  IMAD.MOV.U32 R13, RZ, RZ, R31 ;  /* 0x000000ffff0d7224 */ /* 0x000fe400078e001f */
[----:B------:R-:W-:-:S07]  /*34890*/  IMAD.MOV.U32 R78, RZ, RZ, R14 ;  /* 0x000000ffff4e7224 */ /* 0x000fce00078e000e */
[----:B------:R-:W-:Y:S05]  /*348a0*/  WARPSYNC.COLLECTIVE R15, `(.L_x_3093) ;  /* 0x000000000f087348 */ /* 0x000fea0003c00000 */
[----:B------:R0:W1:Y:S02]  /*348b0*/  SHFL.IDX P6, R14, R13, R12, R11 ;  /* 0x0000000c0d0e7389 */ /* 0x00006400000c000b */
[----:B01----:R-:W-:Y:S01]  /*348c0*/  ENDCOLLECTIVE ;  /* 0x000000000000791b */ /* 0x003fe20003800000 */
.L_x_3093:
[----:B------:R-:W-:Y:S01]  /*348d0*/  IMAD.MOV.U32 R10, RZ, RZ, R14 ;  /* 0x000000ffff0a7224 */ /* 0x000fe200078e000e */
[----:B------:R-:W-:Y:S06]  /*348e0*/  BRA `(.L_x_3094) ;  /* 0xfffffd8c00347947 */ /* 0x000fec000383ffff */
.L_x_2768:
[----:B0-----:R0:W1:Y:S02]  /*348f0*/  SYNCS.PHASECHK.TRANS64.TRYWAIT P0, [R16+URZ+0x38800], R0 ;  /* 0x03880000100075a7 */ /* 0x001064000800017f */
[----:B-1----:R-:W-:Y:S05]  /*34900*/  @!P0 NANOSLEEP.SYNCS 0x989680 ;  /* 0x009896800000895d */ /* 0x002fea0003900000 */
[----:B------:R-:W1:Y:S02]  /*34910*/  @!P0 SYNCS.PHASECHK.TRANS64 P0, [R16+URZ+0x38800], R0 ;  /* 0x03880000100085a7 */ /* 0x000e64000800007f */
[----:B-1----:R-:W-:Y:S05]  /*34920*/  @!P0 BRA `(.L_x_2768) ;  /* 0xfffffffc00f08947 */ /* 0x002fea000383ffff */
[----:B------:R-:W-:Y:S05]  /*34930*/  BRA `(.L_x_3095) ;  /* 0xfffffd9000647947 */ /* 0x000fea000383ffff */
.L_x_2800:
        /* <DEDUP_REMOVED lines=8> */
.L_x_3097:
[----:B------:R-:W-:Y:S05]  /*349c0*/  BSYNC B1 ;  /* 0x0000000000017941 */ /* 0x000fea0003800000 */
.L_x_3096:
        /* <DEDUP_REMOVED lines=8> */
.L_x_3098:
[----:B------:R-:W-:Y:S02]  /*34a50*/  IMAD.MOV.U32 R13, RZ, RZ, R20 ;  /* 0x000000ffff0d7224 */ /* 0x000fe400078e0014 */
[----:B------:R-:W-:-:S07]  /*34a60*/  IMAD.MOV.U32 R8, RZ, RZ, R14 ;  /* 0x000000ffff087224 */ /* 0x000fce00078e000e */
[----:B------:R-:W-:Y:S05]  /*34a70*/  WARPSYNC.COLLECTIVE R15, `(.L_x_3099) ;  /* 0x000000000f087348 */ /* 0x000fea0003c00000 */
[----:B------:R0:W1:Y:S02]  /*34a80*/  SHFL.IDX P6, R14, R13, R12, R11 ;  /* 0x0000000c0d0e7389 */ /* 0x00006400000c000b */
[----:B01----:R-:W-:Y:S01]  /*34a90*/  ENDCOLLECTIVE ;  /* 0x000000000000791b */ /* 0x003fe20003800000 */
.L_x_3099:
[----:B------:R-:W-:Y:S01]  /*34aa0*/  IMAD.MOV.U32 R13, RZ, RZ, R3 ;  /* 0x000000ffff0d7224 */ /* 0x000fe200078e0003 */
[----:B------:R-:W-:-:S07]  /*34ab0*/  MOV R7, R14 ;  /* 0x0000000e00077202 */ /* 0x000fce0000000f00 */
[----:B------:R-:W-:Y:S05]  /*34ac0*/  WARPSYNC.COLLECTIVE R15, `(.L_x_3100) ;  /* 0x000000000f087348 */ /* 0x000fea0003c00000 */
[----:B------:R0:W1:Y:S02]  /*34ad0*/  SHFL.IDX P6, R14, R13, R12, R11 ;  /* 0x0000000c0d0e7389 */ /* 0x00006400000c000b */
[----:B01----:R-:W-:Y:S01]  /*34ae0*/  ENDCOLLECTIVE ;  /* 0x000000000000791b */ /* 0x003fe20003800000 */
.L_x_3100:
[----:B------:R-:W-:Y:S05]  /*34af0*/  BRA `(.L_x_3101) ;  /* 0xfffffdc000647947 */ /* 0x000fea000383ffff */
.L_x_2803:
        /* <DEDUP_REMOVED lines=8> */
.L_x_3103:
[----:B------:R-:W-:Y:S05]  /*34b80*/  BSYNC B1 ;  /* 0x0000000000017941 */ /* 0x000fea0003800000 */
.L_x_3102:
        /* <DEDUP_REMOVED lines=8> */
.L_x_3104:
[----:B------:R-:W-:Y:S02]  /*34c10*/  IMAD.MOV.U32 R13, RZ, RZ, R20 ;  /* 0x000000ffff0d7224 */ /* 0x000fe400078e0014 */
[----:B------:R-:W-:-:S07]  /*34c20*/  IMAD.MOV.U32 R8, RZ, RZ, R14 ;  /* 0x000000ffff087224 */ /* 0x000fce00078e000e */
[----:B------:R-:W-:Y:S05]  /*34c30*/  WARPSYNC.COLLECTIVE R15, `(.L_x_3105) ;  /* 0x000000000f087348 */ /* 0x000fea0003c00000 */
[----:B------:R0:W1:Y:S02]  /*34c40*/  SHFL.IDX P6, R14, R13, R12, R11 ;  /* 0x0000000c0d0e7389 */ /* 0x00006400000c000b */
[----:B01----:R-:W-:Y:S01]  /*34c50*/  ENDCOLLECTIVE ;  /* 0x000000000000791b */ /* 0x003fe20003800000 */
.L_x_3105:
[----:B------:R-:W-:Y:S02]  /*34c60*/  IMAD.MOV.U32 R13, RZ, RZ, R3 ;  /* 0x000000ffff0d7224 */ /* 0x000fe400078e0003 */
[----:B------:R-:W-:-:S07]  /*34c70*/  IMAD.MOV.U32 R7, RZ, RZ, R14 ;  /* 0x000000ffff077224 */ /* 0x000fce00078e000e */
[----:B------:R-:W-:Y:S05]  /*34c80*/  WARPSYNC.COLLECTIVE R15, `(.L_x_3106) ;  /* 0x000000000f087348 */ /* 0x000fea0003c00000 */
[----:B------:R0:W1:Y:S02]  /*34c90*/  SHFL.IDX P6, R14, R13, R12, R11 ;  /* 0x0000000c0d0e7389 */ /* 0x00006400000c000b */
[----:B01----:R-:W-:Y:S01]  /*34ca0*/  ENDCOLLECTIVE ;  /* 0x000000000000791b */ /* 0x003fe20003800000 */
.L_x_3106:
[----:B------:R-:W-:Y:S05]  /*34cb0*/  BRA `(.L_x_3107) ;  /* 0xfffffdc400307947 */ /* 0x000fea000383ffff */
.L_x_2806:
[----:B------:R-:W-:Y:S01]  /*34cc0*/  BSSY B1, `(.L_x_3108) ;  /* 0x0000008000017945 */ /* 0x000fe20003800000 */
[----:B------:R-:W-:Y:S01]  /*34cd0*/  MOV R13, R72 ;  /* 0x00000048000d7202 */ /* 0x000fe20000000f00 */
[----:B------:R-:W-:Y:S02]  /*34ce0*/  IMAD.MOV.U32 R12, RZ, RZ, 0x2 ;  /* 0x00000002ff0c7424 */ /* 0x000fe400078e00ff */
[----:B------:R-:W-:Y:S02]  /*34cf0*/  IMAD.MOV.U32 R11, RZ, RZ, 0x181f ;  /* 0x0000181fff0b7424 */ /* 0x000fe400078e00ff */
[----:B------:R-:W-:-:S07]  /*34d00*/  IMAD.MOV.U32 R15, RZ, RZ, -0x1 ;  /* 0xffffffffff0f7424 */ /* 0x000fce00078e00ff */
[----:B-12-4-:R-:W-:Y:S05]  /*34d10*/  WARPSYNC.COLLECTIVE R15, `(.L_x_3109) ;  /* 0x000000000f087348 */ /* 0x016fea0003c00000 */
[----:B----4-:R0:W3:Y:S02]  /*34d20*/  SHFL.IDX P6, R14, R13, R12, R11 ;  /* 0x0000000c0d0e7389 */ /* 0x0100e400000c000b */
[----:B0123--:R-:W-:Y:S01]  /*34d30*/  ENDCOLLECTIVE ;  /* 0x000000000000791b */ /* 0x00ffe20003800000 */
.L_x_3109:
[----:B------:R-:W-:Y:S05]  /*34d40*/  BSYNC B1 ;  /* 0x0000000000017941 */ /* 0x000fea0003800000 */
.L_x_3108:
        /* <DEDUP_REMOVED lines=8> */
.L_x_3110:
[----:B------:R-:W-:Y:S01]  /*34dd0*/  MOV R13, R20 ;  /* 0x00000014000d7202 */ /* 0x000fe20000000f00 */
[----:B------:R-:W-:-:S07]  /*34de0*/  IMAD.MOV.U32 R4, RZ, RZ, R14 ;  /* 0x000000ffff047224 */ /* 0x000fce00078e000e */
[----:B------:R-:W-:Y:S05]  /*34df0*/  WARPSYNC.COLLECTIVE R15, `(.L_x_3111) ;  /* 0x000000000f087348 */ /* 0x000fea0003c00000 */
[----:B------:R0:W1:Y:S02]  /*34e00*/  SHFL.IDX P6, R14, R13, R12, R11 ;  /* 0x0000000c0d0e7389 */ /* 0x00006400000c000b */
[----:B01----:R-:W-:Y:S01]  /*34e10*/  ENDCOLLECTIVE ;  /* 0x000000000000791b */ /* 0x003fe20003800000 */
.L_x_3111:
[----:B------:R-:W-:Y:S02]  /*34e20*/  IMAD.MOV.U32 R13, RZ, RZ, R3 ;  /* 0x000000ffff0d7224 */ /* 0x000fe400078e0003 */
[----:B------:R-:W-:-:S07]  /*34e30*/  IMAD.MOV.U32 R7, RZ, RZ, R14 ;  /* 0x000000ffff077224 */ /* 0x000fce00078e000e */
[----:B------:R-:W-:Y:S05]  /*34e40*/  WARPSYNC.COLLECTIVE R15, `(.L_x_3112) ;  /* 0x000000000f087348 */ /* 0x000fea0003c00000 */
[----:B------:R0:W1:Y:S02]  /*34e50*/  SHFL.IDX P6, R14, R13, R12, R11 ;  /* 0x0000000c0d0e7389 */ /* 0x00006400000c000b */
[----:B01----:R-:W-:Y:S01]  /*34e60*/  ENDCOLLECTIVE ;  /* 0x000000000000791b */ /* 0x003fe20003800000 */
.L_x_3112:
[----:B------:R-:W-:Y:S01]  /*34e70*/  IMAD.MOV.U32 R12, RZ, RZ, R14 ;  /* 0x000000ffff0c7224 */ /* 0x000fe200078e000e */
[----:B------:R-:W-:Y:S06]  /*34e80*/  BRA `(.L_x_3113) ;  /* 0xfffffdc400e07947 */ /* 0x000fec000383ffff */
.L_x_2809:
[----:B------:R-:W-:Y:S01]  /*34e90*/  BSSY B1, `(.L_x_3114) ;  /* 0x0000008000017945 */ /* 0x000fe20003800000 */
[----:B------:R-:W-:Y:S01]  /*34ea0*/  IMAD.MOV.U32 R13, RZ, RZ, R72 ;  /* 0x000000ffff0d7224 */ /* 0x000fe200078e0048 */
[----:B------:R-:W-:Y:S01]  /*34eb0*/  MOV R12, 0x3 ;  /* 0x00000003000c7802 */ /* 0x000fe20000000f00 */
[----:B------:R-:W-:Y:S02]  /*34ec0*/  IMAD.MOV.U32 R11, RZ, RZ, 0x181f ;  /* 0x0000181fff0b7424 */ /* 0x000fe400078e00ff */
[----:B------:R-:W-:-:S07]  /*34ed0*/  IMAD.MOV.U32 R15, RZ, RZ, -0x1 ;  /* 0xffffffffff0f7424 */ /* 0x000fce00078e00ff */
[----:B-12-4-:R-:W-:Y:S05]  /*34ee0*/  WARPSYNC.COLLECTIVE R15, `(.L_x_3115) ;  /* 0x000000000f087348 */ /* 0x016fea0003c00000 */
[----:B----4-:R0:W3:Y:S02]  /*34ef0*/  SHFL.IDX P6, R14, R13, R12, R11 ;  /* 0x0000000c0d0e7389 */ /* 0x0100e400000c000b */
[----:B0123--:R-:W-:Y:S01]  /*34f00*/  ENDCOLLECTIVE ;  /* 0x000000000000791b */ /* 0x00ffe20003800000 */
.L_x_3115:
[----:B------:R-:W-:Y:S05]  /*34f10*/  BSYNC B1 ;  /* 0x0000000000017941 */ /* 0x000fea0003800000 */
.L_x_3114:
        /* <DEDUP_REMOVED lines=8> */
.L_x_3116:
[----:B------:R-:W-:Y:S02]  /*34fa0*/  IMAD.MOV.U32 R13, RZ, RZ, R20 ;  /* 0x000000ffff0d7224 */ /* 0x000fe400078e0014 */
[----:B------:R-:W-:-:S07]  /*34fb0*/  IMAD.MOV.U32 R21, RZ, RZ, R14 ;  /* 0x000000ffff157224 */ /* 0x000fce00078e000e */
[----:B------:R-:W-:Y:S05]  /*34fc0*/  WARPSYNC.COLLECTIVE R15, `(.L_x_3117) ;  /* 0x000000000f087348 */ /* 0x000fea0003c00000 */
[----:B------:R0:W1:Y:S02]  /*34fd0*/  SHFL.IDX P6, R14, R13, R12, R11 ;  /* 0x0000000c0d0e7389 */ /* 0x00006400000c000b */
[----:B01----:R-:W-:Y:S01]  /*34fe0*/  ENDCOLLECTIVE ;  /* 0x000000000000791b */ /* 0x003fe20003800000 */
.L_x_3117:
[----:B------:R-:W-:Y:S01]  /*34ff0*/  IMAD.MOV.U32 R13, RZ, RZ, R3 ;  /* 0x000000ffff0d7224 */ /* 0x000fe200078e0003 */
[----:B------:R-:W-:-:S07]  /*35000*/  MOV R79, R14 ;  /* 0x0000000e004f7202 */ /* 0x000fce0000000f00 */
[----:B------:R-:W-:Y:S05]  /*35010*/  WARPSYNC.COLLECTIVE R15, `(.L_x_3118) ;  /* 0x000000000f087348 */ /* 0x000fea0003c00000 */
[----:B------:R0:W1:Y:S02]  /*35020*/  SHFL.IDX P6, R14, R13, R12, R11 ;  /* 0x0000000c0d0e7389 */ /* 0x00006400000c000b */
[----:B01----:R-:W-:Y:S01]  /*35030*/  ENDCOLLECTIVE ;  /* 0x000000000000791b */ /* 0x003fe20003800000 */
.L_x_3118:
[----:B------:R-:W-:Y:S01]  /*35040*/  IMAD.MOV.U32 R3, RZ, RZ, R14 ;  /* 0x000000ffff037224 */ /* 0x000fe200078e000e */
[----:B------:R-:W-:Y:S06]  /*35050*/  BRA `(.L_x_3119) ;  /* 0xfffffdc800947947 */ /* 0x000fec000383ffff */
.L_x_2813:
[----:B0-----:R0:W1:Y:S02]  /*35060*/  SYNCS.PHASECHK.TRANS64.TRYWAIT P0, [R16+URZ+0x38800], R0 ;  /* 0x03880000100075a7 */ /* 0x001064000800017f */
[----:B-1----:R-:W-:Y:S05]  /*35070*/  @!P0 NANOSLEEP.SYNCS 0x989680 ;  /* 0x009896800000895d */ /* 0x002fea0003900000 */
[----:B------:R-:W1:Y:S02]  /*35080*/  @!P0 SYNCS.PHASECHK.TRANS64 P0, [R16+URZ+0x38800], R0 ;  /* 0x03880000100085a7 */ /* 0x000e64000800007f */
[----:B-1----:R-:W-:Y:S05]  /*35090*/  @!P0 BRA `(.L_x_2813) ;  /* 0xfffffffc00f08947 */ /* 0x002fea000383ffff */
[----:B------:R-:W-:Y:S05]  /*350a0*/  BRA `(.L_x_3120) ;  /* 0xfffffdcc00787947 */ /* 0x000fea000383ffff */
.L_x_2831:
[----:B-1----:R1:W2:Y:S02]  /*350b0*/  SYNCS.PHASECHK.TRANS64.TRYWAIT P2, [R0+URZ+0x38830], R3 ;  /* 0x03883003000075a7 */ /* 0x0022a4000804017f */
[----:B--2---:R-:W-:Y:S05]  /*350c0*/  @!P2 NANOSLEEP.SYNCS 0x989680 ;  /* 0x009896800000a95d */ /* 0x004fea0003900000 */
[----:B------:R-:W2:Y:S02]  /*350d0*/  @!P2 SYNCS.PHASECHK.TRANS64 P2, [R0+URZ+0x38830], R3 ;  /* 0x038830030000a5a7 */ /* 0x000ea4000804007f */
[----:B--2---:R-:W-:Y:S05]  /*350e0*/  @!P2 BRA `(.L_x_2831) ;  /* 0xfffffffc00f0a947 */ /* 0x004fea000383ffff */
[----:B------:R-:W-:Y:S05]  /*350f0*/  BRA `(.L_x_2830) ;  /* 0xfffffe0400507947 */ /* 0x000fea000383ffff */
.L_x_2838:
[----:B-1----:R1:W2:Y:S02]  /*35100*/  SYNCS.PHASECHK.TRANS64.TRYWAIT P3, [R11+URZ+0x38830], R4 ;  /* 0x038830040b0075a7 */ /* 0x0022a4000806017f */
[----:B--2---:R-:W-:Y:S05]  /*35110*/  @!P3 NANOSLEEP.SYNCS 0x989680 ;  /* 0x009896800000b95d */ /* 0x004fea0003900000 */
[----:B------:R-:W2:Y:S02]  /*35120*/  @!P3 SYNCS.PHASECHK.TRANS64 P3, [R11+URZ+0x38830], R4 ;  /* 0x038830040b00b5a7 */ /* 0x000ea4000806007f */
[----:B--2---:R-:W-:Y:S05]  /*35130*/  @!P3 BRA `(.L_x_2838) ;  /* 0xfffffffc00f0b947 */ /* 0x004fea000383ffff */
[----:B------:R-:W-:Y:S05]  /*35140*/  BRA `(.L_x_2837) ;  /* 0xfffffe5000c07947 */ /* 0x000fea000383ffff */
.L_x_2843:
[----:B-1----:R1:W2:Y:S02]  /*35150*/  SYNCS.PHASECHK.TRANS64.TRYWAIT P3, [R9+URZ+0x38850], R0 ;  /* 0x03885000090075a7 */ /* 0x0022a4000806017f */
[----:B--2---:R-:W-:Y:S05]  /*35160*/  @!P3 NANOSLEEP.SYNCS 0x989680 ;  /* 0x009896800000b95d */ /* 0x004fea0003900000 */
[----:B------:R-:W2:Y:S02]  /*35170*/  @!P3 SYNCS.PHASECHK.TRANS64 P3, [R9+URZ+0x38850], R0 ;  /* 0x038850000900b5a7 */ /* 0x000ea4000806007f */
[----:B--2---:R-:W-:Y:S05]  /*35180*/  @!P3 BRA `(.L_x_2843) ;  /* 0xfffffffc00f0b947 */ /* 0x004fea000383ffff */
[----:B------:R-:W-:Y:S05]  /*35190*/  BRA `(.L_x_2842) ;  /* 0xfffffe8800887947 */ /* 0x000fea000383ffff */
.L_x_2851:
[----:B-1----:R1:W2:Y:S02]  /*351a0*/  SYNCS.PHASECHK.TRANS64.TRYWAIT P2, [R4+URZ+0x38830], R5 ;  /* 0x03883005040075a7 */ /* 0x0022a4000804017f */
[----:B--2---:R-:W-:Y:S05]  /*351b0*/  @!P2 NANOSLEEP.SYNCS 0x989680 ;  /* 0x009896800000a95d */ /* 0x004fea0003900000 */
[----:B------:R-:W2:Y:S02]  /*351c0*/  @!P2 SYNCS.PHASECHK.TRANS64 P2, [R4+URZ+0x38830], R5 ;  /* 0x038830050400a5a7 */ /* 0x000ea4000804007f */
[----:B--2---:R-:W-:Y:S05]  /*351d0*/  @!P2 BRA `(.L_x_2851) ;  /* 0xfffffffc00f0a947 */ /* 0x004fea000383ffff */
[----:B------:R-:W-:Y:S05]  /*351e0*/  BRA `(.L_x_2850) ;  /* 0xfffffea400a07947 */ /* 0x000fea000383ffff */
.L_x_2856:
[----:B-1----:R1:W2:Y:S02]  /*351f0*/  SYNCS.PHASECHK.TRANS64.TRYWAIT P2, [R9+URZ+0x38850], R0 ;  /* 0x03885000090075a7 */ /* 0x0022a4000804017f */
[----:B--2---:R-:W-:Y:S05]  /*35200*/  @!P2 NANOSLEEP.SYNCS 0x989680 ;  /* 0x009896800000a95d */ /* 0x004fea0003900000 */
[----:B------:R-:W2:Y:S02]  /*35210*/  @!P2 SYNCS.PHASECHK.TRANS64 P2, [R9+URZ+0x38850], R0 ;  /* 0x038850000900a5a7 */ /* 0x000ea4000804007f */
[----:B--2---:R-:W-:Y:S05]  /*35220*/  @!P2 BRA `(.L_x_2856) ;  /* 0xfffffffc00f0a947 */ /* 0x004fea000383ffff */
[----:B------:R-:W-:Y:S05]  /*35230*/  BRA `(.L_x_2855) ;  /* 0xfffffedc00687947 */ /* 0x000fea000383ffff */
.L_x_2862:
[----:B-1----:R1:W2:Y:S02]  /*35240*/  SYNCS.PHASECHK.TRANS64.TRYWAIT P0, [R10+URZ+0x38850], R0 ;  /* 0x038850000a0075a7 */ /* 0x0022a4000800017f */
[----:B--2---:R-:W-:Y:S05]  /*35250*/  @!P0 NANOSLEEP.SYNCS 0x989680 ;  /* 0x009896800000895d */ /* 0x004fea0003900000 */
[----:B------:R-:W2:Y:S02]  /*35260*/  @!P0 SYNCS.PHASECHK.TRANS64 P0, [R10+URZ+0x38850], R0 ;  /* 0x038850000a0085a7 */ /* 0x000ea4000800007f */
[----:B--2---:R-:W-:Y:S05]  /*35270*/  @!P0 BRA `(.L_x_2862) ;  /* 0xfffffffc00f08947 */ /* 0x004fea000383ffff */
[----:B------:R-:W-:Y:S05]  /*35280*/  BRA `(.L_x_2861) ;  /* 0xfffffef800b87947 */ /* 0x000fea000383ffff */
.L_x_2903:
[----:B------:R-:W0:Y:S01]  /*35290*/  S2R R5, SR_TID.X ;  /* 0x0000000000057919 */ /* 0x000e220000002100 */
[----:B------:R-:W-:Y:S01]  /*352a0*/  BSSY B1, `(.L_x_3121) ;  /* 0x000000a000017945 */ /* 0x000fe20003800000 */
[----:B------:R-:W-:Y:S01]  /*352b0*/  IMAD.MOV.U32 R12, RZ, RZ, RZ ;  /* 0x000000ffff0c7224 */ /* 0x000fe200078e00ff */
[----:B------:R-:W-:Y:S01]  /*352c0*/  MOV R11, 0x1f ;  /* 0x0000001f000b7802 */ /* 0x000fe20000000f00 */
[----:B------:R-:W-:Y:S01]  /*352d0*/  IMAD.MOV.U32 R15, RZ, RZ, -0x1 ;  /* 0xffffffffff0f7424 */ /* 0x000fe200078e00ff */
[----:B0-----:R-:W-:-:S04]  /*352e0*/  SHF.R.U32.HI R5, RZ, 0x5, R5 ;  /* 0x00000005ff057819 */ /* 0x001fc80000011605 */
[----:B------:R-:W-:-:S05]  /*352f0*/  LOP3.LUT R5, R5, 0x3, RZ, 0xc0, !PT ;  /* 0x0000000305057812 */ /* 0x000fca00078ec0ff */
[----:B------:R-:W-:-:S07]  /*35300*/  IMAD.MOV.U32 R13, RZ, RZ, R5 ;  /* 0x000000ffff0d7224 */ /* 0x000fce00078e0005 */
[----:B------:R-:W-:Y:S05]  /*35310*/  WARPSYNC.COLLECTIVE R15, `(.L_x_3122) ;  /* 0x000000000f087348 */ /* 0x000fea0003c00000 */
[----:B------:R0:W1:Y:S02]  /*35320*/  SHFL.IDX P6, R14, R13, R12, R11 ;  /* 0x0000000c0d0e7389 */ /* 0x00006400000c000b */
[----:B01----:R-:W-:Y:S01]  /*35330*/  ENDCOLLECTIVE ;  /* 0x000000000000791b */ /* 0x003fe20003800000 */
.L_x_3122:
[----:B------:R-:W-:Y:S05]  /*35340*/  BSYNC B1 ;  /* 0x0000000000017941 */ /* 0x000fea0003800000 */
.L_x_3121:
[----:B------:R-:W-:Y:S05]  /*35350*/  BRA `(.L_x_3123) ;  /* 0xffffff6c009c7947 */ /* 0x000fea000383ffff */
.L_x_2905:
[----:B------:R-:W-:Y:S01]  /*35360*/  BSSY B1, `(.L_x_3124) ;  /* 0x0000006000017945 */ /* 0x000fe20003800000 */
[----:B------:R-:W-:-:S07]  /*35370*/  IMAD.MOV.U32 R15, RZ, RZ, -0x1 ;  /* 0xffffffffff0f7424 */ /* 0x000fce00078e00ff */
[----:B0-----:R-:W-:Y:S05]  /*35380*/  WARPSYNC.COLLECTIVE R15, `(.L_x_3125) ;  /* 0x000000000f0c7348 */ /* 0x001fea0003c00000 */
[----:B------:R-:W-:Y:S02]  /*35390*/  ELECT P6, UR62, PT ;  /* 0x00000000003e782f */ /* 0x000fe400038c0000 */
[----:B------:R-:W-:Y:S01]  /*353a0*/  MOV R14, UR62 ;  /* 0x0000003e000e7c02 */ /* 0x000fe20008000f00 */
[----:B0-----:R-:W-:Y:S10]  /*353b0*/  ENDCOLLECTIVE ;  /* 0x000000000000791b */ /* 0x001ff40003800000 */
.L_x_3125:
[----:B------:R-:W-:Y:S05]  /*353c0*/  BSYNC B1 ;  /* 0x0000000000017941 */ /* 0x000fea0003800000 */
.L_x_3124:
[----:B------:R-:W-:Y:S05]  /*353d0*/  BRA `(.L_x_2904) ;  /* 0xffffff6c00947947 */ /* 0x000fea000383ffff */
.L_x_2907:
[----:B0-----:R0:W1:Y:S02]  /*353e0*/  SYNCS.PHASECHK.TRANS64.TRYWAIT P0, [R18+URZ+0x38820], R2 ;  /* 0x03882002120075a7 */ /* 0x001064000800017f */
[----:B-1----:R-:W-:Y:S05]  /*353f0*/  @!P0 NANOSLEEP.SYNCS 0x989680 ;  /* 0x009896800000895d */ /* 0x002fea0003900000 */
[----:B------:R-:W1:Y:S02]  /*35400*/  @!P0 SYNCS.PHASECHK.TRANS64 P0, [R18+URZ+0x38820], R2 ;  /* 0x03882002120085a7 */ /* 0x000e64000800007f */
[----:B-1----:R-:W-:Y:S05]  /*35410*/  @!P0 BRA `(.L_x_2907) ;  /* 0xfffffffc00f08947 */ /* 0x002fea000383ffff */
[----:B------:R-:W-:Y:S05]  /*35420*/  BRA `(.L_x_3126) ;  /* 0xffffff6c00a47947 */ /* 0x000fea000383ffff */
.L_x_2911:
[----:B-1----:R1:W2:Y:S02]  /*35430*/  SYNCS.PHASECHK.TRANS64.TRYWAIT P0, [R6+URZ+0x388a0], R8 ;  /* 0x0388a008060075a7 */ /* 0x0022a4000800017f */
[----:B--2---:R-:W-:Y:S05]  /*35440*/  @!P0 NANOSLEEP.SYNCS 0x989680 ;  /* 0x009896800000895d */ /* 0x004fea0003900000 */
[----:B------:R-:W2:Y:S02]  /*35450*/  @!P0 SYNCS.PHASECHK.TRANS64 P0, [R6+URZ+0x388a0], R8 ;  /* 0x0388a008060085a7 */ /* 0x000ea4000800007f */
[----:B--2---:R-:W-:Y:S05]  /*35460*/  @!P0 BRA `(.L_x_2911) ;  /* 0xfffffffc00f08947 */ /* 0x004fea000383ffff */
[----:B------:R-:W-:Y:S05]  /*35470*/  BRA `(.L_x_3127) ;  /* 0xffffff6c00c47947 */ /* 0x000fea000383ffff */
.L_x_2919:
[----:B0-----:R0:W2:Y:S02]  /*35480*/  SYNCS.PHASECHK.TRANS64.TRYWAIT P0, [R6+URZ+0x388c0], R8 ;  /* 0x0388c008060075a7 */ /* 0x0010a4000800017f */
[----:B--2---:R-:W-:Y:S05]  /*35490*/  @!P0 NANOSLEEP.SYNCS 0x989680 ;  /* 0x009896800000895d */ /* 0x004fea0003900000 */
[----:B------:R-:W2:Y:S02]  /*354a0*/  @!P0 SYNCS.PHASECHK.TRANS64 P0, [R6+URZ+0x388c0], R8 ;  /* 0x0388c008060085a7 */ /* 0x000ea4000800007f */
[----:B--2---:R-:W-:Y:S05]  /*354b0*/  @!P0 BRA `(.L_x_2919) ;  /* 0xfffffffc00f08947 */ /* 0x004fea000383ffff */
[----:B------:R-:W-:Y:S05]  /*354c0*/  BRA `(.L_x_3128) ;  /* 0xffffff7400047947 */ /* 0x000fea000383ffff */
.L_x_2929:
[----:B0-----:R0:W1:Y:S02]  /*354d0*/  SYNCS.PHASECHK.TRANS64.TRYWAIT P1, [R6+URZ+0x388a0], R5 ;  /* 0x0388a005060075a7 */ /* 0x001064000802017f */
[----:B-1----:R-:W-:Y:S05]  /*354e0*/  @!P1 NANOSLEEP.SYNCS 0x989680 ;  /* 0x009896800000995d */ /* 0x002fea0003900000 */
[----:B------:R-:W1:Y:S02]  /*354f0*/  @!P1 SYNCS.PHASECHK.TRANS64 P1, [R6+URZ+0x388a0], R5 ;  /* 0x0388a005060095a7 */ /* 0x000e64000802007f */
[----:B-1----:R-:W-:Y:S05]  /*35500*/  @!P1 BRA `(.L_x_2929) ;  /* 0xfffffffc00f09947 */ /* 0x002fea000383ffff */
[----:B------:R-:W-:Y:S05]  /*35510*/  BRA `(.L_x_3129) ;  /* 0xffffff7800907947 */ /* 0x000fea000383ffff */
.L_x_2937:
[----:B-1----:R1:W2:Y:S02]  /*35520*/  SYNCS.PHASECHK.TRANS64.TRYWAIT P1, [R6+URZ+0x388c0], R5 ;  /* 0x0388c005060075a7 */ /* 0x0022a4000802017f */
[----:B--2---:R-:W-:Y:S05]  /*35530*/  @!P1 NANOSLEEP.SYNCS 0x989680 ;  /* 0x009896800000995d */ /* 0x004fea0003900000 */
[----:B------:R-:W2:Y:S02]  /*35540*/  @!P1 SYNCS.PHASECHK.TRANS64 P1, [R6+URZ+0x388c0], R5 ;  /* 0x0388c005060095a7 */ /* 0x000ea4000802007f */
[----:B--2---:R-:W-:Y:S05]  /*35550*/  @!P1 BRA `(.L_x_2937) ;  /* 0xfffffffc00f09947 */ /* 0x004fea000383ffff */
[----:B------:R-:W-:Y:S05]  /*35560*/  BRA `(.L_x_3130) ;  /* 0xffffff7c00cc7947 */ /* 0x000fea000383ffff */
.L_x_2955:
        /* <DEDUP_REMOVED lines=11> */
.L_x_3132:
[----:B------:R-:W-:Y:S05]  /*35620*/  BSYNC B0 ;  /* 0x0000000000007941 */ /* 0x000fea0003800000 */
.L_x_3131:
[----:B------:R-:W-:Y:S05]  /*35630*/  BRA `(.L_x_3133) ;  /* 0xffffff8c00887947 */ /* 0x000fea000383ffff */
.L_x_2957:
[----:B------:R-:W-:Y:S01]  /*35640*/  BSSY B0, `(.L_x_3134) ;  /* 0x0000006000007945 */ /* 0x000fe20003800000 */
[----:B------:R-:W-:-:S07]  /*35650*/  IMAD.MOV.U32 R15, RZ, RZ, -0x1 ;  /* 0xffffffffff0f7424 */ /* 0x000fce00078e00ff */
[----:B0-----:R-:W-:Y:S05]  /*35660*/  WARPSYNC.COLLECTIVE R15, `(.L_x_3135) ;  /* 0x000000000f0c7348 */ /* 0x001fea0003c00000 */
[----:B------:R-:W-:Y:S02]  /*35670*/  ELECT P6, UR62, PT ;  /* 0x00000000003e782f */ /* 0x000fe400038c0000 */
[----:B------:R-:W-:Y:S01]  /*35680*/  MOV R14, UR62 ;  /* 0x0000003e000e7c02 */ /* 0x000fe20008000f00 */
[----:B0-----:R-:W-:Y:S10]  /*35690*/  ENDCOLLECTIVE ;  /* 0x000000000000791b */ /* 0x001ff40003800000 */
.L_x_3135:
[----:B------:R-:W-:Y:S05]  /*356a0*/  BSYNC B0 ;  /* 0x0000000000007941 */ /* 0x000fea0003800000 */
.L_x_3134:
[----:B------:R-:W-:Y:S05]  /*356b0*/  BRA `(.L_x_3136) ;  /* 0xffffff8c00947947 */ /* 0x000fea000383ffff */
.L_x_2959:
[----:B0-----:R0:W1:Y:S02]  /*356c0*/  SYNCS.PHASECHK.TRANS64.TRYWAIT P0, [R0+URZ+0x38840], R2 ;  /* 0x03884002000075a7 */ /* 0x001064000800017f */
[----:B-1----:R-:W-:Y:S05]  /*356d0*/  @!P0 NANOSLEEP.SYNCS 0x989680 ;  /* 0x009896800000895d */ /* 0x002fea0003900000 */
[----:B------:R-:W1:Y:S02]  /*356e0*/  @!P0 SYNCS.PHASECHK.TRANS64 P0, [R0+URZ+0x38840], R2 ;  /* 0x03884002000085a7 */ /* 0x000e64000800007f */
[----:B-1----:R-:W-:Y:S05]  /*356f0*/  @!P0 BRA `(.L_x_2959) ;  /* 0xfffffffc00f08947 */ /* 0x002fea000383ffff */
[----:B------:R-:W-:Y:S05]  /*35700*/  BRA `(.L_x_3137) ;  /* 0xffffff8c00f87947 */ /* 0x000fea000383ffff */
.L_x_2963:
[----:B------:R-:W2:Y:S01]  /*35710*/  LDL.LU R11, [R1+0x50] ;  /* 0x00005000010b7983 */ /* 0x000ea20000300800 */
[----:B------:R-:W-:Y:S02]  /*35720*/  IMAD.MOV.U32 R13, RZ, RZ, R3 ;  /* 0x000000ffff0d7224 */ /* 0x000fe400078e0003 */
[----:B------:R-:W-:Y:S01]  /*35730*/  IMAD.MOV.U32 R12, RZ, RZ, RZ ;  /* 0x000000ffff0c7224 */ /* 0x000fe200078e00ff */
[----:B------:R-:W0:Y:S01]  /*35740*/  S2R R5, SR_TID.X ;  /* 0x0000000000057919 */ /* 0x000e220000002100 */
[----:B------:R-:W-:Y:S01]  /*35750*/  IMAD.MOV.U32 R15, RZ, RZ, -0x1 ;  /* 0xffffffffff0f7424 */ /* 0x000fe200078e00ff */
[----:B0-----:R-:W-:-:S04]  /*35760*/  LOP3.LUT R5, R5, 0x7f, RZ, 0xc0, !PT ;  /* 0x0000007f05057812 */ /* 0x001fc800078ec0ff */
[----:B------:R-:W-:-:S04]  /*35770*/  SHF.R.U32.HI R5, RZ, 0x3, R5 ;  /* 0x00000003ff057819 */ /* 0x000fc80000011605 */
[----:B------:R-:W-:-:S05]  /*35780*/  LEA R0, R8, R5, 0x7 ;  /* 0x0000000508007211 */ /* 0x000fca00078e38ff */
[----:B------:R-:W-:Y:S02]  /*35790*/  VIADD R5, R0, 0x10 ;  /* 0x0000001000057836 */ /* 0x000fe40000000000 */
[----:B--2---:R-:W-:Y:S01]  /*357a0*/  IMAD R2, R11, R7, RZ ;  /* 0x000000070b027224 */ /* 0x004fe200078e02ff */
[----:B------:R-:W-:-:S04]  /*357b0*/  MOV R11, 0x181f ;  /* 0x0000181f000b7802 */ /* 0x000fc80000000f00 */
[----:B------:R-:W-:-:S13]  /*357c0*/  ISETP.GE.AND P5, PT, R0, R2, PT ;  /* 0x000000020000720c */ /* 0x000fda0003fa6270 */
[----:B-----5:R-:W-:Y:S05]  /*357d0*/  WARPSYNC.COLLECTIVE R15, `(.L_x_3138) ;  /* 0x000000000f087348 */ /* 0x020fea0003c00000 */
[----:B------:R0:W1:Y:S02]  /*357e0*/  SHFL.IDX P6, R14, R13, R12, R11 ;  /* 0x0000000c0d0e7389 */ /* 0x00006400000c000b */
[----:B01---5:R-:W-:Y:S01]  /*357f0*/  ENDCOLLECTIVE ;  /* 0x000000000000791b */ /* 0x023fe20003800000 */
.L_x_3138:
[----:B------:R-:W-:Y:S02]  /*35800*/  IMAD.MOV.U32 R13, RZ, RZ, R4 ;  /* 0x000000ffff0d7224 */ /* 0x000fe400078e0004 */
[----:B------:R-:W-:-:S07]  /*35810*/  IMAD.MOV.U32 R6, RZ, RZ, R14 ;  /* 0x000000ffff067224 */ /* 0x000fce00078e000e */
[----:B------:R-:W-:Y:S05]  /*35820*/  WARPSYNC.COLLECTIVE R15, `(.L_x_3139) ;  /* 0x000000000f087348 */ /* 0x000fea0003c00000 */
[----:B------:R0:W1:Y:S02]  /*35830*/  SHFL.IDX P6, R14, R13, R12, R11 ;  /* 0x0000000c0d0e7389 */ /* 0x00006400000c000b */
[----:B01----:R-:W-:Y:S01]  /*35840*/  ENDCOLLECTIVE ;  /* 0x000000000000791b */ /* 0x003fe20003800000 */
.L_x_3139:
        /* <DEDUP_REMOVED lines=20> */
.L_x_3140:
[----:B------:R-:W-:Y:S01]  /*35990*/  IMAD.MOV.U32 R13, RZ, RZ, R4 ;  /* 0x000000ffff0d7224 */ /* 0x000fe200078e0004 */
[----:B------:R-:W-:-:S07]  /*359a0*/  MOV R6, R14 ;  /* 0x0000000e00067202 */ /* 0x000fce0000000f00 */
[----:B------:R-:W-:Y:S05]  /*359b0*/  WARPSYNC.COLLECTIVE R15, `(.L_x_3141) ;  /* 0x000000000f087348 */ /* 0x000fea0003c00000 */
[----:B------:R0:W1:Y:S02]  /*359c0*/  SHFL.IDX P6, R14, R13, R12, R11 ;  /* 0x0000000c0d0e7389 */ /* 0x00006400000c000b */
[----:B01----:R-:W-:Y:S01]  /*359d0*/  ENDCOLLECTIVE ;  /* 0x000000000000791b */ /* 0x003fe20003800000 */
.L_x_3141:
[----:B------:R-:W-:Y:S01]  /*359e0*/  ULDC.64 UR4, c[0x0][0x208] ;  /* 0x0000820000047ab9 */ /* 0x000fe20000000a00 */
[----:B------:R-:W-:Y:S02]  /*359f0*/  IMAD.MOV.U32 R13, RZ, RZ, R3 ;  /* 0x000000ffff0d7224 */ /* 0x000fe400078e0003 */
[----:B------:R-:W-:Y:S02]  /*35a00*/  IMAD.MOV.U32 R12, RZ, RZ, 0x2 ;  /* 0x00000002ff0c7424 */ /* 0x000fe400078e00ff */
[----:B------:R-:W-:-:S05]  /*35a10*/  IMAD.MOV.U32 R5, RZ, RZ, R14 ;  /* 0x000000ffff057224 */ /* 0x000fca00078e000e */
        /* <DEDUP_REMOVED lines=16> */
.L_x_3142:
[----:B------:R-:W-:Y:S01]  /*35b20*/  MOV R13, R4 ;  /* 0x00000004000d7202 */ /* 0x000fe20000000f00 */
[----:B------:R-:W-:-:S07]  /*35b30*/  IMAD.MOV.U32 R6, RZ, RZ, R14 ;  /* 0x000000ffff067224 */ /* 0x000fce00078e000e */
[----:B------:R-:W-:Y:S05]  /*35b40*/  WARPSYNC.COLLECTIVE R15, `(.L_x_3143) ;  /* 0x000000000f087348 */ /* 0x000fea0003c00000 */
[----:B------:R0:W1:Y:S02]  /*35b50*/  SHFL.IDX P6, R14, R13, R12, R11 ;  /* 0x0000000c0d0e7389 */ /* 0x00006400000c000b */
[----:B01----:R-:W-:Y:S01]  /*35b60*/  ENDCOLLECTIVE ;  /* 0x000000000000791b */ /* 0x003fe20003800000 */
.L_x_3143:
[----:B------:R-:W-:Y:S01]  /*35b70*/  ULDC.64 UR4, c[0x0][0x208] ;  /* 0x0000820000047ab9 */ /* 0x000fe20000000a00 */
[----:B------:R-:W-:Y:S02]  /*35b80*/  IMAD.MOV.U32 R13, RZ, RZ, R3 ;  /* 0x000000ffff0d7224 */ /* 0x000fe400078e0003 */
[----:B------:R-:W-:Y:S02]  /*35b90*/  IMAD.MOV.U32 R12, RZ, RZ, 0x3 ;  /* 0x00000003ff0c7424 */ /* 0x000fe400078e00ff */
[----:B------:R-:W-:-:S05]  /*35ba0*/  IMAD.MOV.U32 R5, RZ, RZ, R14 ;  /* 0x000000ffff057224 */ /* 0x000fca00078e000e */
[----:B------:R-:W-:-:S05]  /*35bb0*/  @!P5 LEA R5, P4, R10, R5, 0x1 ;  /* 0x000000050a05d211 */ /* 0x000fca00078808ff */
[----:B------:R-:W-:-:S04]  /*35bc0*/  @!P5 IMAD.X R6, RZ, RZ, R6, P4 ;  /* 0x000000ffff06d224 */ /* 0x000fc800020e0606 */
[----:B------:R-:W-:Y:S02]  /*35bd0*/  @!P5 IMAD.MOV.U32 R7, RZ, RZ, R6 ;  /* 0x000000ffff07d224 */ /* 0x000fe400078e0006 */
[----:B------:R-:W-:Y:S01]  /*35be0*/  @!P5 IMAD.MOV.U32 R6, RZ, RZ, R5 ;  /* 0x000000ffff06d224 */ /* 0x000fe200078e0005 */
[----:B------:R-:W-:-:S04]  /*35bf0*/  IADD3 R5, R0, 0x30, RZ ;  /* 0x0000003000057810 */ /* 0x000fc80007ffe0ff */
        /* <DEDUP_REMOVED lines=11> */
.L_x_3144:
[----:B------:R-:W-:Y:S02]  /*35cb0*/  IMAD.MOV.U32 R13, RZ, RZ, R4 ;  /* 0x000000ffff0d7224 */ /* 0x000fe400078e0004 */
[----:B------:R-:W-:-:S07]  /*35cc0*/  IMAD.MOV.U32 R6, RZ, RZ, R14 ;  /* 0x000000ffff067224 */ /* 0x000fce00078e000e */
[----:B------:R-:W-:Y:S05]  /*35cd0*/  WARPSYNC.COLLECTIVE R15, `(.L_x_3145) ;  /* 0x000000000f087348 */ /* 0x000fea0003c00000 */
[----:B------:R0:W1:Y:S02]  /*35ce0*/  SHFL.IDX P6, R14, R13, R12, R11 ;  /* 0x0000000c0d0e7389 */ /* 0x00006400000c000b */
[----:B01----:R-:W-:Y:S01]  /*35cf0*/  ENDCOLLECTIVE ;  /* 0x000000000000791b */ /* 0x003fe20003800000 */
.L_x_3145:
[----:B------:R-:W-:Y:S01]  /*35d00*/  ULDC.64 UR4, c[0x0][0x208] ;  /* 0x0000820000047ab9 */ /* 0x000fe20000000a00 */
[----:B------:R-:W-:Y:S01]  /*35d10*/  MOV R13, R3 ;  /* 0x00000003000d7202 */ /* 0x000fe20000000f00 */
[----:B------:R-:W-:Y:S01]  /*35d20*/  IMAD.MOV.U32 R12, RZ, RZ, 0x4 ;  /* 0x00000004ff0c7424 */ /* 0x000fe200078e00ff */
[----:B------:R-:W-:-:S04]  /*35d30*/  MOV R5, R14 ;  /* 0x0000000e00057202 */ /* 0x000fc80000000f00 */
        /* <DEDUP_REMOVED lines=16> */
.L_x_3146:
[----:B------:R-:W-:Y:S02]  /*35e40*/  IMAD.MOV.U32 R13, RZ, RZ, R4 ;  /* 0x000000ffff0d7224 */ /* 0x000fe400078e0004 */
[----:B------:R-:W-:-:S07]  /*35e50*/  IMAD.MOV.U32 R6, RZ, RZ, R14 ;  /* 0x000000ffff067224 */ /* 0x000fce00078e000e */
[----:B------:R-:W-:Y:S05]  /*35e60*/  WARPSYNC.COLLECTIVE R15, `(.L_x_3147) ;  /* 0x000000000f087348 */ /* 0x000fea0003c00000 */
[----:B------:R0:W1:Y:S02]  /*35e70*/  SHFL.IDX P6, R14, R13, R12, R11 ;  /* 0x0000000c0d0e7389 */ /* 0x00006400000c000b */
[----:B01----:R-:W-:Y:S01]  /*35e80*/  ENDCOLLECTIVE ;  /* 0x000000000000791b */ /* 0x003fe20003800000 */
.L_x_3147:
[----:B------:R-:W-:Y:S01]  /*35e90*/  ULDC.64 UR4, c[0x0][0x208] ;  /* 0x0000820000047ab9 */ /* 0x000fe20000000a00 */
[----:B------:R-:W-:Y:S01]  /*35ea0*/  IMAD.MOV.U32 R13, RZ, RZ, R3 ;  /* 0x000000ffff0d7224 */ /* 0x000fe200078e0003 */
[----:B------:R-:W-:Y:S01]  /*35eb0*/  MOV R12, 0x5 ;  /* 0x00000005000c7802 */ /* 0x000fe20000000f00 */
[----:B------:R-:W-:-:S05]  /*35ec0*/  IMAD.MOV.U32 R5, RZ, RZ, R14 ;  /* 0x000000ffff057224 */ /* 0x000fca00078e000e */
[----:B------:R-:W-:-:S04]  /*35ed0*/  @!P5 LEA R5, P4, R10, R5, 0x1 ;  /* 0x000000050a05d211 */ /* 0x000fc800078808ff */
[----:B------:R-:W-:-:S05]  /*35ee0*/  @!P5 IADD3.X R6, RZ, R6, RZ, P4, !PT ;  /* 0x00000006ff06d210 */ /* 0x000fca00027fe4ff */
        /* <DEDUP_REMOVED lines=14> */
.L_x_3148:
[----:B------:R-:W-:Y:S02]  /*35fd0*/  IMAD.MOV.U32 R13, RZ, RZ, R4 ;  /* 0x000000ffff0d7224 */ /* 0x000fe400078e0004 */
[----:B------:R-:W-:-:S07]  /*35fe0*/  IMAD.MOV.U32 R6, RZ, RZ, R14 ;  /* 0x000000ffff067224 */ /* 0x000fce00078e000e */
[----:B------:R-:W-:Y:S05]  /*35ff0*/  WARPSYNC.COLLECTIVE R15, `(.L_x_3149) ;  /* 0x000000000f087348 */ /* 0x000fea0003c00000 */
[----:B------:R0:W1:Y:S02]  /*36000*/  SHFL.IDX P6, R14, R13, R12, R11 ;  /* 0x0000000c0d0e7389 */ /* 0x00006400000c000b */
[----:B01----:R-:W-:Y:S01]  /*36010*/  ENDCOLLECTIVE ;  /* 0x000000000000791b */ /* 0x003fe20003800000 */
.L_x_3149:
        /* <DEDUP_REMOVED lines=18> */
.L_x_3150:
[----:B------:R-:W-:-:S05]  /*36140*/  VIADD R7, R0, 0x60 ;  /* 0x0000006000077836 */ /* 0x000fca0000000000 */
[----:B------:R-:W-:Y:S02]  /*36150*/  ISETP.GE.AND P5, PT, R7, R2, PT ;  /* 0x000000020700720c */ /* 0x000fe40003fa6270 */
[----:B------:R-:W-:Y:S01]  /*36160*/  MOV R13, R4 ;  /* 0x00000004000d7202 */ /* 0x000fe20000000f00 */
[----:B------:R-:W-:-:S10]  /*36170*/  IMAD.MOV.U32 R8, RZ, RZ, R14 ;  /* 0x000000ffff087224 */ /* 0x000fd400078e000e */
[----:B------:R-:W-:Y:S05]  /*36180*/  WARPSYNC.COLLECTIVE R15, `(.L_x_3151) ;  /* 0x000000000f087348 */ /* 0x000fea0003c00000 */
[----:B------:R0:W1:Y:S02]  /*36190*/  SHFL.IDX P6, R14, R13, R12, R11 ;  /* 0x0000000c0d0e7389 */ /* 0x00006400000c000b */
[----:B01----:R-:W-:Y:S01]  /*361a0*/  ENDCOLLECTIVE ;  /* 0x000000000000791b */ /* 0x003fe20003800000 */
.L_x_3151:
        /* <DEDUP_REMOVED lines=18> */
.L_x_3152:
[----:B------:R-:W-:Y:S02]  /*362d0*/  IMAD.MOV.U32 R13, RZ, RZ, R4 ;  /* 0x000000ffff0d7224 */ /* 0x000fe400078e0004 */
[----:B------:R-:W-:-:S07]  /*362e0*/  IMAD.MOV.U32 R5, RZ, RZ, R14 ;  /* 0x000000ffff057224 */ /* 0x000fce00078e000e */
[----:B------:R-:W-:Y:S05]  /*362f0*/  WARPSYNC.COLLECTIVE R15, `(.L_x_3153) ;  /* 0x000000000f087348 */ /* 0x000fea0003c00000 */
[----:B------:R0:W1:Y:S02]  /*36300*/  SHFL.IDX P6, R14, R13, R12, R11 ;  /* 0x0000000c0d0e7389 */ /* 0x00006400000c000b */
[----:B01----:R-:W-:Y:S01]  /*36310*/  ENDCOLLECTIVE ;  /* 0x000000000000791b */ /* 0x003fe20003800000 */
.L_x_3153:
[----:B------:R-:W-:Y:S01]  /*36320*/  MOV R3, R14 ;  /* 0x0000000e00037202 */ /* 0x000fe20000000f00 */
[----:B------:R-:W-:Y:S06]  /*36330*/  BRA `(.L_x_3154) ;  /* 0xffffff9000cc7947 */ /* 0x000fec000383ffff */
.L_x_2968:
[----:B---3--:R3:W4:Y:S02]  /*36340*/  SYNCS.PHASECHK.TRANS64.TRYWAIT P0, [R18+URZ+0x38820], R0 ;  /* 0x03882000120075a7 */ /* 0x008724000800017f */
[----:B----4-:R-:W-:Y:S05]  /*36350*/  @!P0 NANOSLEEP.SYNCS 0x989680 ;  /* 0x009896800000895d */ /* 0x010fea0003900000 */
[----:B------:R-:W4:Y:S02]  /*36360*/  @!P0 SYNCS.PHASECHK.TRANS64 P0, [R18+URZ+0x38820], R0 ;  /* 0x03882000120085a7 */ /* 0x000f24000800007f */
[----:B----4-:R-:W-:Y:S05]  /*36370*/  @!P0 BRA `(.L_x_2968) ;  /* 0xfffffffc00f08947 */ /* 0x010fea000383ffff */
[----:B------:R-:W-:Y:S05]  /*36380*/  BRA `(.L_x_3155) ;  /* 0xffffff9400487947 */ /* 0x000fea000383ffff */
.L_x_2977:
[----:B-1----:R1:W2:Y:S02]  /*36390*/  SYNCS.PHASECHK.TRANS64.TRYWAIT P0, [R3+URZ+0x38840], R2 ;  /* 0x03884002030075a7 */ /* 0x0022a4000800017f */
[----:B--2---:R-:W-:Y:S05]  /*363a0*/  @!P0 NANOSLEEP.SYNCS 0x989680 ;  /* 0x009896800000895d */ /* 0x004fea0003900000 */
[----:B------:R-:W2:Y:S02]  /*363b0*/  @!P0 SYNCS.PHASECHK.TRANS64 P0, [R3+URZ+0x38840], R2 ;  /* 0x03884002030085a7 */ /* 0x000ea4000800007f */
[----:B--2---:R-:W-:Y:S05]  /*363c0*/  @!P0 BRA `(.L_x_2977) ;  /* 0xfffffffc00f08947 */ /* 0x004fea000383ffff */
[----:B------:R-:W-:Y:S05]  /*363d0*/  BRA `(.L_x_3156) ;  /* 0xffffff9800287947 */ /* 0x000fea000383ffff */
.L_x_2985:
[----:B0-----:R0:W1:Y:S02]  /*363e0*/  SYNCS.PHASECHK.TRANS64.TRYWAIT P0, [R3+URZ+0x60], R2 ;  /* 0x00006002030075a7 */ /* 0x001064000800017f */
[----:B-1----:R-:W-:Y:S05]  /*363f0*/  @!P0 NANOSLEEP.SYNCS 0x989680 ;  /* 0x009896800000895d */ /* 0x002fea0003900000 */
[----:B------:R-:W1:Y:S02]  /*36400*/  @!P0 SYNCS.PHASECHK.TRANS64 P0, [R3+URZ+0x60], R2 ;  /* 0x00006002030085a7 */ /* 0x000e64000800007f */
[----:B-1----:R-:W-:Y:S05]  /*36410*/  @!P0 BRA `(.L_x_2985) ;  /* 0xfffffffc00f08947 */ /* 0x002fea000383ffff */
[----:B------:R-:W-:Y:S05]  /*36420*/  BRA `(.L_x_3157) ;  /* 0xffffff9c007c7947 */ /* 0x000fea000383ffff */
.L_x_2996:
[----:B-1----:R1:W2:Y:S02]  /*36430*/  SYNCS.PHASECHK.TRANS64.TRYWAIT P0, [R3+URZ+0x38840], R2 ;  /* 0x03884002030075a7 */ /* 0x0022a4000800017f */
[----:B--2---:R-:W-:Y:S05]  /*36440*/  @!P0 NANOSLEEP.SYNCS 0x989680 ;  /* 0x009896800000895d */ /* 0x004fea0003900000 */
[----:B------:R-:W2:Y:S02]  /*36450*/  @!P0 SYNCS.PHASECHK.TRANS64 P0, [R3+URZ+0x38840], R2 ;  /* 0x03884002030085a7 */ /* 0x000ea4000800007f */
[----:B--2---:R-:W-:Y:S05]  /*36460*/  @!P0 BRA `(.L_x_2996) ;  /* 0xfffffffc00f08947 */ /* 0x004fea000383ffff */
[----:B------:R-:W-:Y:S05]  /*36470*/  BRA `(.L_x_3158) ;  /* 0xffffffa400887947 */ /* 0x000fea000383ffff */
.L_x_3004:
[----:B0-----:R0:W1:Y:S02]  /*36480*/  SYNCS.PHASECHK.TRANS64.TRYWAIT P0, [R2+URZ+0x60], R3 ;  /* 0x00006003020075a7 */ /* 0x001064000800017f */
[----:B-1----:R-:W-:Y:S05]  /*36490*/  @!P0 NANOSLEEP.SYNCS 0x989680 ;  /* 0x009896800000895d */ /* 0x002fea0003900000 */
[----:B------:R-:W1:Y:S02]  /*364a0*/  @!P0 SYNCS.PHASECHK.TRANS64 P0, [R2+URZ+0x60], R3 ;  /* 0x00006003020085a7 */ /* 0x000e64000800007f */
[----:B-1----:R-:W-:Y:S05]  /*364b0*/  @!P0 BRA `(.L_x_3004) ;  /* 0xfffffffc00f08947 */ /* 0x002fea000383ffff */
[----:B------:R-:W-:Y:S05]  /*364c0*/  BRA `(.L_x_3159) ;  /* 0xffffffa800dc7947 */ /* 0x000fea000383ffff */
.L_x_3015:
[----:B--2---:R2:W3:Y:S02]  /*364d0*/  SYNCS.PHASECHK.TRANS64.TRYWAIT P0, [R2+URZ+0x38840], R3 ;  /* 0x03884003020075a7 */ /* 0x0044e4000800017f */
[----:B---3--:R-:W-:Y:S05]  /*364e0*/  @!P0 NANOSLEEP.SYNCS 0x989680 ;  /* 0x009896800000895d */ /* 0x008fea0003900000 */
[----:B------:R-:W3:Y:S02]  /*364f0*/  @!P0 SYNCS.PHASECHK.TRANS64 P0, [R2+URZ+0x38840], R3 ;  /* 0x03884003020085a7 */ /* 0x000ee4000800007f */
[----:B---3--:R-:W-:Y:S05]  /*36500*/  @!P0 BRA `(.L_x_3015) ;  /* 0xfffffffc00f08947 */ /* 0x008fea000383ffff */
[----:B------:R-:W-:Y:S05]  /*36510*/  BRA `(.L_x_3160) ;  /* 0xffffffb000b87947 */ /* 0x000fea000383ffff */
.L_x_3023:
[----:B0-----:R0:W1:Y:S02]  /*36520*/  SYNCS.PHASECHK.TRANS64.TRYWAIT P0, [R2+URZ+0x60], R5 ;  /* 0x00006005020075a7 */ /* 0x001064000800017f */
[----:B-1----:R-:W-:Y:S05]  /*36530*/  @!P0 NANOSLEEP.SYNCS 0x989680 ;  /* 0x009896800000895d */ /* 0x002fea0003900000 */
[----:B------:R-:W1:Y:S02]  /*36540*/  @!P0 SYNCS.PHASECHK.TRANS64 P0, [R2+URZ+0x60], R5 ;  /* 0x00006005020085a7 */ /* 0x000e64000800007f */
[----:B-1----:R-:W-:Y:S05]  /*36550*/  @!P0 BRA `(.L_x_3023) ;  /* 0xfffffffc00f08947 */ /* 0x002fea000383ffff */
[----:B------:R-:W-:Y:S05]  /*36560*/  BRA `(.L_x_3161) ;  /* 0xffffffb8000c7947 */ /* 0x000fea000383ffff */
.L_x_3036:
[----:B--2---:R2:W3:Y:S02]  /*36570*/  SYNCS.PHASECHK.TRANS64.TRYWAIT P0, [R0+URZ+0x38860], R2 ;  /* 0x03886002000075a7 */ /* 0x0044e4000800017f */
[----:B---3--:R-:W-:Y:S05]  /*36580*/  @!P0 NANOSLEEP.SYNCS 0x989680 ;  /* 0x009896800000895d */ /* 0x008fea0003900000 */
[----:B------:R-:W3:Y:S02]  /*36590*/  @!P0 SYNCS.PHASECHK.TRANS64 P0, [R0+URZ+0x38860], R2 ;  /* 0x03886002000085a7 */ /* 0x000ee4000800007f */
[----:B---3--:R-:W-:Y:S05]  /*365a0*/  @!P0 BRA `(.L_x_3036) ;  /* 0xfffffffc00f08947 */ /* 0x008fea000383ffff */
[----:B------:R-:W-:Y:S05]  /*365b0*/  BRA `(.L_x_3162) ;  /* 0xffffffbc00d47947 */ /* 0x000fea000383ffff */
.L_x_3045:
[----:B------:R-:W3:Y:S01]  /*365c0*/  LDL R0, [R1] ;  /* 0x0000000001007983 */ /* 0x000ee20000100800 */
[----:B------:R-:W-:Y:S01]  /*365d0*/  BSSY B0, `(.L_x_3163) ;  /* 0x0000008000007945 */ /* 0x000fe20003800000 */
[----:B------:R-:W-:Y:S02]  /*365e0*/  IMAD.MOV.U32 R12, RZ, RZ, RZ ;  /* 0x000000ffff0c7224 */ /* 0x000fe400078e00ff */
[----:B------:R-:W-:Y:S02]  /*365f0*/  IMAD.MOV.U32 R11, RZ, RZ, 0x1f ;  /* 0x0000001fff0b7424 */ /* 0x000fe400078e00ff */
[----:B------:R-:W-:Y:S02]  /*36600*/  IMAD.MOV.U32 R15, RZ, RZ, -0x1 ;  /* 0xffffffffff0f7424 */ /* 0x000fe400078e00ff */
[----:B---3--:R-:W-:-:S07]  /*36610*/  IMAD.MOV.U32 R13, RZ, RZ, R0 ;  /* 0x000000ffff0d7224 */ /* 0x008fce00078e0000 */
[----:B-12---:R-:W-:Y:S05]  /*36620*/  WARPSYNC.COLLECTIVE R15, `(.L_x_3164) ;  /* 0x000000000f087348 */ /* 0x006fea0003c00000 */
[----:B------:R0:W3:Y:S02]  /*36630*/  SHFL.IDX P6, R14, R13, R12, R11 ;  /* 0x0000000c0d0e7389 */ /* 0x0000e400000c000b */
[----:B0123--:R-:W-:Y:S01]  /*36640*/  ENDCOLLECTIVE ;  /* 0x000000000000791b */ /* 0x00ffe20003800000 */
.L_x_3164:
[----:B------:R-:W-:Y:S05]  /*36650*/  BSYNC B0 ;  /* 0x0000000000007941 */ /* 0x000fea0003800000 */
.L_x_3163:
[----:B------:R0:W5:Y:S01]  /*36660*/  LDL R2, [R1+0xc] ;  /* 0x00000c0001027983 */ /* 0x0001620000100800 */
[----:B------:R-:W-:Y:S01]  /*36670*/  IMAD.MOV.U32 R13, RZ, RZ, R0 ;  /* 0x000000ffff0d7224 */ /* 0x000fe200078e0000 */
[----:B------:R-:W-:Y:S01]  /*36680*/  MOV R5, R14 ;  /* 0x0000000e00057202 */ /* 0x000fe20000000f00 */
[----:B------:R-:W-:Y:S02]  /*36690*/  IMAD.MOV.U32 R12, RZ, RZ, 0x1 ;  /* 0x00000001ff0c7424 */ /* 0x000fe400078e00ff */
[----:B------:R-:W-:Y:S02]  /*366a0*/  IMAD.MOV.U32 R11, RZ, RZ, 0x1f ;  /* 0x0000001fff0b7424 */ /* 0x000fe400078e00ff */
[----:B------:R-:W-:-:S07]  /*366b0*/  IMAD.MOV.U32 R15, RZ, RZ, -0x1 ;  /* 0xffffffffff0f7424 */ /* 0x000fce00078e00ff */
[----:B0----5:R-:W-:Y:S05]  /*366c0*/  WARPSYNC.COLLECTIVE R15, `(.L_x_3165) ;  /* 0x000000000f087348 */ /* 0x021fea0003c00000 */
[----:B------:R1:W2:Y:S02]  /*366d0*/  SHFL.IDX P6, R14, R13, R12, R11 ;  /* 0x0000000c0d0e7389 */ /* 0x0002a400000c000b */
[----:B012--5:R-:W-:Y:S01]  /*366e0*/  ENDCOLLECTIVE ;  /* 0x000000000000791b */ /* 0x027fe20003800000 */
.L_x_3165:
        /* <DEDUP_REMOVED lines=17> */
[----:B------:R-:W-:Y:S01]  /*36800*/  ISETP.GE.U32.AND P5, PT, R16, 0x10, PT ;  /* 0x000000101000780c */ /* 0x000fe20003fa6070 */
[----:B--2---:R-:W-:Y:S01]  /*36810*/  @!P1 IMAD.MOV.U32 R4, RZ, RZ, R8 ;  /* 0x000000ffff049224 */ /* 0x004fe200078e0008 */
[----:B------:R-:W-:-:S02]  /*36820*/  MOV R8, RZ ;  /* 0x000000ff00087202 */ /* 0x000fc40000000f00 */
[----:B---3--:R-:W-:Y:S02]  /*36830*/  @!P1 MOV R6, R2 ;  /* 0x0000000200069202 */ /* 0x008fe40000000f00 */
[----:B------:R-:W-:-:S03]  /*36840*/  ISETP.NE.AND P1, PT, R16, RZ, PT ;  /* 0x000000ff1000720c */ /* 0x000fc60003f25270 */
[----:B------:R-:W-:-:S04]  /*36850*/  IMAD R2, R6, R4, RZ ;  /* 0x0000000406027224 */ /* 0x000fc800078e02ff */
[----:B------:R-:W-:-:S07]  /*36860*/  IMAD.MOV.U32 R13, RZ, RZ, R2 ;  /* 0x000000ffff0d7224 */ /* 0x000fce00078e0002 */
[----:B------:R-:W-:Y:S05]  /*36870*/  WARPSYNC.COLLECTIVE R15, `(.L_x_3166) ;  /* 0x000000000f087348 */ /* 0x000fea0003c00000 */
[----:B------:R0:W1:Y:S02]  /*36880*/  SHFL.UP P6, R14, R13, R12, R11 ;  /* 0x0400000c0d0e7389 */ /* 0x00006400000c000b */
[----:B01----:R-:W-:Y:S01]  /*36890*/  ENDCOLLECTIVE ;  /* 0x000000000000791b */ /* 0x003fe20003800000 */
.L_x_3166:
        /* <DEDUP_REMOVED lines=8> */
.L_x_3167:
        /* <DEDUP_REMOVED lines=8> */
.L_x_3168:
        /* <DEDUP_REMOVED lines=8> */
.L_x_3169:
        /* <DEDUP_REMOVED lines=8> */
.L_x_3170:
[----:B------:R-:W-:Y:S02]  /*36aa0*/  IMAD.MOV.U32 R12, RZ, RZ, 0x1f ;  /* 0x0000001fff0c7424 */ /* 0x000fe400078e00ff */
[----:B------:R-:W-:Y:S02]  /*36ab0*/  IMAD.MOV.U32 R11, RZ, RZ, 0x1f ;  /* 0x0000001fff0b7424 */ /* 0x000fe400078e00ff */
[----:B------:R-:W-:-:S05]  /*36ac0*/  IMAD.MOV.U32 R3, RZ, RZ, R14 ;  /* 0x000000ffff037224 */ /* 0x000fca00078e000e */
[----:B------:R-:W-:-:S04]  /*36ad0*/  SEL R3, R3, RZ, P5 ;  /* 0x000000ff03037207 */ /* 0x000fc80002800000 */
[----:B------:R-:W-:-:S05]  /*36ae0*/  IADD3 R7, R2, R3, RZ ;  /* 0x0000000302077210 */ /* 0x000fca0007ffe0ff */
[----:B------:R-:W-:-:S07]  /*36af0*/  IMAD.MOV.U32 R13, RZ, RZ, R7 ;  /* 0x000000ffff0d7224 */ /* 0x000fce00078e0007 */
[----:B------:R-:W-:Y:S05]  /*36b00*/  WARPSYNC.COLLECTIVE R15, `(.L_x_3171) ;  /* 0x000000000f087348 */ /* 0x000fea0003c00000 */
[----:B------:R0:W1:Y:S02]  /*36b10*/  SHFL.IDX P6, R14, R13, R12, R11 ;  /* 0x0000000c0d0e7389 */ /* 0x00006400000c000b */
[----:B01----:R-:W-:Y:S01]  /*36b20*/  ENDCOLLECTIVE ;  /* 0x000000000000791b */ /* 0x003fe20003800000 */
.L_x_3171:
[----:B------:R-:W-:Y:S01]  /*36b30*/  IMAD.MOV.U32 R9, RZ, RZ, R14 ;  /* 0x000000ffff097224 */ /* 0x000fe200078e000e */
[----:B------:R-:W-:Y:S06]  /*36b40*/  BRA `(.L_x_3172) ;  /* 0xffffffc000c07947 */ /* 0x000fec000383ffff */
.L_x_3048:
[----:B------:R-:W-:Y:S01]  /*36b50*/  BSSY B0, `(.L_x_3173) ;  /* 0x0000008000007945 */ /* 0x000fe20003800000 */
[----:B------:R-:W-:Y:S02]  /*36b60*/  IMAD.MOV.U32 R13, RZ, RZ, R2 ;  /* 0x000000ffff0d7224 */ /* 0x000fe400078e0002 */
[----:B------:R-:W-:Y:S02]  /*36b70*/  IMAD.MOV.U32 R12, RZ, RZ, 0x1 ;  /* 0x00000001ff0c7424 */ /* 0x000fe400078e00ff */
[----:B------:R-:W-:Y:S02]  /*36b80*/  IMAD.MOV.U32 R11, RZ, RZ, RZ ;  /* 0x000000ffff0b7224 */ /* 0x000fe400078e00ff */
[----:B------:R-:W-:-:S07]  /*36b90*/  IMAD.MOV.U32 R15, RZ, RZ, -0x1 ;  /* 0xffffffffff0f7424 */ /* 0x000fce00078e00ff */
[----:B0-----:R-:W-:Y:S05]  /*36ba0*/  WARPSYNC.COLLECTIVE R15, `(.L_x_3174) ;  /* 0x000000000f087348 */ /* 0x001fea0003c00000 */
[----:B------:R1:W2:Y:S02]  /*36bb0*/  SHFL.UP P6, R14, R13, R12, R11 ;  /* 0x0400000c0d0e7389 */ /* 0x0002a400000c000b */
[----:B012---:R-:W-:Y:S01]  /*36bc0*/  ENDCOLLECTIVE ;  /* 0x000000000000791b */ /* 0x007fe20003800000 */
.L_x_3174:
[----:B------:R-:W-:Y:S05]  /*36bd0*/  BSYNC B0 ;  /* 0x0000000000007941 */ /* 0x000fea0003800000 */
.L_x_3173:
[----:B------:R-:W-:Y:S01]  /*36be0*/  MOV R3, R14 ;  /* 0x0000000e00037202 */ /* 0x000fe20000000f00 */
[----:B------:R-:W-:Y:S01]  /*36bf0*/  IMAD.MOV.U32 R12, RZ, RZ, 0x2 ;  /* 0x00000002ff0c7424 */ /* 0x000fe200078e00ff */
[----:B------:R-:W-:Y:S01]  /*36c00*/  MOV R15, 0xffffffff ;  /* 0xffffffff000f7802 */ /* 0x000fe20000000f00 */
[----:B------:R-:W-:Y:S01]  /*36c10*/  IMAD.MOV.U32 R11, RZ, RZ, RZ ;  /* 0x000000ffff0b7224 */ /* 0x000fe200078e00ff */
[----:B------:R-:W-:-:S05]  /*36c20*/  SEL R3, R3, RZ, P1 ;  /* 0x000000ff03037207 */ /* 0x000fca0000800000 */
[----:B------:R-:W-:-:S04]  /*36c30*/  IMAD.IADD R2, R2, 0x1, R3 ;  /* 0x0000000102027824 */ /* 0x000fc800078e0203 */
[----:B------:R-:W-:-:S07]  /*36c40*/  IMAD.MOV.U32 R13, RZ, RZ, R2 ;  /* 0x000000ffff0d7224 */ /* 0x000fce00078e0002 */
[----:B------:R-:W-:Y:S05]  /*36c50*/  WARPSYNC.COLLECTIVE R15, `(.L_x_3175) ;  /* 0x000000000f087348 */ /* 0x000fea0003c00000 */
[----:B------:R0:W1:Y:S02]  /*36c60*/  SHFL.UP P6, R14, R13, R12, R11 ;  /* 0x0400000c0d0e7389 */ /* 0x00006400000c000b */
[----:B01----:R-:W-:Y:S01]  /*36c70*/  ENDCOLLECTIVE ;  /* 0x000000000000791b */ /* 0x003fe20003800000 */
.L_x_3175:
        /* <DEDUP_REMOVED lines=8> */
.L_x_3176:
        /* <DEDUP_REMOVED lines=8> */
.L_x_3177:
        /* <DEDUP_REMOVED lines=8> */
.L_x_3178:
        /* <DEDUP_REMOVED lines=9> */
.L_x_3179:
[----:B------:R-:W-:Y:S01]  /*36e90*/  IMAD.MOV.U32 R9, RZ, RZ, R14 ;  /* 0x000000ffff097224 */ /* 0x000fe200078e000e */
[----:B------:R-:W-:Y:S06]  /*36ea0*/  BRA `(.L_x_3180) ;  /* 0xffffffc000987947 */ /* 0x000fec000383ffff */
.L_x_3050:
[----:B------:R-:W-:Y:S01]  /*36eb0*/  BSSY B0, `(.L_x_3181) ;  /* 0x0000006000007945 */ /* 0x000fe20003800000 */
[----:B------:R-:W-:Y:S01]  /*36ec0*/  PLOP3.LUT P6, PT, P6, PT, PT, 0x8, 0x0 ;  /* 0x000000000000781c */ /* 0x000fe200037ce170 */
[----:B------:R-:W-:-:S12]  /*36ed0*/  IMAD.MOV.U32 R15, RZ, RZ, -0x1 ;  /* 0xffffffffff0f7424 */ /* 0x000fd800078e00ff */
[----:B0-----:R-:W-:Y:S05]  /*36ee0*/  WARPSYNC.COLLECTIVE R15, `(.L_x_3182) ;  /* 0x000000000f087348 */ /* 0x001fea0003c00000 */
[----:B------:R-:W-:Y:S01]  /*36ef0*/  VOTE.ANY R14, PT, P6 ;  /* 0x00000000000e7806 */ /* 0x000fe200030e0100 */
[----:B0-----:R-:W-:Y:S06]  /*36f00*/  ENDCOLLECTIVE ;  /* 0x000000000000791b */ /* 0x001fec0003800000 */
.L_x_3182:
[----:B------:R-:W-:Y:S05]  /*36f10*/  BSYNC B0 ;  /* 0x0000000000007941 */ /* 0x000fea0003800000 */
.L_x_3181:
[----:B------:R0:W5:Y:S01]  /*36f20*/  LDL.LU R10, [R1+0xc] ;  /* 0x00000c00010a7983 */ /* 0x0001620000300800 */
[----:B------:R-:W-:Y:S01]  /*36f30*/  MOV R0, R14 ;  /* 0x0000000e00007202 */ /* 0x000fe20000000f00 */
[----:B------:R-:W-:Y:S01]  /*36f40*/  IMAD.MOV.U32 R13, RZ, RZ, R4 ;  /* 0x000000ffff0d7224 */ /* 0x000fe200078e0004 */
[----:B------:R-:W-:Y:S01]  /*36f50*/  MOV R15, 0xffffffff ;  /* 0xffffffff000f7802 */ /* 0x000fe20000000f00 */
[----:B------:R-:W-:Y:S01]  /*36f60*/  IMAD.MOV.U32 R11, RZ, RZ, 0x1f ;  /* 0x0000001fff0b7424 */ /* 0x000fe200078e00ff */
[----:B------:R-:W1:Y:S02]  /*36f70*/  POPC R3, R0 ;  /* 0x0000000000037309 */ /* 0x000e640000000000 */
[----:B01----:R-:W-:-:S07]  /*36f80*/  IMAD.MOV.U32 R12, RZ, RZ, R3 ;  /* 0x000000ffff0c7224 */ /* 0x003fce00078e0003 */
[----:B-----5:R-:W-:Y:S05]  /*36f90*/  WARPSYNC.COLLECTIVE R15, `(.L_x_3183) ;  /* 0x000000000f087348 */ /* 0x020fea0003c00000 */
[----:B------:R0:W1:Y:S02]  /*36fa0*/  SHFL.IDX P6, R14, R13, R12, R11 ;  /* 0x0000000c0d0e7389 */ /* 0x00006400000c000b */
[----:B01---5:R-:W-:Y:S01]  /*36fb0*/  ENDCOLLECTIVE ;  /* 0x000000000000791b */ /* 0x023fe20003800000 */
.L_x_3183:
[----:B------:R-:W-:Y:S02]  /*36fc0*/  IMAD.MOV.U32 R13, RZ, RZ, R6 ;  /* 0x000000ffff0d7224 */ /* 0x000fe400078e0006 */
[----:B------:R-:W-:-:S07]  /*36fd0*/  IMAD.MOV.U32 R4, RZ, RZ, R14 ;  /* 0x000000ffff047224 */ /* 0x000fce00078e000e */
[----:B------:R-:W-:Y:S05]  /*36fe0*/  WARPSYNC.COLLECTIVE R15, `(.L_x_3184) ;  /* 0x000000000f087348 */ /* 0x000fea0003c00000 */
[----:B------:R0:W1:Y:S02]  /*36ff0*/  SHFL.IDX P6, R14, R13, R12, R11 ;  /* 0x0000000c0d0e7389 */ /* 0x00006400000c000b */
[----:B01----:R-:W-:Y:S01]  /*37000*/  ENDCOLLECTIVE ;  /* 0x000000000000791b */ /* 0x003fe20003800000 */
.L_x_3184:
[----:B------:R-:W-:Y:S01]  /*37010*/  IMAD.MOV.U32 R6, RZ, RZ, R14 ;  /* 0x000000ffff067224 */ /* 0x000fe200078e000e */
[----:B------:R-:W-:-:S05]  /*37020*/  IADD3 R10, R3, R10, RZ ;  /* 0x0000000a030a7210 */ /* 0x000fca0007ffe0ff */
[----:B------:R2:W-:Y:S01]  /*37030*/  STL [R1+0xc], R10 ;  /* 0x00000c0a01007387 */ /* 0x0005e20000100800 */
[----:B------:R-:W-:Y:S05]  /*37040*/  BRA `(.L_x_3185) ;  /* 0xffffffc000787947 */ /* 0x000fea000383ffff */
.L_x_3052:
[----:B------:R-:W-:Y:S01]  /*37050*/  BSSY B0, `(.L_x_3186) ;  /* 0x0000008000007945 */ /* 0x000fe20003800000 */
[----:B------:R-:W-:Y:S01]  /*37060*/  IMAD.MOV.U32 R13, RZ, RZ, R7 ;  /* 0x000000ffff0d7224 */ /* 0x000fe200078e0007 */
[----:B------:R-:W-:Y:S01]  /*37070*/  MOV R15, 0xffffffff ;  /* 0xffffffff000f7802 */ /* 0x000fe20000000f00 */
[----:B------:R-:W-:Y:S02]  /*37080*/  IMAD.MOV.U32 R12, RZ, RZ, R3 ;  /* 0x000000ffff0c7224 */ /* 0x000fe400078e0003 */
[----:B------:R-:W-:-:S07]  /*37090*/  IMAD.MOV.U32 R11, RZ, RZ, 0x1f ;  /* 0x0000001fff0b7424 */ /* 0x000fce00078e00ff */
[----:B0-2---:R-:W-:Y:S05]  /*370a0*/  WARPSYNC.COLLECTIVE R15, `(.L_x_3187) ;  /* 0x000000000f087348 */ /* 0x005fea0003c00000 */
[----:B------:R1:W3:Y:S02]  /*370b0*/  SHFL.IDX P6, R14, R13, R12, R11 ;  /* 0x0000000c0d0e7389 */ /* 0x0002e400000c000b */
[----:B0123--:R-:W-:Y:S01]  /*370c0*/  ENDCOLLECTIVE ;  /* 0x000000000000791b */ /* 0x00ffe20003800000 */
.L_x_3187:
[----:B------:R-:W-:Y:S05]  /*370d0*/  BSYNC B0 ;  /* 0x0000000000007941 */ /* 0x000fea0003800000 */
.L_x_3186:
[----:B------:R-:W-:Y:S01]  /*370e0*/  IMAD.MOV.U32 R3, RZ, RZ, R14 ;  /* 0x000000ffff037224 */ /* 0x000fe200078e000e */
[----:B------:R-:W-:Y:S06]  /*370f0*/  BRA `(.L_x_3188) ;  /* 0xffffffc000647947 */ /* 0x000fec000383ffff */
.L_x_3058:
[----:B0-----:R0:W1:Y:S02]  /*37100*/  SYNCS.PHASECHK.TRANS64.TRYWAIT P0, [R0+URZ+0x38820], R3 ;  /* 0x03882003000075a7 */ /* 0x001064000800017f */
[----:B-1----:R-:W-:Y:S05]  /*37110*/  @!P0 NANOSLEEP.SYNCS 0x989680 ;  /* 0x009896800000895d */ /* 0x002fea0003900000 */
[----:B------:R-:W1:Y:S02]  /*37120*/  @!P0 SYNCS.PHASECHK.TRANS64 P0, [R0+URZ+0x38820], R3 ;  /* 0x03882003000085a7 */ /* 0x000e64000800007f */
[----:B-1----:R-:W-:Y:S05]  /*37130*/  @!P0 BRA `(.L_x_3058) ;  /* 0xfffffffc00f08947 */ /* 0x002fea000383ffff */
[----:B------:R-:W-:Y:S05]  /*37140*/  BRA `(.L_x_3189) ;  /* 0xffffffcc00087947 */ /* 0x000fea000383ffff */
.L_x_3059:
        /* <DEDUP_REMOVED lines=11> */
.L_x_3191:
[----:B------:R-:W-:Y:S05]  /*37200*/  BSYNC B0 ;  /* 0x0000000000007941 */ /* 0x000fea0003800000 */
.L_x_3190:
[----:B------:R-:W-:Y:S05]  /*37210*/  BRA `(.L_x_3192) ;  /* 0xffffffc800f07947 */ /* 0x000fea000383ffff */
.L_x_3060:
[----:B------:R-:W-:Y:S01]  /*37220*/  BSSY B0, `(.L_x_3193) ;  /* 0x0000006000007945 */ /* 0x000fe20003800000 */
[----:B------:R-:W-:-:S07]  /*37230*/  IMAD.MOV.U32 R15, RZ, RZ, -0x1 ;  /* 0xffffffffff0f7424 */ /* 0x000fce00078e00ff */
[----:B01----:R-:W-:Y:S05]  /*37240*/  WARPSYNC.COLLECTIVE R15, `(.L_x_3194) ;  /* 0x000000000f0c7348 */ /* 0x003fea0003c00000 */
[----:B------:R-:W-:Y:S02]  /*37250*/  ELECT P6, UR62, PT ;  /* 0x00000000003e782f */ /* 0x000fe400038c0000 */
[----:B------:R-:W-:Y:S01]  /*37260*/  MOV R14, UR62 ;  /* 0x0000003e000e7c02 */ /* 0x000fe20008000f00 */
[----:B01----:R-:W-:Y:S10]  /*37270*/  ENDCOLLECTIVE ;  /* 0x000000000000791b */ /* 0x003ff40003800000 */
.L_x_3194:
[----:B------:R-:W-:Y:S05]  /*37280*/  BSYNC B0 ;  /* 0x0000000000007941 */ /* 0x000fea0003800000 */
.L_x_3193:
[----:B------:R-:W-:Y:S05]  /*37290*/  BRA `(.L_x_3195) ;  /* 0xffffffc800e47947 */ /* 0x000fea000383ffff */
.L_x_3062:
[----:B0-----:R0:W1:Y:S02]  /*372a0*/  SYNCS.PHASECHK.TRANS64.TRYWAIT P0, [R6+URZ], R5 ;  /* 0x00000005060075a7 */ /* 0x001064000800017f */
[----:B-1----:R-:W-:Y:S05]  /*372b0*/  @!P0 NANOSLEEP.SYNCS 0x989680 ;  /* 0x009896800000895d */ /* 0x002fea0003900000 */
[----:B------:R-:W1:Y:S02]  /*372c0*/  @!P0 SYNCS.PHASECHK.TRANS64 P0, [R6+URZ], R5 ;  /* 0x00000005060085a7 */ /* 0x000e64000800007f */
[----:B-1----:R-:W-:Y:S05]  /*372d0*/  @!P0 BRA `(.L_x_3062) ;  /* 0xfffffffc00f08947 */ /* 0x002fea000383ffff */
[----:B------:R-:W-:Y:S05]  /*372e0*/  BRA `(.L_x_3196) ;  /* 0xffffffcc00247947 */ /* 0x000fea000383ffff */
.L_x_3063:
[----:B-1----:R1:W2:Y:S02]  /*372f0*/  SYNCS.PHASECHK.TRANS64.TRYWAIT P0, [R7+URZ], R2 ;  /* 0x00000002070075a7 */ /* 0x0022a4000800017f */
[----:B--2---:R-:W-:Y:S05]  /*37300*/  @!P0 NANOSLEEP.SYNCS 0x989680 ;  /* 0x009896800000895d */ /* 0x004fea0003900000 */
[----:B------:R-:W2:Y:S02]  /*37310*/  @!P0 SYNCS.PHASECHK.TRANS64 P0, [R7+URZ], R2 ;  /* 0x00000002070085a7 */ /* 0x000ea4000800007f */
[----:B--2---:R-:W-:Y:S05]  /*37320*/  @!P0 BRA `(.L_x_3063) ;  /* 0xfffffffc00f08947 */ /* 0x004fea000383ffff */
[----:B------:R-:W-:Y:S05]  /*37330*/  BRA `(.L_x_3197) ;  /* 0xffffffcc00187947 */ /* 0x000fea000383ffff */
.L_x_3065:
[----:B--2---:R2:W3:Y:S02]  /*37340*/  SYNCS.PHASECHK.TRANS64.TRYWAIT P0, [R4+URZ], R5 ;  /* 0x00000005040075a7 */ /* 0x0044e4000800017f */
[----:B---3--:R-:W-:Y:S05]  /*37350*/  @!P0 NANOSLEEP.SYNCS 0x989680 ;  /* 0x009896800000895d */ /* 0x008fea0003900000 */
[----:B------:R-:W3:Y:S02]  /*37360*/  @!P0 SYNCS.PHASECHK.TRANS64 P0, [R4+URZ], R5 ;  /* 0x00000005040085a7 */ /* 0x000ee4000800007f */
[----:B---3--:R-:W-:Y:S05]  /*37370*/  @!P0 BRA `(.L_x_3065) ;  /* 0xfffffffc00f08947 */ /* 0x008fea000383ffff */
[----:B------:R-:W-:Y:S05]  /*37380*/  BRA `(.L_x_3198) ;  /* 0xffffffcc001c7947 */ /* 0x000fea000383ffff */
.L_x_3199:
        /* <DEDUP_REMOVED lines=15> */
.L_x_3208:


//--------------------- .nv.global.init           --------------------------
	.section	.nv.global.init,"aw",@progbits
.nv.global.init:
	.type		$str$20,@object
	.size		$str$20,($str$21 - $str$20)
$str$20:
        /*0000*/ 	.byte	0x28, 0x61, 0x64, 0x64, 0x72, 0x65, 0x73, 0x73, 0x20, 0x26, 0x20, 0x6d, 0x61, 0x73, 0x6b, 0x29
        /*0010*/ 	.byte	0x20, 0x3d, 0x3d, 0x20, 0x30, 0x00
	.type		$str$21,@object
	.size		$str$21,(__unnamed_9 - $str$21)
$str$21:
        /*0016*/ 	.byte	0x2f, 0x74, 0x6d, 0x70, 0x2f, 0x6f, 0x73, 0x73, 0x5f, 0x6b, 0x65, 0x72, 0x6e, 0x65, 0x6c, 0x73
        /*0026*/ 	.byte	0x5f, 0x73, 0x72, 0x63, 0x2f, 0x66, 0x6c, 0x61, 0x73, 0x68, 0x5f, 0x61, 0x74, 0x74, 0x65, 0x6e
        /*0036*/ 	.byte	0x74, 0x69, 0x6f, 0x6e, 0x2f, 0x63, 0x73, 0x72, 0x63, 0x2f, 0x63, 0x75, 0x74, 0x6c, 0x61, 0x73
        /*0046*/ 	.byte	0x73, 0x2f, 0x69, 0x6e, 0x63, 0x6c, 0x75, 0x64, 0x65, 0x2f, 0x63, 0x75, 0x74, 0x65, 0x2f, 0x70
        /*0056*/ 	.byte	0x6f, 0x69, 0x6e, 0x74, 0x65, 0x72, 0x5f, 0x66, 0x6c, 0x61, 0x67, 0x67, 0x65, 0x64, 0x2e, 0x68
        /*0066*/ 	.byte	0x70, 0x70, 0x00
	.type		__unnamed_9,@object
	.size		__unnamed_9,(__unnamed_5 - __unnamed_9)
__unnamed_9:
        /* <DEDUP_REMOVED lines=23> */
        /*01d9*/ 	.byte	0x3a, 0x43, 0x3c, 0x30, 0x3e, 0x3e, 0x3e, 0x3e, 0x3e, 0x20, 0x26, 0x5d, 0x00
	.type		__unnamed_5,@object
	.size		__unnamed_5,(__unnamed_4 - __unnamed_5)
__unnamed_5:
        /* <DEDUP_REMOVED lines=24> */
	.type		__unnamed_4,@object
	.size		__unnamed_4,(__unnamed_7 - __unnamed_4)
__unnamed_4:
        /* <DEDUP_REMOVED lines=24> */
	.type		__unnamed_7,@object
	.size		__unnamed_7,(__unnamed_8 - __unnamed_7)
__unnamed_7:
        /* <DEDUP_REMOVED lines=28> */
        /*06a6*/ 	.byte	0x36, 0x33, 0x38, 0x34, 0x3e, 0x3e, 0x3e, 0x3e, 0x3e, 0x5d, 0x00
	.type		__unnamed_8,@object
	.size		__unnamed_8,(__unnamed_3 - __unnamed_8)
__unnamed_8:
        /* <DEDUP_REMOVED lines=29> */
	.type		__unnamed_3,@object
	.size		__unnamed_3,(__unnamed_2 - __unnamed_3)
__unnamed_3:
        /* <DEDUP_REMOVED lines=29> */
	.type		__unnamed_2,@object
	.size		__unnamed_2,(__unnamed_6 - __unnamed_2)
__unnamed_2:
        /* <DEDUP_REMOVED lines=29> */
	.type		__unnamed_6,@object
	.size		__unnamed_6,(__unnamed_1 - __unnamed_6)
__unnamed_6:
        /* <DEDUP_REMOVED lines=29> */
	.type		__unnamed_1,@object
	.size		__unnamed_1,(.L_0 - __unnamed_1)
__unnamed_1:
        /* <DEDUP_REMOVED lines=28> */
        /*0fa1*/ 	.byte	0x32, 0x30, 0x34, 0x38, 0x30, 0x3e, 0x3e, 0x3e, 0x3e, 0x3e, 0x20, 0x26, 0x5d, 0x00
.L_0:


//--------------------- .nv.shared._ZN7cutlass13device_kernelIN5flash11enable_sm90INS1_16FlashAttnFwdSm90INS1_25CollectiveMainloopFwdSm90ILi2EN4cute5tupleIJNS5_1CILi1EEES8_S8_EEENS6_IJNS7_ILi128EEENS7_ILi80EEENS7_ILi256EEEEEELi256ENS_6half_tEfNS_4arch4Sm90ELb0ELb0ELb1ELb0ELb0ELb0ELb0ELb1ELb1ELb1ELb1ELb0EEENS1_21CollectiveEpilogueFwdINS6_IJSA_SC_SB_EEES9_SE_SG_Li256ELb0ELb1ELb1ELb0EEENS1_19SingleTileSchedulerILb0ELb1ELb1ELi128EEEEEEEEEvNT_6ParamsE --------------------------
	.section	.nv.shared._ZN7cutlass13device_kernelIN5flash11enable_sm90INS1_16FlashAttnFwdSm90INS1_25CollectiveMainloopFwdSm90ILi2EN4cute5tupleIJNS5_1CILi1EEES8_S8_EEENS6_IJNS7_ILi128EEENS7_ILi80EEENS7_ILi256EEEEEELi256ENS_6half_tEfNS_4arch4Sm90ELb0ELb0ELb1ELb0ELb0ELb0ELb0ELb1ELb1ELb1ELb1ELb0EEENS1_21CollectiveEpilogueFwdINS6_IJSA_SC_SB_EEES9_SE_SG_Li256ELb0ELb1ELb1ELb0EEENS1_19SingleTileSchedulerILb0ELb1ELb1ELi128EEEEEEEEEvNT_6ParamsE,"aw",@nobits
	.sectionflags	@""
	.align	16
	.zero		1024


//--------------------- .nv.shared.reserved.0     --------------------------
	.section	.nv.shared.reserved.0,"aw",@nobits
	.weak		__nv_reservedSMEM_offset_0_alias
	.size		__nv_reservedSMEM_offset_0_alias, 0, 0
	.other		__nv_reservedSMEM_offset_0_alias,@"STO_CUDA_RESERVED_SHARED STV_DEFAULT"
__nv_reservedSMEM_offset_0_alias:
	.zero		0


//--------------------- .nv.global                --------------------------
	.section	.nv.global,"aw",@nobits
.nv.global:
	.type		_ZN80_INTERNAL_abbeae53_44_flash_fwd_hdim256_fp16_split_softcap_sm90_cu_3fbc093a_32004cute1_E,@object
	.size		_ZN80_INTERNAL_abbeae53_44_flash_fwd_hdim256_fp16_split_softcap_sm90_cu_3fbc093a_32004cute1_E,(_ZN80_INTERNAL_abbeae53_44_flash_fwd_hdim256_fp16_split_softcap_sm90_cu_3fbc093a_32004cuda3std3__45__cpo6cbeginE - _ZN80_INTERNAL_abbeae53_44_flash_fwd_hdim256_fp16_split_softcap_sm90_cu_3fbc093a_32004cute1_E)
_ZN80_INTERNAL_abbeae53_44_flash_fwd_hdim256_fp16_split_softcap_sm90_cu_3fbc093a_32004cute1_E:
	.zero		1
	.type		_ZN80_INTERNAL_abbeae53_44_flash_fwd_hdim256_fp16_split_softcap_sm90_cu_3fbc093a_32004cuda3std3__45__cpo6cbeginE,@object
	.size		_ZN80_INTERNAL_abbeae53_44_flash_fwd_hdim256_fp16_split_softcap_sm90_cu_3fbc093a_32004cuda3std3__45__cpo6cbeginE,(_ZN80_INTERNAL_abbeae53_44_flash_fwd_hdim256_fp16_split_softcap_sm90_cu_3fbc093a_32004cuda3std3__48in_placeE - _ZN80_INTERNAL_abbeae53_44_flash_fwd_hdim256_fp16_split_softcap_sm90_cu_3fbc093a_32004cuda3std3__45__cpo6cbeginE)
_ZN80_INTERNAL_abbeae53_44_flash_fwd_hdim256_fp16_split_softcap_sm90_cu_3fbc093a_32004cuda3std3__45__cpo6cbeginE:
	.zero		1
	.type		_ZN80_INTERNAL_abbeae53_44_flash_fwd_hdim256_fp16_split_softcap_sm90_cu_3fbc093a_32004cuda3std3__48in_placeE,@object
	.size		_ZN80_INTERNAL_abbeae53_44_flash_fwd_hdim256_fp16_split_softcap_sm90_cu_3fbc093a_32004cuda3std3__48in_placeE,(_ZN80_INTERNAL_abbeae53_44_flash_fwd_hdim256_fp16_split_softcap_sm90_cu_3fbc093a_32004cuda3std6ranges3__45__cpo9iter_moveE - _ZN80_INTERNAL_abbeae53_44_flash_fwd_hdim256_fp16_split_softcap_sm90_cu_3fbc093a_32004cuda3std3__48in_placeE)
_ZN80_INTERNAL_abbeae53_44_flash_fwd_hdim256_fp16_split_softcap_sm90_cu_3fbc093a_32004cuda3std3__48in_placeE:
	.zero		1
	.type		_ZN80_INTERNAL_abbeae53_44_flash_fwd_hdim256_fp16_split_softcap_sm90_cu_3fbc093a_32004cuda3std6ranges3__45__cpo9iter_moveE,@object
	.size		_ZN80_INTERNAL_abbeae53_44_flash_fwd_hdim256_fp16_split_softcap_sm90_cu_3fbc093a_32004cuda3std6ranges3__45__cpo9iter_moveE,(_ZN80_INTERNAL_abbeae53_44_flash_fwd_hdim256_fp16_split_softcap_sm90_cu_3fbc093a_32004cuda3std3__45__cpo5beginE - _ZN80_INTERNAL_abbeae53_44_flash_fwd_hdim256_fp16_split_softcap_sm90_cu_3fbc093a_32004cuda3std6ranges3__45__cpo9iter_moveE)
_ZN80_INTERNAL_abbeae53_44_flash_fwd_hdim256_fp16_split_softcap_sm90_cu_3fbc093a_32004cuda3std6ranges3__45__cpo9iter_moveE:
	.zero		1
	.type		_ZN80_INTERNAL_abbeae53_44_flash_fwd_hdim256_fp16_split_softcap_sm90_cu_3fbc093a_32004cuda3std3__45__cpo5beginE,@object
	.size		_ZN80_INTERNAL_abbeae53_44_flash_fwd_hdim256_fp16_split_softcap_sm90_cu_3fbc093a_32004cuda3std3__45__cpo5beginE,(_ZN80_INTERNAL_abbeae53_44_flash_fwd_hdim256_fp16_split_softcap_sm90_cu_3fbc093a_32004cuda3std3__482_GLOBAL__N__abbeae53_44_flash_fwd_hdim256_fp16_split_softcap_sm90_cu_3fbc093a_32006ignoreE - _ZN80_INTERNAL_abbeae53_44_flash_fwd_hdim256_fp16_split_softcap_sm90_cu_3fbc093a_32004cuda3std3__45__cpo5beginE)
_ZN80_INTERNAL_abbeae53_44_flash_fwd_hdim256_fp16_split_softcap_sm90_cu_3fbc093a_32004cuda3std3__45__cpo5beginE:
	.zero		1
	.type		_ZN80_INTERNAL_abbeae53_44_flash_fwd_hdim256_fp16_split_softcap_sm90_cu_3fbc093a_32004cuda3std3__482_GLOBAL__N__abbeae53_44_flash_fwd_hdim256_fp16_split_softcap_sm90_cu_3fbc093a_32006ignoreE,@object
	.size		_ZN80_INTERNAL_abbeae53_44_flash_fwd_hdim256_fp16_split_softcap_sm90_cu_3fbc093a_32004cuda3std3__482_GLOBAL__N__abbeae53_44_flash_fwd_hdim256_fp16_split_softcap_sm90_cu_3fbc093a_32006ignoreE,(_ZN80_INTERNAL_abbeae53_44_flash_fwd_hdim256_fp16_split_softcap_sm90_cu_3fbc093a_32004cute7productE - _ZN80_INTERNAL_abbeae53_44_flash_fwd_hdim256_fp16_split_softcap_sm90_cu_3fbc093a_32004cuda3std3__482_GLOBAL__N__abbeae53_44_flash_fwd_hdim256_fp16_split_softcap_sm90_cu_3fbc093a_32006ignoreE)
_ZN80_INTERNAL_abbeae53_44_flash_fwd_hdim256_fp16_split_softcap_sm90_cu_3fbc093a_32004cuda3std3__482_GLOBAL__N__abbeae53_44_flash_fwd_hdim256_fp16_split_softcap_sm90_cu_3fbc093a_32006ignoreE:
	.zero		1
	.type		_ZN80_INTERNAL_abbeae53_44_flash_fwd_hdim256_fp16_split_softcap_sm90_cu_3fbc093a_32004cute7productE,@object
	.size		_ZN80_INTERNAL_abbeae53_44_flash_fwd_hdim256_fp16_split_softcap_sm90_cu_3fbc093a_32004cute7productE,(_ZN80_INTERNAL_abbeae53_44_flash_fwd_hdim256_fp16_split_softcap_sm90_cu_3fbc093a_32004cuda3std3__45__cpo3endE - _ZN80_INTERNAL_abbeae53_44_flash_fwd_hdim256_fp16_split_softcap_sm90_cu_3fbc093a_32004cute7productE)
_ZN80_INTERNAL_abbeae53_44_flash_fwd_hdim256_fp16_split_softcap_sm90_cu_3fbc093a_32004cute7productE:
	.zero		1
	.type		_ZN80_INTERNAL_abbeae53_44_flash_fwd_hdim256_fp16_split_softcap_sm90_cu_3fbc093a_32004cuda3std3__45__cpo3endE,@object
	.size		_ZN80_INTERNAL_abbeae53_44_flash_fwd_hdim256_fp16_split_softcap_sm90_cu_3fbc093a_32004cuda3std3__45__cpo3endE,(_ZN80_INTERNAL_abbeae53_44_flash_fwd_hdim256_fp16_split_softcap_sm90_cu_3fbc093a_32004cuda3std3__419piecewise_constructE - _ZN80_INTERNAL_abbeae53_44_flash_fwd_hdim256_fp16_split_softcap_sm90_cu_3fbc093a_32004cuda3std3__45__cpo3endE)
_ZN80_INTERNAL_abbeae53_44_flash_fwd_hdim256_fp16_split_softcap_sm90_cu_3fbc093a_32004cuda3std3__45__cpo3endE:
	.zero		1
	.type		_ZN80_INTERNAL_abbeae53_44_flash_fwd_hdim256_fp16_split_softcap_sm90_cu_3fbc093a_32004cuda3std3__419piecewise_constructE,@object
	.size		_ZN80_INTERNAL_abbeae53_44_flash_fwd_hdim256_fp16_split_softcap_sm90_cu_3fbc093a_32004cuda3std3__419piecewise_constructE,(_ZN80_INTERNAL_abbeae53_44_flash_fwd_hdim256_fp16_split_softcap_sm90_cu_3fbc093a_32004cuda3std3__45__cpo4cendE - _ZN80_INTERNAL_abbeae53_44_flash_fwd_hdim256_fp16_split_softcap_sm90_cu_3fbc093a_32004cuda3std3__419piecewise_constructE)
_ZN80_INTERNAL_abbeae53_44_flash_fwd_hdim256_fp16_split_softcap_sm90_cu_3fbc093a_32004cuda3std3__419piecewise_constructE:
	.zero		1
	.type		_ZN80_INTERNAL_abbeae53_44_flash_fwd_hdim256_fp16_split_softcap_sm90_cu_3fbc093a_32004cuda3std3__45__cpo4cendE,@object
	.size		_ZN80_INTERNAL_abbeae53_44_flash_fwd_hdim256_fp16_split_softcap_sm90_cu_3fbc093a_32004cuda3std3__45__cpo4cendE,(_ZN80_INTERNAL_abbeae53_44_flash_fwd_hdim256_fp16_split_softcap_sm90_cu_3fbc093a_32004cuda3std6ranges3__45__cpo4swapE - _ZN80_INTERNAL_abbeae53_44_flash_fwd_hdim256_fp16_split_softcap_sm90_cu_3fbc093a_32004cuda3std3__45__cpo4cendE)
_ZN80_INTERNAL_abbeae53_44_flash_fwd_hdim256_fp16_split_softcap_sm90_cu_3fbc093a_32004cuda3std3__45__cpo4cendE:
	.zero		1
	.type		_ZN80_INTERNAL_abbeae53_44_flash_fwd_hdim256_fp16_split_softcap_sm90_cu_3fbc093a_32004cuda3std6ranges3__45__cpo4swapE,@object
	.size		_ZN80_INTERNAL_abbeae53_44_flash_fwd_hdim256_fp16_split_softcap_sm90_cu_3fbc093a_32004cuda3std6ranges3__45__cpo4swapE,(.L_16 - _ZN80_INTERNAL_abbeae53_44_flash_fwd_hdim256_fp16_split_softcap_sm90_cu_3fbc093a_32004cuda3std6ranges3__45__cpo4swapE)
_ZN80_INTERNAL_abbeae53_44_flash_fwd_hdim256_fp16_split_softcap_sm90_cu_3fbc093a_32004cuda3std6ranges3__45__cpo4swapE:
	.zero		1
.L_16:


//--------------------- .nv.shared._ZN7cutlass13device_kernelIN5flash11enable_sm90INS1_16FlashAttnFwdSm90INS1_25CollectiveMainloopFwdSm90ILi2EN4cute5tupleIJNS5_1CILi1EEES8_S8_EEENS6_IJNS7_ILi128EEENS7_ILi80EEENS7_ILi256EEEEEELi256ENS_6half_tEfNS_4arch4Sm90ELb0ELb0ELb1ELb1ELb0ELb0ELb0ELb1ELb1ELb1ELb1ELb0EEENS1_21CollectiveEpilogueFwdINS6_IJSA_SC_SB_EEES9_SE_SG_Li256ELb1ELb1ELb1ELb0EEENS1_36VarlenDynamicPersistentTileSchedulerILi128ELi80ELi256ELi128ELb1ELb1ELb1ELb0ELb1ELb1EEEEEEEEEvNT_6ParamsE --------------------------
	.section	.nv.shared._ZN7cutlass13device_kernelIN5flash11enable_sm90INS1_16FlashAttnFwdSm90INS1_25CollectiveMainloopFwdSm90ILi2EN4cute5tupleIJNS5_1CILi1EEES8_S8_EEENS6_IJNS7_ILi128EEENS7_ILi80EEENS7_ILi256EEEEEELi256ENS_6half_tEfNS_4arch4Sm90ELb0ELb0ELb1ELb1ELb0ELb0ELb0ELb1ELb1ELb1ELb1ELb0EEENS1_21CollectiveEpilogueFwdINS6_IJSA_SC_SB_EEES9_SE_SG_Li256ELb1ELb1ELb1ELb0EEENS1_36VarlenDynamicPersistentTileSchedulerILi128ELi80ELi256ELi128ELb1ELb1ELb1ELb0ELb1ELb1EEEEEEEEEvNT_6ParamsE,"aw",@nobits
	.sectionflags	@""
	.align	16
	.zero		1024


//--------------------- .nv.shared._ZN7cutlass13device_kernelIN5flash11enable_sm90INS1_16FlashAttnFwdSm90INS1_25CollectiveMainloopFwdSm90ILi2EN4cute5tupleIJNS5_1CILi1EEES8_S8_EEENS6_IJNS7_ILi128EEENS7_ILi80EEENS7_ILi256EEEEEELi256ENS_6half_tEfNS_4arch4Sm90ELb0ELb0ELb1ELb1ELb0ELb1ELb0ELb1ELb1ELb1ELb1ELb0EEENS1_21CollectiveEpilogueFwdINS6_IJSA_SC_SB_EEES9_SE_SG_Li256ELb1ELb1ELb1ELb0EEENS1_36VarlenDynamicPersistentTileSchedulerILi128ELi80ELi256ELi128ELb1ELb1ELb1ELb0ELb1ELb1EEEEEEEEEvNT_6ParamsE --------------------------
	.section	.nv.shared._ZN7cutlass13device_kernelIN5flash11enable_sm90INS1_16FlashAttnFwdSm90INS1_25CollectiveMainloopFwdSm90ILi2EN4cute5tupleIJNS5_1CILi1EEES8_S8_EEENS6_IJNS7_ILi128EEENS7_ILi80EEENS7_ILi256EEEEEELi256ENS_6half_tEfNS_4arch4Sm90ELb0ELb0ELb1ELb1ELb0ELb1ELb0ELb1ELb1ELb1ELb1ELb0EEENS1_21CollectiveEpilogueFwdINS6_IJSA_SC_SB_EEES9_SE_SG_Li256ELb1ELb1ELb1ELb0EEENS1_36VarlenDynamicPersistentTileSchedulerILi128ELi80ELi256ELi128ELb1ELb1ELb1ELb0ELb1ELb1EEEEEEEEEvNT_6ParamsE,"aw",@nobits
	.sectionflags	@""
	.align	16
	.zero		1024


//--------------------- .nv.shared._ZN7cutlass13device_kernelIN5flash11enable_sm90INS1_16FlashAttnFwdSm90INS1_25CollectiveMainloopFwdSm90ILi2EN4cute5tupleIJNS5_1CILi1EEES8_S8_EEENS6_IJNS7_ILi128EEENS7_ILi64EEENS7_ILi256EEEEEELi256ENS_6half_tEfNS_4arch4Sm90ELb0ELb1ELb1ELb0ELb0ELb0ELb0ELb1ELb1ELb1ELb1ELb0EEENS1_21CollectiveEpilogueFwdINS6_IJSA_SC_SB_EEES9_SE_SG_Li256ELb0ELb1ELb1ELb0EEENS1_19SingleTileSchedulerILb0ELb1ELb1ELi128EEEEEEEEEvNT_6ParamsE --------------------------
	.section	.nv.shared._ZN7cutlass13device_kernelIN5flash11enable_sm90INS1_16FlashAttnFwdSm90INS1_25CollectiveMainloopFwdSm90ILi2EN4cute5tupleIJNS5_1CILi1EEES8_S8_EEENS6_IJNS7_ILi128EEENS7_ILi64EEENS7_ILi256EEEEEELi256ENS_6half_tEfNS_4arch4Sm90ELb0ELb1ELb1ELb0ELb0ELb0ELb0ELb1ELb1ELb1ELb1ELb0EEENS1_21CollectiveEpilogueFwdINS6_IJSA_SC_SB_EEES9_SE_SG_Li256ELb0ELb1ELb1ELb0EEENS1_19SingleTileSchedulerILb0ELb1ELb1ELi128EEEEEEEEEvNT_6ParamsE,"aw",@nobits
	.sectionflags	@""
	.align	16
	.zero		1024


//--------------------- .nv.shared._ZN7cutlass13device_kernelIN5flash11enable_sm90INS1_16FlashAttnFwdSm90INS1_25CollectiveMainloopFwdSm90ILi2EN4cute5tupleIJNS5_1CILi1EEES8_S8_EEENS6_IJNS7_ILi128EEENS7_ILi64EEENS7_ILi256EEEEEELi256ENS_6half_tEfNS_4arch4Sm90ELb0ELb1ELb1ELb1ELb0ELb0ELb0ELb1ELb1ELb1ELb1ELb0EEENS1_21CollectiveEpilogueFwdINS6_IJSA_SC_SB_EEES9_SE_SG_Li256ELb1ELb1ELb1ELb0EEENS1_36VarlenDynamicPersistentTileSchedulerILi128ELi64ELi256ELi128ELb1ELb1ELb1ELb1ELb0ELb1EEEEEEEEEvNT_6ParamsE --------------------------
	.section	.nv.shared._ZN7cutlass13device_kernelIN5flash11enable_sm90INS1_16FlashAttnFwdSm90INS1_25CollectiveMainloopFwdSm90ILi2EN4cute5tupleIJNS5_1CILi1EEES8_S8_EEENS6_IJNS7_ILi128EEENS7_ILi64EEENS7_ILi256EEEEEELi256ENS_6half_tEfNS_4arch4Sm90ELb0ELb1ELb1ELb1ELb0ELb0ELb0ELb1ELb1ELb1ELb1ELb0EEENS1_21CollectiveEpilogueFwdINS6_IJSA_SC_SB_EEES9_SE_SG_Li256ELb1ELb1ELb1ELb0EEENS1_36VarlenDynamicPersistentTileSchedulerILi128ELi64ELi256ELi128ELb1ELb1ELb1ELb1ELb0ELb1EEEEEEEEEvNT_6ParamsE,"aw",@nobits
	.sectionflags	@""
	.align	16
	.zero		1024


//--------------------- .nv.shared._ZN7cutlass13device_kernelIN5flash11enable_sm90INS1_16FlashAttnFwdSm90INS1_25CollectiveMainloopFwdSm90ILi2EN4cute5tupleIJNS5_1CILi1EEES8_S8_EEENS6_IJNS7_ILi128EEENS7_ILi64EEENS7_ILi256EEEEEELi256ENS_6half_tEfNS_4arch4Sm90ELb0ELb1ELb1ELb1ELb0ELb1ELb0ELb1ELb1ELb1ELb1ELb0EEENS1_21CollectiveEpilogueFwdINS6_IJSA_SC_SB_EEES9_SE_SG_Li256ELb1ELb1ELb1ELb0EEENS1_36VarlenDynamicPersistentTileSchedulerILi128ELi64ELi256ELi128ELb1ELb1ELb1ELb1ELb0ELb1EEEEEEEEEvNT_6ParamsE --------------------------
	.section	.nv.shared._ZN7cutlass13device_kernelIN5flash11enable_sm90INS1_16FlashAttnFwdSm90INS1_25CollectiveMainloopFwdSm90ILi2EN4cute5tupleIJNS5_1CILi1EEES8_S8_EEENS6_IJNS7_ILi128EEENS7_ILi64EEENS7_ILi256EEEEEELi256ENS_6half_tEfNS_4arch4Sm90ELb0ELb1ELb1ELb1ELb0ELb1ELb0ELb1ELb1ELb1ELb1ELb0EEENS1_21CollectiveEpilogueFwdINS6_IJSA_SC_SB_EEES9_SE_SG_Li256ELb1ELb1ELb1ELb0EEENS1_36VarlenDynamicPersistentTileSchedulerILi128ELi64ELi256ELi128ELb1ELb1ELb1ELb1ELb0ELb1EEEEEEEEEvNT_6ParamsE,"aw",@nobits
	.sectionflags	@""
	.align	16
	.zero		1024


//--------------------- .nv.shared._ZN7cutlass13device_kernelIN5flash11enable_sm90INS1_16FlashAttnFwdSm90INS1_25CollectiveMainloopFwdSm90ILi2EN4cute5tupleIJNS5_1CILi1EEES8_S8_EEENS6_IJNS7_ILi128EEENS7_ILi80EEENS7_ILi256EEEEEELi256ENS_6half_tEfNS_4arch4Sm90ELb1ELb0ELb1ELb0ELb0ELb0ELb0ELb1ELb1ELb1ELb1ELb0EEENS1_21CollectiveEpilogueFwdINS6_IJSA_SC_SB_EEES9_SE_SG_Li256ELb0ELb1ELb1ELb0EEENS1_19SingleTileSchedulerILb0ELb1ELb1ELi128EEEEEEEEEvNT_6ParamsE --------------------------
	.section	.nv.shared._ZN7cutlass13device_kernelIN5flash11enable_sm90INS1_16FlashAttnFwdSm90INS1_25CollectiveMainloopFwdSm90ILi2EN4cute5tupleIJNS5_1CILi1EEES8_S8_EEENS6_IJNS7_ILi128EEENS7_ILi80EEENS7_ILi256EEEEEELi256ENS_6half_tEfNS_4arch4Sm90ELb1ELb0ELb1ELb0ELb0ELb0ELb0ELb1ELb1ELb1ELb1ELb0EEENS1_21CollectiveEpilogueFwdINS6_IJSA_SC_SB_EEES9_SE_SG_Li256ELb0ELb1ELb1ELb0EEENS1_19SingleTileSchedulerILb0ELb1ELb1ELi128EEEEEEEEEvNT_6ParamsE,"aw",@nobits
	.sectionflags	@""
	.align	16
	.zero		1024


//--------------------- .nv.shared._ZN7cutlass13device_kernelIN5flash11enable_sm90INS1_16FlashAttnFwdSm90INS1_25CollectiveMainloopFwdSm90ILi2EN4cute5tupleIJNS5_1CILi1EEES8_S8_EEENS6_IJNS7_ILi128EEENS7_ILi80EEENS7_ILi256EEEEEELi256ENS_6half_tEfNS_4arch4Sm90ELb1ELb0ELb1ELb1ELb0ELb0ELb0ELb1ELb1ELb1ELb1ELb0EEENS1_21CollectiveEpilogueFwdINS6_IJSA_SC_SB_EEES9_SE_SG_Li256ELb1ELb1ELb1ELb0EEENS1_36VarlenDynamicPersistentTileSchedulerILi128ELi80ELi256ELi128ELb1ELb1ELb1ELb1ELb1ELb1EEEEEEEEEvNT_6ParamsE --------------------------
	.section	.nv.shared._ZN7cutlass13device_kernelIN5flash11enable_sm90INS1_16FlashAttnFwdSm90INS1_25CollectiveMainloopFwdSm90ILi2EN4cute5tupleIJNS5_1CILi1EEES8_S8_EEENS6_IJNS7_ILi128EEENS7_ILi80EEENS7_ILi256EEEEEELi256ENS_6half_tEfNS_4arch4Sm90ELb1ELb0ELb1ELb1ELb0ELb0ELb0ELb1ELb1ELb1ELb1ELb0EEENS1_21CollectiveEpilogueFwdINS6_IJSA_SC_SB_EEES9_SE_SG_Li256ELb1ELb1ELb1ELb0EEENS1_36VarlenDynamicPersistentTileSchedulerILi128ELi80ELi256ELi128ELb1ELb1ELb1ELb1ELb1ELb1EEEEEEEEEvNT_6ParamsE,"aw",@nobits
	.sectionflags	@""
	.align	16
	.zero		1024


//--------------------- .nv.shared._ZN7cutlass13device_kernelIN5flash11enable_sm90INS1_16FlashAttnFwdSm90INS1_25CollectiveMainloopFwdSm90ILi2EN4cute5tupleIJNS5_1CILi1EEES8_S8_EEENS6_IJNS7_ILi128EEENS7_ILi80EEENS7_ILi256EEEEEELi256ENS_6half_tEfNS_4arch4Sm90ELb1ELb0ELb1ELb1ELb0ELb1ELb0ELb1ELb1ELb1ELb1ELb0EEENS1_21CollectiveEpilogueFwdINS6_IJSA_SC_SB_EEES9_SE_SG_Li256ELb1ELb1ELb1ELb0EEENS1_36VarlenDynamicPersistentTileSchedulerILi128ELi80ELi256ELi128ELb1ELb1ELb1ELb1ELb1ELb1EEEEEEEEEvNT_6ParamsE --------------------------
	.section	.nv.shared._ZN7cutlass13device_kernelIN5flash11enable_sm90INS1_16FlashAttnFwdSm90INS1_25CollectiveMainloopFwdSm90ILi2EN4cute5tupleIJNS5_1CILi1EEES8_S8_EEENS6_IJNS7_ILi128EEENS7_ILi80EEENS7_ILi256EEEEEELi256ENS_6half_tEfNS_4arch4Sm90ELb1ELb0ELb1ELb1ELb0ELb1ELb0ELb1ELb1ELb1ELb1ELb0EEENS1_21CollectiveEpilogueFwdINS6_IJSA_SC_SB_EEES9_SE_SG_Li256ELb1ELb1ELb1ELb0EEENS1_36VarlenDynamicPersistentTileSchedulerILi128ELi80ELi256ELi128ELb1ELb1ELb1ELb1ELb1ELb1EEEEEEEEEvNT_6ParamsE,"aw",@nobits
	.sectionflags	@""
	.align	16
	.zero		1024


//--------------------- .nv.constant0._ZN7cutlass13device_kernelIN5flash11enable_sm90INS1_16FlashAttnFwdSm90INS1_25CollectiveMainloopFwdSm90ILi2EN4cute5tupleIJNS5_1CILi1EEES8_S8_EEENS6_IJNS7_ILi128EEENS7_ILi80EEENS7_ILi256EEEEEELi256ENS_6half_tEfNS_4arch4Sm90ELb0ELb0ELb1ELb0ELb0ELb0ELb0ELb1ELb1ELb1ELb1ELb0EEENS1_21CollectiveEpilogueFwdINS6_IJSA_SC_SB_EEES9_SE_SG_Li256ELb0ELb1ELb1ELb0EEENS1_19SingleTileSchedulerILb0ELb1ELb1ELi128EEEEEEEEEvNT_6ParamsE --------------------------
	.section	.nv.constant0._ZN7cutlass13device_kernelIN5flash11enable_sm90INS1_16FlashAttnFwdSm90INS1_25CollectiveMainloopFwdSm90ILi2EN4cute5tupleIJNS5_1CILi1EEES8_S8_EEENS6_IJNS7_ILi128EEENS7_ILi80EEENS7_ILi256EEEEEELi256ENS_6half_tEfNS_4arch4Sm90ELb0ELb0ELb1ELb0ELb0ELb0ELb0ELb1ELb1ELb1ELb1ELb0EEENS1_21CollectiveEpilogueFwdINS6_IJSA_SC_SB_EEES9_SE_SG_Li256ELb0ELb1ELb1ELb0EEENS1_19SingleTileSchedulerILb0ELb1ELb1ELi128EEEEEEEEEvNT_6ParamsE,"a",@progbits
	.sectionflags	@""
	.align	4
.nv.constant0._ZN7cutlass13device_kernelIN5flash11enable_sm90INS1_16FlashAttnFwdSm90INS1_25CollectiveMainloopFwdSm90ILi2EN4cute5tupleIJNS5_1CILi1EEES8_S8_EEENS6_IJNS7_ILi128EEENS7_ILi80EEENS7_ILi256EEEEEELi256ENS_6half_tEfNS_4arch4Sm90ELb0ELb0ELb1ELb0ELb0ELb0ELb0ELb1ELb1ELb1ELb1ELb0EEENS1_21CollectiveEpilogueFwdINS6_IJSA_SC_SB_EEES9_SE_SG_Li256ELb0ELb1ELb1ELb0EEENS1_19SingleTileSchedulerILb0ELb1ELb1ELi128EEEEEEEEEvNT_6ParamsE:
	.zero		3200


//--------------------- .nv.constant0._ZN7cutlass13device_kernelIN5flash11enable_sm90INS1_16FlashAttnFwdSm90INS1_25CollectiveMainloopFwdSm90ILi2EN4cute5tupleIJNS5_1CILi1EEES8_S8_EEENS6_IJNS7_ILi128EEENS7_ILi80EEENS7_ILi256EEEEEELi256ENS_6half_tEfNS_4arch4Sm90ELb0ELb0ELb1ELb1ELb0ELb0ELb0ELb1ELb1ELb1ELb1ELb0EEENS1_21CollectiveEpilogueFwdINS6_IJSA_SC_SB_EEES9_SE_SG_Li256ELb1ELb1ELb1ELb0EEENS1_36VarlenDynamicPersistentTileSchedulerILi128ELi80ELi256ELi128ELb1ELb1ELb1ELb0ELb1ELb1EEEEEEEEEvNT_6ParamsE --------------------------
	.section	.nv.constant0._ZN7cutlass13device_kernelIN5flash11enable_sm90INS1_16FlashAttnFwdSm90INS1_25CollectiveMainloopFwdSm90ILi2EN4cute5tupleIJNS5_1CILi1EEES8_S8_EEENS6_IJNS7_ILi128EEENS7_ILi80EEENS7_ILi256EEEEEELi256ENS_6half_tEfNS_4arch4Sm90ELb0ELb0ELb1ELb1ELb0ELb0ELb0ELb1ELb1ELb1ELb1ELb0EEENS1_21CollectiveEpilogueFwdINS6_IJSA_SC_SB_EEES9_SE_SG_Li256ELb1ELb1ELb1ELb0EEENS1_36VarlenDynamicPersistentTileSchedulerILi128ELi80ELi256ELi128ELb1ELb1ELb1ELb0ELb1ELb1EEEEEEEEEvNT_6ParamsE,"a",@progbits
	.sectionflags	@""
	.align	4
.nv.constant0._ZN7cutlass13device_kernelIN5flash11enable_sm90INS1_16FlashAttnFwdSm90INS1_25CollectiveMainloopFwdSm90ILi2EN4cute5tupleIJNS5_1CILi1EEES8_S8_EEENS6_IJNS7_ILi128EEENS7_ILi80EEENS7_ILi256EEEEEELi256ENS_6half_tEfNS_4arch4Sm90ELb0ELb0ELb1ELb1ELb0ELb0ELb0ELb1ELb1ELb1ELb1ELb0EEENS1_21CollectiveEpilogueFwdINS6_IJSA_SC_SB_EEES9_SE_SG_Li256ELb1ELb1ELb1ELb0EEENS1_36VarlenDynamicPersistentTileSchedulerILi128ELi80ELi256ELi128ELb1ELb1ELb1ELb0ELb1ELb1EEEEEEEEEvNT_6ParamsE:
	.zero		3328


//--------------------- .nv.constant0._ZN7cutlass13device_kernelIN5flash11enable_sm90INS1_16FlashAttnFwdSm90INS1_25CollectiveMainloopFwdSm90ILi2EN4cute5tupleIJNS5_1CILi1EEES8_S8_EEENS6_IJNS7_ILi128EEENS7_ILi80EEENS7_ILi256EEEEEELi256ENS_6half_tEfNS_4arch4Sm90ELb0ELb0ELb1ELb1ELb0ELb1ELb0ELb1ELb1ELb1ELb1ELb0EEENS1_21CollectiveEpilogueFwdINS6_IJSA_SC_SB_EEES9_SE_SG_Li256ELb1ELb1ELb1ELb0EEENS1_36VarlenDynamicPersistentTileSchedulerILi128ELi80ELi256ELi128ELb1ELb1ELb1ELb0ELb1ELb1EEEEEEEEEvNT_6ParamsE --------------------------
	.section	.nv.constant0._ZN7cutlass13device_kernelIN5flash11enable_sm90INS1_16FlashAttnFwdSm90INS1_25CollectiveMainloopFwdSm90ILi2EN4cute5tupleIJNS5_1CILi1EEES8_S8_EEENS6_IJNS7_ILi128EEENS7_ILi80EEENS7_ILi256EEEEEELi256ENS_6half_tEfNS_4arch4Sm90ELb0ELb0ELb1ELb1ELb0ELb1ELb0ELb1ELb1ELb1ELb1ELb0EEENS1_21CollectiveEpilogueFwdINS6_IJSA_SC_SB_EEES9_SE_SG_Li256ELb1ELb1ELb1ELb0EEENS1_36VarlenDynamicPersistentTileSchedulerILi128ELi80ELi256ELi128ELb1ELb1ELb1ELb0ELb1ELb1EEEEEEEEEvNT_6ParamsE,"a",@progbits
	.sectionflags	@""
	.align	4
.nv.constant0._ZN7cutlass13device_kernelIN5flash11enable_sm90INS1_16FlashAttnFwdSm90INS1_25CollectiveMainloopFwdSm90ILi2EN4cute5tupleIJNS5_1CILi1EEES8_S8_EEENS6_IJNS7_ILi128EEENS7_ILi80EEENS7_ILi256EEEEEELi256ENS_6half_tEfNS_4arch4Sm90ELb0ELb0ELb1ELb1ELb0ELb1ELb0ELb1ELb1ELb1ELb1ELb0EEENS1_21CollectiveEpilogueFwdINS6_IJSA_SC_SB_EEES9_SE_SG_Li256ELb1ELb1ELb1ELb0EEENS1_36VarlenDynamicPersistentTileSchedulerILi128ELi80ELi256ELi128ELb1ELb1ELb1ELb0ELb1ELb1EEEEEEEEEvNT_6ParamsE:
	.zero		3328


//--------------------- .nv.constant0._ZN7cutlass13device_kernelIN5flash11enable_sm90INS1_16FlashAttnFwdSm90INS1_25CollectiveMainloopFwdSm90ILi2EN4cute5tupleIJNS5_1CILi1EEES8_S8_EEENS6_IJNS7_ILi128EEENS7_ILi64EEENS7_ILi256EEEEEELi256ENS_6half_tEfNS_4arch4Sm90ELb0ELb1ELb1ELb0ELb0ELb0ELb0ELb1ELb1ELb1ELb1ELb0EEENS1_21CollectiveEpilogueFwdINS6_IJSA_SC_SB_EEES9_SE_SG_Li256ELb0ELb1ELb1ELb0EEENS1_19SingleTileSchedulerILb0ELb1ELb1ELi128EEEEEEEEEvNT_6ParamsE --------------------------
	.section	.nv.constant0._ZN7cutlass13device_kernelIN5flash11enable_sm90INS1_16FlashAttnFwdSm90INS1_25CollectiveMainloopFwdSm90ILi2EN4cute5tupleIJNS5_1CILi1EEES8_S8_EEENS6_IJNS7_ILi128EEENS7_ILi64EEENS7_ILi256EEEEEELi256ENS_6half_tEfNS_4arch4Sm90ELb0ELb1ELb1ELb0ELb0ELb0ELb0ELb1ELb1ELb1ELb1ELb0EEENS1_21CollectiveEpilogueFwdINS6_IJSA_SC_SB_EEES9_SE_SG_Li256ELb0ELb1ELb1ELb0EEENS1_19SingleTileSchedulerILb0ELb1ELb1ELi128EEEEEEEEEvNT_6ParamsE,"a",@progbits
	.sectionflags	@""
	.align	4
.nv.constant0._ZN7cutlass13device_kernelIN5flash11enable_sm90INS1_16FlashAttnFwdSm90INS1_25CollectiveMainloopFwdSm90ILi2EN4cute5tupleIJNS5_1CILi1EEES8_S8_EEENS6_IJNS7_ILi128EEENS7_ILi64EEENS7_ILi256EEEEEELi256ENS_6half_tEfNS_4arch4Sm90ELb0ELb1ELb1ELb0ELb0ELb0ELb0ELb1ELb1ELb1ELb1ELb0EEENS1_21CollectiveEpilogueFwdINS6_IJSA_SC_SB_EEES9_SE_SG_Li256ELb0ELb1ELb1ELb0EEENS1_19SingleTileSchedulerILb0ELb1ELb1ELi128EEEEEEEEEvNT_6ParamsE:
	.zero		3200


//--------------------- .nv.constant0._ZN7cutlass13device_kernelIN5flash11enable_sm90INS1_16FlashAttnFwdSm90INS1_25CollectiveMainloopFwdSm90ILi2EN4cute5tupleIJNS5_1CILi1EEES8_S8_EEENS6_IJNS7_ILi128EEENS7_ILi64EEENS7_ILi256EEEEEELi256ENS_6half_tEfNS_4arch4Sm90ELb0ELb1ELb1ELb1ELb0ELb0ELb0ELb1ELb1ELb1ELb1ELb0EEENS1_21CollectiveEpilogueFwdINS6_IJSA_SC_SB_EEES9_SE_SG_Li256ELb1ELb1ELb1ELb0EEENS1_36VarlenDynamicPersistentTileSchedulerILi128ELi64ELi256ELi128ELb1ELb1ELb1ELb1ELb0ELb1EEEEEEEEEvNT_6ParamsE --------------------------
	.section	.nv.constant0._ZN7cutlass13device_kernelIN5flash11enable_sm90INS1_16FlashAttnFwdSm90INS1_25CollectiveMainloopFwdSm90ILi2EN4cute5tupleIJNS5_1CILi1EEES8_S8_EEENS6_IJNS7_ILi128EEENS7_ILi64EEENS7_ILi256EEEEEELi256ENS_6half_tEfNS_4arch4Sm90ELb0ELb1ELb1ELb1ELb0ELb0ELb0ELb1ELb1ELb1ELb1ELb0EEENS1_21CollectiveEpilogueFwdINS6_IJSA_SC_SB_EEES9_SE_SG_Li256ELb1ELb1ELb1ELb0EEENS1_36VarlenDynamicPersistentTileSchedulerILi128ELi64ELi256ELi128ELb1ELb1ELb1ELb1ELb0ELb1EEEEEEEEEvNT_6ParamsE,"a",@progbits
	.sectionflags	@""
	.align	4
.nv.constant0._ZN7cutlass13device_kernelIN5flash11enable_sm90INS1_16FlashAttnFwdSm90INS1_25CollectiveMainloopFwdSm90ILi2EN4cute5tupleIJNS5_1CILi1EEES8_S8_EEENS6_IJNS7_ILi128EEENS7_ILi64EEENS7_ILi256EEEEEELi256ENS_6half_tEfNS_4arch4Sm90ELb0ELb1ELb1ELb1ELb0ELb0ELb0ELb1ELb1ELb1ELb1ELb0EEENS1_21CollectiveEpilogueFwdINS6_IJSA_SC_SB_EEES9_SE_SG_Li256ELb1ELb1ELb1ELb0EEENS1_36VarlenDynamicPersistentTileSchedulerILi128ELi64ELi256ELi128ELb1ELb1ELb1ELb1ELb0ELb1EEEEEEEEEvNT_6ParamsE:
	.zero		3328


//--------------------- .nv.constant0._ZN7cutlass13device_kernelIN5flash11enable_sm90INS1_16FlashAttnFwdSm90INS1_25CollectiveMainloopFwdSm90ILi2EN4cute5tupleIJNS5_1CILi1EEES8_S8_EEENS6_IJNS7_ILi128EEENS7_ILi64EEENS7_ILi256EEEEEELi256ENS_6half_tEfNS_4arch4Sm90ELb0ELb1ELb1ELb1ELb0ELb1ELb0ELb1ELb1ELb1ELb1ELb0EEENS1_21CollectiveEpilogueFwdINS6_IJSA_SC_SB_EEES9_SE_SG_Li256ELb1ELb1ELb1ELb0EEENS1_36VarlenDynamicPersistentTileSchedulerILi128ELi64ELi256ELi128ELb1ELb1ELb1ELb1ELb0ELb1EEEEEEEEEvNT_6ParamsE --------------------------
	.section	.nv.constant0._ZN7cutlass13device_kernelIN5flash11enable_sm90INS1_16FlashAttnFwdSm90INS1_25CollectiveMainloopFwdSm90ILi2EN4cute5tupleIJNS5_1CILi1EEES8_S8_EEENS6_IJNS7_ILi128EEENS7_ILi64EEENS7_ILi256EEEEEELi256ENS_6half_tEfNS_4arch4Sm90ELb0ELb1ELb1ELb1ELb0ELb1ELb0ELb1ELb1ELb1ELb1ELb0EEENS1_21CollectiveEpilogueFwdINS6_IJSA_SC_SB_EEES9_SE_SG_Li256ELb1ELb1ELb1ELb0EEENS1_36VarlenDynamicPersistentTileSchedulerILi128ELi64ELi256ELi128ELb1ELb1ELb1ELb1ELb0ELb1EEEEEEEEEvNT_6ParamsE,"a",@progbits
	.sectionflags	@""
	.align	4
.nv.constant0._ZN7cutlass13device_kernelIN5flash11enable_sm90INS1_16FlashAttnFwdSm90INS1_25CollectiveMainloopFwdSm90ILi2EN4cute5tupleIJNS5_1CILi1EEES8_S8_EEENS6_IJNS7_ILi128EEENS7_ILi64EEENS7_ILi256EEEEEELi256ENS_6half_tEfNS_4arch4Sm90ELb0ELb1ELb1ELb1ELb0ELb1ELb0ELb1ELb1ELb1ELb1ELb0EEENS1_21CollectiveEpilogueFwdINS6_IJSA_SC_SB_EEES9_SE_SG_Li256ELb1ELb1ELb1ELb0EEENS1_36VarlenDynamicPersistentTileSchedulerILi128ELi64ELi256ELi128ELb1ELb1ELb1ELb1ELb0ELb1EEEEEEEEEvNT_6ParamsE:
	.zero		3328


//--------------------- .nv.constant0._ZN7cutlass13device_kernelIN5flash11enable_sm90INS1_16FlashAttnFwdSm90INS1_25CollectiveMainloopFwdSm90ILi2EN4cute5tupleIJNS5_1CILi1EEES8_S8_EEENS6_IJNS7_ILi128EEENS7_ILi80EEENS7_ILi256EEEEEELi256ENS_6half_tEfNS_4arch4Sm90ELb1ELb0ELb1ELb0ELb0ELb0ELb0ELb1ELb1ELb1ELb1ELb0EEENS1_21CollectiveEpilogueFwdINS6_IJSA_SC_SB_EEES9_SE_SG_Li256ELb0ELb1ELb1ELb0EEENS1_19SingleTileSchedulerILb0ELb1ELb1ELi128EEEEEEEEEvNT_6ParamsE --------------------------
	.section	.nv.constant0._ZN7cutlass13device_kernelIN5flash11enable_sm90INS1_16FlashAttnFwdSm90INS1_25CollectiveMainloopFwdSm90ILi2EN4cute5tupleIJNS5_1CILi1EEES8_S8_EEENS6_IJNS7_ILi128EEENS7_ILi80EEENS7_ILi256EEEEEELi256ENS_6half_tEfNS_4arch4Sm90ELb1ELb0ELb1ELb0ELb0ELb0ELb0ELb1ELb1ELb1ELb1ELb0EEENS1_21CollectiveEpilogueFwdINS6_IJSA_SC_SB_EEES9_SE_SG_Li256ELb0ELb1ELb1ELb0EEENS1_19SingleTileSchedulerILb0ELb1ELb1ELi128EEEEEEEEEvNT_6ParamsE,"a",@progbits
	.sectionflags	@""
	.align	4
.nv.constant0._ZN7cutlass13device_kernelIN5flash11enable_sm90INS1_16FlashAttnFwdSm90INS1_25CollectiveMainloopFwdSm90ILi2EN4cute5tupleIJNS5_1CILi1EEES8_S8_EEENS6_IJNS7_ILi128EEENS7_ILi80EEENS7_ILi256EEEEEELi256ENS_6half_tEfNS_4arch4Sm90ELb1ELb0ELb1ELb0ELb0ELb0ELb0ELb1ELb1ELb1ELb1ELb0EEENS1_21CollectiveEpilogueFwdINS6_IJSA_SC_SB_EEES9_SE_SG_Li256ELb0ELb1ELb1ELb0EEENS1_19SingleTileSchedulerILb0ELb1ELb1ELi128EEEEEEEEEvNT_6ParamsE:
	.zero		3200


//--------------------- .nv.constant0._ZN7cutlass13device_kernelIN5flash11enable_sm90INS1_16FlashAttnFwdSm90INS1_25CollectiveMainloopFwdSm90ILi2EN4cute5tupleIJNS5_1CILi1EEES8_S8_EEENS6_IJNS7_ILi128EEENS7_ILi80EEENS7_ILi256EEEEEELi256ENS_6half_tEfNS_4arch4Sm90ELb1ELb0ELb1ELb1ELb0ELb0ELb0ELb1ELb1ELb1ELb1ELb0EEENS1_21CollectiveEpilogueFwdINS6_IJSA_SC_SB_EEES9_SE_SG_Li256ELb1ELb1ELb1ELb0EEENS1_36VarlenDynamicPersistentTileSchedulerILi128ELi80ELi256ELi128ELb1ELb1ELb1ELb1ELb1ELb1EEEEEEEEEvNT_6ParamsE --------------------------
	.section	.nv.constant0._ZN7cutlass13device_kernelIN5flash11enable_sm90INS1_16FlashAttnFwdSm90INS1_25CollectiveMainloopFwdSm90ILi2EN4cute5tupleIJNS5_1CILi1EEES8_S8_EEENS6_IJNS7_ILi128EEENS7_ILi80EEENS7_ILi256EEEEEELi256ENS_6half_tEfNS_4arch4Sm90ELb1ELb0ELb1ELb1ELb0ELb0ELb0ELb1ELb1ELb1ELb1ELb0EEENS1_21CollectiveEpilogueFwdINS6_IJSA_SC_SB_EEES9_SE_SG_Li256ELb1ELb1ELb1ELb0EEENS1_36VarlenDynamicPersistentTileSchedulerILi128ELi80ELi256ELi128ELb1ELb1ELb1ELb1ELb1ELb1EEEEEEEEEvNT_6ParamsE,"a",@progbits
	.sectionflags	@""
	.align	4
.nv.constant0._ZN7cutlass13device_kernelIN5flash11enable_sm90INS1_16FlashAttnFwdSm90INS1_25CollectiveMainloopFwdSm90ILi2EN4cute5tupleIJNS5_1CILi1EEES8_S8_EEENS6_IJNS7_ILi128EEENS7_ILi80EEENS7_ILi256EEEEEELi256ENS_6half_tEfNS_4arch4Sm90ELb1ELb0ELb1ELb1ELb0ELb0ELb0ELb1ELb1ELb1ELb1ELb0EEENS1_21CollectiveEpilogueFwdINS6_IJSA_SC_SB_EEES9_SE_SG_Li256ELb1ELb1ELb1ELb0EEENS1_36VarlenDynamicPersistentTileSchedulerILi128ELi80ELi256ELi128ELb1ELb1ELb1ELb1ELb1ELb1EEEEEEEEEvNT_6ParamsE:
	.zero		3328


//--------------------- .nv.constant0._ZN7cutlass13device_kernelIN5flash11enable_sm90INS1_16FlashAttnFwdSm90INS1_25CollectiveMainloopFwdSm90ILi2EN4cute5tupleIJNS5_1CILi1EEES8_S8_EEENS6_IJNS7_ILi128EEENS7_ILi80EEENS7_ILi256EEEEEELi256ENS_6half_tEfNS_4arch4Sm90ELb1ELb0ELb1ELb1ELb0ELb1ELb0ELb1ELb1ELb1ELb1ELb0EEENS1_21CollectiveEpilogueFwdINS6_IJSA_SC_SB_EEES9_SE_SG_Li256ELb1ELb1ELb1ELb0EEENS1_36VarlenDynamicPersistentTileSchedulerILi128ELi80ELi256ELi128ELb1ELb1ELb1ELb1ELb1ELb1EEEEEEEEEvNT_6ParamsE --------------------------
	.section	.nv.constant0._ZN7cutlass13device_kernelIN5flash11enable_sm90INS1_16FlashAttnFwdSm90INS1_25CollectiveMainloopFwdSm90ILi2EN4cute5tupleIJNS5_1CILi1EEES8_S8_EEENS6_IJNS7_ILi128EEENS7_ILi80EEENS7_ILi256EEEEEELi256ENS_6half_tEfNS_4arch4Sm90ELb1ELb0ELb1ELb1ELb0ELb1ELb0ELb1ELb1ELb1ELb1ELb0EEENS1_21CollectiveEpilogueFwdINS6_IJSA_SC_SB_EEES9_SE_SG_Li256ELb1ELb1ELb1ELb0EEENS1_36VarlenDynamicPersistentTileSchedulerILi128ELi80ELi256ELi128ELb1ELb1ELb1ELb1ELb1ELb1EEEEEEEEEvNT_6ParamsE,"a",@progbits
	.sectionflags	@""
	.align	4
.nv.constant0._ZN7cutlass13device_kernelIN5flash11enable_sm90INS1_16FlashAttnFwdSm90INS1_25CollectiveMainloopFwdSm90ILi2EN4cute5tupleIJNS5_1CILi1EEES8_S8_EEENS6_IJNS7_ILi128EEENS7_ILi80EEENS7_ILi256EEEEEELi256ENS_6half_tEfNS_4arch4Sm90ELb1ELb0ELb1ELb1ELb0ELb1ELb0ELb1ELb1ELb1ELb1ELb0EEENS1_21CollectiveEpilogueFwdINS6_IJSA_SC_SB_EEES9_SE_SG_Li256ELb1ELb1ELb1ELb0EEENS1_36VarlenDynamicPersistentTileSchedulerILi128ELi80ELi256ELi128ELb1ELb1ELb1ELb1ELb1ELb1EEEEEEEEEvNT_6ParamsE:
	.zero		3328


//--------------------- SYMBOLS --------------------------

	.type		.nv.reservedSmem.offset0,@object
	.size		.nv.reservedSmem.offset0,0x4
	.type		__assertfail,@function
